def matmul_kernel(
    a_ptr,
    b_ptr,
    c_ptr,
    M,
    N,
    K,
    stride_am,
    stride_ak,
    stride_bk,
    stride_bn,
    stride_cm,
    stride_cn,
    BLOCK_M: tl.constexpr,
    BLOCK_N: tl.constexpr,
    BLOCK_K: tl.constexpr,
    GROUP_M: tl.constexpr,
):
    pid = tl.program_id(axis=0)
    num_pid_m = tl.cdiv(M, BLOCK_M)
    num_pid_n = tl.cdiv(N, BLOCK_N)
    num_pid_in_group = GROUP_M * num_pid_n
    group_id = pid // num_pid_in_group
    first_pid_m = group_id * GROUP_M
    group_size_m = min(num_pid_m - first_pid_m, GROUP_M)
    pid_m = first_pid_m + ((pid % num_pid_in_group) % group_size_m)
    pid_n = (pid % num_pid_in_group) // group_size_m

    offs_am = (pid_m * BLOCK_M + tl.arange(0, BLOCK_M)) % M
    offs_bn = (pid_n * BLOCK_N + tl.arange(0, BLOCK_N)) % N
    offs_k = tl.arange(0, BLOCK_K)
    a_ptrs = a_ptr + offs_am[:, None] * stride_am + offs_k[None, :] * stride_ak
    b_ptrs = b_ptr + offs_k[:, None] * stride_bk + offs_bn[None, :] * stride_bn

    acc = tl.zeros((BLOCK_M, BLOCK_N), dtype=tl.float32)
    for kk in range(0, tl.cdiv(K, BLOCK_K)):
        a = tl.load(a_ptrs, mask=offs_k[None, :] < K - kk * BLOCK_K, other=0.0)
        b = tl.load(b_ptrs, mask=offs_k[:, None] < K - kk * BLOCK_K, other=0.0)
        acc = tl.dot(a, b, acc)
        a_ptrs += BLOCK_K * stride_ak
        b_ptrs += BLOCK_K * stride_bk

    c = acc.to(c_ptr.dtype.element_ty)
    offs_cm = pid_m * BLOCK_M + tl.arange(0, BLOCK_M)
    offs_cn = pid_n * BLOCK_N + tl.arange(0, BLOCK_N)
    c_ptrs = c_ptr + offs_cm[:, None] * stride_cm + offs_cn[None, :] * stride_cn
    mask = (offs_cm[:, None] < M) & (offs_cn[None, :] < N)
    tl.store(c_ptrs, c, mask=mask)

# config = {"BLOCK_K": 32, "BLOCK_M": 256, "BLOCK_N": 512, "GROUP_M": 8, "arch": "sm_100", "dtype": "fp8e4m3", "num_ctas": 1, "num_stages": 3, "num_warps": 2}
# arch = sm_100


// ===== COMPILED SASS (sm_100a) =====

	.target	sm_100a

	.elftype	@"ET_EXEC"


//--------------------- .note.nv.tkinfo           --------------------------
	.section	.note.nv.tkinfo,"",@"SHT_NOTE"
	.sectionflags	@"SHF_NOTE_NV_TKINFO"
	.tkinfo
        /*0018*/ 	.word	0x00000081
        /*0030*/ 	.string	""
        /*0030*/ 	.string	"ptxas-blackwell"
        /*0030*/ 	.string	"Cuda compilation tools, release 12.9, V12.9.86"
        /*0030*/ 	.string	"Build cuda_12.9.r12.9/compiler.36037853_0"
        /*0030*/ 	.string	"-v  -suppress-debug-info  -lineinfo  -arch sm_100a "



//--------------------- .note.nv.cuver            --------------------------
	.section	.note.nv.cuver,"",@"SHT_NOTE"
	.sectionflags	@"SHF_NOTE_NV_CUVER"
        /*0018*/ 	.short	0x0001
        /*001a*/ 	.short	0x0064
        /*001c*/ 	.short	0x0001
        /*001e*/ 	.short	0x0000
        /*0020*/ 	.short	0x0001
        /*0022*/ 	.short	0x0000


//--------------------- .nv.info                  --------------------------
	.section	.nv.info,"",@"SHT_CUDA_INFO"
	.align	4


	//----- nvinfo : EIATTR_REGCOUNT
	.align		4
        /*0000*/ 	.byte	0x04, 0x2f
        /*0002*/ 	.short	(.L_1 - .L_0)
	.align		4
.L_0:
        /*0004*/ 	.word	index@(matmul_kernel)
        /*0008*/ 	.word	0x00000020


	//----- nvinfo : EIATTR_FRAME_SIZE
	.align		4
.L_1:
        /*000c*/ 	.byte	0x04, 0x11
        /*000e*/ 	.short	(.L_3 - .L_2)
	.align		4
.L_2:
        /*0010*/ 	.word	index@(matmul_kernel)
        /*0014*/ 	.word	0x000098f8


	//----- nvinfo : EIATTR_MIN_STACK_SIZE
	.align		4
.L_3:
        /*0018*/ 	.byte	0x04, 0x12
        /*001a*/ 	.short	(.L_5 - .L_4)
	.align		4
.L_4:
        /*001c*/ 	.word	index@(matmul_kernel)
        /*0020*/ 	.word	0x000098f8
.L_5:


//--------------------- .nv.info.matmul_kernel    --------------------------
	.section	.nv.info.matmul_kernel,"",@"SHT_CUDA_INFO"
	.sectionflags	@""
	.align	4


	//----- nvinfo : EIATTR_CUDA_API_VERSION
	.align		4
        /*0000*/ 	.byte	0x04, 0x37
        /*0002*/ 	.short	(.L_7 - .L_6)
.L_6:
        /*0004*/ 	.word	0x00000081


	//----- nvinfo : EIATTR_KPARAM_INFO
	.align		4
.L_7:
        /*0008*/ 	.byte	0x04, 0x17
        /*000a*/ 	.short	(.L_9 - .L_8)
.L_8:
        /*000c*/ 	.word	0x00000000
        /*0010*/ 	.short	0x000d
        /*0012*/ 	.short	0x0048
        /*0014*/ 	.byte	0x00, 0xf4, 0x21, 0x00


	//----- nvinfo : EIATTR_KPARAM_INFO
	.align		4
.L_9:
        /*0018*/ 	.byte	0x04, 0x17
        /*001a*/ 	.short	(.L_11 - .L_10)
.L_10:
        /*001c*/ 	.word	0x00000000
        /*0020*/ 	.short	0x000c
        /*0022*/ 	.short	0x0040
        /*0024*/ 	.byte	0x00, 0xf4, 0x21, 0x00


	//----- nvinfo : EIATTR_KPARAM_INFO
	.align		4
.L_11:
        /*0028*/ 	.byte	0x04, 0x17
        /*002a*/ 	.short	(.L_13 - .L_12)
.L_12:
        /*002c*/ 	.word	0x00000000
        /*0030*/ 	.short	0x000b
        /*0032*/ 	.short	0x0038
        /*0034*/ 	.byte	0x00, 0xf0, 0x11, 0x00


	//----- nvinfo : EIATTR_KPARAM_INFO
	.align		4
.L_13:
        /*0038*/ 	.byte	0x04, 0x17
        /*003a*/ 	.short	(.L_15 - .L_14)
.L_14:
        /*003c*/ 	.word	0x00000000
        /*0040*/ 	.short	0x000a
        /*0042*/ 	.short	0x0034
        /*0044*/ 	.byte	0x00, 0xf0, 0x11, 0x00


	//----- nvinfo : EIATTR_KPARAM_INFO
	.align		4
.L_15:
        /*0048*/ 	.byte	0x04, 0x17
        /*004a*/ 	.short	(.L_17 - .L_16)
.L_16:
        /*004c*/ 	.word	0x00000000
        /*0050*/ 	.short	0x0009
        /*0052*/ 	.short	0x0030
        /*0054*/ 	.byte	0x00, 0xf0, 0x11, 0x00


	//----- nvinfo : EIATTR_KPARAM_INFO
	.align		4
.L_17:
        /*0058*/ 	.byte	0x04, 0x17
        /*005a*/ 	.short	(.L_19 - .L_18)
.L_18:
        /*005c*/ 	.word	0x00000000
        /*0060*/ 	.short	0x0008
        /*0062*/ 	.short	0x002c
        /*0064*/ 	.byte	0x00, 0xf0, 0x11, 0x00


	//----- nvinfo : EIATTR_KPARAM_INFO
	.align		4
.L_19:
        /*0068*/ 	.byte	0x04, 0x17
        /*006a*/ 	.short	(.L_21 - .L_20)
.L_20:
        /*006c*/ 	.word	0x00000000
        /*0070*/ 	.short	0x0007
        /*0072*/ 	.short	0x0028
        /*0074*/ 	.byte	0x00, 0xf0, 0x11, 0x00


	//----- nvinfo : EIATTR_KPARAM_INFO
	.align		4
.L_21:
        /*0078*/ 	.byte	0x04, 0x17
        /*007a*/ 	.short	(.L_23 - .L_22)
.L_22:
        /*007c*/ 	.word	0x00000000
        /*0080*/ 	.short	0x0006
        /*0082*/ 	.short	0x0024
        /*0084*/ 	.byte	0x00, 0xf0, 0x11, 0x00


	//----- nvinfo : EIATTR_KPARAM_INFO
	.align		4
.L_23:
        /*0088*/ 	.byte	0x04, 0x17
        /*008a*/ 	.short	(.L_25 - .L_24)
.L_24:
        /*008c*/ 	.word	0x00000000
        /*0090*/ 	.short	0x0005
        /*0092*/ 	.short	0x0020
        /*0094*/ 	.byte	0x00, 0xf0, 0x11, 0x00


	//----- nvinfo : EIATTR_KPARAM_INFO
	.align		4
.L_25:
        /*0098*/ 	.byte	0x04, 0x17
        /*009a*/ 	.short	(.L_27 - .L_26)
.L_26:
        /*009c*/ 	.word	0x00000000
        /*00a0*/ 	.short	0x0004
        /*00a2*/ 	.short	0x001c
        /*00a4*/ 	.byte	0x00, 0xf0, 0x11, 0x00


	//----- nvinfo : EIATTR_KPARAM_INFO
	.align		4
.L_27:
        /*00a8*/ 	.byte	0x04, 0x17
        /*00aa*/ 	.short	(.L_29 - .L_28)
.L_28:
        /*00ac*/ 	.word	0x00000000
        /*00b0*/ 	.short	0x0003
        /*00b2*/ 	.short	0x0018
        /*00b4*/ 	.byte	0x00, 0xf0, 0x11, 0x00


	//----- nvinfo : EIATTR_KPARAM_INFO
	.align		4
.L_29:
        /*00b8*/ 	.byte	0x04, 0x17
        /*00ba*/ 	.short	(.L_31 - .L_30)
.L_30:
        /*00bc*/ 	.word	0x00000000
        /*00c0*/ 	.short	0x0002
        /*00c2*/ 	.short	0x0010
        /*00c4*/ 	.byte	0x00, 0xf4, 0x21, 0x00


	//----- nvinfo : EIATTR_KPARAM_INFO
	.align		4
.L_31:
        /*00c8*/ 	.byte	0x04, 0x17
        /*00ca*/ 	.short	(.L_33 - .L_32)
.L_32:
        /*00cc*/ 	.word	0x00000000
        /*00d0*/ 	.short	0x0001
        /*00d2*/ 	.short	0x0008
        /*00d4*/ 	.byte	0x00, 0xf4, 0x21, 0x00


	//----- nvinfo : EIATTR_KPARAM_INFO
	.align		4
.L_33:
        /*00d8*/ 	.byte	0x04, 0x17
        /*00da*/ 	.short	(.L_35 - .L_34)
.L_34:
        /*00dc*/ 	.word	0x00000000
        /*00e0*/ 	.short	0x0000
        /*00e2*/ 	.short	0x0000
        /*00e4*/ 	.byte	0x00, 0xf4, 0x21, 0x00


	//----- nvinfo : EIATTR_SPARSE_MMA_MASK
	.align		4
.L_35:
        /*00e8*/ 	.byte	0x03, 0x50
        /*00ea*/ 	.short	0x0000


	//----- nvinfo : EIATTR_MAXREG_COUNT
	.align		4
        /*00ec*/ 	.byte	0x03, 0x1b
        /*00ee*/ 	.short	0x00ff


	//----- nvinfo : EIATTR_NUM_BARRIERS
	.align		4
        /*00f0*/ 	.byte	0x02, 0x4c
        /*00f2*/ 	.byte	0x01
	.zero		1


	//----- nvinfo : EIATTR_ANNOTATIONS
	.align		4
        /*00f4*/ 	.byte	0x04, 0x55
        /*00f6*/ 	.short	(.L_37 - .L_36)


	//   ....[0]....
.L_36:
        /*00f8*/ 	.word	0x00000001
        /*00fc*/ 	.byte	0x90, 0x00, 0x00, 0x00, 0x01, 0x00, 0x00, 0x00, 0xd0, 0x00, 0x00, 0x00, 0x01, 0x00, 0x00, 0x00
        /* <DEDUP_REMOVED lines=2480> */
        /*9c0c*/ 	.byte	0x30, 0x40, 0x02, 0x00


	//----- nvinfo : EIATTR_VRC_CTA_INIT_COUNT
	.align		4
.L_37:
        /*9c10*/ 	.byte	0x02, 0x4a
	.zero		1
	.zero		1


	//----- nvinfo : EIATTR_EXIT_INSTR_OFFSETS
	.align		4
        /*9c14*/ 	.byte	0x04, 0x1c
        /*9c16*/ 	.short	(.L_39 - .L_38)


	//   ....[0]....
.L_38:
        /*9c18*/ 	.word	0x00131830


	//   ....[1]....
        /*9c1c*/ 	.word	0x00131860


	//----- nvinfo : EIATTR_REQNTID
	.align		4
.L_39:
        /*9c20*/ 	.byte	0x04, 0x10
        /*9c22*/ 	.short	(.L_41 - .L_40)
.L_40:
        /*9c24*/ 	.word	0x00000040
        /*9c28*/ 	.word	0x00000001
        /*9c2c*/ 	.word	0x00000001


	//----- nvinfo : EIATTR_CBANK_PARAM_SIZE
	.align		4
.L_41:
        /*9c30*/ 	.byte	0x03, 0x19
        /*9c32*/ 	.short	0x0050


	//----- nvinfo : EIATTR_PARAM_CBANK
	.align		4
        /*9c34*/ 	.byte	0x04, 0x0a
        /*9c36*/ 	.short	(.L_43 - .L_42)
	.align		4
.L_42:
        /*9c38*/ 	.word	index@(.nv.constant0.matmul_kernel)
        /*9c3c*/ 	.short	0x0380
        /*9c3e*/ 	.short	0x0050


	//----- nvinfo : EIATTR_SW_WAR
	.align		4
.L_43:
        /*9c40*/ 	.byte	0x04, 0x36
        /*9c42*/ 	.short	(.L_45 - .L_44)
.L_44:
        /*9c44*/ 	.word	0x00000008
.L_45:


//--------------------- .nv.compat                --------------------------
	.section	.nv.compat,"",@"SHT_CUDA_COMPAT_INFO"
	.align	4
        /*0000*/ 	.byte	0x02, 0x02, 0x02, 0x00, 0x02, 0x05, 0x05, 0x00, 0x02, 0x03, 0x00, 0x00, 0x02, 0x06, 0x01, 0x00


//--------------------- .nv.callgraph             --------------------------
	.section	.nv.callgraph,"",@"SHT_CUDA_CALLGRAPH"
	.align	4
	.sectionentsize	8
	.align		4
        /*0000*/ 	.word	0x00000000
	.align		4
        /*0004*/ 	.word	0xffffffff
	.align		4
        /*0008*/ 	.word	0x00000000
	.align		4
        /*000c*/ 	.word	0xfffffffe
	.align		4
        /*0010*/ 	.word	0x00000000
	.align		4
        /*0014*/ 	.word	0xfffffffd
	.align		4
        /*0018*/ 	.word	0x00000000
	.align		4
        /*001c*/ 	.word	0xfffffffc


//--------------------- .text.matmul_kernel       --------------------------
	.section	.text.matmul_kernel,"ax",@progbits
	.align	128
        .global         matmul_kernel
        .type           matmul_kernel,@function
        .size           matmul_kernel,(.L_x_3 - matmul_kernel)
        .other          matmul_kernel,@"STO_CUDA_ENTRY STV_DEFAULT"
matmul_kernel:
.text.matmul_kernel:
[----:B------:R-:W0:Y:S08]  /*0000*/  LDC R1, c[0x0][0x37c] ;  /* 0x0000df00ff017b82 */ /* 0x000e300000000800 */
[----:B------:R-:W1:Y:S01]  /*0010*/  LDC.64 R2, c[0x0][0x398] ;  /* 0x0000e600ff027b82 */ /* 0x000e620000000a00 */
[----:B0-----:R-:W-:Y:S01]  /*0020*/  VIADD R1, R1, 0xffff6708 ;  /* 0xffff670801017836 */ /* 0x001fe20000000000 */
[----:B------:R-:W0:Y:S01]  /*0030*/  S2R R14, SR_TID.X ;  /* 0x00000000000e7919 */ /* 0x000e220000002100 */
[----:B------:R-:W2:Y:S01]  /*0040*/  LDCU UR6, c[0x0][0x3a0] ;  /* 0x00007400ff0677ac */ /* 0x000ea20008000800 */
[----:B------:R-:W-:-:S04]  /*0050*/  UMOV UR4, 0x400 ;  /* 0x0000040000047882 */ /* 0x000fc80000000000 */
[----:B------:R-:W3:Y:S01]  /*0060*/  S2UR UR7, SR_CgaCtaId ;  /* 0x00000000000779c3 */ /* 0x000ee20000008800 */
[----:B------:R-:W4:Y:S01]  /*0070*/  LDCU.64 UR42, c[0x0][0x358] ;  /* 0x00006b00ff2a77ac */ /* 0x000f220008000a00 */
[----:B--2---:R-:W-:Y:S01]  /*0080*/  UIADD3 UR6, UPT, UPT, UR6, 0x1f, URZ ;  /* 0x0000001f06067890 */ /* 0x004fe2000fffe0ff */
[----:B-1----:R1:W-:Y:S01]  /*0090*/  STL.64 [R1+0x18], R2 ;  /* 0x0000180201007387 */ /* 0x0023e20000100a00 */
[----:B------:R-:W-:Y:S02]  /*00a0*/  IMAD.MOV.U32 R13, RZ, RZ, R3 ;  /* 0x000000ffff0d7224 */ /* 0x000fe400078e0003 */
[----:B------:R-:W-:Y:S01]  /*00b0*/  UISETP.GE.AND UP0, UPT, UR6, 0x20, UPT ;  /* 0x000000200600788c */ /* 0x000fe2000bf06270 */
[----:B------:R-:W-:Y:S01]  /*00c0*/  IMAD.MOV.U32 R25, RZ, RZ, R2 ;  /* 0x000000ffff197224 */ /* 0x000fe200078e0002 */
[----:B------:R2:W-:Y:S01]  /*00d0*/  STL [R1+0x1e0], RZ ;  /* 0x0001e0ff01007387 */ /* 0x0005e20000100800 */
[----:B------:R-:W-:-:S03]  /*00e0*/  VIADD R0, R13, 0x1ff ;  /* 0x000001ff0d007836 */ /* 0x000fc60000000000 */
[----:B------:R2:W-:Y:S01]  /*00f0*/  STL [R1+0x1e4], RZ ;  /* 0x0001e4ff01007387 */ /* 0x0005e20000100800 */
[----:B---3--:R-:W-:-:S03]  /*0100*/  ULEA UR4, UR7, UR4, 0x18 ;  /* 0x0000000407047291 */ /* 0x008fc6000f8ec0ff */
[----:B------:R2:W-:Y:S01]  /*0110*/  STL [R1+0x1e8], RZ ;  /* 0x0001e8ff01007387 */ /* 0x0005e20000100800 */
[----:B-1----:R-:W-:-:S03]  /*0120*/  SHF.R.S32.HI R3, RZ, 0x1f, R0 ;  /* 0x0000001fff037819 */ /* 0x002fc60000011400 */
[----:B------:R2:W-:Y:S01]  /*0130*/  STL [R1+0x1ec], RZ ;  /* 0x0001ecff01007387 */ /* 0x0005e20000100800 */
[----:B------:R-:W-:-:S03]  /*0140*/  LEA.HI R3, R3, R0, RZ, 0x9 ;  /* 0x0000000003037211 */ /* 0x000fc600078f48ff */
[----:B------:R2:W-:Y:S01]  /*0150*/  STL [R1+0x200], RZ ;  /* 0x000200ff01007387 */ /* 0x0005e20000100800 */
[----:B------:R-:W-:-:S03]  /*0160*/  SHF.R.S32.HI R0, RZ, 0x9, R3 ;  /* 0x00000009ff007819 */ /* 0x000fc60000011403 */
[----:B------:R2:W-:Y:S02]  /*0170*/  STL [R1+0x204], RZ ;  /* 0x000204ff01007387 */ /* 0x0005e40000100800 */
[----:B------:R-:W-:Y:S02]  /*0180*/  IMAD.SHL.U32 R0, R0, 0x8, RZ ;  /* 0x0000000800007824 */ /* 0x000fe400078e00ff */
[----:B------:R2:W-:Y:S03]  /*0190*/  STL [R1+0x208], RZ ;  /* 0x000208ff01007387 */ /* 0x0005e60000100800 */
[-C--:B------:R-:W-:Y:S01]  /*01a0*/  IABS R7, R0.reuse ;  /* 0x0000000000077213 */ /* 0x080fe20000000000 */
[----:B------:R2:W-:Y:S01]  /*01b0*/  STL [R1+0x20c], RZ ;  /* 0x00020cff01007387 */ /* 0x0005e20000100800 */
[----:B------:R-:W-:Y:S02]  /*01c0*/  IABS R10, R0 ;  /* 0x00000000000a7213 */ /* 0x000fe40000000000 */
[----:B------:R-:W1:Y:S01]  /*01d0*/  I2F.RP R2, R7 ;  /* 0x0000000700027306 */ /* 0x000e620000209400 */
[----:B------:R2:W-:Y:S04]  /*01e0*/  STL [R1+0x220], RZ ;  /* 0x000220ff01007387 */ /* 0x0005e80000100800 */
[----:B------:R2:W-:Y:S04]  /*01f0*/  STL [R1+0x224], RZ ;  /* 0x000224ff01007387 */ /* 0x0005e80000100800 */
[----:B------:R2:W-:Y:S04]  /*0200*/  STL [R1+0x228], RZ ;  /* 0x000228ff01007387 */ /* 0x0005e80000100800 */
[----:B------:R2:W-:Y:S01]  /*0210*/  STL [R1+0x22c], RZ ;  /* 0x00022cff01007387 */ /* 0x0005e20000100800 */
[----:B-1----:R-:W1:Y:S03]  /*0220*/  MUFU.RCP R2, R2 ;  /* 0x0000000200027308 */ /* 0x002e660000001000 */
[----:B------:R2:W-:Y:S04]  /*0230*/  STL [R1+0x240], RZ ;  /* 0x000240ff01007387 */ /* 0x0005e80000100800 */
[----:B------:R2:W-:Y:S04]  /*0240*/  STL [R1+0x244], RZ ;  /* 0x000244ff01007387 */ /* 0x0005e80000100800 */
[----:B------:R2:W-:Y:S04]  /*0250*/  STL [R1+0x248], RZ ;  /* 0x000248ff01007387 */ /* 0x0005e80000100800 */
[----:B------:R2:W-:Y:S01]  /*0260*/  STL [R1+0x24c], RZ ;  /* 0x00024cff01007387 */ /* 0x0005e20000100800 */
[----:B-1----:R-:W-:-:S03]  /*0270*/  VIADD R4, R2, 0xffffffe ;  /* 0x0ffffffe02047836 */ /* 0x002fc60000000000 */
[----:B------:R2:W-:Y:S01]  /*0280*/  STL [R1+0x250], RZ ;  /* 0x000250ff01007387 */ /* 0x0005e20000100800 */
[----:B------:R-:W-:Y:S01]  /*0290*/  IMAD.MOV R2, RZ, RZ, -R10 ;  /* 0x000000ffff027224 */ /* 0x000fe200078e0a0a */
[----:B------:R1:W3:Y:S02]  /*02a0*/  F2I.FTZ.U32.TRUNC.NTZ R5, R4 ;  /* 0x0000000400057305 */ /* 0x0002e4000021f000 */
[----:B------:R2:W-:Y:S04]  /*02b0*/  STL [R1+0x254], RZ ;  /* 0x000254ff01007387 */ /* 0x0005e80000100800 */
[----:B------:R2:W-:Y:S04]  /*02c0*/  STL [R1+0x258], RZ ;  /* 0x000258ff01007387 */ /* 0x0005e80000100800 */
[----:B------:R2:W-:Y:S01]  /*02d0*/  STL [R1+0x25c], RZ ;  /* 0x00025cff01007387 */ /* 0x0005e20000100800 */
[----:B-1----:R-:W-:-:S03]  /*02e0*/  IMAD.MOV.U32 R4, RZ, RZ, RZ ;  /* 0x000000ffff047224 */ /* 0x002fc600078e00ff */
[----:B------:R2:W-:Y:S01]  /*02f0*/  STL [R1+0x260], RZ ;  /* 0x000260ff01007387 */ /* 0x0005e20000100800 */
[----:B---3--:R-:W-:-:S03]  /*0300*/  IMAD.MOV R6, RZ, RZ, -R5 ;  /* 0x000000ffff067224 */ /* 0x008fc600078e0a05 */
[----:B------:R2:W-:Y:S01]  /*0310*/  STL [R1+0x264], RZ ;  /* 0x000264ff01007387 */ /* 0x0005e20000100800 */
[----:B------:R-:W-:-:S03]  /*0320*/  IMAD R9, R6, R7, RZ ;  /* 0x0000000706097224 */ /* 0x000fc600078e02ff */
[----:B------:R2:W-:Y:S01]  /*0330*/  STL [R1+0x268], RZ ;  /* 0x000268ff01007387 */ /* 0x0005e20000100800 */
[----:B------:R-:W-:-:S03]  /*0340*/  IMAD.HI.U32 R5, R5, R9, R4 ;  /* 0x0000000905057227 */ /* 0x000fc600078e0004 */
[----:B------:R2:W-:Y:S04]  /*0350*/  STL [R1+0x26c], RZ ;  /* 0x00026cff01007387 */ /* 0x0005e80000100800 */
        /* <DEDUP_REMOVED lines=1655> */
[----:B------:R2:W-:Y:S01]  /*6ad0*/  STL [R1+0x158c], RZ ;  /* 0x00158cff01007387 */ /* 0x0005e20000100800 */
[----:B------:R-:W1:Y:S03]  /*6ae0*/  S2R R3, SR_CTAID.X ;  /* 0x0000000000037919 */ /* 0x000e660000002500 */
        /* <DEDUP_REMOVED lines=8> */
[----:B-1----:R-:W-:-:S03]  /*6b70*/  IABS R8, R3 ;  /* 0x0000000300087213 */ /* 0x002fc60000000000 */
[----:B------:R2:W-:Y:S02]  /*6b80*/  STL [R1+0x1550], RZ ;  /* 0x001550ff01007387 */ /* 0x0005e40000100800 */
[----:B------:R-:W-:Y:S02]  /*6b90*/  IMAD.MOV.U32 R6, RZ, RZ, R8 ;  /* 0x000000ffff067224 */ /* 0x000fe400078e0008 */
[----:B------:R2:W-:Y:S02]  /*6ba0*/  STL [R1+0x1554], RZ ;  /* 0x001554ff01007387 */ /* 0x0005e40000100800 */
[----:B------:R-:W-:Y:S02]  /*6bb0*/  IMAD.HI.U32 R5, R5, R6, RZ ;  /* 0x0000000605057227 */ /* 0x000fe400078e00ff */
[----:B------:R2:W-:Y:S02]  /*6bc0*/  STL [R1+0x1558], RZ ;  /* 0x001558ff01007387 */ /* 0x0005e40000100800 */
[----:B------:R-:W-:-:S02]  /*6bd0*/  IMAD R2, R5, R2, R6 ;  /* 0x0000000205027224 */ /* 0x000fc400078e0206 */
[----:B------:R2:W-:Y:S03]  /*6be0*/  STL [R1+0x155c], RZ ;  /* 0x00155cff01007387 */ /* 0x0005e60000100800 */
[----:B------:R-:W-:Y:S01]  /*6bf0*/  ISETP.GT.U32.AND P1, PT, R7, R2, PT ;  /* 0x000000020700720c */ /* 0x000fe20003f24070 */
[----:B------:R2:W-:Y:S04]  /*6c00*/  STL [R1+0x1540], RZ ;  /* 0x001540ff01007387 */ /* 0x0005e80000100800 */
[----:B------:R2:W-:Y:S04]  /*6c10*/  STL [R1+0x1544], RZ ;  /* 0x001544ff01007387 */ /* 0x0005e80000100800 */
[----:B------:R2:W-:Y:S04]  /*6c20*/  STL [R1+0x1548], RZ ;  /* 0x001548ff01007387 */ /* 0x0005e80000100800 */
[----:B------:R2:W-:Y:S01]  /*6c30*/  STL [R1+0x154c], RZ ;  /* 0x00154cff01007387 */ /* 0x0005e20000100800 */
[----:B------:R-:W-:-:S02]  /*6c40*/  @!P1 IMAD.IADD R2, R2, 0x1, -R7 ;  /* 0x0000000102029824 */ /* 0x000fc400078e0a07 */
[----:B------:R-:W-:Y:S01]  /*6c50*/  @!P1 VIADD R5, R5, 0x1 ;  /* 0x0000000105059836 */ /* 0x000fe20000000000 */
[----:B------:R2:W-:Y:S01]  /*6c60*/  STL [R1+0x1530], RZ ;  /* 0x001530ff01007387 */ /* 0x0005e20000100800 */
[----:B------:R-:W-:Y:S02]  /*6c70*/  ISETP.NE.AND P1, PT, R0, RZ, PT ;  /* 0x000000ff0000720c */ /* 0x000fe40003f25270 */
[----:B------:R-:W-:Y:S01]  /*6c80*/  ISETP.GE.U32.AND P0, PT, R2, R7, PT ;  /* 0x000000070200720c */ /* 0x000fe20003f06070 */
[----:B------:R2:W-:Y:S01]  /*6c90*/  STL [R1+0x1534], RZ ;  /* 0x001534ff01007387 */ /* 0x0005e20000100800 */
[----:B------:R-:W-:-:S03]  /*6ca0*/  LOP3.LUT R2, R3, R0, RZ, 0x3c, !PT ;  /* 0x0000000003027212 */ /* 0x000fc600078e3cff */
[----:B------:R2:W-:Y:S01]  /*6cb0*/  STL [R1+0x1538], RZ ;  /* 0x001538ff01007387 */ /* 0x0005e20000100800 */
[----:B------:R-:W-:Y:S01]  /*6cc0*/  ISETP.GE.AND P2, PT, R2, RZ, PT ;  /* 0x000000ff0200720c */ /* 0x000fe20003f46270 */
[----:B------:R-:W-:Y:S02]  /*6cd0*/  VIADD R2, R25, 0xff ;  /* 0x000000ff19027836 */ /* 0x000fe40000000000 */
[----:B------:R2:W-:Y:S04]  /*6ce0*/  STL [R1+0x153c], RZ ;  /* 0x00153cff01007387 */ /* 0x0005e80000100800 */
[----:B------:R2:W-:Y:S01]  /*6cf0*/  STL [R1+0x1520], RZ ;  /* 0x001520ff01007387 */ /* 0x0005e20000100800 */
[----:B------:R-:W-:-:S03]  /*6d00*/  @P0 VIADD R5, R5, 0x1 ;  /* 0x0000000105050836 */ /* 0x000fc60000000000 */
[----:B------:R2:W-:Y:S01]  /*6d10*/  STL [R1+0x1524], RZ ;  /* 0x001524ff01007387 */ /* 0x0005e20000100800 */
[----:B------:R-:W-:Y:S01]  /*6d20*/  IMAD.MOV.U32 R4, RZ, RZ, R5 ;  /* 0x000000ffff047224 */ /* 0x000fe200078e0005 */
[----:B------:R-:W-:Y:S02]  /*6d30*/  SHF.R.S32.HI R5, RZ, 0x1f, R2 ;  /* 0x0000001fff057819 */ /* 0x000fe40000011402 */
[----:B------:R2:W-:Y:S01]  /*6d40*/  STL [R1+0x1528], RZ ;  /* 0x001528ff01007387 */ /* 0x0005e20000100800 */
[----:B------:R-:W-:Y:S01]  /*6d50*/  @!P2 IMAD.MOV R4, RZ, RZ, -R4 ;  /* 0x000000ffff04a224 */ /* 0x000fe200078e0a04 */
[----:B------:R-:W-:Y:S02]  /*6d60*/  @!P1 LOP3.LUT R4, RZ, R0, RZ, 0x33, !PT ;  /* 0x00000000ff049212 */ /* 0x000fe400078e33ff */
[----:B------:R2:W-:Y:S01]  /*6d70*/  STL [R1+0x152c], RZ ;  /* 0x00152cff01007387 */ /* 0x0005e20000100800 */
[----:B------:R-:W-:Y:S02]  /*6d80*/  LEA.HI R5, R5, R2, RZ, 0x8 ;  /* 0x0000000205057211 */ /* 0x000fe400078f40ff */
[----:B------:R-:W-:Y:S01]  /*6d90*/  IMAD.SHL.U32 R2, R4, 0x8, RZ ;  /* 0x0000000804027824 */ /* 0x000fe200078e00ff */
[----:B------:R2:W-:Y:S01]  /*6da0*/  STL [R1+0x1510], RZ ;  /* 0x001510ff01007387 */ /* 0x0005e20000100800 */
[----:B------:R-:W-:-:S03]  /*6db0*/  IMAD.MOV R4, RZ, RZ, -R4 ;  /* 0x000000ffff047224 */ /* 0x000fc600078e0a04 */
[----:B------:R2:W-:Y:S01]  /*6dc0*/  STL [R1+0x1514], RZ ;  /* 0x001514ff01007387 */ /* 0x0005e20000100800 */
[----:B------:R-:W-:Y:S01]  /*6dd0*/  LEA.HI.SX32 R5, R5, -R2, 0x18 ;  /* 0x8000000205057211 */ /* 0x000fe200078fc2ff */
[----:B------:R-:W-:Y:S02]  /*6de0*/  IMAD R11, R0, R4, R3 ;  /* 0x00000004000b7224 */ /* 0x000fe400078e0203 */
[----:B------:R2:W-:Y:S01]  /*6df0*/  STL [R1+0x1518], RZ ;  /* 0x001518ff01007387 */ /* 0x0005e20000100800 */
[----:B------:R-:W-:Y:S01]  /*6e00*/  VIMNMX R6, PT, PT, R5, 0x8, PT ;  /* 0x0000000805067848 */ /* 0x000fe20003fe0100 */
[----:B------:R-:W-:Y:S02]  /*6e10*/  IMAD.MOV.U32 R4, RZ, RZ, RZ ;  /* 0x000000ffff047224 */ /* 0x000fe400078e00ff */
[----:B------:R2:W-:Y:S01]  /*6e20*/  STL [R1+0x151c], RZ ;  /* 0x00151cff01007387 */ /* 0x0005e20000100800 */
[-C--:B------:R-:W-:Y:S02]  /*6e30*/  IABS R8, R6.reuse ;  /* 0x0000000600087213 */ /* 0x080fe40000000000 */
[----:B------:R-:W-:Y:S01]  /*6e40*/  IABS R0, R6 ;  /* 0x0000000600007213 */ /* 0x000fe20000000000 */
[----:B------:R2:W-:Y:S01]  /*6e50*/  STL [R1+0x1500], RZ ;  /* 0x001500ff01007387 */ /* 0x0005e20000100800 */
[----:B------:R-:W1:Y:S03]  /*6e60*/  I2F.RP R7, R8 ;  /* 0x0000000800077306 */ /* 0x000e660000209400 */
        /* <DEDUP_REMOVED lines=10> */
[----:B------:R2:W-:Y:S04]  /*6f10*/  STL [R1+0x14e4], RZ ;  /* 0x0014e4ff01007387 */ /* 0x0005e80000100800 */
[----:B------:R2:W-:Y:S01]  /*6f20*/  STL [R1+0x14e8], RZ ;  /* 0x0014e8ff01007387 */ /* 0x0005e20000100800 */
[----:B------:R-:W1:Y:S03]  /*6f30*/  F2I.FTZ.U32.TRUNC.NTZ R5, R5 ;  /* 0x0000000500057305 */ /* 0x000e66000021f000 */
[----:B------:R2:W-:Y:S04]  /*6f40*/  STL [R1+0x14ec], RZ ;  /* 0x0014ecff01007387 */ /* 0x0005e80000100800 */
[----:B------:R2:W-:Y:S04]  /*6f50*/  STL [R1+0x14d0], RZ ;  /* 0x0014d0ff01007387 */ /* 0x0005e80000100800 */
[----:B------:R2:W-:Y:S04]  /*6f60*/  STL [R1+0x14d4], RZ ;  /* 0x0014d4ff01007387 */ /* 0x0005e80000100800 */
[----:B------:R2:W-:Y:S01]  /*6f70*/  STL [R1+0x14d8], RZ ;  /* 0x0014d8ff01007387 */ /* 0x0005e20000100800 */
[----:B-1----:R-:W-:-:S03]  /*6f80*/  IMAD.MOV R9, RZ, RZ, -R5 ;  /* 0x000000ffff097224 */ /* 0x002fc600078e0a05 */
[----:B------:R2:W-:Y:S01]  /*6f90*/  STL [R1+0x14dc], RZ ;  /* 0x0014dcff01007387 */ /* 0x0005e20000100800 */
[----:B------:R-:W-:Y:S01]  /*6fa0*/  IMAD.MOV.U32 R3, RZ, RZ, R9 ;  /* 0x000000ffff037224 */ /* 0x000fe200078e0009 */
[----:B------:R-:W-:Y:S02]  /*6fb0*/  IABS R9, R11 ;  /* 0x0000000b00097213 */ /* 0x000fe40000000000 */
[----:B------:R2:W-:Y:S01]  /*6fc0*/  STL [R1+0x14c0], RZ ;  /* 0x0014c0ff01007387 */ /* 0x0005e20000100800 */
[----:B------:R-:W-:-:S03]  /*6fd0*/  IMAD R3, R3, R8, RZ ;  /* 0x0000000803037224 */ /* 0x000fc600078e02ff */
[----:B------:R2:W-:Y:S01]  /*6fe0*/  STL [R1+0x14c4], RZ ;  /* 0x0014c4ff01007387 */ /* 0x0005e20000100800 */
[----:B------:R-:W-:-:S03]  /*6ff0*/  IMAD.HI.U32 R4, R5, R3, R4 ;  /* 0x0000000305047227 */ /* 0x000fc600078e0004 */
[----:B------:R2:W-:Y:S01]  /*7000*/  STL [R1+0x14c8], RZ ;  /* 0x0014c8ff01007387 */ /* 0x0005e20000100800 */
[----:B------:R-:W-:Y:S02]  /*7010*/  IMAD.MOV R3, RZ, RZ, -R0 ;  /* 0x000000ffff037224 */ /* 0x000fe400078e0a00 */
[----:B------:R-:W-:Y:S01]  /*7020*/  IMAD.HI.U32 R0, R4, R9, RZ ;  /* 0x0000000904007227 */ /* 0x000fe200078e00ff */
[----:B------:R2:W-:Y:S01]  /*7030*/  STL [R1+0x14cc], RZ ;  /* 0x0014ccff01007387 */ /* 0x0005e20000100800 */
[----:B0-----:R-:W-:Y:S02]  /*7040*/  LOP3.LUT R4, R14, 0x20, RZ, 0xc0, !PT ;  /* 0x000000200e047812 */ /* 0x001fe400078ec0ff */
[----:B------:R-:W-:Y:S01]  /*7050*/  IMAD R3, R0, R3, R9 ;  /* 0x0000000300037224 */ /* 0x000fe200078e0209 */
[----:B------:R2:W-:Y:S01]  /*7060*/  STL [R1+0x14b0], RZ ;  /* 0x0014b0ff01007387 */ /* 0x0005e20000100800 */
[----:B------:R-:W-:-:S03]  /*7070*/  R2UR UR5, R4 ;  /* 0x00000000040572ca */ /* 0x000fc600000e0000 */
[----:B------:R2:W-:Y:S01]  /*7080*/  STL [R1+0x14b4], RZ ;  /* 0x0014b4ff01007387 */ /* 0x0005e20000100800 */
[----:B------:R-:W-:-:S03]  /*7090*/  ISETP.GT.U32.AND P1, PT, R8, R3, PT ;  /* 0x000000030800720c */ /* 0x000fc60003f24070 */
[----:B------:R2:W-:Y:S04]  /*70a0*/  STL [R1+0x14b8], RZ ;  /* 0x0014b8ff01007387 */ /* 0x0005e80000100800 */
[----:B------:R2:W-:Y:S04]  /*70b0*/  STL [R1+0x14bc], RZ ;  /* 0x0014bcff01007387 */ /* 0x0005e80000100800 */
[----:B------:R2:W-:Y:S02]  /*70c0*/  STL [R1+0x14a0], RZ ;  /* 0x0014a0ff01007387 */ /* 0x0005e40000100800 */
[----:B------:R-:W-:-:S02]  /*70d0*/  @!P1 IMAD.IADD R3, R3, 0x1, -R8 ;  /* 0x0000000103039824 */ /* 0x000fc400078e0a08 */
[----:B------:R2:W-:Y:S01]  /*70e0*/  STL [R1+0x14a4], RZ ;  /* 0x0014a4ff01007387 */ /* 0x0005e20000100800 */
[----:B------:R-:W-:Y:S01]  /*70f0*/  @!P1 VIADD R0, R0, 0x1 ;  /* 0x0000000100009836 */ /* 0x000fe20000000000 */
[----:B------:R-:W-:Y:S02]  /*7100*/  ISETP.NE.AND P1, PT, R6, RZ, PT ;  /* 0x000000ff0600720c */ /* 0x000fe40003f25270 */
[----:B------:R2:W-:Y:S01]  /*7110*/  STL [R1+0x14a8], RZ ;  /* 0x0014a8ff01007387 */ /* 0x0005e20000100800 */
[----:B------:R-:W-:Y:S02]  /*7120*/  ISETP.GE.U32.AND P0, PT, R3, R8, PT ;  /* 0x000000080300720c */ /* 0x000fe40003f06070 */
[----:B------:R-:W-:Y:S01]  /*7130*/  LOP3.LUT R3, R11, R6, RZ, 0x3c, !PT ;  /* 0x000000060b037212 */ /* 0x000fe200078e3cff */
[----:B------:R2:W-:Y:S03]  /*7140*/  STL [R1+0x14ac], RZ ;  /* 0x0014acff01007387 */ /* 0x0005e60000100800 */
[----:B------:R-:W-:Y:S01]  /*7150*/  ISETP.GE.AND P2, PT, R3, RZ, PT ;  /* 0x000000ff0300720c */ /* 0x000fe20003f46270 */
[----:B------:R2:W-:Y:S04]  /*7160*/  STL [R1+0x1490], RZ ;  /* 0x001490ff01007387 */ /* 0x0005e80000100800 */
[----:B------:R2:W-:Y:S02]  /*7170*/  STL [R1+0x1494], RZ ;  /* 0x001494ff01007387 */ /* 0x0005e40000100800 */
[----:B------:R-:W-:-:S02]  /*7180*/  @P0 VIADD R0, R0, 0x1 ;  /* 0x0000000100000836 */ /* 0x000fc40000000000 */
[----:B------:R2:W-:Y:S04]  /*7190*/  STL [R1+0x1498], RZ ;  /* 0x001498ff01007387 */ /* 0x0005e80000100800 */
[----:B------:R2:W-:Y:S01]  /*71a0*/  STL [R1+0x149c], RZ ;  /* 0x00149cff01007387 */ /* 0x0005e20000100800 */
[----:B------:R-:W-:Y:S01]  /*71b0*/  @!P2 IMAD.MOV R0, RZ, RZ, -R0 ;  /* 0x000000ffff00a224 */ /* 0x000fe200078e0a00 */
[----:B------:R-:W-:Y:S02]  /*71c0*/  @!P1 LOP3.LUT R0, RZ, R6, RZ, 0x33, !PT ;  /* 0x00000006ff009212 */ /* 0x000fe400078e33ff */
[----:B------:R2:W-:Y:S03]  /*71d0*/  STL [R1+0x1480], RZ ;  /* 0x001480ff01007387 */ /* 0x0005e60000100800 */
[----:B------:R-:W-:Y:S01]  /*71e0*/  IMAD.MOV R3, RZ, RZ, -R0 ;  /* 0x000000ffff037224 */ /* 0x000fe200078e0a00 */
[----:B------:R2:W-:Y:S01]  /*71f0*/  STL [R1+0x1484], RZ ;  /* 0x001484ff01007387 */ /* 0x0005e20000100800 */
[----:B------:R-:W-:-:S02]  /*7200*/  IMAD.SHL.U32 R0, R0, 0x200, RZ ;  /* 0x0000020000007824 */ /* 0x000fc400078e00ff */
[----:B------:R-:W-:Y:S01]  /*7210*/  IMAD R3, R6, R3, R11 ;  /* 0x0000000306037224 */ /* 0x000fe200078e020b */
[----:B------:R2:W-:Y:S03]  /*7220*/  STL [R1+0x1488], RZ ;  /* 0x001488ff01007387 */ /* 0x0005e60000100800 */
[----:B------:R-:W-:Y:S01]  /*7230*/  IMAD.IADD R2, R2, 0x1, R3 ;  /* 0x0000000102027824 */ /* 0x000fe200078e0203 */
[----:B------:R2:W-:Y:S01]  /*7240*/  STL [R1+0x148c], RZ ;  /* 0x00148cff01007387 */ /* 0x0005e20000100800 */
[----:B------:R-:W-:-:S03]  /*7250*/  LOP3.LUT R3, R14, 0x3f, RZ, 0xc0, !PT ;  /* 0x0000003f0e037812 */ /* 0x000fc600078ec0ff */
[----:B------:R2:W-:Y:S02]  /*7260*/  STL [R1+0x1470], RZ ;  /* 0x001470ff01007387 */ /* 0x0005e40000100800 */
[----:B------:R-:W-:Y:S02]  /*7270*/  IMAD R28, R2, 0x100, R3 ;  /* 0x00000100021c7824 */ /* 0x000fe400078e0203 */
[----:B------:R2:W-:Y:S02]  /*7280*/  STL [R1+0x1474], RZ ;  /* 0x001474ff01007387 */ /* 0x0005e40000100800 */
[C---:B------:R-:W-:Y:S02]  /*7290*/  VIADD R26, R28.reuse, 0xc0 ;  /* 0x000000c01c1a7836 */ /* 0x040fe40000000000 */
[----:B------:R2:W-:Y:S01]  /*72a0*/  STL [R1+0x1478], RZ ;  /* 0x001478ff01007387 */ /* 0x0005e20000100800 */
[C---:B------:R-:W-:Y:S02]  /*72b0*/  VIADD R29, R28.reuse, 0x40 ;  /* 0x000000401c1d7836 */ /* 0x040fe40000000000 */
[----:B------:R-:W-:Y:S01]  /*72c0*/  VIADD R27, R28, 0x80 ;  /* 0x000000801c1b7836 */ /* 0x000fe20000000000 */
        /* <DEDUP_REMOVED lines=184> */
[----:B------:R2:W-:Y:S04]  /*7e50*/  STL [R1+0xa0], R0 ;  /* 0x0000a00001007387 */ /* 0x0005e80000100800 */
[----:B------:R2:W-:Y:S04]  /*7e60*/  STL [R1+0x116c], RZ ;  /* 0x00116cff01007387 */ /* 0x0005e80000100800 */
[----:B------:R2:W-:Y:S04]  /*7e70*/  STL [R1+0xa4], R28 ;  /* 0x0000a41c01007387 */ /* 0x0005e80000100800 */
        /* <DEDUP_REMOVED lines=117> */
[----:B------:R2:W-:Y:S04]  /*85d0*/  STL [R1+0xd0], R29 ;  /* 0x0000d01d01007387 */ /* 0x0005e80000100800 */
[----:B------:R2:W-:Y:S01]  /*85e0*/  STL [R1+0xac], R27 ;  /* 0x0000ac1b01007387 */ /* 0x0005e20000100800 */
[----:B----4-:R-:W-:Y:S05]  /*85f0*/  BRA.U !UP0, `(.L_x_0) ;  /* 0x0000072508387547 */ /* 0x010fea000b800000 */
[----:B------:R-:W-:Y:S01]  /*8600*/  IABS R10, R13 ;  /* 0x0000000d000a7213 */ /* 0x000fe20000000000 */
[----:B------:R-:W-:Y:S01]  /*8610*/  IMAD.U32 R11, RZ, RZ, UR5 ;  /* 0x00000005ff0b7e24 */ /* 0x000fe2000f8e00ff */
[----:B------:R-:W0:Y:S01]  /*8620*/  LDCU UR7, c[0x0][0x3ac] ;  /* 0x00007580ff0777ac */ /* 0x000e220008000800 */
[----:B------:R-:W-:Y:S01]  /*8630*/  IMAD.MOV.U32 R12, RZ, RZ, RZ ;  /* 0x000000ffff0c7224 */ /* 0x000fe200078e00ff */
[----:B------:R-:W1:Y:S02]  /*8640*/  I2F.RP R2, R10 ;  /* 0x0000000a00027306 */ /* 0x000e640000209400 */
[----:B------:R-:W-:Y:S01]  /*8650*/  LEA.HI R11, R11, R0, RZ, 0x1b ;  /* 0x000000000b0b7211 */ /* 0x000fe200078fd8ff */
[----:B------:R-:W3:Y:S04]  /*8660*/  LDCU.64 UR8, c[0x0][0x388] ;  /* 0x00007100ff0877ac */ /* 0x000ee80008000a00 */
[C---:B--2---:R-:W-:Y:S01]  /*8670*/  VIADD R0, R11.reuse, 0x1fe ;  /* 0x000001fe0b007836 */ /* 0x044fe20000000000 */
[----:B------:R-:W2:Y:S01]  /*8680*/  LDCU UR10, c[0x0][0x3b0] ;  /* 0x00007600ff0a77ac */ /* 0x000ea20008000800 */
[----:B------:R-:W-:-:S02]  /*8690*/  VIADD R4, R11, 0x1fc ;  /* 0x000001fc0b047836 */ /* 0x000fc40000000000 */
[C---:B------:R-:W-:Y:S01]  /*86a0*/  VIADD R6, R11.reuse, 0x1fa ;  /* 0x000001fa0b067836 */ /* 0x040fe20000000000 */
[----:B------:R-:W-:Y:S01]  /*86b0*/  IABS R5, R0 ;  /* 0x0000000000057213 */ /* 0x000fe20000000000 */
[C---:B------:R-:W-:Y:S01]  /*86c0*/  VIADD R18, R11.reuse, 0x1f2 ;  /* 0x000001f20b127836 */ /* 0x040fe20000000000 */
[----:B------:R-:W-:Y:S01]  /*86d0*/  IABS R19, R4 ;  /* 0x0000000400137213 */ /* 0x000fe20000000000 */
[----:B-1----:R-:W1:Y:S01]  /*86e0*/  MUFU.RCP R2, R2 ;  /* 0x0000000200027308 */ /* 0x002e620000001000 */
[----:B------:R-:W-:Y:S01]  /*86f0*/  ISETP.GE.AND P4, PT, R0, RZ, PT ;  /* 0x000000ff0000720c */ /* 0x000fe20003f86270 */
[----:B------:R-:W-:Y:S01]  /*8700*/  VIADD R0, R11, 0x1f8 ;  /* 0x000001f80b007836 */ /* 0x000fe20000000000 */
[----:B------:R-:W-:Y:S01]  /*8710*/  IABS R9, R6 ;  /* 0x0000000600097213 */ /* 0x000fe20000000000 */
[----:B------:R-:W4:Y:S01]  /*8720*/  LDCU UR11, c[0x0][0x3a4] ;  /* 0x00007480ff0b77ac */ /* 0x000f220008000800 */
[----:B------:R-:W-:Y:S02]  /*8730*/  ISETP.GE.AND P1, PT, R4, RZ, PT ;  /* 0x000000ff0400720c */ /* 0x000fe40003f26270 */
[----:B------:R-:W-:Y:S01]  /*8740*/  ISETP.GE.AND P3, PT, R0, RZ, PT ;  /* 0x000000ff0000720c */ /* 0x000fe20003f66270 */
[----:B------:R-:W5:Y:S01]  /*8750*/  LDCU.64 UR12, c[0x0][0x380] ;  /* 0x00007000ff0c77ac */ /* 0x000f620008000a00 */
[----:B------:R-:W-:-:S02]  /*8760*/  IABS R15, R0 ;  /* 0x00000000000f7213 */ /* 0x000fc40000000000 */
[----:B------:R-:W-:Y:S02]  /*8770*/  ISETP.GE.AND P0, PT, R6, RZ, PT ;  /* 0x000000ff0600720c */ /* 0x000fe40003f06270 */
[----:B------:R-:W-:Y:S01]  /*8780*/  IABS R17, R18 ;  /* 0x0000001200117213 */ /* 0x000fe20000000000 */
[----:B-1----:R-:W-:-:S06]  /*8790*/  VIADD R13, R2, 0xffffffe ;  /* 0x0ffffffe020d7836 */ /* 0x002fcc0000000000 */
[----:B------:R-:W1:Y:S02]  /*87a0*/  F2I.FTZ.U32.TRUNC.NTZ R13, R13 ;  /* 0x0000000d000d7305 */ /* 0x000e64000021f000 */
[----:B-1----:R-:W-:-:S04]  /*87b0*/  IMAD.MOV R3, RZ, RZ, -R13 ;  /* 0x000000ffff037224 */ /* 0x002fc800078e0a0d */
[----:B------:R-:W-:-:S04]  /*87c0*/  IMAD R3, R3, R10, RZ ;  /* 0x0000000a03037224 */ /* 0x000fc800078e02ff */
[----:B------:R-:W-:-:S04]  /*87d0*/  IMAD.HI.U32 R12, R13, R3, R12 ;  /* 0x000000030d0c7227 */ /* 0x000fc800078e000c */
[----:B------:R-:W-:Y:S02]  /*87e0*/  IMAD.MOV.U32 R3, RZ, RZ, R5 ;  /* 0x000000ffff037224 */ /* 0x000fe400078e0005 */
[----:B------:R-:W-:-:S04]  /*87f0*/  IMAD.HI.U32 R0, R12, R9, RZ ;  /* 0x000000090c007227 */ /* 0x000fc800078e00ff */
[----:B------:R-:W-:-:S04]  /*8800*/  IMAD.HI.U32 R2, R12, R3, RZ ;  /* 0x000000030c027227 */ /* 0x000fc800078e00ff */
[----:B------:R-:W-:Y:S02]  /*8810*/  IMAD.MOV R5, RZ, RZ, -R2 ;  /* 0x000000ffff057224 */ /* 0x000fe400078e0a02 */
[----:B------:R-:W-:-:S04]  /*8820*/  IMAD.HI.U32 R2, R12, R19, RZ ;  /* 0x000000130c027227 */ /* 0x000fc800078e00ff */
[C---:B------:R-:W-:Y:S02]  /*8830*/  IMAD R3, R10.reuse, R5, R3 ;  /* 0x000000050a037224 */ /* 0x040fe400078e0203 */
[----:B------:R-:W-:Y:S02]  /*8840*/  IMAD.MOV R2, RZ, RZ, -R2 ;  /* 0x000000ffff027224 */ /* 0x000fe400078e0a02 */
[----:B------:R-:W-:Y:S01]  /*8850*/  IMAD.MOV R4, RZ, RZ, -R0 ;  /* 0x000000ffff047224 */ /* 0x000fe200078e0a00 */
[C---:B------:R-:W-:Y:S01]  /*8860*/  ISETP.GT.U32.AND P2, PT, R10.reuse, R3, PT ;  /* 0x000000030a00720c */ /* 0x040fe20003f44070 */
[----:B------:R-:W-:Y:S02]  /*8870*/  IMAD R19, R10, R2, R19 ;  /* 0x000000020a137224 */ /* 0x000fe400078e0213 */
[----:B------:R-:W-:Y:S02]  /*8880*/  VIADD R2, R11, 0x1f6 ;  /* 0x000001f60b027836 */ /* 0x000fe40000000000 */
[----:B------:R-:W-:Y:S01]  /*8890*/  IMAD.HI.U32 R0, R12, R15, RZ ;  /* 0x0000000f0c007227 */ /* 0x000fe200078e00ff */
[----:B------:R-:W-:-:S02]  /*88a0*/  ISETP.GT.U32.AND P6, PT, R10, R19, PT ;  /* 0x000000130a00720c */ /* 0x000fc40003fc4070 */
[----:B------:R-:W-:Y:S01]  /*88b0*/  IABS R5, R2 ;  /* 0x0000000200057213 */ /* 0x000fe20000000000 */
[----:B------:R-:W-:Y:S02]  /*88c0*/  VIADD R13, R11, 0x1f4 ;  /* 0x000001f40b0d7836 */ /* 0x000fe40000000000 */
[----:B------:R-:W-:Y:S02]  /*88d0*/  IMAD.MOV R0, RZ, RZ, -R0 ;  /* 0x000000ffff007224 */ /* 0x000fe400078e0a00 */
[--C-:B------:R-:W-:Y:S01]  /*88e0*/  @!P2 IMAD.IADD R3, R3, 0x1, -R10.reuse ;  /* 0x000000010303a824 */ /* 0x100fe200078e0a0a */
[----:B------:R-:W-:Y:S01]  /*88f0*/  IABS R7, R13 ;  /* 0x0000000d00077213 */ /* 0x000fe20000000000 */
[----:B------:R-:W-:Y:S01]  /*8900*/  IMAD R9, R10, R4, R9 ;  /* 0x000000040a097224 */ /* 0x000fe200078e0209 */
[----:B------:R-:W-:Y:S01]  /*8910*/  ISETP.GE.AND P2, PT, R2, RZ, PT ;  /* 0x000000ff0200720c */ /* 0x000fe20003f46270 */
[C---:B------:R-:W-:Y:S01]  /*8920*/  IMAD R6, R10.reuse, R0, R15 ;  /* 0x000000000a067224 */ /* 0x040fe200078e020f */
[----:B------:R-:W-:Y:S01]  /*8930*/  ISETP.GT.U32.AND P5, PT, R10, R3, PT ;  /* 0x000000030a00720c */ /* 0x000fe20003fa4070 */
[----:B------:R-:W-:-:S02]  /*8940*/  @!P6 IMAD.IADD R19, R19, 0x1, -R10 ;  /* 0x000000011313e824 */ /* 0x000fc400078e0a0a */
[----:B------:R-:W-:-:S03]  /*8950*/  IMAD.HI.U32 R0, R12, R5, RZ ;  /* 0x000000050c007227 */ /* 0x000fc600078e00ff */
[----:B------:R-:W-:Y:S01]  /*8960*/  ISETP.GT.U32.AND P6, PT, R10, R19, PT ;  /* 0x000000130a00720c */ /* 0x000fe20003fc4070 */
[----:B------:R-:W-:-:S04]  /*8970*/  IMAD.HI.U32 R2, R12, R7, RZ ;  /* 0x000000070c027227 */ /* 0x000fc800078e00ff */
[----:B------:R-:W-:Y:S02]  /*8980*/  IMAD.MOV R0, RZ, RZ, -R0 ;  /* 0x000000ffff007224 */ /* 0x000fe400078e0a00 */
[----:B------:R-:W-:Y:S01]  /*8990*/  @!P5 IMAD.IADD R3, R3, 0x1, -R10 ;  /* 0x000000010303d824 */ /* 0x000fe200078e0a0a */
[C---:B------:R-:W-:Y:S01]  /*89a0*/  ISETP.GT.U32.AND P5, PT, R10.reuse, R9, PT ;  /* 0x000000090a00720c */ /* 0x040fe20003fa4070 */
[----:B------:R-:W-:Y:S02]  /*89b0*/  IMAD.MOV R2, RZ, RZ, -R2 ;  /* 0x000000ffff027224 */ /* 0x000fe400078e0a02 */
[C---:B------:R-:W-:Y:S02]  /*89c0*/  IMAD R8, R10.reuse, R0, R5 ;  /* 0x000000000a087224 */ /* 0x040fe400078e0205 */
[----:B------:R-:W-:Y:S02]  /*89d0*/  IMAD.MOV.U32 R14, RZ, RZ, R3 ;  /* 0x000000ffff0e7224 */ /* 0x000fe400078e0003 */
[----:B------:R-:W-:-:S02]  /*89e0*/  IMAD R7, R10, R2, R7 ;  /* 0x000000020a077224 */ /* 0x000fc400078e0207 */
[----:B------:R-:W-:Y:S01]  /*89f0*/  @!P6 IMAD.IADD R19, R19, 0x1, -R10 ;  /* 0x000000011313e824 */ /* 0x000fe200078e0a0a */
[C---:B------:R-:W-:Y:S01]  /*8a00*/  ISETP.GT.U32.AND P6, PT, R10.reuse, R8, PT ;  /* 0x000000080a00720c */ /* 0x040fe20003fc4070 */
[----:B------:R-:W-:Y:S01]  /*8a10*/  @!P4 IMAD.MOV R14, RZ, RZ, -R14 ;  /* 0x000000ffff0ec224 */ /* 0x000fe200078e0a0e */
[C---:B------:R-:W-:Y:S01]  /*8a20*/  ISETP.GT.U32.AND P4, PT, R10.reuse, R6, PT ;  /* 0x000000060a00720c */ /* 0x040fe20003f84070 */
[----:B------:R-:W-:Y:S01]  /*8a30*/  @!P5 IMAD.IADD R9, R9, 0x1, -R10 ;  /* 0x000000010909d824 */ /* 0x000fe200078e0a0a */
[----:B------:R-:W-:Y:S01]  /*8a40*/  ISETP.GT.U32.AND P5, PT, R10, R7, PT ;  /* 0x000000070a00720c */ /* 0x000fe20003fa4070 */
[----:B------:R-:W-:Y:S01]  /*8a50*/  VIADD R15, R11, 0x1f0 ;  /* 0x000001f00b0f7836 */ /* 0x000fe20000000000 */
[----:B------:R1:W-:Y:S01]  /*8a60*/  STL [R1+0x58], R14 ;  /* 0x0000580e01007387 */ /* 0x0003e20000100800 */
[----:B------:R-:W-:-:S03]  /*8a70*/  IMAD.HI.U32 R0, R12, R17, RZ ;  /* 0x000000110c007227 */ /* 0x000fc600078e00ff */
[----:B------:R-:W-:Y:S01]  /*8a80*/  IABS R3, R15 ;  /* 0x0000000f00037213 */ /* 0x000fe20000000000 */
[----:B------:R-:W-:Y:S02]  /*8a90*/  IMAD.MOV R0, RZ, RZ, -R0 ;  /* 0x000000ffff007224 */ /* 0x000fe400078e0a00 */
[--C-:B------:R-:W-:Y:S02]  /*8aa0*/  @!P6 IMAD.IADD R8, R8, 0x1, -R10.reuse ;  /* 0x000000010808e824 */ /* 0x100fe400078e0a0a */
[--C-:B------:R-:W-:Y:S01]  /*8ab0*/  @!P4 IMAD.IADD R6, R6, 0x1, -R10.reuse ;  /* 0x000000010606c824 */ /* 0x100fe200078e0a0a */
[C---:B------:R-:W-:Y:S01]  /*8ac0*/  ISETP.GT.U32.AND P4, PT, R10.reuse, R9, PT ;  /* 0x000000090a00720c */ /* 0x040fe20003f84070 */
[----:B-1----:R-:W-:Y:S02]  /*8ad0*/  IMAD.MOV.U32 R14, RZ, RZ, R19 ;  /* 0x000000ffff0e7224 */ /* 0x002fe400078e0013 */
[----:B------:R-:W-:Y:S01]  /*8ae0*/  @!P5 IMAD.IADD R7, R7, 0x1, -R10 ;  /* 0x000000010707d824 */ /* 0x000fe200078e0a0a */
[C---:B------:R-:W-:Y:S01]  /*8af0*/  ISETP.GT.U32.AND P5, PT, R10.reuse, R8, PT ;  /* 0x000000080a00720c */ /* 0x040fe20003fa4070 */
[C---:B------:R-:W-:Y:S01]  /*8b00*/  IMAD R2, R10.reuse, R0, R17 ;  /* 0x000000000a027224 */ /* 0x040fe200078e0211 */
[----:B------:R-:W-:Y:S01]  /*8b10*/  ISETP.GT.U32.AND P6, PT, R10, R6, PT ;  /* 0x000000060a00720c */ /* 0x000fe20003fc4070 */
[----:B------:R-:W-:-:S04]  /*8b20*/  IMAD.HI.U32 R0, R12, R3, RZ ;  /* 0x000000030c007227 */ /* 0x000fc800078e00ff */
[----:B------:R-:W-:Y:S01]  /*8b30*/  @!P1 IMAD.MOV R14, RZ, RZ, -R14 ;  /* 0x000000ffff0e9224 */ /* 0x000fe200078e0a0e */
[----:B------:R-:W-:Y:S01]  /*8b40*/  ISETP.GT.U32.AND P1, PT, R10, R7, PT ;  /* 0x000000070a00720c */ /* 0x000fe20003f24070 */
[----:B------:R-:W-:Y:S02]  /*8b50*/  IMAD.MOV R0, RZ, RZ, -R0 ;  /* 0x000000ffff007224 */ /* 0x000fe400078e0a00 */
[--C-:B------:R-:W-:Y:S01]  /*8b60*/  @!P4 IMAD.IADD R9, R9, 0x1, -R10.reuse ;  /* 0x000000010909c824 */ /* 0x100fe200078e0a0a */
[----:B------:R1:W-:Y:S01]  /*8b70*/  STL [R1+0x9c], R14 ;  /* 0x00009c0e01007387 */ /* 0x0003e20000100800 */
[--C-:B------:R-:W-:Y:S01]  /*8b80*/  @!P5 IMAD.IADD R8, R8, 0x1, -R10.reuse ;  /* 0x000000010808d824 */ /* 0x100fe200078e0a0a */
[----:B------:R-:W-:Y:S01]  /*8b90*/  ISETP.GT.U32.AND P4, PT, R10, R2, PT ;  /* 0x000000020a00720c */ /* 0x000fe20003f84070 */
[----:B------:R-:W-:Y:S02]  /*8ba0*/  VIADD R5, R11, 0x1ee ;  /* 0x000001ee0b057836 */ /* 0x000fe40000000000 */
[--C-:B------:R-:W-:Y:S01]  /*8bb0*/  @!P6 IMAD.IADD R6, R6, 0x1, -R10.reuse ;  /* 0x000000010606e824 */ /* 0x100fe200078e0a0a */
[----:B------:R-:W-:Y:S01]  /*8bc0*/  ISETP.GE.AND P6, PT, R13, RZ, PT ;  /* 0x000000ff0d00720c */ /* 0x000fe20003fc6270 */
[----:B------:R-:W-:Y:S01]  /*8bd0*/  VIADD R4, R11, 0x1ec ;  /* 0x000001ec0b047836 */ /* 0x000fe20000000000 */
[----:B------:R-:W-:Y:S01]  /*8be0*/  IABS R17, R5 ;  /* 0x0000000500117213 */ /* 0x000fe20000000000 */
[----:B------:R-:W-:Y:S01]  /*8bf0*/  @!P1 IMAD.IADD R7, R7, 0x1, -R10 ;  /* 0x0000000107079824 */ /* 0x000fe200078e0a0a */
[----:B------:R-:W-:Y:S01]  /*8c00*/  ISETP.GE.AND P1, PT, R18, RZ, PT ;  /* 0x000000ff1200720c */ /* 0x000fe20003f26270 */
[----:B-1----:R-:W-:Y:S01]  /*8c10*/  IMAD R14, R10, R0, R3 ;  /* 0x000000000a0e7224 */ /* 0x002fe200078e0203 */
[----:B------:R-:W-:Y:S01]  /*8c20*/  IABS R16, R4 ;  /* 0x0000000400107213 */ /* 0x000fe20000000000 */
[----:B------:R-:W-:-:S02]  /*8c30*/  VIADD R3, R11, 0x1ea ;  /* 0x000001ea0b037836 */ /* 0x000fc40000000000 */
[----:B------:R-:W-:Y:S01]  /*8c40*/  @!P4 IMAD.IADD R2, R2, 0x1, -R10 ;  /* 0x000000010202c824 */ /* 0x000fe200078e0a0a */
[----:B------:R-:W-:Y:S01]  /*8c50*/  ISETP.GT.U32.AND P5, PT, R10, R14, PT ;  /* 0x0000000e0a00720c */ /* 0x000fe20003fa4070 */
[----:B------:R-:W-:Y:S01]  /*8c60*/  IMAD.HI.U32 R13, R12, R17, RZ ;  /* 0x000000110c0d7227 */ /* 0x000fe200078e00ff */
[----:B------:R-:W-:Y:S02]  /*8c70*/  IABS R18, R3 ;  /* 0x0000000300127213 */ /* 0x000fe40000000000 */
[----:B------:R-:W-:Y:S01]  /*8c80*/  ISETP.GE.AND P4, PT, R15, RZ, PT ;  /* 0x000000ff0f00720c */ /* 0x000fe20003f86270 */
[----:B------:R-:W-:Y:S02]  /*8c90*/  IMAD.MOV.U32 R20, RZ, RZ, R9 ;  /* 0x000000ffff147224 */ /* 0x000fe400078e0009 */
[----:B------:R-:W-:Y:S02]  /*8ca0*/  IMAD.MOV.U32 R15, RZ, RZ, R18 ;  /* 0x000000ffff0f7224 */ /* 0x000fe400078e0012 */
[----:B------:R-:W-:-:S02]  /*8cb0*/  IMAD.MOV R13, RZ, RZ, -R13 ;  /* 0x000000ffff0d7224 */ /* 0x000fc400078e0a0d */
[----:B------:R-:W-:-:S04]  /*8cc0*/  IMAD.HI.U32 R9, R12, R15, RZ ;  /* 0x0000000f0c097227 */ /* 0x000fc800078e00ff */
[----:B------:R-:W-:Y:S02]  /*8cd0*/  @!P5 IMAD.IADD R14, R14, 0x1, -R10 ;  /* 0x000000010e0ed824 */ /* 0x000fe400078e0a0a */
[----:B------:R-:W-:Y:S02]  /*8ce0*/  IMAD.MOV.U32 R19, RZ, RZ, R6 ;  /* 0x000000ffff137224 */ /* 0x000fe400078e0006 */
[----:B------:R-:W-:Y:S01]  /*8cf0*/  @!P0 IMAD.MOV R20, RZ, RZ, -R20 ;  /* 0x000000ffff148224 */ /* 0x000fe200078e0a14 */
[C---:B------:R-:W-:Y:S01]  /*8d00*/  ISETP.GT.U32.AND P5, PT, R10.reuse, R14, PT ;  /* 0x0000000e0a00720c */ /* 0x040fe20003fa4070 */
[----:B------:R-:W-:Y:S01]  /*8d10*/  IMAD.MOV R6, RZ, RZ, -R9 ;  /* 0x000000ffff067224 */ /* 0x000fe200078e0a09 */
[C---:B------:R-:W-:Y:S01]  /*8d20*/  ISETP.GT.U32.AND P0, PT, R10.reuse, R2, PT ;  /* 0x000000020a00720c */ /* 0x040fe20003f04070 */
[C---:B------:R-:W-:Y:S01]  /*8d30*/  IMAD R17, R10.reuse, R13, R17 ;  /* 0x0000000d0a117224 */ /* 0x040fe200078e0211 */
[----:B------:R1:W-:Y:S01]  /*8d40*/  STL [R1+0xb4], R20 ;  /* 0x0000b41401007387 */ /* 0x0003e20000100800 */
[----:B------:R-:W-:-:S02]  /*8d50*/  IMAD R15, R10, R6, R15 ;  /* 0x000000060a0f7224 */ /* 0x000fc400078e020f */
[----:B------:R-:W-:-:S04]  /*8d60*/  IMAD.HI.U32 R0, R12, R16, RZ ;  /* 0x000000100c007227 */ /* 0x000fc800078e00ff */
[----:B------:R-:W-:Y:S01]  /*8d70*/  @!P3 IMAD.MOV R19, RZ, RZ, -R19 ;  /* 0x000000ffff13b224 */ /* 0x000fe200078e0a13 */
[----:B------:R-:W-:Y:S01]  /*8d80*/  ISETP.GT.U32.AND P3, PT, R10, R17, PT ;  /* 0x000000110a00720c */ /* 0x000fe20003f64070 */
[----:B------:R-:W-:Y:S01]  /*8d90*/  @!P5 IMAD.IADD R14, R14, 0x1, -R10 ;  /* 0x000000010e0ed824 */ /* 0x000fe200078e0a0a */
[----:B------:R-:W-:Y:S01]  /*8da0*/  ISETP.GT.U32.AND P5, PT, R10, R15, PT ;  /* 0x0000000f0a00720c */ /* 0x000fe20003fa4070 */
[----:B------:R-:W-:Y:S01]  /*8db0*/  IMAD.MOV R0, RZ, RZ, -R0 ;  /* 0x000000ffff007224 */ /* 0x000fe200078e0a00 */
[----:B------:R-:W-:Y:S01]  /*8dc0*/  STL [R1+0x3fc], R19 ;  /* 0x0003fc1301007387 */ /* 0x000fe20000100800 */
[----:B------:R-:W-:Y:S01]  /*8dd0*/  @!P0 IMAD.IADD R2, R2, 0x1, -R10 ;  /* 0x0000000102028824 */ /* 0x000fe200078e0a0a */
[----:B------:R-:W-:Y:S01]  /*8de0*/  ISETP.GE.AND P0, PT, R4, RZ, PT ;  /* 0x000000ff0400720c */ /* 0x000fe20003f06270 */
[C---:B------:R-:W-:Y:S02]  /*8df0*/  IMAD R16, R10.reuse, R0, R16 ;  /* 0x000000000a107224 */ /* 0x040fe400078e0210 */
[----:B------:R-:W-:Y:S01]  /*8e00*/  @!P2 IMAD.MOV R8, RZ, RZ, -R8 ;  /* 0x000000ffff08a224 */ /* 0x000fe200078e0a08 */
[----:B------:R-:W-:Y:S01]  /*8e10*/  ISETP.GE.AND P2, PT, R5, RZ, PT ;  /* 0x000000ff0500720c */ /* 0x000fe20003f46270 */
[----:B------:R-:W-:Y:S01]  /*8e20*/  @!P6 IMAD.MOV R7, RZ, RZ, -R7 ;  /* 0x000000ffff07e224 */ /* 0x000fe200078e0a07 */
[----:B------:R-:W-:Y:S01]  /*8e30*/  ISETP.GT.U32.AND P6, PT, R10, R16, PT ;  /* 0x000000100a00720c */ /* 0x000fe20003fc4070 */
[----:B------:R-:W-:Y:S01]  /*8e40*/  VIADD R4, R11, 0x1e6 ;  /* 0x000001e60b047836 */ /* 0x000fe20000000000 */
[----:B------:R-:W-:Y:S01]  /*8e50*/  STL [R1+0x400], R8 ;  /* 0x0004000801007387 */ /* 0x000fe20000100800 */
[----:B------:R-:W-:-:S02]  /*8e60*/  IMAD.MOV.U32 R5, RZ, RZ, R2 ;  /* 0x000000ffff057224 */ /* 0x000fc400078e0002 */
[--C-:B------:R-:W-:Y:S01]  /*8e70*/  @!P3 IMAD.IADD R17, R17, 0x1, -R10.reuse ;  /* 0x000000011111b824 */ /* 0x100fe200078e0a0a */
[----:B------:R-:W-:Y:S01]  /*8e80*/  ISETP.GE.AND P3, PT, R3, RZ, PT ;  /* 0x000000ff0300720c */ /* 0x000fe20003f66270 */
[----:B------:R-:W-:Y:S01]  /*8e90*/  @!P1 IMAD.MOV R5, RZ, RZ, -R5 ;  /* 0x000000ffff059224 */ /* 0x000fe200078e0a05 */
[----:B------:R-:W-:Y:S01]  /*8ea0*/  IABS R3, R4 ;  /* 0x0000000400037213 */ /* 0x000fe20000000000 */
[--C-:B------:R-:W-:Y:S01]  /*8eb0*/  @!P5 IMAD.IADD R15, R15, 0x1, -R10.reuse ;  /* 0x000000010f0fd824 */ /* 0x100fe200078e0a0a */
[----:B------:R0:W-:Y:S01]  /*8ec0*/  STL [R1+0x404], R7 ;  /* 0x0004040701007387 */ /* 0x0001e20000100800 */
[C---:B------:R-:W-:Y:S02]  /*8ed0*/  VIADD R0, R11.reuse, 0x1e8 ;  /* 0x000001e80b007836 */ /* 0x040fe40000000000 */
[----:B------:R-:W-:Y:S01]  /*8ee0*/  @!P6 IMAD.IADD R16, R16, 0x1, -R10 ;  /* 0x000000011010e824 */ /* 0x000fe200078e0a0a */
[----:B------:R2:W-:Y:S01]  /*8ef0*/  STL [R1+0x408], R5 ;  /* 0x0004080501007387 */ /* 0x0005e20000100800 */
[C---:B------:R-:W-:Y:S01]  /*8f00*/  ISETP.GT.U32.AND P5, PT, R10.reuse, R15, PT ;  /* 0x0000000f0a00720c */ /* 0x040fe20003fa4070 */
[C---:B------:R-:W-:Y:S01]  /*8f10*/  VIADD R2, R11.reuse, 0x1e2 ;  /* 0x000001e20b027836 */ /* 0x040fe20000000000 */
[----:B------:R-:W-:Y:S01]  /*8f20*/  IABS R9, R0 ;  /* 0x0000000000097213 */ /* 0x000fe20000000000 */
[----:B-1----:R-:W-:Y:S01]  /*8f30*/  IMAD.MOV.U32 R20, RZ, RZ, R14 ;  /* 0x000000ffff147224 */ /* 0x002fe200078e000e */
[C---:B------:R-:W-:Y:S01]  /*8f40*/  ISETP.GT.U32.AND P6, PT, R10.reuse, R17, PT ;  /* 0x000000110a00720c */ /* 0x040fe20003fc4070 */
[----:B0-----:R-:W-:Y:S01]  /*8f50*/  VIADD R7, R11, 0x1e4 ;  /* 0x000001e40b077836 */ /* 0x001fe20000000000 */
[----:B------:R-:W-:Y:S01]  /*8f60*/  ISETP.GT.U32.AND P1, PT, R10, R16, PT ;  /* 0x000000100a00720c */ /* 0x000fe20003f24070 */
[----:B------:R-:W-:-:S03]  /*8f70*/  IMAD.HI.U32 R6, R12, R9, RZ ;  /* 0x000000090c067227 */ /* 0x000fc600078e00ff */
[----:B------:R-:W-:Y:S01]  /*8f80*/  IABS R13, R7 ;  /* 0x00000007000d7213 */ /* 0x000fe20000000000 */
[----:B--2---:R-:W-:-:S04]  /*8f90*/  IMAD.HI.U32 R5, R12, R3, RZ ;  /* 0x000000030c057227 */ /* 0x004fc800078e00ff */
[----:B------:R-:W-:Y:S02]  /*8fa0*/  IMAD.MOV R5, RZ, RZ, -R5 ;  /* 0x000000ffff057224 */ /* 0x000fe400078e0a05 */
[----:B------:R-:W-:Y:S02]  /*8fb0*/  IMAD.MOV R6, RZ, RZ, -R6 ;  /* 0x000000ffff067224 */ /* 0x000fe400078e0a06 */
[C---:B------:R-:W-:Y:S02]  /*8fc0*/  IMAD R3, R10.reuse, R5, R3 ;  /* 0x000000050a037224 */ /* 0x040fe400078e0203 */
[--C-:B------:R-:W-:Y:S02]  /*8fd0*/  @!P5 IMAD.IADD R15, R15, 0x1, -R10.reuse ;  /* 0x000000010f0fd824 */ /* 0x100fe400078e0a0a */
[C---:B------:R-:W-:Y:S01]  /*8fe0*/  IMAD R9, R10.reuse, R6, R9 ;  /* 0x000000060a097224 */ /* 0x040fe200078e0209 */
[C---:B------:R-:W-:Y:S01]  /*8ff0*/  ISETP.GT.U32.AND P5, PT, R10.reuse, R3, PT ;  /* 0x000000030a00720c */ /* 0x040fe20003fa4070 */
[--C-:B------:R-:W-:Y:S01]  /*9000*/  @!P6 IMAD.IADD R17, R17, 0x1, -R10.reuse ;  /* 0x000000011111e824 */ /* 0x100fe200078e0a0a */
[----:B------:R-:W-:Y:S01]  /*9010*/  IABS R6, R2 ;  /* 0x0000000200067213 */ /* 0x000fe20000000000 */
[----:B------:R-:W-:Y:S01]  /*9020*/  VIADD R5, R11, 0x1e0 ;  /* 0x000001e00b057836 */ /* 0x000fe20000000000 */
[----:B------:R-:W-:Y:S01]  /*9030*/  ISETP.GT.U32.AND P6, PT, R10, R9, PT ;  /* 0x000000090a00720c */ /* 0x000fe20003fc4070 */
[----:B------:R-:W-:Y:S01]  /*9040*/  @!P1 IMAD.IADD R16, R16, 0x1, -R10 ;  /* 0x0000000110109824 */ /* 0x000fe200078e0a0a */
[----:B------:R-:W-:Y:S01]  /*9050*/  ISETP.GE.AND P1, PT, R0, RZ, PT ;  /* 0x000000ff0000720c */ /* 0x000fe20003f26270 */
[----:B------:R-:W-:Y:S01]  /*9060*/  IMAD.HI.U32 R18, R12, R13, RZ ;  /* 0x0000000d0c127227 */ /* 0x000fe200078e00ff */
[----:B------:R-:W-:-:S03]  /*9070*/  IABS R8, R5 ;  /* 0x0000000500087213 */ /* 0x000fc60000000000 */
[----:B------:R-:W-:Y:S02]  /*9080*/  @!P4 IMAD.MOV R20, RZ, RZ, -R20 ;  /* 0x000000ffff14c224 */ /* 0x000fe400078e0a14 */
[--C-:B------:R-:W-:Y:S02]  /*9090*/  @!P5 IMAD.IADD R3, R3, 0x1, -R10.reuse ;  /* 0x000000010303d824 */ /* 0x100fe400078e0a0a */
[----:B------:R-:W-:Y:S01]  /*90a0*/  IMAD.HI.U32 R14, R12, R8, RZ ;  /* 0x000000080c0e7227 */ /* 0x000fe200078e00ff */
[----:B------:R-:W-:Y:S02]  /*90b0*/  STL [R1+0xbc], R20 ;  /* 0x0000bc1401007387 */ /* 0x000fe40000100800 */
[----:B------:R-:W-:Y:S01]  /*90c0*/  ISETP.GT.U32.AND P5, PT, R10, R3, PT ;  /* 0x000000030a00720c */ /* 0x000fe20003fa4070 */
[----:B------:R-:W-:Y:S01]  /*90d0*/  @!P6 IMAD.IADD R9, R9, 0x1, -R10 ;  /* 0x000000010909e824 */ /* 0x000fe200078e0a0a */
[----:B------:R-:W-:Y:S01]  /*90e0*/  ISETP.GE.AND P6, PT, R4, RZ, PT ;  /* 0x000000ff0400720c */ /* 0x000fe20003fc6270 */
[----:B------:R-:W-:-:S02]  /*90f0*/  IMAD.MOV R14, RZ, RZ, -R14 ;  /* 0x000000ffff0e7224 */ /* 0x000fc400078e0a0e */
[----:B------:R-:W-:Y:S01]  /*9100*/  IMAD.HI.U32 R0, R12, R6, RZ ;  /* 0x000000060c007227 */ /* 0x000fe200078e00ff */
[----:B------:R-:W-:-:S03]  /*9110*/  ISETP.GT.U32.AND P4, PT, R10, R9, PT ;  /* 0x000000090a00720c */ /* 0x000fc60003f84070 */
[----:B------:R-:W-:Y:S02]  /*9120*/  IMAD.MOV R18, RZ, RZ, -R18 ;  /* 0x000000ffff127224 */ /* 0x000fe400078e0a12 */
[----:B------:R-:W-:Y:S01]  /*9130*/  @!P0 IMAD.MOV R16, RZ, RZ, -R16 ;  /* 0x000000ffff108224 */ /* 0x000fe200078e0a10 */
[----:B------:R-:W-:Y:S01]  /*9140*/  ISETP.GE.AND P0, PT, R7, RZ, PT ;  /* 0x000000ff0700720c */ /* 0x000fe20003f06270 */
[C---:B------:R-:W-:Y:S02]  /*9150*/  IMAD R7, R10.reuse, R14, R8 ;  /* 0x0000000e0a077224 */ /* 0x040fe400078e0208 */
[----:B------:R-:W-:Y:S02]  /*9160*/  IMAD.MOV R0, RZ, RZ, -R0 ;  /* 0x000000ffff007224 */ /* 0x000fe400078e0a00 */
[----:B------:R-:W-:Y:S02]  /*9170*/  IMAD R13, R10, R18, R13 ;  /* 0x000000120a0d7224 */ /* 0x000fe400078e020d */
[----:B------:R-:W-:-:S02]  /*9180*/  IMAD.MOV.U32 R19, RZ, RZ, R17 ;  /* 0x000000ffff137224 */ /* 0x000fc400078e0011 */
[----:B------:R-:W-:Y:S01]  /*9190*/  @!P5 IMAD.IADD R3, R3, 0x1, -R10 ;  /* 0x000000010303d824 */ /* 0x000fe200078e0a0a */
[C---:B------:R-:W-:Y:S01]  /*91a0*/  ISETP.GT.U32.AND P5, PT, R10.reuse, R7, PT ;  /* 0x000000070a00720c */ /* 0x040fe20003fa4070 */
[C---:B------:R-:W-:Y:S02]  /*91b0*/  IMAD R6, R10.reuse, R0, R6 ;  /* 0x000000000a067224 */ /* 0x040fe400078e0206 */
[----:B------:R-:W-:Y:S01]  /*91c0*/  @!P2 IMAD.MOV R19, RZ, RZ, -R19 ;  /* 0x000000ffff13a224 */ /* 0x000fe200078e0a13 */
[----:B------:R-:W-:Y:S01]  /*91d0*/  ISETP.GT.U32.AND P2, PT, R10, R13, PT ;  /* 0x0000000d0a00720c */ /* 0x000fe20003f44070 */
[----:B------:R-:W-:Y:S01]  /*91e0*/  @!P4 IMAD.IADD R9, R9, 0x1, -R10 ;  /* 0x000000010909c824 */ /* 0x000fe200078e0a0a */
[----:B------:R-:W-:Y:S01]  /*91f0*/  ISETP.GE.AND P4, PT, R2, RZ, PT ;  /* 0x000000ff0200720c */ /* 0x000fe20003f86270 */
[----:B------:R-:W-:Y:S01]  /*9200*/  @!P3 IMAD.MOV R15, RZ, RZ, -R15 ;  /* 0x000000ffff0fb224 */ /* 0x000fe200078e0a0f */
[----:B------:R-:W-:Y:S01]  /*9210*/  ISETP.GT.U32.AND P3, PT, R10, R6, PT ;  /* 0x000000060a00720c */ /* 0x000fe20003f64070 */
[----:B------:R-:W-:Y:S01]  /*9220*/  IMAD.MOV.U32 R14, RZ, RZ, R9 ;  /* 0x000000ffff0e7224 */ /* 0x000fe200078e0009 */
[----:B------:R-:W-:Y:S01]  /*9230*/  STL [R1+0xc4], R19 ;  /* 0x0000c41301007387 */ /* 0x000fe20000100800 */
[----:B------:R-:W-:-:S02]  /*9240*/  VIADD R2, R11, 0x1dc ;  /* 0x000001dc0b027836 */ /* 0x000fc40000000000 */
[----:B------:R-:W-:Y:S01]  /*9250*/  VIADD R4, R11, 0x1de ;  /* 0x000001de0b047836 */ /* 0x000fe20000000000 */
[----:B------:R-:W-:Y:S01]  /*9260*/  STL [R1+0xcc], R16 ;  /* 0x0000cc1001007387 */ /* 0x000fe20000100800 */
[----:B------:R-:W-:Y:S01]  /*9270*/  @!P1 IMAD.MOV R14, RZ, RZ, -R14 ;  /* 0x000000ffff0e9224 */ /* 0x000fe200078e0a0e */
[----:B------:R-:W-:Y:S01]  /*9280*/  IABS R9, R2 ;  /* 0x0000000200097213 */ /* 0x000fe20000000000 */
[--C-:B------:R-:W-:Y:S01]  /*9290*/  @!P5 IMAD.IADD R7, R7, 0x1, -R10.reuse ;  /* 0x000000010707d824 */ /* 0x100fe200078e0a0a */
[----:B------:R-:W-:Y:S01]  /*92a0*/  IABS R0, R4 ;  /* 0x0000000400007213 */ /* 0x000fe20000000000 */
[--C-:B------:R-:W-:Y:S01]  /*92b0*/  @!P2 IMAD.IADD R13, R13, 0x1, -R10.reuse ;  /* 0x000000010d0da824 */ /* 0x100fe200078e0a0a */
[----:B------:R-:W-:Y:S01]  /*92c0*/  STL [R1+0x3ec], R15 ;  /* 0x0003ec0f01007387 */ /* 0x000fe20000100800 */
[----:B------:R-:W-:Y:S01]  /*92d0*/  @!P3 IMAD.IADD R6, R6, 0x1, -R10 ;  /* 0x000000010606b824 */ /* 0x000fe200078e0a0a */
[----:B------:R-:W-:Y:S01]  /*92e0*/  ISETP.GT.U32.AND P5, PT, R10, R7, PT ;  /* 0x000000070a00720c */ /* 0x000fe20003fa4070 */
[----:B------:R-:W-:Y:S01]  /*92f0*/  IMAD.HI.U32 R8, R12, R0, RZ ;  /* 0x000000000c087227 */ /* 0x000fe200078e00ff */
[----:B------:R0:W-:Y:S01]  /*9300*/  STL [R1+0x3f0], R14 ;  /* 0x0003f00e01007387 */ /* 0x0001e20000100800 */
[----:B------:R-:W-:-:S02]  /*9310*/  ISETP.GT.U32.AND P3, PT, R10, R13, PT ;  /* 0x0000000d0a00720c */ /* 0x000fc40003f64070 */
[----:B------:R-:W-:Y:S01]  /*9320*/  IMAD.MOV R8, RZ, RZ, -R8 ;  /* 0x000000ffff087224 */ /* 0x000fe200078e0a08 */
[C---:B------:R-:W-:Y:S02]  /*9330*/  ISETP.GT.U32.AND P1, PT, R10.reuse, R6, PT ;  /* 0x000000060a00720c */ /* 0x040fe40003f24070 */
[----:B------:R-:W-:Y:S01]  /*9340*/  ISETP.GE.AND P2, PT, R5, RZ, PT ;  /* 0x000000ff0500720c */ /* 0x000fe20003f46270 */
[----:B------:R-:W-:Y:S02]  /*9350*/  IMAD R0, R10, R8, R0 ;  /* 0x000000080a007224 */ /* 0x000fe400078e0200 */
[----:B------:R-:W-:Y:S02]  /*9360*/  VIADD R5, R11, 0x1da ;  /* 0x000001da0b057836 */ /* 0x000fe40000000000 */
[----:B0-----:R-:W-:Y:S02]  /*9370*/  IMAD.MOV.U32 R14, RZ, RZ, R3 ;  /* 0x000000ffff0e7224 */ /* 0x001fe400078e0003 */
[----:B------:R-:W-:Y:S01]  /*9380*/  IMAD.HI.U32 R3, R12, R9, RZ ;  /* 0x000000090c037227 */ /* 0x000fe200078e00ff */
[----:B------:R-:W-:-:S03]  /*9390*/  IABS R8, R5 ;  /* 0x0000000500087213 */ /* 0x000fc60000000000 */
[----:B------:R-:W-:Y:S02]  /*93a0*/  IMAD.MOV R3, RZ, RZ, -R3 ;  /* 0x000000ffff037224 */ /* 0x000fe400078e0a03 */
[--C-:B------:R-:W-:Y:S02]  /*93b0*/  @!P5 IMAD.IADD R7, R7, 0x1, -R10.reuse ;  /* 0x000000010707d824 */ /* 0x100fe400078e0a0a */
[C---:B------:R-:W-:Y:S02]  /*93c0*/  IMAD R9, R10.reuse, R3, R9 ;  /* 0x000000030a097224 */ /* 0x040fe400078e0209 */
[--C-:B------:R-:W-:Y:S01]  /*93d0*/  @!P3 IMAD.IADD R13, R13, 0x1, -R10.reuse ;  /* 0x000000010d0db824 */ /* 0x100fe200078e0a0a */
[----:B------:R-:W-:Y:S01]  /*93e0*/  ISETP.GT.U32.AND P3, PT, R10, R0, PT ;  /* 0x000000000a00720c */ /* 0x000fe20003f64070 */
[----:B------:R-:W-:Y:S01]  /*93f0*/  @!P1 IMAD.IADD R6, R6, 0x1, -R10 ;  /* 0x0000000106069824 */ /* 0x000fe200078e0a0a */
[----:B------:R-:W-:Y:S01]  /*9400*/  ISETP.GT.U32.AND P5, PT, R10, R9, PT ;  /* 0x000000090a00720c */ /* 0x000fe20003fa4070 */
[----:B------:R-:W-:Y:S01]  /*9410*/  @!P6 IMAD.MOV R14, RZ, RZ, -R14 ;  /* 0x000000ffff0ee224 */ /* 0x000fe200078e0a0e */
[----:B------:R-:W-:Y:S01]  /*9420*/  ISETP.GE.AND P1, PT, R2, RZ, PT ;  /* 0x000000ff0200720c */ /* 0x000fe20003f26270 */
[----:B------:R-:W-:Y:S01]  /*9430*/  VIADD R2, R11, 0x1d8 ;  /* 0x000001d80b027836 */ /* 0x000fe20000000000 */
[----:B------:R-:W-:Y:S01]  /*9440*/  ISETP.GE.AND P6, PT, R4, RZ, PT ;  /* 0x000000ff0400720c */ /* 0x000fe20003fc6270 */
[----:B------:R-:W-:Y:S01]  /*9450*/  IMAD.HI.U32 R15, R12, R8, RZ ;  /* 0x000000080c0f7227 */ /* 0x000fe200078e00ff */
[----:B------:R0:W-:Y:S02]  /*9460*/  STL [R1+0x3f8], R14 ;  /* 0x0003f80e01007387 */ /* 0x0001e40000100800 */
[----:B------:R-:W-:Y:S01]  /*9470*/  IABS R4, R2 ;  /* 0x0000000200047213 */ /* 0x000fe20000000000 */
[----:B------:R-:W-:-:S02]  /*9480*/  IMAD.MOV.U32 R16, RZ, RZ, R13 ;  /* 0x000000ffff107224 */ /* 0x000fc400078e000d */
[--C-:B------:R-:W-:Y:S01]  /*9490*/  @!P3 IMAD.IADD R0, R0, 0x1, -R10.reuse ;  /* 0x000000010000b824 */ /* 0x100fe200078e0a0a */
[----:B------:R-:W-:Y:S01]  /*94a0*/  ISETP.GE.AND P3, PT, R5, RZ, PT ;  /* 0x000000ff0500720c */ /* 0x000fe20003f66270 */
[----:B------:R-:W-:Y:S02]  /*94b0*/  @!P5 IMAD.IADD R9, R9, 0x1, -R10 ;  /* 0x000000010909d824 */ /* 0x000fe400078e0a0a */
[----:B------:R-:W-:Y:S02]  /*94c0*/  IMAD.MOV R15, RZ, RZ, -R15 ;  /* 0x000000ffff0f7224 */ /* 0x000fe400078e0a0f */
[----:B------:R-:W-:Y:S01]  /*94d0*/  VIADD R3, R11, 0x1d6 ;  /* 0x000001d60b037836 */ /* 0x000fe20000000000 */
[C---:B------:R-:W-:Y:S01]  /*94e0*/  ISETP.GT.U32.AND P5, PT, R10.reuse, R9, PT ;  /* 0x000000090a00720c */ /* 0x040fe20003fa4070 */
[----:B------:R-:W-:Y:S01]  /*94f0*/  @!P0 IMAD.MOV R16, RZ, RZ, -R16 ;  /* 0x000000ffff108224 */ /* 0x000fe200078e0a10 */
[----:B------:R-:W-:Y:S01]  /*9500*/  ISETP.GT.U32.AND P0, PT, R10, R0, PT ;  /* 0x000000000a00720c */ /* 0x000fe20003f04070 */
[----:B------:R-:W-:Y:S01]  /*9510*/  IMAD.HI.U32 R5, R12, R4, RZ ;  /* 0x000000040c057227 */ /* 0x000fe200078e00ff */
[----:B0-----:R-:W-:-:S02]  /*9520*/  IABS R14, R3 ;  /* 0x00000003000e7213 */ /* 0x001fc40000000000 */
[----:B------:R-:W-:Y:S01]  /*9530*/  STL [R1+0x3f4], R16 ;  /* 0x0003f41001007387 */ /* 0x000fe20000100800 */
[C---:B------:R-:W-:Y:S02]  /*9540*/  IMAD R8, R10.reuse, R15, R8 ;  /* 0x0000000f0a087224 */ /* 0x040fe400078e0208 */
[----:B------:R-:W-:Y:S02]  /*9550*/  IMAD.MOV.U32 R13, RZ, RZ, R6 ;  /* 0x000000ffff0d7224 */ /* 0x000fe400078e0006 */
[----:B------:R-:W-:Y:S02]  /*9560*/  IMAD.MOV R5, RZ, RZ, -R5 ;  /* 0x000000ffff057224 */ /* 0x000fe400078e0a05 */
[----:B------:R-:W-:Y:S01]  /*9570*/  @!P4 IMAD.MOV R13, RZ, RZ, -R13 ;  /* 0x000000ffff0dc224 */ /* 0x000fe200078e0a0d */
[C---:B------:R-:W-:Y:S01]  /*9580*/  ISETP.GT.U32.AND P4, PT, R10.reuse, R8, PT ;  /* 0x000000080a00720c */ /* 0x040fe20003f84070 */
[----:B------:R-:W-:Y:S02]  /*9590*/  IMAD R4, R10, R5, R4 ;  /* 0x000000050a047224 */ /* 0x000fe400078e0204 */
[----:B------:R-:W-:Y:S01]  /*95a0*/  IMAD.HI.U32 R6, R12, R14, RZ ;  /* 0x0000000e0c067227 */ /* 0x000fe200078e00ff */
[----:B------:R0:W-:Y:S03]  /*95b0*/  STL [R1+0x3d0], R13 ;  /* 0x0003d00d01007387 */ /* 0x0001e60000100800 */
[----:B------:R-:W-:Y:S01]  /*95c0*/  @!P5 IMAD.IADD R9, R9, 0x1, -R10 ;  /* 0x000000010909d824 */ /* 0x000fe200078e0a0a */
[----:B------:R-:W-:Y:S01]  /*95d0*/  ISETP.GT.U32.AND P5, PT, R10, R4, PT ;  /* 0x000000040a00720c */ /* 0x000fe20003fa4070 */
[----:B------:R-:W-:-:S02]  /*95e0*/  IMAD.MOV R6, RZ, RZ, -R6 ;  /* 0x000000ffff067224 */ /* 0x000fc400078e0a06 */
[----:B------:R-:W-:Y:S01]  /*95f0*/  @!P0 IMAD.IADD R0, R0, 0x1, -R10 ;  /* 0x0000000100008824 */ /* 0x000fe200078e0a0a */
[----:B------:R-:W-:Y:S01]  /*9600*/  ISETP.GE.AND P0, PT, R3, RZ, PT ;  /* 0x000000ff0300720c */ /* 0x000fe20003f06270 */
[----:B------:R-:W-:Y:S02]  /*9610*/  IMAD R14, R10, R6, R14 ;  /* 0x000000060a0e7224 */ /* 0x000fe400078e020e */
[----:B------:R-:W-:Y:S02]  /*9620*/  IMAD.MOV.U32 R15, RZ, RZ, R0 ;  /* 0x000000ffff0f7224 */ /* 0x000fe400078e0000 */
[--C-:B------:R-:W-:Y:S02]  /*9630*/  @!P4 IMAD.IADD R8, R8, 0x1, -R10.reuse ;  /* 0x000000010808c824 */ /* 0x100fe400078e0a0a */
[----:B------:R-:W-:Y:S01]  /*9640*/  @!P6 IMAD.MOV R15, RZ, RZ, -R15 ;  /* 0x000000ffff0fe224 */ /* 0x000fe200078e0a0f */
[C---:B------:R-:W-:Y:S01]  /*9650*/  ISETP.GT.U32.AND P6, PT, R10.reuse, R14, PT ;  /* 0x0000000e0a00720c */ /* 0x040fe20003fc4070 */
[----:B------:R-:W-:Y:S01]  /*9660*/  @!P2 IMAD.MOV R7, RZ, RZ, -R7 ;  /* 0x000000ffff07a224 */ /* 0x000fe200078e0a07 */
[----:B------:R-:W-:Y:S01]  /*9670*/  ISETP.GT.U32.AND P4, PT, R10, R8, PT ;  /* 0x000000080a00720c */ /* 0x000fe20003f84070 */
[--C-:B------:R-:W-:Y:S01]  /*9680*/  @!P5 IMAD.IADD R4, R4, 0x1, -R10.reuse ;  /* 0x000000010404d824 */ /* 0x100fe200078e0a0a */
[----:B------:R-:W-:Y:S01]  /*9690*/  ISETP.GE.AND P2, PT, R2, RZ, PT ;  /* 0x000000ff0200720c */ /* 0x000fe20003f46270 */
[C---:B------:R-:W-:Y:S01]  /*96a0*/  VIADD R6, R11.reuse, 0x1d2 ;  /* 0x000001d20b067836 */ /* 0x040fe20000000000 */
[----:B------:R1:W-:Y:S01]  /*96b0*/  STL [R1+0x3d4], R7 ;  /* 0x0003d40701007387 */ /* 0x0003e20000100800 */
[----:B0-----:R-:W-:Y:S01]  /*96c0*/  IMAD.MOV.U32 R13, RZ, RZ, R9 ;  /* 0x000000ffff0d7224 */ /* 0x001fe200078e0009 */
[----:B------:R-:W-:Y:S01]  /*96d0*/  ISETP.GT.U32.AND P5, PT, R10, R4, PT ;  /* 0x000000040a00720c */ /* 0x000fe20003fa4070 */
[C---:B------:R-:W-:Y:S01]  /*96e0*/  VIADD R2, R11.reuse, 0x1d0 ;  /* 0x000001d00b027836 */ /* 0x040fe20000000000 */
[----:B------:R-:W-:Y:S01]  /*96f0*/  IABS R5, R6 ;  /* 0x0000000600057213 */ /* 0x000fe20000000000 */
[----:B------:R-:W-:Y:S01]  /*9700*/  @!P1 IMAD.MOV R13, RZ, RZ, -R13 ;  /* 0x000000ffff0d9224 */ /* 0x000fe200078e0a0d */
[----:B------:R-:W-:Y:S01]  /*9710*/  STL [R1+0x3e8], R15 ;  /* 0x0003e80f01007387 */ /* 0x000fe20000100800 */
[--C-:B------:R-:W-:Y:S01]  /*9720*/  @!P6 IMAD.IADD R14, R14, 0x1, -R10.reuse ;  /* 0x000000010e0ee824 */ /* 0x100fe200078e0a0a */
[----:B------:R-:W-:Y:S01]  /*9730*/  IABS R0, R2 ;  /* 0x0000000200007213 */ /* 0x000fe20000000000 */
[----:B------:R-:W-:Y:S01]  /*9740*/  @!P4 IMAD.IADD R8, R8, 0x1, -R10 ;  /* 0x000000010808c824 */ /* 0x000fe200078e0a0a */
[----:B------:R-:W-:Y:S01]  /*9750*/  ISETP.GE.AND P4, PT, R6, RZ, PT ;  /* 0x000000ff0600720c */ /* 0x000fe20003f86270 */
[----:B-1----:R-:W-:Y:S01]  /*9760*/  VIADD R7, R11, 0x1d4 ;  /* 0x000001d40b077836 */ /* 0x002fe20000000000 */
[----:B------:R0:W-:Y:S01]  /*9770*/  STL [R1+0x3e4], R13 ;  /* 0x0003e40d01007387 */ /* 0x0001e20000100800 */
[----:B------:R-:W-:Y:S01]  /*9780*/  IMAD.HI.U32 R6, R12, R5, RZ ;  /* 0x000000050c067227 */ /* 0x000fe200078e00ff */
[----:B------:R-:W-:-:S02]  /*9790*/  ISETP.GT.U32.AND P6, PT, R10, R14, PT ;  /* 0x0000000e0a00720c */ /* 0x000fc40003fc4070 */
[----:B------:R-:W-:Y:S01]  /*97a0*/  IABS R3, R7 ;  /* 0x0000000700037213 */ /* 0x000fe20000000000 */
[----:B------:R-:W-:Y:S01]  /*97b0*/  IMAD.MOV R6, RZ, RZ, -R6 ;  /* 0x000000ffff067224 */ /* 0x000fe200078e0a06 */
[----:B------:R-:W-:Y:S01]  /*97c0*/  ISETP.GE.AND P1, PT, R7, RZ, PT ;  /* 0x000000ff0700720c */ /* 0x000fe20003f26270 */
[----:B------:R-:W-:Y:S02]  /*97d0*/  @!P5 IMAD.IADD R4, R4, 0x1, -R10 ;  /* 0x000000010404d824 */ /* 0x000fe400078e0a0a */
[----:B------:R-:W-:-:S04]  /*97e0*/  IMAD.HI.U32 R9, R12, R3, RZ ;  /* 0x000000030c097227 */ /* 0x000fc800078e00ff */
[----:B0-----:R-:W-:Y:S02]  /*97f0*/  IMAD.MOV.U32 R13, RZ, RZ, R8 ;  /* 0x000000ffff0d7224 */ /* 0x001fe400078e0008 */
[----:B------:R-:W-:Y:S02]  /*9800*/  IMAD.MOV R9, RZ, RZ, -R9 ;  /* 0x000000ffff097224 */ /* 0x000fe400078e0a09 */
[----:B------:R-:W-:Y:S01]  /*9810*/  @!P3 IMAD.MOV R13, RZ, RZ, -R13 ;  /* 0x000000ffff0db224 */ /* 0x000fe200078e0a0d */
[----:B------:R-:W-:Y:S01]  /*9820*/  ISETP.GE.AND P3, PT, R2, RZ, PT ;  /* 0x000000ff0200720c */ /* 0x000fe20003f66270 */
[C---:B------:R-:W-:Y:S02]  /*9830*/  IMAD R3, R10.reuse, R9, R3 ;  /* 0x000000090a037224 */ /* 0x040fe400078e0203 */
[C---:B------:R-:W-:Y:S01]  /*9840*/  IMAD R2, R10.reuse, R6, R5 ;  /* 0x000000060a027224 */ /* 0x040fe200078e0205 */
[----:B------:R-:W-:Y:S01]  /*9850*/  STL [R1+0x3dc], R13 ;  /* 0x0003dc0d01007387 */ /* 0x000fe20000100800 */
[----:B------:R-:W-:Y:S01]  /*9860*/  IMAD.MOV.U32 R8, RZ, RZ, R4 ;  /* 0x000000ffff087224 */ /* 0x000fe200078e0004 */
[----:B------:R-:W-:Y:S01]  /*9870*/  ISETP.GT.U32.AND P5, PT, R10, R3, PT ;  /* 0x000000030a00720c */ /* 0x000fe20003fa4070 */
[----:B------:R-:W-:-:S04]  /*9880*/  IMAD.HI.U32 R7, R12, R0, RZ ;  /* 0x000000000c077227 */ /* 0x000fc800078e00ff */
[----:B------:R-:W-:Y:S01]  /*9890*/  @!P2 IMAD.MOV R8, RZ, RZ, -R8 ;  /* 0x000000ffff08a224 */ /* 0x000fe200078e0a08 */
[----:B------:R-:W-:Y:S01]  /*98a0*/  ISETP.GT.U32.AND P2, PT, R10, R2, PT ;  /* 0x000000020a00720c */ /* 0x000fe20003f44070 */
[----:B------:R-:W-:Y:S02]  /*98b0*/  IMAD.MOV R7, RZ, RZ, -R7 ;  /* 0x000000ffff077224 */ /* 0x000fe400078e0a07 */
[----:B------:R-:W-:Y:S01]  /*98c0*/  @!P6 IMAD.IADD R14, R14, 0x1, -R10 ;  /* 0x000000010e0ee824 */ /* 0x000fe200078e0a0a */
[----:B------:R0:W-:Y:S01]  /*98d0*/  STL [R1+0x3e0], R8 ;  /* 0x0003e00801007387 */ /* 0x0001e20000100800 */
[----:B------:R-:W-:Y:S02]  /*98e0*/  IMAD R0, R10, R7, R0 ;  /* 0x000000070a007224 */ /* 0x000fe400078e0200 */
[----:B------:R-:W-:Y:S02]  /*98f0*/  IMAD.MOV.U32 R16, RZ, RZ, R14 ;  /* 0x000000ffff107224 */ /* 0x000fe400078e000e */
[----:B------:R-:W-:-:S02]  /*9900*/  VIADD R7, R11, 0x1ce ;  /* 0x000001ce0b077836 */ /* 0x000fc40000000000 */
[----:B------:R-:W-:Y:S01]  /*9910*/  @!P0 IMAD.MOV R16, RZ, RZ, -R16 ;  /* 0x000000ffff108224 */ /* 0x000fe200078e0a10 */
[----:B------:R-:W-:Y:S01]  /*9920*/  ISETP.GT.U32.AND P0, PT, R10, R0, PT ;  /* 0x000000000a00720c */ /* 0x000fe20003f04070 */
[--C-:B------:R-:W-:Y:S01]  /*9930*/  @!P5 IMAD.IADD R3, R3, 0x1, -R10.reuse ;  /* 0x000000010303d824 */ /* 0x100fe200078e0a0a */
[----:B------:R-:W-:Y:S01]  /*9940*/  ISETP.GE.AND P6, PT, R7, RZ, PT ;  /* 0x000000ff0700720c */ /* 0x000fe20003fc6270 */
[--C-:B------:R-:W-:Y:S01]  /*9950*/  @!P2 IMAD.IADD R2, R2, 0x1, -R10.reuse ;  /* 0x000000010202a824 */ /* 0x100fe200078e0a0a */
[----:B------:R-:W-:Y:S01]  /*9960*/  IABS R7, R7 ;  /* 0x0000000700077213 */ /* 0x000fe20000000000 */
[C---:B------:R-:W-:Y:S01]  /*9970*/  VIADD R4, R11.reuse, 0x1cc ;  /* 0x000001cc0b047836 */ /* 0x040fe20000000000 */
[C---:B------:R-:W-:Y:S01]  /*9980*/  ISETP.GT.U32.AND P5, PT, R10.reuse, R3, PT ;  /* 0x000000030a00720c */ /* 0x040fe20003fa4070 */
[----:B------:R-:W-:Y:S01]  /*9990*/  VIADD R6, R11, 0x1c8 ;  /* 0x000001c80b067836 */ /* 0x000fe20000000000 */
[----:B------:R-:W-:Y:S01]  /*99a0*/  ISETP.GT.U32.AND P2, PT, R10, R2, PT ;  /* 0x000000020a00720c */ /* 0x000fe20003f44070 */
[----:B------:R-:W-:Y:S01]  /*99b0*/  IMAD.HI.U32 R14, R12, R7, RZ ;  /* 0x000000070c0e7227 */ /* 0x000fe200078e00ff */
[----:B0-----:R-:W-:Y:S01]  /*99c0*/  IABS R8, R4 ;  /* 0x0000000400087213 */ /* 0x001fe20000000000 */
[----:B------:R0:W-:Y:S01]  /*99d0*/  STL [R1+0x3d8], R16 ;  /* 0x0003d81001007387 */ /* 0x0001e20000100800 */
[----:B------:R-:W-:Y:S01]  /*99e0*/  IABS R13, R6 ;  /* 0x00000006000d7213 */ /* 0x000fe20000000000 */
[----:B------:R-:W-:-:S02]  /*99f0*/  @!P0 IMAD.IADD R0, R0, 0x1, -R10 ;  /* 0x0000000100008824 */ /* 0x000fc400078e0a0a */
[----:B------:R-:W-:-:S03]  /*9a00*/  IMAD.HI.U32 R15, R12, R8, RZ ;  /* 0x000000080c0f7227 */ /* 0x000fc600078e00ff */
[----:B------:R-:W-:Y:S01]  /*9a10*/  ISETP.GT.U32.AND P0, PT, R10, R0, PT ;  /* 0x000000000a00720c */ /* 0x000fe20003f04070 */
[----:B------:R-:W-:Y:S02]  /*9a20*/  IMAD.MOV R14, RZ, RZ, -R14 ;  /* 0x000000ffff0e7224 */ /* 0x000fe400078e0a0e */
[--C-:B------:R-:W-:Y:S01]  /*9a30*/  @!P5 IMAD.IADD R3, R3, 0x1, -R10.reuse ;  /* 0x000000010303d824 */ /* 0x100fe200078e0a0a */
[----:B------:R-:W-:Y:S01]  /*9a40*/  ISETP.GE.AND P5, PT, R4, RZ, PT ;  /* 0x000000ff0400720c */ /* 0x000fe20003fa6270 */
[----:B------:R-:W-:Y:S02]  /*9a50*/  IMAD.MOV R15, RZ, RZ, -R15 ;  /* 0x000000ffff0f7224 */ /* 0x000fe400078e0a0f */
[----:B------:R-:W-:Y:S02]  /*9a60*/  IMAD R7, R10, R14, R7 ;  /* 0x0000000e0a077224 */ /* 0x000fe400078e0207 */
[----:B------:R-:W-:Y:S02]  /*9a70*/  @!P2 IMAD.IADD R2, R2, 0x1, -R10 ;  /* 0x000000010202a824 */ /* 0x000fe400078e0a0a */
[----:B------:R-:W-:Y:S01]  /*9a80*/  IMAD.MOV.U32 R18, RZ, RZ, R3 ;  /* 0x000000ffff127224 */ /* 0x000fe200078e0003 */
[C---:B------:R-:W-:Y:S01]  /*9a90*/  ISETP.GT.U32.AND P2, PT, R10.reuse, R7, PT ;  /* 0x000000070a00720c */ /* 0x040fe20003f44070 */
[----:B------:R-:W-:-:S02]  /*9aa0*/  IMAD R8, R10, R15, R8 ;  /* 0x0000000f0a087224 */ /* 0x000fc400078e0208 */
[----:B------:R-:W-:Y:S02]  /*9ab0*/  IMAD.MOV.U32 R17, RZ, RZ, R2 ;  /* 0x000000ffff117224 */ /* 0x000fe400078e0002 */
[----:B------:R-:W-:Y:S02]  /*9ac0*/  VIADD R5, R11, 0x1ca ;  /* 0x000001ca0b057836 */ /* 0x000fe40000000000 */
[----:B------:R-:W-:-:S03]  /*9ad0*/  IMAD.HI.U32 R4, R12, R13, RZ ;  /* 0x0000000d0c047227 */ /* 0x000fc600078e00ff */
[----:B------:R-:W-:Y:S01]  /*9ae0*/  IABS R9, R5 ;  /* 0x0000000500097213 */ /* 0x000fe20000000000 */
[----:B------:R-:W-:Y:S01]  /*9af0*/  @!P1 IMAD.MOV R18, RZ, RZ, -R18 ;  /* 0x000000ffff129224 */ /* 0x000fe200078e0a12 */
[----:B------:R-:W-:Y:S01]  /*9b00*/  ISETP.GT.U32.AND P1, PT, R10, R8, PT ;  /* 0x000000080a00720c */ /* 0x000fe20003f24070 */
[----:B------:R-:W-:Y:S01]  /*9b10*/  @!P4 IMAD.MOV R17, RZ, RZ, -R17 ;  /* 0x000000ffff11c224 */ /* 0x000fe200078e0a11 */
[----:B------:R-:W-:Y:S01]  /*9b20*/  ISETP.GE.AND P4, PT, R5, RZ, PT ;  /* 0x000000ff0500720c */ /* 0x000fe20003f86270 */
[----:B------:R-:W-:Y:S01]  /*9b30*/  IMAD.MOV R4, RZ, RZ, -R4 ;  /* 0x000000ffff047224 */ /* 0x000fe200078e0a04 */
[----:B------:R-:W-:Y:S01]  /*9b40*/  STL [R1+0x3cc], R18 ;  /* 0x0003cc1201007387 */ /* 0x000fe20000100800 */
[----:B------:R-:W-:Y:S02]  /*9b50*/  @!P0 IMAD.IADD R0, R0, 0x1, -R10 ;  /* 0x0000000100008824 */ /* 0x000fe400078e0a0a */
[----:B------:R-:W-:Y:S01]  /*9b60*/  IMAD R2, R10, R4, R13 ;  /* 0x000000040a027224 */ /* 0x000fe200078e020d */
[----:B------:R1:W-:Y:S01]  /*9b70*/  STL [R1+0x3c8], R17 ;  /* 0x0003c81101007387 */ /* 0x0003e20000100800 */
[----:B0-----:R-:W-:-:S04]  /*9b80*/  IMAD.HI.U32 R16, R12, R9, RZ ;  /* 0x000000090c107227 */ /* 0x001fc800078e00ff */
[----:B------:R-:W-:Y:S02]  /*9b90*/  VIADD R3, R11, 0x1c6 ;  /* 0x000001c60b037836 */ /* 0x000fe40000000000 */
[----:B------:R-:W-:Y:S02]  /*9ba0*/  @!P2 IMAD.IADD R7, R7, 0x1, -R10 ;  /* 0x000000010707a824 */ /* 0x000fe400078e0a0a */
[----:B------:R-:W-:Y:S01]  /*9bb0*/  IMAD.MOV R16, RZ, RZ, -R16 ;  /* 0x000000ffff107224 */ /* 0x000fe200078e0a10 */
[----:B------:R-:W-:Y:S01]  /*9bc0*/  IABS R14, R3 ;  /* 0x00000003000e7213 */ /* 0x000fe20000000000 */
[----:B-1----:R-:W-:Y:S01]  /*9bd0*/  IMAD.MOV.U32 R17, RZ, RZ, R0 ;  /* 0x000000ffff117224 */ /* 0x002fe200078e0000 */
[----:B------:R-:W-:Y:S01]  /*9be0*/  ISETP.GT.U32.AND P2, PT, R10, R7, PT ;  /* 0x000000070a00720c */ /* 0x000fe20003f44070 */
[----:B------:R-:W-:Y:S02]  /*9bf0*/  @!P1 IMAD.IADD R8, R8, 0x1, -R10 ;  /* 0x0000000108089824 */ /* 0x000fe400078e0a0a */
[----:B------:R-:W-:Y:S01]  /*9c00*/  @!P3 IMAD.MOV R17, RZ, RZ, -R17 ;  /* 0x000000ffff11b224 */ /* 0x000fe200078e0a11 */
[C---:B------:R-:W-:Y:S01]  /*9c10*/  ISETP.GT.U32.AND P3, PT, R10.reuse, R2, PT ;  /* 0x000000020a00720c */ /* 0x040fe20003f64070 */
[C---:B------:R-:W-:Y:S01]  /*9c20*/  IMAD R9, R10.reuse, R16, R9 ;  /* 0x000000100a097224 */ /* 0x040fe200078e0209 */
[----:B------:R-:W-:Y:S01]  /*9c30*/  ISETP.GT.U32.AND P1, PT, R10, R8, PT ;  /* 0x000000080a00720c */ /* 0x000fe20003f24070 */
[----:B------:R-:W-:Y:S01]  /*9c40*/  VIADD R5, R11, 0x1c4 ;  /* 0x000001c40b057836 */ /* 0x000fe20000000000 */
[----:B------:R0:W-:Y:S01]  /*9c50*/  STL [R1+0x3c4], R17 ;  /* 0x0003c41101007387 */ /* 0x0001e20000100800 */
[----:B------:R-:W-:Y:S01]  /*9c60*/  IMAD.HI.U32 R15, R12, R14, RZ ;  /* 0x0000000e0c0f7227 */ /* 0x000fe200078e00ff */
[----:B------:R-:W-:-:S02]  /*9c70*/  ISETP.GT.U32.AND P0, PT, R10, R9, PT ;  /* 0x000000090a00720c */ /* 0x000fc40003f04070 */
[----:B------:R-:W-:Y:S01]  /*9c80*/  IABS R13, R5 ;  /* 0x00000005000d7213 */ /* 0x000fe20000000000 */
[----:B------:R-:W-:Y:S02]  /*9c90*/  IMAD.MOV R15, RZ, RZ, -R15 ;  /* 0x000000ffff0f7224 */ /* 0x000fe400078e0a0f */
[--C-:B------:R-:W-:Y:S01]  /*9ca0*/  @!P2 IMAD.IADD R7, R7, 0x1, -R10.reuse ;  /* 0x000000010707a824 */ /* 0x100fe200078e0a0a */
[----:B------:R-:W-:Y:S01]  /*9cb0*/  ISETP.GE.AND P2, PT, R6, RZ, PT ;  /* 0x000000ff0600720c */ /* 0x000fe20003f46270 */
[----:B------:R-:W-:Y:S02]  /*9cc0*/  @!P3 IMAD.IADD R2, R2, 0x1, -R10 ;  /* 0x000000010202b824 */ /* 0x000fe400078e0a0a */
[----:B------:R-:W-:Y:S02]  /*9cd0*/  IMAD R14, R10, R15, R14 ;  /* 0x0000000f0a0e7224 */ /* 0x000fe400078e020e */
[----:B------:R-:W-:Y:S01]  /*9ce0*/  IMAD.HI.U32 R6, R12, R13, RZ ;  /* 0x0000000d0c067227 */ /* 0x000fe200078e00ff */
[----:B------:R-:W-:-:S03]  /*9cf0*/  ISETP.GT.U32.AND P3, PT, R10, R2, PT ;  /* 0x000000020a00720c */ /* 0x000fc60003f64070 */
[--C-:B------:R-:W-:Y:S01]  /*9d00*/  @!P1 IMAD.IADD R8, R8, 0x1, -R10.reuse ;  /* 0x0000000108089824 */ /* 0x100fe200078e0a0a */
[C---:B------:R-:W-:Y:S01]  /*9d10*/  ISETP.GT.U32.AND P1, PT, R10.reuse, R14, PT ;  /* 0x0000000e0a00720c */ /* 0x040fe20003f24070 */
[----:B------:R-:W-:Y:S02]  /*9d20*/  @!P0 IMAD.IADD R9, R9, 0x1, -R10 ;  /* 0x0000000109098824 */ /* 0x000fe400078e0a0a */
[----:B------:R-:W-:Y:S02]  /*9d30*/  IMAD.MOV R6, RZ, RZ, -R6 ;  /* 0x000000ffff067224 */ /* 0x000fe400078e0a06 */
[----:B------:R-:W-:Y:S01]  /*9d40*/  VIADD R4, R11, 0x1c2 ;  /* 0x000001c20b047836 */ /* 0x000fe20000000000 */
[C---:B------:R-:W-:Y:S01]  /*9d50*/  ISETP.GT.U32.AND P0, PT, R10.reuse, R9, PT ;  /* 0x000000090a00720c */ /* 0x040fe20003f04070 */
[----:B------:R-:W-:Y:S02]  /*9d60*/  IMAD R13, R10, R6, R13 ;  /* 0x000000060a0d7224 */ /* 0x000fe400078e020d */
[--C-:B------:R-:W-:Y:S01]  /*9d70*/  @!P3 IMAD.IADD R2, R2, 0x1, -R10.reuse ;  /* 0x000000010202b824 */ /* 0x100fe200078e0a0a */
[----:B------:R-:W-:Y:S01]  /*9d80*/  IABS R0, R4 ;  /* 0x0000000400007213 */ /* 0x000fe20000000000 */
[----:B0-----:R-:W-:Y:S01]  /*9d90*/  IMAD.MOV.U32 R17, RZ, RZ, R7 ;  /* 0x000000ffff117224 */ /* 0x001fe200078e0007 */
[----:B------:R-:W-:Y:S01]  /*9da0*/  ISETP.GT.U32.AND P3, PT, R10, R13, PT ;  /* 0x0000000d0a00720c */ /* 0x000fe20003f64070 */
[----:B------:R-:W-:-:S02]  /*9db0*/  @!P1 IMAD.IADD R14, R14, 0x1, -R10 ;  /* 0x000000010e0e9824 */ /* 0x000fc400078e0a0a */
[----:B------:R-:W-:Y:S01]  /*9dc0*/  @!P6 IMAD.MOV R17, RZ, RZ, -R17 ;  /* 0x000000ffff11e224 */ /* 0x000fe200078e0a11 */
[----:B------:R-:W-:Y:S01]  /*9dd0*/  ISETP.GE.AND P6, PT, R3, RZ, PT ;  /* 0x000000ff0300720c */ /* 0x000fe20003fc6270 */
[----:B------:R-:W-:Y:S01]  /*9de0*/  IMAD.HI.U32 R7, R12, R0, RZ ;  /* 0x000000000c077227 */ /* 0x000fe200078e00ff */
[----:B------:R-:W-:Y:S02]  /*9df0*/  ISETP.GT.U32.AND P1, PT, R10, R14, PT ;  /* 0x0000000e0a00720c */ /* 0x000fe40003f24070 */
[----:B------:R-:W-:Y:S01]  /*9e00*/  STL [R1+0x3c0], R17 ;  /* 0x0003c01101007387 */ /* 0x000fe20000100800 */
[----:B------:R-:W-:Y:S01]  /*9e10*/  @!P0 IMAD.IADD R9, R9, 0x1, -R10 ;  /* 0x0000000109098824 */ /* 0x000fe200078e0a0a */
[----:B------:R-:W-:Y:S01]  /*9e20*/  ISETP.GE.AND P0, PT, R4, RZ, PT ;  /* 0x000000ff0400720c */ /* 0x000fe20003f06270 */
[----:B------:R-:W-:Y:S02]  /*9e30*/  VIADD R3, R11, 0x1c0 ;  /* 0x000001c00b037836 */ /* 0x000fe40000000000 */
[----:B------:R-:W-:-:S02]  /*9e40*/  IMAD.MOV.U32 R16, RZ, RZ, R8 ;  /* 0x000000ffff107224 */ /* 0x000fc400078e0008 */
[----:B------:R-:W-:Y:S02]  /*9e50*/  IMAD.MOV.U32 R15, RZ, RZ, R9 ;  /* 0x000000ffff0f7224 */ /* 0x000fe400078e0009 */
[----:B------:R-:W-:Y:S02]  /*9e60*/  IMAD.MOV R7, RZ, RZ, -R7 ;  /* 0x000000ffff077224 */ /* 0x000fe400078e0a07 */
[----:B------:R-:W-:Y:S02]  /*9e70*/  VIADD R4, R11, 0x1be ;  /* 0x000001be0b047836 */ /* 0x000fe40000000000 */
[----:B------:R-:W-:Y:S01]  /*9e80*/  IMAD.MOV.U32 R8, RZ, RZ, R2 ;  /* 0x000000ffff087224 */ /* 0x000fe200078e0002 */
[----:B------:R-:W-:Y:S01]  /*9e90*/  IABS R2, R3 ;  /* 0x0000000300027213 */ /* 0x000fe20000000000 */
[----:B------:R-:W-:Y:S02]  /*9ea0*/  @!P3 IMAD.IADD R13, R13, 0x1, -R10 ;  /* 0x000000010d0db824 */ /* 0x000fe400078e0a0a */
[----:B------:R-:W-:Y:S01]  /*9eb0*/  @!P4 IMAD.MOV R15, RZ, RZ, -R15 ;  /* 0x000000ffff0fc224 */ /* 0x000fe200078e0a0f */
[----:B------:R-:W-:Y:S01]  /*9ec0*/  ISETP.GE.AND P4, PT, R3, RZ, PT ;  /* 0x000000ff0300720c */ /* 0x000fe20003f86270 */
[----:B------:R-:W-:Y:S01]  /*9ed0*/  IMAD R0, R10, R7, R0 ;  /* 0x000000070a007224 */ /* 0x000fe200078e0200 */
[----:B------:R-:W-:Y:S01]  /*9ee0*/  IABS R3, R4 ;  /* 0x0000000400037213 */ /* 0x000fe20000000000 */
[----:B------:R-:W-:Y:S01]  /*9ef0*/  IMAD.HI.U32 R9, R12, R2, RZ ;  /* 0x000000020c097227 */ /* 0x000fe200078e00ff */
[----:B------:R-:W-:-:S03]  /*9f00*/  ISETP.GT.U32.AND P3, PT, R10, R13, PT ;  /* 0x0000000d0a00720c */ /* 0x000fc60003f64070 */
[----:B------:R-:W-:Y:S01]  /*9f10*/  @!P1 IMAD.IADD R14, R14, 0x1, -R10 ;  /* 0x000000010e0e9824 */ /* 0x000fe200078e0a0a */
[----:B------:R-:W-:Y:S01]  /*9f20*/  ISETP.GT.U32.AND P1, PT, R10, R0, PT ;  /* 0x000000000a00720c */ /* 0x000fe20003f24070 */
[----:B------:R-:W-:-:S04]  /*9f30*/  IMAD.HI.U32 R6, R12, R3, RZ ;  /* 0x000000030c067227 */ /* 0x000fc800078e00ff */
[----:B------:R-:W-:Y:S02]  /*9f40*/  IMAD.MOV R9, RZ, RZ, -R9 ;  /* 0x000000ffff097224 */ /* 0x000fe400078e0a09 */
[----:B------:R-:W-:Y:S01]  /*9f50*/  @!P5 IMAD.MOV R16, RZ, RZ, -R16 ;  /* 0x000000ffff10d224 */ /* 0x000fe200078e0a10 */
[----:B------:R-:W-:Y:S01]  /*9f60*/  ISETP.GE.AND P5, PT, R5, RZ, PT ;  /* 0x000000ff0500720c */ /* 0x000fe20003fa6270 */
[----:B------:R-:W-:Y:S02]  /*9f70*/  IMAD.MOV R6, RZ, RZ, -R6 ;  /* 0x000000ffff067224 */ /* 0x000fe400078e0a06 */
[C---:B------:R-:W-:Y:S01]  /*9f80*/  IMAD R2, R10.reuse, R9, R2 ;  /* 0x000000090a027224 */ /* 0x040fe200078e0202 */
[----:B------:R0:W-:Y:S01]  /*9f90*/  STL [R1+0xe0], R16 ;  /* 0x0000e01001007387 */ /* 0x0001e20000100800 */
[C---:B------:R-:W-:Y:S02]  /*9fa0*/  IMAD R3, R10.reuse, R6, R3 ;  /* 0x000000060a037224 */ /* 0x040fe400078e0203 */
[----:B------:R-:W-:Y:S01]  /*9fb0*/  @!P3 IMAD.IADD R13, R13, 0x1, -R10 ;  /* 0x000000010d0db824 */ /* 0x000fe200078e0a0a */
[----:B------:R-:W-:Y:S01]  /*9fc0*/  ISETP.GT.U32.AND P3, PT, R10, R2, PT ;  /* 0x000000020a00720c */ /* 0x000fe20003f64070 */
[----:B------:R-:W-:Y:S01]  /*9fd0*/  @!P2 IMAD.MOV R8, RZ, RZ, -R8 ;  /* 0x000000ffff08a224 */ /* 0x000fe200078e0a08 */
[----:B------:R-:W-:Y:S01]  /*9fe0*/  STL [R1+0x3b8], R15 ;  /* 0x0003b80f01007387 */ /* 0x000fe20000100800 */
[----:B------:R-:W-:Y:S01]  /*9ff0*/  @!P1 IMAD.IADD R0, R0, 0x1, -R10 ;  /* 0x0000000100009824 */ /* 0x000fe200078e0a0a */
[----:B------:R-:W-:Y:S01]  /*a000*/  ISETP.GE.AND P2, PT, R4, RZ, PT ;  /* 0x000000ff0400720c */ /* 0x000fe20003f46270 */
[C---:B------:R-:W-:Y:S01]  /*a010*/  VIADD R7, R11.reuse, 0x1ba ;  /* 0x000001ba0b077836 */ /* 0x040fe20000000000 */
[----:B------:R1:W-:Y:S01]  /*a020*/  STL [R1+0x3bc], R8 ;  /* 0x0003bc0801007387 */ /* 0x0003e20000100800 */
[----:B0-----:R-:W-:Y:S01]  /*a030*/  IMAD.MOV.U32 R16, RZ, RZ, R14 ;  /* 0x000000ffff107224 */ /* 0x001fe200078e000e */
[C---:B------:R-:W-:Y:S01]  /*a040*/  ISETP.GT.U32.AND P1, PT, R10.reuse, R0, PT ;  /* 0x000000000a00720c */ /* 0x040fe20003f24070 */
[C---:B------:R-:W-:Y:S01]  /*a050*/  VIADD R14, R11.reuse, 0x1b0 ;  /* 0x000001b00b0e7836 */ /* 0x040fe20000000000 */
[----:B------:R-:W-:Y:S01]  /*a060*/  IABS R5, R7 ;  /* 0x0000000700057213 */ /* 0x000fe20000000000 */
[----:B------:R-:W-:Y:S01]  /*a070*/  @!P6 IMAD.MOV R16, RZ, RZ, -R16 ;  /* 0x000000ffff10e224 */ /* 0x000fe200078e0a10 */
[----:B------:R-:W-:Y:S01]  /*a080*/  ISETP.GT.U32.AND P6, PT, R10, R3, PT ;  /* 0x000000030a00720c */ /* 0x000fe20003fc4070 */
[----:B------:R-:W-:Y:S01]  /*a090*/  @!P3 IMAD.IADD R2, R2, 0x1, -R10 ;  /* 0x000000010202b824 */ /* 0x000fe200078e0a0a */
[----:B------:R-:W-:Y:S01]  /*a0a0*/  IABS R18, R14 ;  /* 0x0000000e00127213 */ /* 0x000fe20000000000 */
[----:B------:R-:W-:Y:S01]  /*a0b0*/  IMAD.HI.U32 R6, R12, R5, RZ ;  /* 0x000000050c067227 */ /* 0x000fe200078e00ff */
[----:B------:R-:W-:Y:S02]  /*a0c0*/  STL [R1+0xe8], R16 ;  /* 0x0000e81001007387 */ /* 0x000fe40000100800 */
[----:B------:R-:W-:Y:S01]  /*a0d0*/  ISETP.GT.U32.AND P3, PT, R10, R2, PT ;  /* 0x000000020a00720c */ /* 0x000fe20003f64070 */
[----:B-1----:R-:W-:-:S02]  /*a0e0*/  VIADD R8, R11, 0x1bc ;  /* 0x000001bc0b087836 */ /* 0x002fc40000000000 */
[----:B------:R-:W-:Y:S02]  /*a0f0*/  IMAD.MOV.U32 R15, RZ, RZ, R13 ;  /* 0x000000ffff0f7224 */ /* 0x000fe400078e000d */
[--C-:B------:R-:W-:Y:S01]  /*a100*/  @!P1 IMAD.IADD R0, R0, 0x1, -R10.reuse ;  /* 0x0000000100009824 */ /* 0x100fe200078e0a0a */
[----:B------:R-:W-:Y:S01]  /*a110*/  IABS R4, R8 ;  /* 0x0000000800047213 */ /* 0x000fe20000000000 */
[----:B------:R-:W-:Y:S01]  /*a120*/  @!P6 IMAD.IADD R3, R3, 0x1, -R10 ;  /* 0x000000010303e824 */ /* 0x000fe200078e0a0a */
[----:B------:R-:W-:Y:S01]  /*a130*/  ISETP.GE.AND P1, PT, R7, RZ, PT ;  /* 0x000000ff0700720c */ /* 0x000fe20003f26270 */
[----:B------:R-:W-:Y:S02]  /*a140*/  IMAD.MOV R6, RZ, RZ, -R6 ;  /* 0x000000ffff067224 */ /* 0x000fe400078e0a06 */
[----:B------:R-:W-:Y:S01]  /*a150*/  IMAD.HI.U32 R9, R12, R4, RZ ;  /* 0x000000040c097227 */ /* 0x000fe200078e00ff */
[----:B------:R-:W-:-:S03]  /*a160*/  ISETP.GT.U32.AND P6, PT, R10, R3, PT ;  /* 0x000000030a00720c */ /* 0x000fc60003fc4070 */
[----:B------:R-:W-:Y:S02]  /*a170*/  IMAD.MOV R9, RZ, RZ, -R9 ;  /* 0x000000ffff097224 */ /* 0x000fe400078e0a09 */
[C---:B------:R-:W-:Y:S02]  /*a180*/  VIADD R7, R11.reuse, 0x1b8 ;  /* 0x000001b80b077836 */ /* 0x040fe40000000000 */
[----:B------:R-:W-:Y:S01]  /*a190*/  @!P5 IMAD.MOV R15, RZ, RZ, -R15 ;  /* 0x000000ffff0fd224 */ /* 0x000fe200078e0a0f */
[----:B------:R-:W-:Y:S01]  /*a1a0*/  ISETP.GE.AND P5, PT, R8, RZ, PT ;  /* 0x000000ff0800720c */ /* 0x000fe20003fa6270 */
[C---:B------:R-:W-:Y:S02]  /*a1b0*/  IMAD R4, R10.reuse, R9, R4 ;  /* 0x000000090a047224 */ /* 0x040fe400078e0204 */
[----:B------:R-:W-:Y:S01]  /*a1c0*/  IMAD R5, R10, R6, R5 ;  /* 0x000000060a057224 */ /* 0x000fe200078e0205 */
[----:B------:R-:W-:Y:S01]  /*a1d0*/  IABS R6, R7 ;  /* 0x0000000700067213 */ /* 0x000fe20000000000 */
[----:B------:R-:W-:Y:S01]  /*a1e0*/  VIADD R8, R11, 0x1b6 ;  /* 0x000001b60b087836 */ /* 0x000fe20000000000 */
[----:B------:R0:W-:Y:S01]  /*a1f0*/  STL [R1+0x2f8], R15 ;  /* 0x0002f80f01007387 */ /* 0x0001e20000100800 */
[----:B------:R-:W-:Y:S01]  /*a200*/  @!P3 IMAD.IADD R2, R2, 0x1, -R10 ;  /* 0x000000010202b824 */ /* 0x000fe200078e0a0a */
[----:B------:R-:W-:Y:S01]  /*a210*/  ISETP.GT.U32.AND P3, PT, R10, R4, PT ;  /* 0x000000040a00720c */ /* 0x000fe20003f64070 */
[----:B------:R-:W-:-:S04]  /*a220*/  IMAD.HI.U32 R19, R12, R6, RZ ;  /* 0x000000060c137227 */ /* 0x000fc800078e00ff */
[----:B------:R-:W-:Y:S01]  /*a230*/  @!P6 IMAD.IADD R3, R3, 0x1, -R10 ;  /* 0x000000010303e824 */ /* 0x000fe200078e0a0a */
[C---:B------:R-:W-:Y:S01]  /*a240*/  ISETP.GT.U32.AND P6, PT, R10.reuse, R5, PT ;  /* 0x000000050a00720c */ /* 0x040fe20003fc4070 */
[----:B------:R-:W-:Y:S01]  /*a250*/  IMAD.MOV R19, RZ, RZ, -R19 ;  /* 0x000000ffff137224 */ /* 0x000fe200078e0a13 */
[----:B0-----:R-:W-:Y:S01]  /*a260*/  IABS R15, R8 ;  /* 0x00000008000f7213 */ /* 0x001fe20000000000 */
[----:B------:R-:W-:Y:S02]  /*a270*/  VIADD R9, R11, 0x1b4 ;  /* 0x000001b40b097836 */ /* 0x000fe40000000000 */
[----:B------:R-:W-:Y:S02]  /*a280*/  IMAD R6, R10, R19, R6 ;  /* 0x000000130a067224 */ /* 0x000fe400078e0206 */
[----:B------:R-:W-:Y:S01]  /*a290*/  IMAD.HI.U32 R20, R12, R15, RZ ;  /* 0x0000000f0c147227 */ /* 0x000fe200078e00ff */
[----:B------:R-:W-:-:S03]  /*a2a0*/  IABS R16, R9 ;  /* 0x0000000900107213 */ /* 0x000fc60000000000 */
[----:B------:R-:W-:Y:S02]  /*a2b0*/  IMAD.MOV R20, RZ, RZ, -R20 ;  /* 0x000000ffff147224 */ /* 0x000fe400078e0a14 */
[--C-:B------:R-:W-:Y:S01]  /*a2c0*/  @!P3 IMAD.IADD R4, R4, 0x1, -R10.reuse ;  /* 0x000000010404b824 */ /* 0x100fe200078e0a0a */
[C---:B------:R-:W-:Y:S01]  /*a2d0*/  ISETP.GT.U32.AND P3, PT, R10.reuse, R6, PT ;  /* 0x000000060a00720c */ /* 0x040fe20003f64070 */
[C---:B------:R-:W-:Y:S02]  /*a2e0*/  IMAD R15, R10.reuse, R20, R15 ;  /* 0x000000140a0f7224 */ /* 0x040fe400078e020f */
[----:B------:R-:W-:Y:S02]  /*a2f0*/  @!P6 IMAD.IADD R5, R5, 0x1, -R10 ;  /* 0x000000010505e824 */ /* 0x000fe400078e0a0a */
[----:B------:R-:W-:Y:S01]  /*a300*/  VIADD R13, R11, 0x1b2 ;  /* 0x000001b20b0d7836 */ /* 0x000fe20000000000 */
[----:B------:R-:W-:Y:S01]  /*a310*/  ISETP.GT.U32.AND P6, PT, R10, R15, PT ;  /* 0x0000000f0a00720c */ /* 0x000fe20003fc4070 */
[----:B------:R-:W-:-:S03]  /*a320*/  IMAD.HI.U32 R22, R12, R16, RZ ;  /* 0x000000100c167227 */ /* 0x000fc600078e00ff */
[----:B------:R-:W-:Y:S01]  /*a330*/  IABS R17, R13 ;  /* 0x0000000d00117213 */ /* 0x000fe20000000000 */
[----:B------:R-:W-:-:S04]  /*a340*/  IMAD.HI.U32 R21, R12, R18, RZ ;  /* 0x000000120c157227 */ /* 0x000fc800078e00ff */
[----:B------:R-:W-:Y:S02]  /*a350*/  IMAD.MOV R22, RZ, RZ, -R22 ;  /* 0x000000ffff167224 */ /* 0x000fe400078e0a16 */
[----:B------:R-:W-:Y:S02]  /*a360*/  IMAD.MOV.U32 R23, RZ, RZ, R0 ;  /* 0x000000ffff177224 */ /* 0x000fe400078e0000 */
[----:B------:R-:W-:Y:S01]  /*a370*/  @!P3 IMAD.IADD R6, R6, 0x1, -R10 ;  /* 0x000000010606b824 */ /* 0x000fe200078e0a0a */
[----:B------:R-:W-:Y:S01]  /*a380*/  ISETP.GT.U32.AND P3, PT, R10, R4, PT ;  /* 0x000000040a00720c */ /* 0x000fe20003f64070 */
[----:B------:R-:W-:-:S04]  /*a390*/  IMAD.HI.U32 R19, R12, R17, RZ ;  /* 0x000000110c137227 */ /* 0x000fc800078e00ff */
[----:B------:R-:W-:Y:S02]  /*a3a0*/  IMAD.MOV R21, RZ, RZ, -R21 ;  /* 0x000000ffff157224 */ /* 0x000fe400078e0a15 */
[C---:B------:R-:W-:Y:S02]  /*a3b0*/  IMAD R16, R10.reuse, R22, R16 ;  /* 0x000000160a107224 */ /* 0x040fe400078e0210 */
[----:B------:R-:W-:Y:S01]  /*a3c0*/  @!P0 IMAD.MOV R23, RZ, RZ, -R23 ;  /* 0x000000ffff178224 */ /* 0x000fe200078e0a17 */
[C---:B------:R-:W-:Y:S01]  /*a3d0*/  ISETP.GT.U32.AND P0, PT, R10.reuse, R5, PT ;  /* 0x000000050a00720c */ /* 0x040fe20003f04070 */
[----:B------:R-:W-:Y:S01]  /*a3e0*/  @!P6 IMAD.IADD R15, R15, 0x1, -R10 ;  /* 0x000000010f0fe824 */ /* 0x000fe200078e0a0a */
[C---:B------:R-:W-:Y:S01]  /*a3f0*/  ISETP.GT.U32.AND P6, PT, R10.reuse, R6, PT ;  /* 0x000000060a00720c */ /* 0x040fe20003fc4070 */
[----:B------:R-:W-:Y:S01]  /*a400*/  IMAD.MOV R19, RZ, RZ, -R19 ;  /* 0x000000ffff137224 */ /* 0x000fe200078e0a13 */
[----:B------:R-:W-:Y:S01]  /*a410*/  STL [R1+0xf0], R23 ;  /* 0x0000f01701007387 */ /* 0x000fe20000100800 */
[----:B------:R-:W-:-:S02]  /*a420*/  IMAD R18, R10, R21, R18 ;  /* 0x000000150a127224 */ /* 0x000fc400078e0212 */
[----:B------:R-:W-:Y:S02]  /*a430*/  IMAD.MOV.U32 R21, RZ, RZ, R2 ;  /* 0x000000ffff157224 */ /* 0x000fe400078e0002 */
[----:B------:R-:W-:Y:S01]  /*a440*/  @!P2 IMAD.MOV R3, RZ, RZ, -R3 ;  /* 0x000000ffff03a224 */ /* 0x000fe200078e0a03 */
[C---:B------:R-:W-:Y:S01]  /*a450*/  ISETP.GT.U32.AND P2, PT, R10.reuse, R16, PT ;  /* 0x000000100a00720c */ /* 0x040fe20003f44070 */
[C---:B------:R-:W-:Y:S02]  /*a460*/  IMAD R17, R10.reuse, R19, R17 ;  /* 0x000000130a117224 */ /* 0x040fe400078e0211 */
[C---:B------:R-:W-:Y:S02]  /*a470*/  VIADD R19, R11.reuse, 0x1ae ;  /* 0x000001ae0b137836 */ /* 0x040fe40000000000 */
[----:B------:R-:W-:Y:S01]  /*a480*/  @!P4 IMAD.MOV R21, RZ, RZ, -R21 ;  /* 0x000000ffff15c224 */ /* 0x000fe200078e0a15 */
[----:B------:R-:W-:Y:S01]  /*a490*/  ISETP.GT.U32.AND P4, PT, R10, R15, PT ;  /* 0x0000000f0a00720c */ /* 0x000fe20003f84070 */
[----:B------:R-:W-:Y:S01]  /*a4a0*/  VIADD R0, R11, 0x1ac ;  /* 0x000001ac0b007836 */ /* 0x000fe20000000000 */
[----:B------:R-:W-:Y:S01]  /*a4b0*/  IABS R20, R19 ;  /* 0x0000001300147213 */ /* 0x000fe20000000000 */
[--C-:B------:R-:W-:Y:S01]  /*a4c0*/  @!P3 IMAD.IADD R4, R4, 0x1, -R10.reuse ;  /* 0x000000010404b824 */ /* 0x100fe200078e0a0a */
[----:B------:R-:W-:Y:S01]  /*a4d0*/  STL [R1+0xf8], R21 ;  /* 0x0000f81501007387 */ /* 0x000fe20000100800 */
[--C-:B------:R-:W-:Y:S01]  /*a4e0*/  @!P0 IMAD.IADD R5, R5, 0x1, -R10.reuse ;  /* 0x0000000105058824 */ /* 0x100fe200078e0a0a */
[----:B------:R-:W-:Y:S01]  /*a4f0*/  IABS R2, R0 ;  /* 0x0000000000027213 */ /* 0x000fe20000000000 */
[--C-:B------:R-:W-:Y:S01]  /*a500*/  @!P6 IMAD.IADD R6, R6, 0x1, -R10.reuse ;  /* 0x000000010606e824 */ /* 0x100fe200078e0a0a */
[----:B------:R-:W-:Y:S01]  /*a510*/  ISETP.GE.AND P0, PT, R7, RZ, PT ;  /* 0x000000ff0700720c */ /* 0x000fe20003f06270 */
[----:B------:R-:W-:Y:S01]  /*a520*/  IMAD.HI.U32 R7, R12, R20, RZ ;  /* 0x000000140c077227 */ /* 0x000fe200078e00ff */
[C---:B------:R-:W-:Y:S01]  /*a530*/  ISETP.GT.U32.AND P6, PT, R10.reuse, R18, PT ;  /* 0x000000120a00720c */ /* 0x040fe20003fc4070 */
[----:B------:R0:W-:Y:S01]  /*a540*/  STL [R1+0x100], R3 ;  /* 0x0001000301007387 */ /* 0x0001e20000100800 */
[----:B------:R-:W-:Y:S01]  /*a550*/  ISETP.GT.U32.AND P3, PT, R10, R17, PT ;  /* 0x000000110a00720c */ /* 0x000fe20003f64070 */
[----:B------:R-:W-:Y:S01]  /*a560*/  @!P2 IMAD.IADD R16, R16, 0x1, -R10 ;  /* 0x000000011010a824 */ /* 0x000fe200078e0a0a */
[----:B------:R-:W-:Y:S01]  /*a570*/  ISETP.GE.AND P2, PT, R9, RZ, PT ;  /* 0x000000ff0900720c */ /* 0x000fe20003f46270 */
[----:B------:R-:W-:-:S02]  /*a580*/  IMAD.MOV.U32 R22, RZ, RZ, R4 ;  /* 0x000000ffff167224 */ /* 0x000fc400078e0004 */
[----:B------:R-:W-:Y:S02]  /*a590*/  IMAD.MOV R7, RZ, RZ, -R7 ;  /* 0x000000ffff077224 */ /* 0x000fe400078e0a07 */
[----:B------:R-:W-:Y:S01]  /*a5a0*/  @!P4 IMAD.IADD R15, R15, 0x1, -R10 ;  /* 0x000000010f0fc824 */ /* 0x000fe200078e0a0a */
[----:B------:R-:W-:Y:S01]  /*a5b0*/  ISETP.GE.AND P4, PT, R8, RZ, PT ;  /* 0x000000ff0800720c */ /* 0x000fe20003f86270 */
[----:B0-----:R-:W-:-:S04]  /*a5c0*/  IMAD.HI.U32 R3, R12, R2, RZ ;  /* 0x000000020c037227 */ /* 0x001fc800078e00ff */
[----:B------:R-:W-:Y:S01]  /*a5d0*/  @!P5 IMAD.MOV R22, RZ, RZ, -R22 ;  /* 0x000000ffff16d224 */ /* 0x000fe200078e0a16 */
[C---:B------:R-:W-:Y:S01]  /*a5e0*/  ISETP.GT.U32.AND P5, PT, R10.reuse, R16, PT ;  /* 0x000000100a00720c */ /* 0x040fe20003fa4070 */
[----:B------:R-:W-:Y:S02]  /*a5f0*/  IMAD.MOV R8, RZ, RZ, -R3 ;  /* 0x000000ffff087224 */ /* 0x000fe400078e0a03 */
[----:B------:R-:W-:Y:S01]  /*a600*/  IMAD R3, R10, R7, R20 ;  /* 0x000000070a037224 */ /* 0x000fe200078e0214 */
[----:B------:R-:W-:Y:S01]  /*a610*/  STL [R1+0x108], R22 ;  /* 0x0001081601007387 */ /* 0x000fe20000100800 */
[----:B------:R-:W-:Y:S02]  /*a620*/  IMAD.MOV.U32 R21, RZ, RZ, R5 ;  /* 0x000000ffff157224 */ /* 0x000fe400078e0005 */
[----:B------:R-:W-:Y:S02]  /*a630*/  @!P6 IMAD.IADD R18, R18, 0x1, -R10 ;  /* 0x000000011212e824 */ /* 0x000fe400078e0a0a */
[----:B------:R-:W-:Y:S01]  /*a640*/  @!P0 IMAD.MOV R6, RZ, RZ, -R6 ;  /* 0x000000ffff068224 */ /* 0x000fe200078e0a06 */
[C---:B------:R-:W-:Y:S01]  /*a650*/  ISETP.GT.U32.AND P0, PT, R10.reuse, R3, PT ;  /* 0x000000030a00720c */ /* 0x040fe20003f04070 */
[----:B------:R-:W-:Y:S01]  /*a660*/  @!P1 IMAD.MOV R21, RZ, RZ, -R21 ;  /* 0x000000ffff159224 */ /* 0x000fe200078e0a15 */
[C---:B------:R-:W-:Y:S01]  /*a670*/  ISETP.GT.U32.AND P6, PT, R10.reuse, R18, PT ;  /* 0x000000120a00720c */ /* 0x040fe20003fc4070 */
[----:B------:R-:W-:Y:S01]  /*a680*/  @!P3 IMAD.IADD R17, R17, 0x1, -R10 ;  /* 0x000000011111b824 */ /* 0x000fe200078e0a0a */
[----:B------:R-:W-:Y:S01]  /*a690*/  ISETP.GE.AND P3, PT, R13, RZ, PT ;  /* 0x000000ff0d00720c */ /* 0x000fe20003f66270 */
[C---:B------:R-:W-:Y:S01]  /*a6a0*/  IMAD R2, R10.reuse, R8, R2 ;  /* 0x000000080a027224 */ /* 0x040fe200078e0202 */
[----:B------:R-:W-:Y:S01]  /*a6b0*/  STL [R1+0x110], R21 ;  /* 0x0001101501007387 */ /* 0x000fe20000100800 */
[----:B------:R-:W-:Y:S01]  /*a6c0*/  VIADD R7, R11, 0x1aa ;  /* 0x000001aa0b077836 */ /* 0x000fe20000000000 */
[----:B------:R-:W-:Y:S01]  /*a6d0*/  ISETP.GT.U32.AND P1, PT, R10, R17, PT ;  /* 0x000000110a00720c */ /* 0x000fe20003f24070 */
[--C-:B------:R-:W-:Y:S01]  /*a6e0*/  @!P5 IMAD.IADD R16, R16, 0x1, -R10.reuse ;  /* 0x000000011010d824 */ /* 0x100fe200078e0a0a */
[----:B------:R0:W-:Y:S01]  /*a6f0*/  STL [R1+0x118], R6 ;  /* 0x0001180601007387 */ /* 0x0001e20000100800 */
[----:B------:R-:W-:Y:S01]  /*a700*/  IMAD.MOV.U32 R5, RZ, RZ, R15 ;  /* 0x000000ffff057224 */ /* 0x000fe200078e000f */
[----:B------:R-:W-:Y:S01]  /*a710*/  ISETP.GT.U32.AND P5, PT, R10, R2, PT ;  /* 0x000000020a00720c */ /* 0x000fe20003fa4070 */
[----:B------:R-:W-:Y:S01]  /*a720*/  @!P0 IMAD.IADD R3, R3, 0x1, -R10 ;  /* 0x0000000103038824 */ /* 0x000fe200078e0a0a */
[----:B------:R-:W-:Y:S01]  /*a730*/  ISETP.GE.AND P0, PT, R7, RZ, PT ;  /* 0x000000ff0700720c */ /* 0x000fe20003f06270 */
[----:B------:R-:W-:Y:S01]  /*a740*/  @!P4 IMAD.MOV R5, RZ, RZ, -R5 ;  /* 0x000000ffff05c224 */ /* 0x000fe200078e0a05 */
[----:B------:R-:W-:Y:S01]  /*a750*/  ISETP.GE.AND P4, PT, R14, RZ, PT ;  /* 0x000000ff0e00720c */ /* 0x000fe20003f86270 */
[----:B------:R-:W-:-:S02]  /*a760*/  IMAD.MOV.U32 R13, RZ, RZ, R16 ;  /* 0x000000ffff0d7224 */ /* 0x000fc400078e0010 */
[----:B------:R-:W-:Y:S01]  /*a770*/  VIADD R4, R11, 0x1a8 ;  /* 0x000001a80b047836 */ /* 0x000fe20000000000 */
[----:B0-----:R-:W-:Y:S01]  /*a780*/  IABS R6, R7 ;  /* 0x0000000700067213 */ /* 0x001fe20000000000 */
[----:B------:R-:W-:Y:S01]  /*a790*/  @!P6 IMAD.IADD R18, R18, 0x1, -R10 ;  /* 0x000000011212e824 */ /* 0x000fe200078e0a0a */
[----:B------:R0:W-:Y:S01]  /*a7a0*/  STL [R1+0x128], R5 ;  /* 0x0001280501007387 */ /* 0x0001e20000100800 */
[----:B------:R-:W-:Y:S01]  /*a7b0*/  @!P2 IMAD.MOV R13, RZ, RZ, -R13 ;  /* 0x000000ffff0da224 */ /* 0x000fe200078e0a0d */
[----:B------:R-:W-:Y:S01]  /*a7c0*/  ISETP.GT.U32.AND P2, PT, R10, R3, PT ;  /* 0x000000030a00720c */ /* 0x000fe20003f44070 */
[----:B------:R-:W-:Y:S01]  /*a7d0*/  IMAD.HI.U32 R8, R12, R6, RZ ;  /* 0x000000060c087227 */ /* 0x000fe200078e00ff */
[----:B------:R-:W-:Y:S02]  /*a7e0*/  ISETP.GE.AND P6, PT, R0, RZ, PT ;  /* 0x000000ff0000720c */ /* 0x000fe40003fc6270 */
[----:B------:R-:W-:Y:S01]  /*a7f0*/  STL [R1+0x130], R13 ;  /* 0x0001300d01007387 */ /* 0x000fe20000100800 */
[----:B------:R-:W-:-:S02]  /*a800*/  IMAD.MOV R8, RZ, RZ, -R8 ;  /* 0x000000ffff087224 */ /* 0x000fc400078e0a08 */
[--C-:B------:R-:W-:Y:S01]  /*a810*/  @!P1 IMAD.IADD R17, R17, 0x1, -R10.reuse ;  /* 0x0000000111119824 */ /* 0x100fe200078e0a0a */
[----:B0-----:R-:W-:Y:S01]  /*a820*/  IABS R5, R4 ;  /* 0x0000000400057213 */ /* 0x001fe20000000000 */
[----:B------:R-:W-:Y:S01]  /*a830*/  @!P5 IMAD.IADD R2, R2, 0x1, -R10 ;  /* 0x000000010202d824 */ /* 0x000fe200078e0a0a */
[----:B------:R-:W-:Y:S01]  /*a840*/  ISETP.GE.AND P1, PT, R19, RZ, PT ;  /* 0x000000ff1300720c */ /* 0x000fe20003f26270 */
[C---:B------:R-:W-:Y:S02]  /*a850*/  IMAD R6, R10.reuse, R8, R6 ;  /* 0x000000080a067224 */ /* 0x040fe400078e0206 */
[----:B------:R-:W-:Y:S01]  /*a860*/  IMAD.MOV.U32 R7, RZ, RZ, R18 ;  /* 0x000000ffff077224 */ /* 0x000fe200078e0012 */
[C---:B------:R-:W-:Y:S01]  /*a870*/  ISETP.GT.U32.AND P5, PT, R10.reuse, R2, PT ;  /* 0x000000020a00720c */ /* 0x040fe20003fa4070 */
[----:B------:R-:W-:Y:S02]  /*a880*/  IMAD.MOV.U32 R9, RZ, RZ, R17 ;  /* 0x000000ffff097224 */ /* 0x000fe400078e0011 */
[----:B------:R-:W-:Y:S01]  /*a890*/  @!P4 IMAD.MOV R7, RZ, RZ, -R7 ;  /* 0x000000ffff07c224 */ /* 0x000fe200078e0a07 */
[----:B------:R-:W-:Y:S01]  /*a8a0*/  ISETP.GT.U32.AND P4, PT, R10, R6, PT ;  /* 0x000000060a00720c */ /* 0x000fe20003f84070 */
[----:B------:R-:W-:-:S04]  /*a8b0*/  IMAD.HI.U32 R0, R12, R5, RZ ;  /* 0x000000050c007227 */ /* 0x000fc800078e00ff */
[----:B------:R-:W-:Y:S01]  /*a8c0*/  @!P3 IMAD.MOV R9, RZ, RZ, -R9 ;  /* 0x000000ffff09b224 */ /* 0x000fe200078e0a09 */
[----:B------:R-:W-:Y:S01]  /*a8d0*/  ISETP.GE.AND P3, PT, R4, RZ, PT ;  /* 0x000000ff0400720c */ /* 0x000fe20003f66270 */
[----:B------:R-:W-:Y:S02]  /*a8e0*/  IMAD.MOV R0, RZ, RZ, -R0 ;  /* 0x000000ffff007224 */ /* 0x000fe400078e0a00 */
[--C-:B------:R-:W-:Y:S01]  /*a8f0*/  @!P2 IMAD.IADD R3, R3, 0x1, -R10.reuse ;  /* 0x000000010303a824 */ /* 0x100fe200078e0a0a */
[----:B------:R0:W-:Y:S01]  /*a900*/  STL [R1+0x138], R9 ;  /* 0x0001380901007387 */ /* 0x0001e20000100800 */
[----:B------:R-:W-:Y:S02]  /*a910*/  IMAD R16, R10, R0, R5 ;  /* 0x000000000a107224 */ /* 0x000fe400078e0205 */
[C---:B------:R-:W-:Y:S01]  /*a920*/  VIADD R14, R11.reuse, 0x1a6 ;  /* 0x000001a60b0e7836 */ /* 0x040fe20000000000 */
[----:B------:R1:W-:Y:S01]  /*a930*/  STL [R1+0x140], R7 ;  /* 0x0001400701007387 */ /* 0x0003e20000100800 */
[--C-:B------:R-:W-:Y:S01]  /*a940*/  @!P5 IMAD.IADD R2, R2, 0x1, -R10.reuse ;  /* 0x000000010202d824 */ /* 0x100fe200078e0a0a */
[----:B------:R-:W-:Y:S01]  /*a950*/  ISETP.GT.U32.AND P5, PT, R10, R16, PT ;  /* 0x000000100a00720c */ /* 0x000fe20003fa4070 */
[----:B------:R-:W-:Y:S01]  /*a960*/  @!P4 IMAD.IADD R6, R6, 0x1, -R10 ;  /* 0x000000010606c824 */ /* 0x000fe200078e0a0a */
[----:B------:R-:W-:Y:S01]  /*a970*/  ISETP.GE.AND P2, PT, R14, RZ, PT ;  /* 0x000000ff0e00720c */ /* 0x000fe20003f46270 */
[C---:B------:R-:W-:Y:S01]  /*a980*/  VIADD R4, R11.reuse, 0x1a2 ;  /* 0x000001a20b047836 */ /* 0x040fe20000000000 */
[----:B------:R-:W-:Y:S01]  /*a990*/  IABS R14, R14 ;  /* 0x0000000e000e7213 */ /* 0x000fe20000000000 */
[C---:B------:R-:W-:Y:S01]  /*a9a0*/  VIADD R5, R11.reuse, 0x1a4 ;  /* 0x000001a40b057836 */ /* 0x040fe20000000000 */
[----:B------:R-:W-:Y:S01]  /*a9b0*/  ISETP.GT.U32.AND P4, PT, R10, R6, PT ;  /* 0x000000060a00720c */ /* 0x000fe20003f84070 */
[----:B------:R-:W-:Y:S01]  /*a9c0*/  @!P6 IMAD.MOV R2, RZ, RZ, -R2 ;  /* 0x000000ffff02e224 */ /* 0x000fe200078e0a02 */
[----:B0-----:R-:W-:Y:S01]  /*a9d0*/  IABS R9, R4 ;  /* 0x0000000400097213 */ /* 0x001fe20000000000 */
[----:B-1----:R-:W-:Y:S01]  /*a9e0*/  IMAD.MOV.U32 R7, RZ, RZ, R3 ;  /* 0x000000ffff077224 */ /* 0x002fe200078e0003 */
[----:B------:R-:W-:Y:S01]  /*a9f0*/  IABS R0, R5 ;  /* 0x0000000500007213 */ /* 0x000fe20000000000 */
[----:B------:R-:W-:Y:S01]  /*aa00*/  VIADD R15, R11, 0x19e ;  /* 0x0000019e0b0f7836 */ /* 0x000fe20000000000 */
[----:B------:R-:W-:Y:S01]  /*aa10*/  ISETP.GE.AND P6, PT, R4, RZ, PT ;  /* 0x000000ff0400720c */ /* 0x000fe20003fc6270 */
[----:B------:R-:W-:Y:S01]  /*aa20*/  @!P1 IMAD.MOV R7, RZ, RZ, -R7 ;  /* 0x000000ffff079224 */ /* 0x000fe200078e0a07 */
[----:B------:R-:W-:Y:S01]  /*aa30*/  ISETP.GE.AND P1, PT, R5, RZ, PT ;  /* 0x000000ff0500720c */ /* 0x000fe20003f26270 */
[--C-:B------:R-:W-:Y:S01]  /*aa40*/  @!P5 IMAD.IADD R16, R16, 0x1, -R10.reuse ;  /* 0x000000011010d824 */ /* 0x100fe200078e0a0a */
[----:B------:R-:W-:Y:S01]  /*aa50*/  IABS R13, R15 ;  /* 0x0000000f000d7213 */ /* 0x000fe20000000000 */
[----:B------:R-:W-:Y:S01]  /*aa60*/  IMAD.HI.U32 R3, R12, R9, RZ ;  /* 0x000000090c037227 */ /* 0x000fe200078e00ff */
[----:B------:R0:W-:Y:S02]  /*aa70*/  STL [R1+0x148], R7 ;  /* 0x0001480701007387 */ /* 0x0001e40000100800 */
[----:B------:R-:W-:Y:S01]  /*aa80*/  ISETP.GT.U32.AND P5, PT, R10, R16, PT ;  /* 0x000000100a00720c */ /* 0x000fe20003fa4070 */
[----:B------:R-:W-:Y:S01]  /*aa90*/  @!P4 IMAD.IADD R6, R6, 0x1, -R10 ;  /* 0x000000010606c824 */ /* 0x000fe200078e0a0a */
[----:B------:R1:W-:Y:S01]  /*aaa0*/  STL [R1+0x16c], R2 ;  /* 0x00016c0201007387 */ /* 0x0003e20000100800 */
[----:B------:R-:W-:-:S04]  /*aab0*/  IMAD.HI.U32 R5, R12, R0, RZ ;  /* 0x000000000c057227 */ /* 0x000fc800078e00ff */
[----:B------:R-:W-:Y:S02]  /*aac0*/  IMAD.MOV R3, RZ, RZ, -R3 ;  /* 0x000000ffff037224 */ /* 0x000fe400078e0a03 */
[----:B0-----:R-:W-:-:S04]  /*aad0*/  IMAD.HI.U32 R7, R12, R14, RZ ;  /* 0x0000000e0c077227 */ /* 0x001fc800078e00ff */
[----:B------:R-:W-:Y:S02]  /*aae0*/  IMAD.MOV R7, RZ, RZ, -R7 ;  /* 0x000000ffff077224 */ /* 0x000fe400078e0a07 */
[----:B------:R-:W-:Y:S02]  /*aaf0*/  IMAD.MOV R5, RZ, RZ, -R5 ;  /* 0x000000ffff057224 */ /* 0x000fe400078e0a05 */
[C---:B------:R-:W-:Y:S02]  /*ab00*/  IMAD R14, R10.reuse, R7, R14 ;  /* 0x000000070a0e7224 */ /* 0x040fe400078e020e */
[C---:B------:R-:W-:Y:S02]  /*ab10*/  IMAD R9, R10.reuse, R3, R9 ;  /* 0x000000030a097224 */ /* 0x040fe400078e0209 */
[----:B------:R-:W-:Y:S01]  /*ab20*/  IMAD.MOV.U32 R17, RZ, RZ, R6 ;  /* 0x000000ffff117224 */ /* 0x000fe200078e0006 */
[C---:B------:R-:W-:Y:S01]  /*ab30*/  ISETP.GT.U32.AND P4, PT, R10.reuse, R14, PT ;  /* 0x0000000e0a00720c */ /* 0x040fe20003f84070 */
[----:B-1----:R-:W-:-:S02]  /*ab40*/  IMAD R2, R10, R5, R0 ;  /* 0x000000050a027224 */ /* 0x002fc400078e0200 */
[----:B------:R-:W-:Y:S01]  /*ab50*/  @!P0 IMAD.MOV R17, RZ, RZ, -R17 ;  /* 0x000000ffff118224 */ /* 0x000fe200078e0a11 */
[----:B------:R-:W-:Y:S01]  /*ab60*/  ISETP.GT.U32.AND P0, PT, R10, R9, PT ;  /* 0x000000090a00720c */ /* 0x000fe20003f04070 */
[C---:B------:R-:W-:Y:S02]  /*ab70*/  VIADD R0, R11.reuse, 0x1a0 ;  /* 0x000001a00b007836 */ /* 0x040fe40000000000 */
[--C-:B------:R-:W-:Y:S01]  /*ab80*/  @!P5 IMAD.IADD R16, R16, 0x1, -R10.reuse ;  /* 0x000000011010d824 */ /* 0x100fe200078e0a0a */
[----:B------:R-:W-:Y:S01]  /*ab90*/  ISETP.GT.U32.AND P5, PT, R10, R2, PT ;  /* 0x000000020a00720c */ /* 0x000fe20003fa4070 */
[----:B------:R-:W-:Y:S01]  /*aba0*/  IMAD.MOV.U32 R6, RZ, RZ, R13 ;  /* 0x000000ffff067224 */ /* 0x000fe200078e000d */
[----:B------:R-:W-:Y:S01]  /*abb0*/  IABS R5, R0 ;  /* 0x0000000000057213 */ /* 0x000fe20000000000 */
[----:B------:R-:W-:Y:S01]  /*abc0*/  VIADD R8, R11, 0x19c ;  /* 0x0000019c0b087836 */ /* 0x000fe20000000000 */
[----:B------:R-:W-:Y:S01]  /*abd0*/  STL [R1+0x190], R17 ;  /* 0x0001901101007387 */ /* 0x000fe20000100800 */
[----:B------:R-:W-:-:S02]  /*abe0*/  @!P4 IMAD.IADD R14, R14, 0x1, -R10 ;  /* 0x000000010e0ec824 */ /* 0x000fc400078e0a0a */
[----:B------:R-:W-:Y:S01]  /*abf0*/  IMAD.HI.U32 R13, R12, R5, RZ ;  /* 0x000000050c0d7227 */ /* 0x000fe200078e00ff */
[----:B------:R-:W-:Y:S02]  /*ac00*/  IABS R7, R8 ;  /* 0x0000000800077213 */ /* 0x000fe40000000000 */
[----:B------:R-:W-:Y:S01]  /*ac10*/  ISETP.GT.U32.AND P4, PT, R10, R14, PT ;  /* 0x0000000e0a00720c */ /* 0x000fe20003f84070 */
[----:B------:R-:W-:Y:S02]  /*ac20*/  @!P0 IMAD.IADD R9, R9, 0x1, -R10 ;  /* 0x0000000109098824 */ /* 0x000fe400078e0a0a */
[----:B------:R-:W-:Y:S02]  /*ac30*/  IMAD.MOV R13, RZ, RZ, -R13 ;  /* 0x000000ffff0d7224 */ /* 0x000fe400078e0a0d */
[----:B------:R-:W-:Y:S01]  /*ac40*/  @!P3 IMAD.MOV R16, RZ, RZ, -R16 ;  /* 0x000000ffff10b224 */ /* 0x000fe200078e0a10 */
[----:B------:R-:W-:Y:S01]  /*ac50*/  ISETP.GE.AND P3, PT, R0, RZ, PT ;  /* 0x000000ff0000720c */ /* 0x000fe20003f66270 */
[----:B------:R-:W-:Y:S01]  /*ac60*/  VIADD R3, R11, 0x19a ;  /* 0x0000019a0b037836 */ /* 0x000fe20000000000 */
[----:B------:R-:W-:Y:S01]  /*ac70*/  ISETP.GT.U32.AND P0, PT, R10, R9, PT ;  /* 0x000000090a00720c */ /* 0x000fe20003f04070 */
[--C-:B------:R-:W-:Y:S01]  /*ac80*/  @!P5 IMAD.IADD R2, R2, 0x1, -R10.reuse ;  /* 0x000000010202d824 */ /* 0x100fe200078e0a0a */
[----:B------:R0:W-:Y:S01]  /*ac90*/  STL [R1+0x1a4], R16 ;  /* 0x0001a41001007387 */ /* 0x0001e20000100800 */
[----:B------:R-:W-:Y:S01]  /*aca0*/  IMAD R0, R10, R13, R5 ;  /* 0x0000000d0a007224 */ /* 0x000fe200078e0205 */
[----:B------:R-:W-:Y:S01]  /*acb0*/  IABS R4, R3 ;  /* 0x0000000300047213 */ /* 0x000fe20000000000 */
[----:B------:R-:W-:Y:S01]  /*acc0*/  @!P4 IMAD.IADD R14, R14, 0x1, -R10 ;  /* 0x000000010e0ec824 */ /* 0x000fe200078e0a0a */
[----:B------:R-:W-:Y:S01]  /*acd0*/  ISETP.GT.U32.AND P5, PT, R10, R2, PT ;  /* 0x000000020a00720c */ /* 0x000fe20003fa4070 */
[----:B------:R-:W-:Y:S01]  /*ace0*/  IMAD.HI.U32 R5, R12, R7, RZ ;  /* 0x000000070c057227 */ /* 0x000fe200078e00ff */
[----:B------:R-:W-:-:S03]  /*acf0*/  ISETP.GT.U32.AND P4, PT, R10, R0, PT ;  /* 0x000000000a00720c */ /* 0x000fc60003f84070 */
[----:B------:R-:W-:-:S04]  /*ad00*/  IMAD.HI.U32 R13, R12, R4, RZ ;  /* 0x000000040c0d7227 */ /* 0x000fc800078e00ff */
[----:B0-----:R-:W-:-:S04]  /*ad10*/  IMAD.HI.U32 R16, R12, R6, RZ ;  /* 0x000000060c107227 */ /* 0x001fc800078e00ff */
[----:B------:R-:W-:Y:S02]  /*ad20*/  IMAD.MOV R5, RZ, RZ, -R5 ;  /* 0x000000ffff057224 */ /* 0x000fe400078e0a05 */
[----:B------:R-:W-:Y:S02]  /*ad30*/  IMAD.MOV R16, RZ, RZ, -R16 ;  /* 0x000000ffff107224 */ /* 0x000fe400078e0a10 */
[----:B------:R-:W-:Y:S02]  /*ad40*/  IMAD.MOV R13, RZ, RZ, -R13 ;  /* 0x000000ffff0d7224 */ /* 0x000fe400078e0a0d */
[C---:B------:R-:W-:Y:S02]  /*ad50*/  IMAD R7, R10.reuse, R5, R7 ;  /* 0x000000050a077224 */ /* 0x040fe400078e0207 */
[----:B------:R-:W-:Y:S02]  /*ad60*/  @!P0 IMAD.IADD R9, R9, 0x1, -R10 ;  /* 0x0000000109098824 */ /* 0x000fe400078e0a0a */
[----:B------:R-:W-:Y:S01]  /*ad70*/  VIADD R5, R11, 0x198 ;  /* 0x000001980b057836 */ /* 0x000fe20000000000 */
[----:B------:R-:W-:Y:S01]  /*ad80*/  ISETP.GT.U32.AND P0, PT, R10, R7, PT ;  /* 0x000000070a00720c */ /* 0x000fe20003f04070 */
[----:B------:R-:W-:-:S02]  /*ad90*/  IMAD.MOV.U32 R17, RZ, RZ, R14 ;  /* 0x000000ffff117224 */ /* 0x000fc400078e000e */
[----:B------:R-:W-:Y:S01]  /*ada0*/  @!P5 IMAD.IADD R2, R2, 0x1, -R10 ;  /* 0x000000010202d824 */ /* 0x000fe200078e0a0a */
[----:B------:R-:W-:Y:S01]  /*adb0*/  ISETP.GE.AND P5, PT, R15, RZ, PT ;  /* 0x000000ff0f00720c */ /* 0x000fe20003fa6270 */
[C---:B------:R-:W-:Y:S02]  /*adc0*/  IMAD R6, R10.reuse, R16, R6 ;  /* 0x000000100a067224 */ /* 0x040fe400078e0206 */
[----:B------:R-:W-:Y:S01]  /*add0*/  IMAD R4, R10, R13, R4 ;  /* 0x0000000d0a047224 */ /* 0x000fe200078e0204 */
[----:B------:R-:W-:Y:S01]  /*ade0*/  IABS R13, R5 ;  /* 0x00000005000d7213 */ /* 0x000fe20000000000 */
[----:B------:R-:W-:Y:S02]  /*adf0*/  IMAD.MOV.U32 R14, RZ, RZ, R9 ;  /* 0x000000ffff0e7224 */ /* 0x000fe400078e0009 */
[----:B------:R-:W-:Y:S02]  /*ae00*/  @!P4 IMAD.IADD R0, R0, 0x1, -R10 ;  /* 0x000000010000c824 */ /* 0x000fe400078e0a0a */
[----:B------:R-:W-:Y:S01]  /*ae10*/  @!P2 IMAD.MOV R17, RZ, RZ, -R17 ;  /* 0x000000ffff11a224 */ /* 0x000fe200078e0a11 */
[C---:B------:R-:W-:Y:S01]  /*ae20*/  ISETP.GT.U32.AND P2, PT, R10.reuse, R6, PT ;  /* 0x000000060a00720c */ /* 0x040fe20003f44070 */
[----:B------:R-:W-:Y:S01]  /*ae30*/  IMAD.MOV.U32 R15, RZ, RZ, R2 ;  /* 0x000000ffff0f7224 */ /* 0x000fe200078e0002 */
[C---:B------:R-:W-:Y:S01]  /*ae40*/  ISETP.GT.U32.AND P4, PT, R10.reuse, R0, PT ;  /* 0x000000000a00720c */ /* 0x040fe20003f84070 */
[----:B------:R-:W-:Y:S01]  /*ae50*/  @!P6 IMAD.MOV R14, RZ, RZ, -R14 ;  /* 0x000000ffff0ee224 */ /* 0x000fe200078e0a0e */
[----:B------:R-:W-:Y:S01]  /*ae60*/  ISETP.GT.U32.AND P6, PT, R10, R4, PT ;  /* 0x000000040a00720c */ /* 0x000fe20003fc4070 */
[----:B------:R-:W-:Y:S01]  /*ae70*/  IMAD.MOV.U32 R2, RZ, RZ, R13 ;  /* 0x000000ffff027224 */ /* 0x000fe200078e000d */
[----:B------:R-:W-:Y:S01]  /*ae80*/  STL [R1+0x1ac], R17 ;  /* 0x0001ac1101007387 */ /* 0x000fe20000100800 */
[----:B------:R-:W-:Y:S01]  /*ae90*/  @!P1 IMAD.MOV R15, RZ, RZ, -R15 ;  /* 0x000000ffff0f9224 */ /* 0x000fe200078e0a0f */
[----:B------:R-:W-:Y:S01]  /*aea0*/  ISETP.GE.AND P1, PT, R8, RZ, PT ;  /* 0x000000ff0800720c */ /* 0x000fe20003f26270 */
[----:B------:R-:W-:-:S02]  /*aeb0*/  VIADD R8, R11, 0x196 ;  /* 0x000001960b087836 */ /* 0x000fc40000000000 */
[----:B------:R-:W-:Y:S01]  /*aec0*/  IMAD.HI.U32 R9, R12, R2, RZ ;  /* 0x000000020c097227 */ /* 0x000fe200078e00ff */
[----:B------:R-:W-:Y:S03]  /*aed0*/  STL [R1+0x1b4], R15 ;  /* 0x0001b40f01007387 */ /* 0x000fe60000100800 */
[--C-:B------:R-:W-:Y:S01]  /*aee0*/  @!P0 IMAD.IADD R7, R7, 0x1, -R10.reuse ;  /* 0x0000000107078824 */ /* 0x100fe200078e0a0a */
[----:B------:R0:W-:Y:S01]  /*aef0*/  STL [R1+0x1c8], R14 ;  /* 0x0001c80e01007387 */ /* 0x0001e20000100800 */
[----:B------:R-:W-:Y:S02]  /*af00*/  IMAD.MOV R9, RZ, RZ, -R9 ;  /* 0x000000ffff097224 */ /* 0x000fe400078e0a09 */
[--C-:B------:R-:W-:Y:S01]  /*af10*/  @!P2 IMAD.IADD R6, R6, 0x1, -R10.reuse ;  /* 0x000000010606a824 */ /* 0x100fe200078e0a0a */
[----:B------:R-:W-:Y:S01]  /*af20*/  ISETP.GE.AND P2, PT, R5, RZ, PT ;  /* 0x000000ff0500720c */ /* 0x000fe20003f46270 */
[--C-:B------:R-:W-:Y:S01]  /*af30*/  @!P6 IMAD.IADD R4, R4, 0x1, -R10.reuse ;  /* 0x000000010404e824 */ /* 0x100fe200078e0a0a */
[----:B------:R-:W-:Y:S01]  /*af40*/  ISETP.GT.U32.AND P6, PT, R10, R7, PT ;  /* 0x000000070a00720c */ /* 0x000fe20003fc4070 */
[----:B------:R-:W-:Y:S01]  /*af50*/  @!P4 IMAD.IADD R0, R0, 0x1, -R10 ;  /* 0x000000010000c824 */ /* 0x000fe200078e0a0a */
[C---:B------:R-:W-:Y:S01]  /*af60*/  ISETP.GT.U32.AND P0, PT, R10.reuse, R6, PT ;  /* 0x000000060a00720c */ /* 0x040fe20003f04070 */
[----:B------:R-:W-:Y:S01]  /*af70*/  IMAD R2, R10, R9, R2 ;  /* 0x000000090a027224 */ /* 0x000fe200078e0202 */
[----:B0-----:R-:W-:Y:S01]  /*af80*/  IABS R14, R8 ;  /* 0x00000008000e7213 */ /* 0x001fe20000000000 */
[----:B------:R-:W-:Y:S01]  /*af90*/  IMAD.MOV.U32 R13, RZ, RZ, R0 ;  /* 0x000000ffff0d7224 */ /* 0x000fe200078e0000 */
[----:B------:R-:W-:Y:S01]  /*afa0*/  ISETP.GE.AND P4, PT, R3, RZ, PT ;  /* 0x000000ff0300720c */ /* 0x000fe20003f86270 */
[----:B------:R-:W-:-:S02]  /*afb0*/  VIADD R5, R11, 0x190 ;  /* 0x000001900b057836 */ /* 0x000fc40000000000 */
[----:B------:R-:W-:-:S03]  /*afc0*/  IMAD.HI.U32 R9, R12, R14, RZ ;  /* 0x0000000e0c097227 */ /* 0x000fc600078e00ff */
[----:B------:R-:W-:Y:S01]  /*afd0*/  IABS R15, R5 ;  /* 0x00000005000f7213 */ /* 0x000fe20000000000 */
[----:B------:R-:W-:Y:S02]  /*afe0*/  IMAD.MOV R9, RZ, RZ, -R9 ;  /* 0x000000ffff097224 */ /* 0x000fe400078e0a09 */
[----:B------:R-:W-:Y:S01]  /*aff0*/  @!P3 IMAD.MOV R13, RZ, RZ, -R13 ;  /* 0x000000ffff0db224 */ /* 0x000fe200078e0a0d */
[C---:B------:R-:W-:Y:S01]  /*b000*/  ISETP.GT.U32.AND P3, PT, R10.reuse, R4, PT ;  /* 0x000000040a00720c */ /* 0x040fe20003f64070 */
[C---:B------:R-:W-:Y:S02]  /*b010*/  IMAD R14, R10.reuse, R9, R14 ;  /* 0x000000090a0e7224 */ /* 0x040fe400078e020e */
[--C-:B------:R-:W-:Y:S01]  /*b020*/  @!P6 IMAD.IADD R7, R7, 0x1, -R10.reuse ;  /* 0x000000010707e824 */ /* 0x100fe200078e0a0a */
[----:B------:R0:W-:Y:S01]  /*b030*/  STL [R1+0x208], R13 ;  /* 0x0002080d01007387 */ /* 0x0001e20000100800 */
[C---:B------:R-:W-:Y:S01]  /*b040*/  VIADD R3, R11.reuse, 0x194 ;  /* 0x000001940b037836 */ /* 0x040fe20000000000 */
[----:B------:R-:W-:Y:S01]  /*b050*/  ISETP.GT.U32.AND P6, PT, R10, R14, PT ;  /* 0x0000000e0a00720c */ /* 0x000fe20003fc4070 */
[----:B------:R-:W-:Y:S01]  /*b060*/  @!P0 IMAD.IADD R6, R6, 0x1, -R10 ;  /* 0x0000000106068824 */ /* 0x000fe200078e0a0a */
[----:B------:R-:W-:Y:S01]  /*b070*/  ISETP.GT.U32.AND P0, PT, R10, R2, PT ;  /* 0x000000020a00720c */ /* 0x000fe20003f04070 */
[----:B------:R-:W-:-:S02]  /*b080*/  VIADD R0, R11, 0x192 ;  /* 0x000001920b007836 */ /* 0x000fc40000000000 */
[----:B------:R-:W-:Y:S02]  /*b090*/  IMAD.MOV.U32 R17, RZ, RZ, R6 ;  /* 0x000000ffff117224 */ /* 0x000fe400078e0006 */
[--C-:B------:R-:W-:Y:S01]  /*b0a0*/  @!P3 IMAD.IADD R4, R4, 0x1, -R10.reuse ;  /* 0x000000010404b824 */ /* 0x100fe200078e0a0a */
[----:B0-----:R-:W-:Y:S01]  /*b0b0*/  IABS R13, R3 ;  /* 0x00000003000d7213 */ /* 0x001fe20000000000 */
[----:B------:R-:W-:Y:S01]  /*b0c0*/  @!P5 IMAD.MOV R17, RZ, RZ, -R17 ;  /* 0x000000ffff11d224 */ /* 0x000fe200078e0a11 */
[----:B------:R-:W-:Y:S01]  /*b0d0*/  ISETP.GE.AND P3, PT, R8, RZ, PT ;  /* 0x000000ff0800720c */ /* 0x000fe20003f66270 */
[----:B------:R-:W-:Y:S01]  /*b0e0*/  IMAD.MOV.U32 R8, RZ, RZ, R15 ;  /* 0x000000ffff087224 */ /* 0x000fe200078e000f */
[----:B------:R-:W-:Y:S01]  /*b0f0*/  IABS R9, R0 ;  /* 0x0000000000097213 */ /* 0x000fe20000000000 */
[----:B------:R-:W-:Y:S01]  /*b100*/  IMAD.HI.U32 R15, R12, R13, RZ ;  /* 0x0000000d0c0f7227 */ /* 0x000fe200078e00ff */
[----:B------:R-:W-:Y:S03]  /*b110*/  STL [R1+0x210], R17 ;  /* 0x0002101101007387 */ /* 0x000fe60000100800 */
[----:B------:R-:W-:-:S02]  /*b120*/  @!P6 IMAD.IADD R14, R14, 0x1, -R10 ;  /* 0x000000010e0ee824 */ /* 0x000fc400078e0a0a */
[----:B------:R-:W-:-:S03]  /*b130*/  IMAD.HI.U32 R16, R12, R9, RZ ;  /* 0x000000090c107227 */ /* 0x000fc600078e00ff */
[----:B------:R-:W-:Y:S01]  /*b140*/  ISETP.GT.U32.AND P6, PT, R10, R14, PT ;  /* 0x0000000e0a00720c */ /* 0x000fe20003fc4070 */
[----:B------:R-:W-:Y:S02]  /*b150*/  IMAD.MOV R15, RZ, RZ, -R15 ;  /* 0x000000ffff0f7224 */ /* 0x000fe400078e0a0f */
[----:B------:R-:W-:Y:S01]  /*b160*/  @!P0 IMAD.IADD R2, R2, 0x1, -R10 ;  /* 0x0000000102028824 */ /* 0x000fe200078e0a0a */
[----:B------:R-:W-:Y:S01]  /*b170*/  ISETP.GE.AND P0, PT, R3, RZ, PT ;  /* 0x000000ff0300720c */ /* 0x000fe20003f06270 */
[----:B------:R-:W-:-:S03]  /*b180*/  IMAD.HI.U32 R3, R12, R8, RZ ;  /* 0x000000080c037227 */ /* 0x000fc600078e00ff */
[C---:B------:R-:W-:Y:S01]  /*b190*/  ISETP.GT.U32.AND P5, PT, R10.reuse, R2, PT ;  /* 0x000000020a00720c */ /* 0x040fe20003fa4070 */
[----:B------:R-:W-:Y:S02]  /*b1a0*/  IMAD.MOV R6, RZ, RZ, -R16 ;  /* 0x000000ffff067224 */ /* 0x000fe400078e0a10 */
[C---:B------:R-:W-:Y:S02]  /*b1b0*/  IMAD R13, R10.reuse, R15, R13 ;  /* 0x0000000f0a0d7224 */ /* 0x040fe400078e020d */
[----:B------:R-:W-:Y:S02]  /*b1c0*/  IMAD.MOV R3, RZ, RZ, -R3 ;  /* 0x000000ffff037224 */ /* 0x000fe400078e0a03 */
[C---:B------:R-:W-:Y:S02]  /*b1d0*/  IMAD R9, R10.reuse, R6, R9 ;  /* 0x000000060a097224 */ /* 0x040fe400078e0209 */
[----:B------:R-:W-:Y:S01]  /*b1e0*/  @!P1 IMAD.MOV R7, RZ, RZ, -R7 ;  /* 0x000000ffff079224 */ /* 0x000fe200078e0a07 */
[C---:B------:R-:W-:Y:S01]  /*b1f0*/  ISETP.GT.U32.AND P1, PT, R10.reuse, R13, PT ;  /* 0x0000000d0a00720c */ /* 0x040fe20003f24070 */
[----:B------:R-:W-:-:S02]  /*b200*/  IMAD R8, R10, R3, R8 ;  /* 0x000000030a087224 */ /* 0x000fc400078e0208 */
[----:B------:R-:W-:Y:S01]  /*b210*/  @!P4 IMAD.MOV R4, RZ, RZ, -R4 ;  /* 0x000000ffff04c224 */ /* 0x000fe200078e0a04 */
[----:B------:R-:W-:Y:S01]  /*b220*/  ISETP.GT.U32.AND P4, PT, R10, R9, PT ;  /* 0x000000090a00720c */ /* 0x000fe20003f84070 */
[--C-:B------:R-:W-:Y:S01]  /*b230*/  @!P6 IMAD.IADD R14, R14, 0x1, -R10.reuse ;  /* 0x000000010e0ee824 */ /* 0x100fe200078e0a0a */
[----:B------:R-:W-:Y:S01]  /*b240*/  ISETP.GT.U32.AND P6, PT, R10, R8, PT ;  /* 0x000000080a00720c */ /* 0x000fe20003fc4070 */
[C---:B------:R-:W-:Y:S01]  /*b250*/  VIADD R15, R11.reuse, 0x18e ;  /* 0x0000018e0b0f7836 */ /* 0x040fe20000000000 */
[----:B------:R-:W-:Y:S01]  /*b260*/  STL [R1+0x224], R7 ;  /* 0x0002240701007387 */ /* 0x000fe20000100800 */
[--C-:B------:R-:W-:Y:S01]  /*b270*/  @!P5 IMAD.IADD R2, R2, 0x1, -R10.reuse ;  /* 0x000000010202d824 */ /* 0x100fe200078e0a0a */
[----:B------:R-:W-:Y:S01]  /*b280*/  ISETP.GE.AND P5, PT, R0, RZ, PT ;  /* 0x000000ff0000720c */ /* 0x000fe20003fa6270 */
[----:B------:R-:W-:Y:S01]  /*b290*/  VIADD R0, R11, 0x18c ;  /* 0x0000018c0b007836 */ /* 0x000fe20000000000 */
[----:B------:R0:W-:Y:S01]  /*b2a0*/  STL [R1+0x26c], R4 ;  /* 0x00026c0401007387 */ /* 0x0001e20000100800 */
[----:B------:R-:W-:Y:S01]  /*b2b0*/  @!P1 IMAD.IADD R13, R13, 0x1, -R10 ;  /* 0x000000010d0d9824 */ /* 0x000fe200078e0a0a */
[----:B------:R-:W-:Y:S01]  /*b2c0*/  ISETP.GE.AND P1, PT, R5, RZ, PT ;  /* 0x000000ff0500720c */ /* 0x000fe20003f26270 */
[----:B------:R-:W-:Y:S01]  /*b2d0*/  IMAD.MOV.U32 R6, RZ, RZ, R2 ;  /* 0x000000ffff067224 */ /* 0x000fe200078e0002 */
[----:B------:R-:W-:Y:S01]  /*b2e0*/  IABS R3, R0 ;  /* 0x0000000000037213 */ /* 0x000fe20000000000 */
[--C-:B------:R-:W-:Y:S01]  /*b2f0*/  @!P4 IMAD.IADD R9, R9, 0x1, -R10.reuse ;  /* 0x000000010909c824 */ /* 0x100fe200078e0a0a */
[----:B------:R-:W-:Y:S01]  /*b300*/  ISETP.GT.U32.AND P4, PT, R10, R13, PT ;  /* 0x0000000d0a00720c */ /* 0x000fe20003f84070 */
[----:B------:R-:W-:-:S02]  /*b310*/  @!P6 IMAD.IADD R8, R8, 0x1, -R10 ;  /* 0x000000010808e824 */ /* 0x000fc400078e0a0a */
[----:B------:R-:W-:Y:S01]  /*b320*/  IMAD.HI.U32 R2, R12, R3, RZ ;  /* 0x000000030c027227 */ /* 0x000fe200078e00ff */
[----:B0-----:R-:W-:Y:S02]  /*b330*/  IABS R4, R15 ;  /* 0x0000000f00047213 */ /* 0x001fe40000000000 */
[----:B------:R-:W-:Y:S01]  /*b340*/  ISETP.GT.U32.AND P6, PT, R10, R9, PT ;  /* 0x000000090a00720c */ /* 0x000fe20003fc4070 */
[----:B------:R-:W-:Y:S02]  /*b350*/  IMAD.MOV R2, RZ, RZ, -R2 ;  /* 0x000000ffff027224 */ /* 0x000fe400078e0a02 */
[----:B------:R-:W-:-:S04]  /*b360*/  IMAD.HI.U32 R5, R12, R4, RZ ;  /* 0x000000040c057227 */ /* 0x000fc800078e00ff */
[----:B------:R-:W-:Y:S02]  /*b370*/  IMAD.MOV R5, RZ, RZ, -R5 ;  /* 0x000000ffff057224 */ /* 0x000fe400078e0a05 */
[----:B------:R-:W-:Y:S02]  /*b380*/  @!P4 IMAD.IADD R13, R13, 0x1, -R10 ;  /* 0x000000010d0dc824 */ /* 0x000fe400078e0a0a */
[C---:B------:R-:W-:Y:S02]  /*b390*/  IMAD R4, R10.reuse, R5, R4 ;  /* 0x000000050a047224 */ /* 0x040fe400078e0204 */
[C---:B------:R-:W-:Y:S02]  /*b3a0*/  IMAD R3, R10.reuse, R2, R3 ;  /* 0x000000020a037224 */ /* 0x040fe400078e0203 */
[----:B------:R-:W-:Y:S01]  /*b3b0*/  @!P2 IMAD.MOV R6, RZ, RZ, -R6 ;  /* 0x000000ffff06a224 */ /* 0x000fe200078e0a06 */
[C---:B------:R-:W-:Y:S01]  /*b3c0*/  ISETP.GT.U32.AND P4, PT, R10.reuse, R4, PT ;  /* 0x000000040a00720c */ /* 0x040fe20003f84070 */
[----:B------:R-:W-:Y:S01]  /*b3d0*/  @!P6 IMAD.IADD R9, R9, 0x1, -R10 ;  /* 0x000000010909e824 */ /* 0x000fe200078e0a0a */
[C---:B------:R-:W-:Y:S01]  /*b3e0*/  ISETP.GT.U32.AND P6, PT, R10.reuse, R3, PT ;  /* 0x000000030a00720c */ /* 0x040fe20003fc4070 */
[----:B------:R-:W-:Y:S01]  /*b3f0*/  VIADD R7, R11, 0x18a ;  /* 0x0000018a0b077836 */ /* 0x000fe20000000000 */
[----:B------:R0:W-:Y:S01]  /*b400*/  STL [R1+0x274], R6 ;  /* 0x0002740601007387 */ /* 0x0001e20000100800 */
[----:B------:R-:W-:Y:S01]  /*b410*/  ISETP.GT.U32.AND P2, PT, R10, R8, PT ;  /* 0x000000080a00720c */ /* 0x000fe20003f44070 */
[----:B------:R-:W-:-:S02]  /*b420*/  IMAD.MOV.U32 R19, RZ, RZ, R13 ;  /* 0x000000ffff137224 */ /* 0x000fc400078e000d */
[----:B------:R-:W-:Y:S01]  /*b430*/  IABS R17, R7 ;  /* 0x0000000700117213 */ /* 0x000fe20000000000 */
[----:B------:R-:W-:Y:S02]  /*b440*/  IMAD.MOV.U32 R13, RZ, RZ, R9 ;  /* 0x000000ffff0d7224 */ /* 0x000fe400078e0009 */
[C---:B------:R-:W-:Y:S02]  /*b450*/  VIADD R5, R11.reuse, 0x186 ;  /* 0x000001860b057836 */ /* 0x040fe40000000000 */
[----:B------:R-:W-:Y:S01]  /*b460*/  @!P4 IMAD.IADD R4, R4, 0x1, -R10 ;  /* 0x000000010404c824 */ /* 0x000fe200078e0a0a */
[----:B------:R-:W-:Y:S01]  /*b470*/  ISETP.GE.AND P4, PT, R0, RZ, PT ;  /* 0x000000ff0000720c */ /* 0x000fe20003f86270 */
[----:B0-----:R-:W-:Y:S02]  /*b480*/  VIADD R6, R11, 0x188 ;  /* 0x000001880b067836 */ /* 0x001fe40000000000 */
[----:B------:R-:W-:-:S03]  /*b490*/  IMAD.HI.U32 R18, R12, R17, RZ ;  /* 0x000000110c127227 */ /* 0x000fc600078e00ff */
[----:B------:R-:W-:Y:S01]  /*b4a0*/  IABS R2, R6 ;  /* 0x0000000600027213 */ /* 0x000fe20000000000 */
[----:B------:R-:W-:Y:S01]  /*b4b0*/  @!P6 IMAD.IADD R3, R3, 0x1, -R10 ;  /* 0x000000010303e824 */ /* 0x000fe200078e0a0a */
[----:B------:R-:W-:Y:S01]  /*b4c0*/  ISETP.GT.U32.AND P6, PT, R10, R4, PT ;  /* 0x000000040a00720c */ /* 0x000fe20003fc4070 */
[----:B------:R-:W-:Y:S02]  /*b4d0*/  IMAD.MOV R18, RZ, RZ, -R18 ;  /* 0x000000ffff127224 */ /* 0x000fe400078e0a12 */
[----:B------:R-:W-:-:S04]  /*b4e0*/  IMAD.HI.U32 R16, R12, R2, RZ ;  /* 0x000000020c107227 */ /* 0x000fc800078e00ff */
[C---:B------:R-:W-:Y:S02]  /*b4f0*/  IMAD R0, R10.reuse, R18, R17 ;  /* 0x000000120a007224 */ /* 0x040fe400078e0211 */
[----:B------:R-:W-:Y:S02]  /*b500*/  IMAD.MOV R16, RZ, RZ, -R16 ;  /* 0x000000ffff107224 */ /* 0x000fe400078e0a10 */
[----:B------:R-:W-:Y:S01]  /*b510*/  @!P5 IMAD.MOV R13, RZ, RZ, -R13 ;  /* 0x000000ffff0dd224 */ /* 0x000fe200078e0a0d */
[----:B------:R-:W-:Y:S01]  /*b520*/  ISETP.GE.AND P5, PT, R7, RZ, PT ;  /* 0x000000ff0700720c */ /* 0x000fe20003fa6270 */
[----:B------:R-:W-:Y:S01]  /*b530*/  @!P3 IMAD.MOV R14, RZ, RZ, -R14 ;  /* 0x000000ffff0eb224 */ /* 0x000fe200078e0a0e */
[C---:B------:R-:W-:Y:S01]  /*b540*/  ISETP.GT.U32.AND P3, PT, R10.reuse, R0, PT ;  /* 0x000000000a00720c */ /* 0x040fe20003f64070 */
[----:B------:R-:W-:Y:S01]  /*b550*/  @!P0 IMAD.MOV R19, RZ, RZ, -R19 ;  /* 0x000000ffff138224 */ /* 0x000fe200078e0a13 */
[C---:B------:R-:W-:Y:S01]  /*b560*/  ISETP.GT.U32.AND P0, PT, R10.reuse, R3, PT ;  /* 0x000000030a00720c */ /* 0x040fe20003f04070 */
[----:B------:R-:W-:Y:S01]  /*b570*/  IMAD R7, R10, R16, R2 ;  /* 0x000000100a077224 */ /* 0x000fe200078e0202 */
[----:B------:R-:W-:Y:S01]  /*b580*/  STL [R1+0x2a4], R14 ;  /* 0x0002a40e01007387 */ /* 0x000fe20000100800 */
[--C-:B------:R-:W-:Y:S01]  /*b590*/  @!P2 IMAD.IADD R8, R8, 0x1, -R10.reuse ;  /* 0x000000010808a824 */ /* 0x100fe200078e0a0a */
[----:B------:R-:W-:Y:S01]  /*b5a0*/  ISETP.GE.AND P2, PT, R15, RZ, PT ;  /* 0x000000ff0f00720c */ /* 0x000fe20003f46270 */
[----:B------:R-:W-:Y:S01]  /*b5b0*/  @!P6 IMAD.IADD R4, R4, 0x1, -R10 ;  /* 0x000000010404e824 */ /* 0x000fe200078e0a0a */
[----:B------:R-:W-:Y:S01]  /*b5c0*/  IABS R15, R5 ;  /* 0x00000005000f7213 */ /* 0x000fe20000000000 */
[----:B------:R-:W-:Y:S01]  /*b5d0*/  IMAD.MOV.U32 R9, RZ, RZ, R8 ;  /* 0x000000ffff097224 */ /* 0x000fe200078e0008 */
[----:B------:R-:W-:Y:S01]  /*b5e0*/  ISETP.GT.U32.AND P6, PT, R10, R7, PT ;  /* 0x000000070a00720c */ /* 0x000fe20003fc4070 */
[----:B------:R-:W-:Y:S01]  /*b5f0*/  VIADD R2, R11, 0x184 ;  /* 0x000001840b027836 */ /* 0x000fe20000000000 */
[----:B------:R-:W-:Y:S01]  /*b600*/  STL [R1+0x2a8], R19 ;  /* 0x0002a81301007387 */ /* 0x000fe20000100800 */
[----:B------:R-:W-:-:S03]  /*b610*/  IMAD.HI.U32 R8, R12, R15, RZ ;  /* 0x0000000f0c087227 */ /* 0x000fc600078e00ff */
[----:B------:R-:W-:Y:S01]  /*b620*/  IABS R17, R2 ;  /* 0x0000000200117213 */ /* 0x000fe20000000000 */
[----:B------:R-:W-:Y:S01]  /*b630*/  IMAD.MOV R8, RZ, RZ, -R8 ;  /* 0x000000ffff087224 */ /* 0x000fe200078e0a08 */
[----:B------:R-:W-:Y:S01]  /*b640*/  STL [R1+0x2ac], R13 ;  /* 0x0002ac0d01007387 */ /* 0x000fe20000100800 */
[--C-:B------:R-:W-:Y:S01]  /*b650*/  @!P0 IMAD.IADD R3, R3, 0x1, -R10.reuse ;  /* 0x0000000103038824 */ /* 0x100fe200078e0a0a */
[----:B------:R-:W-:Y:S01]  /*b660*/  ISETP.GE.AND P0, PT, R5, RZ, PT ;  /* 0x000000ff0500720c */ /* 0x000fe20003f06270 */
[--C-:B------:R-:W-:Y:S01]  /*b670*/  @!P3 IMAD.IADD R0, R0, 0x1, -R10.reuse ;  /* 0x000000010000b824 */ /* 0x100fe200078e0a0a */
[----:B------:R-:W-:Y:S01]  /*b680*/  ISETP.GE.AND P3, PT, R2, RZ, PT ;  /* 0x000000ff0200720c */ /* 0x000fe20003f66270 */
[----:B------:R-:W-:Y:S01]  /*b690*/  @!P1 IMAD.MOV R9, RZ, RZ, -R9 ;  /* 0x000000ffff099224 */ /* 0x000fe200078e0a09 */
[----:B------:R-:W-:Y:S01]  /*b6a0*/  ISETP.GE.AND P1, PT, R6, RZ, PT ;  /* 0x000000ff0600720c */ /* 0x000fe20003f26270 */
[C---:B------:R-:W-:Y:S02]  /*b6b0*/  IMAD R18, R10.reuse, R8, R15 ;  /* 0x000000080a127224 */ /* 0x040fe400078e020f */
[----:B------:R-:W-:Y:S01]  /*b6c0*/  @!P6 IMAD.IADD R7, R7, 0x1, -R10 ;  /* 0x000000010707e824 */ /* 0x000fe200078e0a0a */
[----:B------:R-:W-:Y:S01]  /*b6d0*/  ISETP.GT.U32.AND P6, PT, R10, R0, PT ;  /* 0x000000000a00720c */ /* 0x000fe20003fc4070 */
[----:B------:R-:W-:Y:S01]  /*b6e0*/  IMAD.MOV.U32 R8, RZ, RZ, R3 ;  /* 0x000000ffff087224 */ /* 0x000fe200078e0003 */
[----:B------:R0:W-:Y:S01]  /*b6f0*/  STL [R1+0x2b0], R9 ;  /* 0x0002b00901007387 */ /* 0x0001e20000100800 */
[----:B------:R-:W-:-:S02]  /*b700*/  VIADD R5, R11, 0x180 ;  /* 0x000001800b057836 */ /* 0x000fc40000000000 */
[----:B------:R-:W-:Y:S01]  /*b710*/  @!P4 IMAD.MOV R8, RZ, RZ, -R8 ;  /* 0x000000ffff08c224 */ /* 0x000fe200078e0a08 */
[----:B------:R-:W-:Y:S01]  /*b720*/  ISETP.GT.U32.AND P4, PT, R10, R18, PT ;  /* 0x000000120a00720c */ /* 0x000fe20003f84070 */
[C---:B------:R-:W-:Y:S01]  /*b730*/  VIADD R6, R11.reuse, 0x182 ;  /* 0x000001820b067836 */ /* 0x040fe20000000000 */
[----:B------:R-:W-:Y:S01]  /*b740*/  IABS R16, R5 ;  /* 0x0000000500107213 */ /* 0x000fe20000000000 */
[----:B------:R-:W-:Y:S02]  /*b750*/  VIADD R2, R11, 0x17e ;  /* 0x0000017e0b027836 */ /* 0x000fe40000000000 */
[----:B0-----:R-:W-:Y:S01]  /*b760*/  IMAD.MOV.U32 R9, RZ, RZ, R4 ;  /* 0x000000ffff097224 */ /* 0x001fe200078e0004 */
[----:B------:R-:W-:Y:S01]  /*b770*/  IABS R13, R6 ;  /* 0x00000006000d7213 */ /* 0x000fe20000000000 */
[----:B------:R-:W-:Y:S01]  /*b780*/  IMAD.HI.U32 R4, R12, R17, RZ ;  /* 0x000000110c047227 */ /* 0x000fe200078e00ff */
[----:B------:R-:W-:-:S03]  /*b790*/  IABS R15, R2 ;  /* 0x00000002000f7213 */ /* 0x000fc60000000000 */
[----:B------:R-:W-:Y:S01]  /*b7a0*/  @!P2 IMAD.MOV R9, RZ, RZ, -R9 ;  /* 0x000000ffff09a224 */ /* 0x000fe200078e0a09 */
[----:B------:R-:W-:Y:S01]  /*b7b0*/  ISETP.GT.U32.AND P2, PT, R10, R7, PT ;  /* 0x000000070a00720c */ /* 0x000fe20003f44070 */
[----:B------:R-:W-:Y:S02]  /*b7c0*/  IMAD.MOV R3, RZ, RZ, -R4 ;  /* 0x000000ffff037224 */ /* 0x000fe400078e0a04 */
[--C-:B------:R-:W-:Y:S01]  /*b7d0*/  @!P6 IMAD.IADD R0, R0, 0x1, -R10.reuse ;  /* 0x000000010000e824 */ /* 0x100fe200078e0a0a */
[----:B------:R-:W-:Y:S01]  /*b7e0*/  STL [R1+0x2b4], R9 ;  /* 0x0002b40901007387 */ /* 0x000fe20000100800 */
[----:B------:R-:W-:Y:S02]  /*b7f0*/  IMAD R17, R10, R3, R17 ;  /* 0x000000030a117224 */ /* 0x000fe400078e0211 */
[----:B------:R-:W-:Y:S01]  /*b800*/  @!P4 IMAD.IADD R18, R18, 0x1, -R10 ;  /* 0x000000011212c824 */ /* 0x000fe200078e0a0a */
[----:B------:R0:W-:Y:S01]  /*b810*/  STL [R1+0x2b8], R8 ;  /* 0x0002b80801007387 */ /* 0x0001e20000100800 */
[----:B------:R-:W-:Y:S01]  /*b820*/  IMAD.HI.U32 R4, R12, R16, RZ ;  /* 0x000000100c047227 */ /* 0x000fe200078e00ff */
[----:B------:R-:W-:-:S02]  /*b830*/  ISETP.GT.U32.AND P6, PT, R10, R17, PT ;  /* 0x000000110a00720c */ /* 0x000fc40003fc4070 */
[----:B------:R-:W-:Y:S01]  /*b840*/  ISETP.GE.AND P4, PT, R5, RZ, PT ;  /* 0x000000ff0500720c */ /* 0x000fe20003f86270 */
[----:B------:R-:W-:-:S04]  /*b850*/  IMAD.HI.U32 R3, R12, R13, RZ ;  /* 0x0000000d0c037227 */ /* 0x000fc800078e00ff */
[----:B------:R-:W-:Y:S01]  /*b860*/  @!P2 IMAD.IADD R7, R7, 0x1, -R10 ;  /* 0x000000010707a824 */ /* 0x000fe200078e0a0a */
[----:B------:R-:W-:Y:S01]  /*b870*/  ISETP.GE.AND P2, PT, R6, RZ, PT ;  /* 0x000000ff0600720c */ /* 0x000fe20003f46270 */
[----:B0-----:R-:W-:Y:S02]  /*b880*/  IMAD.MOV.U32 R8, RZ, RZ, R0 ;  /* 0x000000ffff087224 */ /* 0x001fe400078e0000 */
[----:B------:R-:W-:Y:S02]  /*b890*/  IMAD.MOV R4, RZ, RZ, -R4 ;  /* 0x000000ffff047224 */ /* 0x000fe400078e0a04 */
[----:B------:R-:W-:Y:S01]  /*b8a0*/  @!P5 IMAD.MOV R8, RZ, RZ, -R8 ;  /* 0x000000ffff08d224 */ /* 0x000fe200078e0a08 */
[C---:B------:R-:W-:Y:S01]  /*b8b0*/  ISETP.GT.U32.AND P5, PT, R10.reuse, R18, PT ;  /* 0x000000120a00720c */ /* 0x040fe20003fa4070 */
[----:B------:R-:W-:Y:S02]  /*b8c0*/  IMAD.MOV R6, RZ, RZ, -R3 ;  /* 0x000000ffff067224 */ /* 0x000fe400078e0a03 */
[C---:B------:R-:W-:Y:S01]  /*b8d0*/  IMAD R16, R10.reuse, R4, R16 ;  /* 0x000000040a107224 */ /* 0x040fe200078e0210 */
[----:B------:R0:W-:Y:S01]  /*b8e0*/  STL [R1+0x2bc], R8 ;  /* 0x0002bc0801007387 */ /* 0x0001e20000100800 */
[----:B------:R-:W-:-:S02]  /*b8f0*/  IMAD R13, R10, R6, R13 ;  /* 0x000000060a0d7224 */ /* 0x000fc400078e020d */
[----:B------:R-:W-:Y:S02]  /*b900*/  IMAD.MOV.U32 R4, RZ, RZ, R7 ;  /* 0x000000ffff047224 */ /* 0x000fe400078e0007 */
[----:B------:R-:W-:Y:S02]  /*b910*/  @!P6 IMAD.IADD R17, R17, 0x1, -R10 ;  /* 0x000000011111e824 */ /* 0x000fe400078e0a0a */
[----:B------:R-:W-:Y:S01]  /*b920*/  @!P1 IMAD.MOV R4, RZ, RZ, -R4 ;  /* 0x000000ffff049224 */ /* 0x000fe200078e0a04 */
[----:B------:R-:W-:Y:S01]  /*b930*/  ISETP.GT.U32.AND P1, PT, R10, R13, PT ;  /* 0x0000000d0a00720c */ /* 0x000fe20003f24070 */
[----:B------:R-:W-:Y:S01]  /*b940*/  @!P5 IMAD.IADD R18, R18, 0x1, -R10 ;  /* 0x000000011212d824 */ /* 0x000fe200078e0a0a */
[----:B------:R-:W-:Y:S01]  /*b950*/  ISETP.GT.U32.AND P6, PT, R10, R17, PT ;  /* 0x000000110a00720c */ /* 0x000fe20003fc4070 */
[----:B------:R-:W-:Y:S01]  /*b960*/  IMAD.HI.U32 R3, R12, R15, RZ ;  /* 0x0000000f0c037227 */ /* 0x000fe200078e00ff */
[----:B------:R-:W-:Y:S01]  /*b970*/  ISETP.GT.U32.AND P5, PT, R10, R16, PT ;  /* 0x000000100a00720c */ /* 0x000fe20003fa4070 */
[----:B------:R1:W-:Y:S02]  /*b980*/  STL [R1+0x2c0], R4 ;  /* 0x0002c00401007387 */ /* 0x0003e40000100800 */
[----:B------:R-:W-:-:S02]  /*b990*/  IMAD.MOV R3, RZ, RZ, -R3 ;  /* 0x000000ffff037224 */ /* 0x000fc400078e0a03 */
[----:B------:R-:W-:Y:S02]  /*b9a0*/  VIADD R6, R11, 0x17c ;  /* 0x0000017c0b067836 */ /* 0x000fe40000000000 */
[C---:B------:R-:W-:Y:S02]  /*b9b0*/  IMAD R15, R10.reuse, R3, R15 ;  /* 0x000000030a0f7224 */ /* 0x040fe400078e020f */
[--C-:B------:R-:W-:Y:S01]  /*b9c0*/  @!P1 IMAD.IADD R13, R13, 0x1, -R10.reuse ;  /* 0x000000010d0d9824 */ /* 0x100fe200078e0a0a */
[----:B0-----:R-:W-:Y:S01]  /*b9d0*/  IABS R8, R6 ;  /* 0x0000000600087213 */ /* 0x001fe20000000000 */
[--C-:B------:R-:W-:Y:S01]  /*b9e0*/  @!P6 IMAD.IADD R17, R17, 0x1, -R10.reuse ;  /* 0x000000011111e824 */ /* 0x100fe200078e0a0a */
[----:B------:R-:W-:Y:S01]  /*b9f0*/  ISETP.GT.U32.AND P6, PT, R10, R15, PT ;  /* 0x0000000f0a00720c */ /* 0x000fe20003fc4070 */
[----:B------:R-:W-:Y:S01]  /*ba00*/  @!P5 IMAD.IADD R16, R16, 0x1, -R10 ;  /* 0x000000011010d824 */ /* 0x000fe200078e0a0a */
[----:B------:R-:W-:Y:S01]  /*ba10*/  ISETP.GT.U32.AND P5, PT, R10, R13, PT ;  /* 0x0000000d0a00720c */ /* 0x000fe20003fa4070 */
[----:B------:R-:W-:Y:S01]  /*ba20*/  IMAD.HI.U32 R14, R12, R8, RZ ;  /* 0x000000080c0e7227 */ /* 0x000fe200078e00ff */
[----:B------:R-:W-:-:S03]  /*ba30*/  ISETP.GE.AND P1, PT, R2, RZ, PT ;  /* 0x000000ff0200720c */ /* 0x000fc60003f26270 */
[C---:B------:R-:W-:Y:S02]  /*ba40*/  VIADD R0, R11.reuse, 0x17a ;  /* 0x0000017a0b007836 */ /* 0x040fe40000000000 */
[----:B------:R-:W-:Y:S02]  /*ba50*/  IMAD.MOV R14, RZ, RZ, -R14 ;  /* 0x000000ffff0e7224 */ /* 0x000fe400078e0a0e */
[C---:B------:R-:W-:Y:S01]  /*ba60*/  VIADD R7, R11.reuse, 0x178 ;  /* 0x000001780b077836 */ /* 0x040fe20000000000 */
[----:B------:R-:W-:Y:S01]  /*ba70*/  IABS R5, R0 ;  /* 0x0000000000057213 */ /* 0x000fe20000000000 */
[C---:B------:R-:W-:Y:S02]  /*ba80*/  IMAD R8, R10.reuse, R14, R8 ;  /* 0x0000000e0a087224 */ /* 0x040fe400078e0208 */
[----:B------:R-:W-:Y:S01]  /*ba90*/  VIADD R9, R11, 0x176 ;  /* 0x000001760b097836 */ /* 0x000fe20000000000 */
[----:B-1----:R-:W-:Y:S01]  /*baa0*/  IABS R4, R7 ;  /* 0x0000000700047213 */ /* 0x002fe20000000000 */
[--C-:B------:R-:W-:Y:S01]  /*bab0*/  @!P6 IMAD.IADD R15, R15, 0x1, -R10.reuse ;  /* 0x000000010f0fe824 */ /* 0x100fe200078e0a0a */
[C---:B------:R-:W-:Y:S01]  /*bac0*/  ISETP.GT.U32.AND P6, PT, R10.reuse, R16, PT ;  /* 0x000000100a00720c */ /* 0x040fe20003fc4070 */
[----:B------:R-:W-:Y:S01]  /*bad0*/  @!P5 IMAD.IADD R13, R13, 0x1, -R10 ;  /* 0x000000010d0dd824 */ /* 0x000fe200078e0a0a */
[----:B------:R-:W-:Y:S01]  /*bae0*/  ISETP.GT.U32.AND P5, PT, R10, R8, PT ;  /* 0x000000080a00720c */ /* 0x000fe20003fa4070 */
[----:B------:R-:W-:Y:S01]  /*baf0*/  IMAD.HI.U32 R2, R12, R5, RZ ;  /* 0x000000050c027227 */ /* 0x000fe200078e00ff */
[----:B------:R-:W-:-:S03]  /*bb00*/  IABS R3, R9 ;  /* 0x0000000900037213 */ /* 0x000fc60000000000 */
[----:B------:R-:W-:-:S04]  /*bb10*/  IMAD.HI.U32 R14, R12, R4, RZ ;  /* 0x000000040c0e7227 */ /* 0x000fc800078e00ff */
[----:B------:R-:W-:Y:S02]  /*bb20*/  IMAD.MOV R2, RZ, RZ, -R2 ;  /* 0x000000ffff027224 */ /* 0x000fe400078e0a02 */
[----:B------:R-:W-:Y:S02]  /*bb30*/  IMAD.MOV.U32 R20, RZ, RZ, R18 ;  /* 0x000000ffff147224 */ /* 0x000fe400078e0012 */
[----:B------:R-:W-:Y:S02]  /*bb40*/  IMAD.MOV R14, RZ, RZ, -R14 ;  /* 0x000000ffff0e7224 */ /* 0x000fe400078e0a0e */
[----:B------:R-:W-:Y:S02]  /*bb50*/  IMAD R5, R10, R2, R5 ;  /* 0x000000020a057224 */ /* 0x000fe400078e0205 */
[----:B------:R-:W-:-:S04]  /*bb60*/  IMAD.HI.U32 R2, R12, R3, RZ ;  /* 0x000000030c027227 */ /* 0x000fc800078e00ff */
[----:B------:R-:W-:Y:S01]  /*bb70*/  @!P0 IMAD.MOV R20, RZ, RZ, -R20 ;  /* 0x000000ffff148224 */ /* 0x000fe200078e0a14 */
[C---:B------:R-:W-:Y:S01]  /*bb80*/  ISETP.GT.U32.AND P0, PT, R10.reuse, R15, PT ;  /* 0x0000000f0a00720c */ /* 0x040fe20003f04070 */
[----:B------:R-:W-:Y:S02]  /*bb90*/  IMAD R4, R10, R14, R4 ;  /* 0x0000000e0a047224 */ /* 0x000fe400078e0204 */
[----:B------:R-:W-:Y:S01]  /*bba0*/  IMAD.MOV.U32 R19, RZ, RZ, R17 ;  /* 0x000000ffff137224 */ /* 0x000fe200078e0011 */
[----:B------:R-:W-:Y:S01]  /*bbb0*/  STL [R1+0x2c4], R20 ;  /* 0x0002c41401007387 */ /* 0x000fe20000100800 */
[----:B------:R-:W-:Y:S02]  /*bbc0*/  IMAD.MOV R2, RZ, RZ, -R2 ;  /* 0x000000ffff027224 */ /* 0x000fe400078e0a02 */
[--C-:B------:R-:W-:Y:S01]  /*bbd0*/  @!P6 IMAD.IADD R16, R16, 0x1, -R10.reuse ;  /* 0x000000011010e824 */ /* 0x100fe200078e0a0a */
[----:B------:R-:W-:Y:S01]  /*bbe0*/  ISETP.GT.U32.AND P6, PT, R10, R5, PT ;  /* 0x000000050a00720c */ /* 0x000fe20003fc4070 */
[----:B------:R-:W-:Y:S01]  /*bbf0*/  @!P5 IMAD.IADD R8, R8, 0x1, -R10 ;  /* 0x000000010808d824 */ /* 0x000fe200078e0a0a */
[----:B------:R-:W-:Y:S01]  /*bc00*/  ISETP.GT.U32.AND P5, PT, R10, R4, PT ;  /* 0x000000040a00720c */ /* 0x000fe20003fa4070 */
[----:B------:R-:W-:-:S02]  /*bc10*/  IMAD.MOV.U32 R17, RZ, RZ, R13 ;  /* 0x000000ffff117224 */ /* 0x000fc400078e000d */
[C---:B------:R-:W-:Y:S02]  /*bc20*/  IMAD R3, R10.reuse, R2, R3 ;  /* 0x000000020a037224 */ /* 0x040fe400078e0203 */
[----:B------:R-:W-:Y:S01]  /*bc30*/  @!P2 IMAD.MOV R17, RZ, RZ, -R17 ;  /* 0x000000ffff11a224 */ /* 0x000fe200078e0a11 */
[----:B------:R-:W-:Y:S01]  /*bc40*/  ISETP.GT.U32.AND P2, PT, R10, R8, PT ;  /* 0x000000080a00720c */ /* 0x000fe20003f44070 */
[----:B------:R-:W-:Y:S01]  /*bc50*/  @!P3 IMAD.MOV R19, RZ, RZ, -R19 ;  /* 0x000000ffff13b224 */ /* 0x000fe200078e0a13 */
[----:B------:R-:W-:Y:S01]  /*bc60*/  ISETP.GE.AND P3, PT, R6, RZ, PT ;  /* 0x000000ff0600720c */ /* 0x000fe20003f66270 */
[----:B------:R-:W-:Y:S01]  /*bc70*/  @!P4 IMAD.MOV R16, RZ, RZ, -R16 ;  /* 0x000000ffff10c224 */ /* 0x000fe200078e0a10 */
[----:B------:R-:W-:Y:S01]  /*bc80*/  ISETP.GT.U32.AND P4, PT, R10, R3, PT ;  /* 0x000000030a00720c */ /* 0x000fe20003f84070 */
[----:B------:R-:W-:Y:S01]  /*bc90*/  VIADD R6, R11, 0x174 ;  /* 0x000001740b067836 */ /* 0x000fe20000000000 */
[----:B------:R-:W-:Y:S01]  /*bca0*/  STL [R1+0x2c8], R19 ;  /* 0x0002c81301007387 */ /* 0x000fe20000100800 */
[--C-:B------:R-:W-:Y:S01]  /*bcb0*/  @!P0 IMAD.IADD R15, R15, 0x1, -R10.reuse ;  /* 0x000000010f0f8824 */ /* 0x100fe200078e0a0a */
[----:B------:R-:W-:Y:S01]  /*bcc0*/  ISETP.GE.AND P0, PT, R0, RZ, PT ;  /* 0x000000ff0000720c */ /* 0x000fe20003f06270 */
[----:B------:R-:W-:Y:S01]  /*bcd0*/  VIADD R2, R11, 0x172 ;  /* 0x000001720b027836 */ /* 0x000fe20000000000 */
[----:B------:R-:W-:Y:S01]  /*bce0*/  IABS R0, R6 ;  /* 0x0000000600007213 */ /* 0x000fe20000000000 */
[--C-:B------:R-:W-:Y:S01]  /*bcf0*/  @!P6 IMAD.IADD R5, R5, 0x1, -R10.reuse ;  /* 0x000000010505e824 */ /* 0x100fe200078e0a0a */
[----:B------:R-:W-:Y:S01]  /*bd00*/  STL [R1+0x2cc], R17 ;  /* 0x0002cc1101007387 */ /* 0x000fe20000100800 */
[--C-:B------:R-:W-:Y:S01]  /*bd10*/  @!P5 IMAD.IADD R4, R4, 0x1, -R10.reuse ;  /* 0x000000010404d824 */ /* 0x100fe200078e0a0a */
[----:B------:R-:W-:Y:S01]  /*bd20*/  IABS R14, R2 ;  /* 0x00000002000e7213 */ /* 0x000fe20000000000 */
[----:B------:R-:W-:Y:S01]  /*bd30*/  @!P1 IMAD.MOV R15, RZ, RZ, -R15 ;  /* 0x000000ffff0f9224 */ /* 0x000fe200078e0a0f */
[----:B------:R-:W-:Y:S01]  /*bd40*/  ISETP.GT.U32.AND P6, PT, R10, R5, PT ;  /* 0x000000050a00720c */ /* 0x000fe20003fc4070 */
[----:B------:R-:W-:Y:S01]  /*bd50*/  @!P2 IMAD.IADD R8, R8, 0x1, -R10 ;  /* 0x000000010808a824 */ /* 0x000fe200078e0a0a */
[----:B------:R-:W-:Y:S01]  /*bd60*/  STL [R1+0x2d0], R16 ;  /* 0x0002d01001007387 */ /* 0x000fe20000100800 */
[----:B------:R-:W-:Y:S01]  /*bd70*/  IMAD.HI.U32 R13, R12, R0, RZ ;  /* 0x000000000c0d7227 */ /* 0x000fe200078e00ff */
[----:B------:R-:W-:-:S02]  /*bd80*/  ISETP.GT.U32.AND P5, PT, R10, R4, PT ;  /* 0x000000040a00720c */ /* 0x000fc40003fa4070 */
[----:B------:R0:W-:Y:S01]  /*bd90*/  STL [R1+0x2d4], R15 ;  /* 0x0002d40f01007387 */ /* 0x0001e20000100800 */
[----:B------:R-:W-:Y:S01]  /*bda0*/  @!P4 IMAD.IADD R3, R3, 0x1, -R10 ;  /* 0x000000010303c824 */ /* 0x000fe200078e0a0a */
[----:B------:R-:W-:Y:S01]  /*bdb0*/  ISETP.GE.AND P1, PT, R7, RZ, PT ;  /* 0x000000ff0700720c */ /* 0x000fe20003f26270 */
[----:B------:R-:W-:Y:S01]  /*bdc0*/  IMAD.MOV R13, RZ, RZ, -R13 ;  /* 0x000000ffff0d7224 */ /* 0x000fe200078e0a0d */
[----:B------:R-:W-:Y:S01]  /*bdd0*/  ISETP.GE.AND P2, PT, R9, RZ, PT ;  /* 0x000000ff0900720c */ /* 0x000fe20003f46270 */
[----:B------:R-:W-:Y:S01]  /*bde0*/  IMAD.MOV.U32 R7, RZ, RZ, R14 ;  /* 0x000000ffff077224 */ /* 0x000fe200078e000e */
[----:B------:R-:W-:Y:S01]  /*bdf0*/  ISETP.GE.AND P4, PT, R6, RZ, PT ;  /* 0x000000ff0600720c */ /* 0x000fe20003f86270 */
[----:B------:R-:W-:Y:S02]  /*be00*/  IMAD R0, R10, R13, R0 ;  /* 0x0000000d0a007224 */ /* 0x000fe400078e0200 */
[----:B------:R-:W-:-:S04]  /*be10*/  IMAD.HI.U32 R9, R12, R7, RZ ;  /* 0x000000070c097227 */ /* 0x000fc800078e00ff */
[----:B0-----:R-:W-:Y:S02]  /*be20*/  IMAD.MOV.U32 R15, RZ, RZ, R8 ;  /* 0x000000ffff0f7224 */ /* 0x001fe400078e0008 */
[--C-:B------:R-:W-:Y:S01]  /*be30*/  @!P6 IMAD.IADD R5, R5, 0x1, -R10.reuse ;  /* 0x000000010505e824 */ /* 0x100fe200078e0a0a */
[C---:B------:R-:W-:Y:S01]  /*be40*/  ISETP.GT.U32.AND P6, PT, R10.reuse, R0, PT ;  /* 0x000000000a00720c */ /* 0x040fe20003fc4070 */
[----:B------:R-:W-:Y:S01]  /*be50*/  @!P3 IMAD.MOV R15, RZ, RZ, -R15 ;  /* 0x000000ffff0fb224 */ /* 0x000fe200078e0a0f */
[----:B------:R-:W-:Y:S01]  /*be60*/  ISETP.GT.U32.AND P3, PT, R10, R3, PT ;  /* 0x000000030a00720c */ /* 0x000fe20003f64070 */
[----:B------:R-:W-:Y:S02]  /*be70*/  IMAD.MOV R9, RZ, RZ, -R9 ;  /* 0x000000ffff097224 */ /* 0x000fe400078e0a09 */
[----:B------:R-:W-:Y:S01]  /*be80*/  @!P5 IMAD.IADD R4, R4, 0x1, -R10 ;  /* 0x000000010404d824 */ /* 0x000fe200078e0a0a */
[----:B------:R-:W-:Y:S01]  /*be90*/  ISETP.GE.AND P5, PT, R2, RZ, PT ;  /* 0x000000ff0200720c */ /* 0x000fe20003fa6270 */
[----:B------:R-:W-:Y:S01]  /*bea0*/  IMAD R2, R10, R9, R7 ;  /* 0x000000090a027224 */ /* 0x000fe200078e0207 */
[----:B------:R-:W-:Y:S01]  /*beb0*/  STL [R1+0x2d8], R15 ;  /* 0x0002d80f01007387 */ /* 0x000fe20000100800 */
[----:B------:R-:W-:-:S02]  /*bec0*/  @!P0 IMAD.MOV R5, RZ, RZ, -R5 ;  /* 0x000000ffff058224 */ /* 0x000fc400078e0a05 */
[----:B------:R-:W-:Y:S02]  /*bed0*/  VIADD R14, R11, 0x170 ;  /* 0x000001700b0e7836 */ /* 0x000fe40000000000 */
[--C-:B------:R-:W-:Y:S01]  /*bee0*/  @!P6 IMAD.IADD R0, R0, 0x1, -R10.reuse ;  /* 0x000000010000e824 */ /* 0x100fe200078e0a0a */
[----:B------:R0:W-:Y:S01]  /*bef0*/  STL [R1+0x2e0], R5 ;  /* 0x0002e00501007387 */ /* 0x0001e20000100800 */
[----:B------:R-:W-:Y:S01]  /*bf00*/  @!P3 IMAD.IADD R3, R3, 0x1, -R10 ;  /* 0x000000010303b824 */ /* 0x000fe200078e0a0a */
[C---:B------:R-:W-:Y:S01]  /*bf10*/  ISETP.GT.U32.AND P3, PT, R10.reuse, R2, PT ;  /* 0x000000020a00720c */ /* 0x040fe20003f64070 */
[----:B------:R-:W-:Y:S01]  /*bf20*/  @!P1 IMAD.MOV R4, RZ, RZ, -R4 ;  /* 0x000000ffff049224 */ /* 0x000fe200078e0a04 */
[----:B------:R-:W-:Y:S01]  /*bf30*/  ISETP.GT.U32.AND P6, PT, R10, R0, PT ;  /* 0x000000000a00720c */ /* 0x000fe20003fc4070 */
[C---:B------:R-:W-:Y:S01]  /*bf40*/  VIADD R7, R11.reuse, 0x16c ;  /* 0x0000016c0b077836 */ /* 0x040fe20000000000 */
[----:B------:R-:W-:Y:S01]  /*bf50*/  ISETP.GE.AND P0, PT, R14, RZ, PT ;  /* 0x000000ff0e00720c */ /* 0x000fe20003f06270 */
[----:B------:R-:W-:Y:S01]  /*bf60*/  VIADD R8, R11, 0x16e ;  /* 0x0000016e0b087836 */ /* 0x000fe20000000000 */
[----:B------:R-:W-:Y:S01]  /*bf70*/  IABS R14, R14 ;  /* 0x0000000e000e7213 */ /* 0x000fe20000000000 */
[----:B------:R1:W-:Y:S01]  /*bf80*/  STL [R1+0x2e4], R4 ;  /* 0x0002e40401007387 */ /* 0x0003e20000100800 */
[----:B0-----:R-:W-:-:S02]  /*bf90*/  IMAD.MOV.U32 R5, RZ, RZ, R3 ;  /* 0x000000ffff057224 */ /* 0x001fc400078e0003 */
[----:B------:R-:W-:Y:S01]  /*bfa0*/  ISETP.GE.AND P1, PT, R8, RZ, PT ;  /* 0x000000ff0800720c */ /* 0x000fe20003f26270 */
[----:B------:R-:W-:Y:S01]  /*bfb0*/  VIADD R6, R11, 0x16a ;  /* 0x0000016a0b067836 */ /* 0x000fe20000000000 */
[----:B------:R-:W-:Y:S01]  /*bfc0*/  IABS R8, R8 ;  /* 0x0000000800087213 */ /* 0x000fe20000000000 */
[----:B------:R-:W-:Y:S01]  /*bfd0*/  @!P2 IMAD.MOV R5, RZ, RZ, -R5 ;  /* 0x000000ffff05a224 */ /* 0x000fe200078e0a05 */
[----:B------:R-:W-:Y:S01]  /*bfe0*/  ISETP.GE.AND P2, PT, R7, RZ, PT ;  /* 0x000000ff0700720c */ /* 0x000fe20003f46270 */
[--C-:B------:R-:W-:Y:S01]  /*bff0*/  @!P3 IMAD.IADD R2, R2, 0x1, -R10.reuse ;  /* 0x000000010202b824 */ /* 0x100fe200078e0a0a */
[----:B------:R-:W-:Y:S01]  /*c000*/  IABS R7, R7 ;  /* 0x0000000700077213 */ /* 0x000fe20000000000 */
[----:B------:R-:W-:Y:S01]  /*c010*/  @!P6 IMAD.IADD R0, R0, 0x1, -R10 ;  /* 0x000000010000e824 */ /* 0x000fe200078e0a0a */
[----:B------:R0:W-:Y:S01]  /*c020*/  STL [R1+0x2f4], R5 ;  /* 0x0002f40501007387 */ /* 0x0001e20000100800 */
[----:B-1----:R-:W-:Y:S01]  /*c030*/  IMAD.HI.U32 R4, R12, R8, RZ ;  /* 0x000000080c047227 */ /* 0x002fe200078e00ff */
[----:B------:R-:W-:-:S02]  /*c040*/  ISETP.GT.U32.AND P3, PT, R10, R2, PT ;  /* 0x000000020a00720c */ /* 0x000fc40003f64070 */
[----:B------:R-:W-:Y:S01]  /*c050*/  ISETP.GE.AND P6, PT, R6, RZ, PT ;  /* 0x000000ff0600720c */ /* 0x000fe20003fc6270 */
[----:B------:R-:W-:Y:S01]  /*c060*/  IMAD.HI.U32 R3, R12, R7, RZ ;  /* 0x000000070c037227 */ /* 0x000fe200078e00ff */
[----:B------:R-:W-:-:S03]  /*c070*/  IABS R6, R6 ;  /* 0x0000000600067213 */ /* 0x000fc60000000000 */
[----:B------:R-:W-:Y:S02]  /*c080*/  IMAD.MOV.U32 R9, RZ, RZ, R0 ;  /* 0x000000ffff097224 */ /* 0x000fe400078e0000 */
[----:B0-----:R-:W-:-:S04]  /*c090*/  IMAD.HI.U32 R5, R12, R14, RZ ;  /* 0x0000000e0c057227 */ /* 0x001fc800078e00ff */
[----:B------:R-:W-:Y:S02]  /*c0a0*/  IMAD.MOV R5, RZ, RZ, -R5 ;  /* 0x000000ffff057224 */ /* 0x000fe400078e0a05 */
[----:B------:R-:W-:Y:S02]  /*c0b0*/  IMAD.MOV R3, RZ, RZ, -R3 ;  /* 0x000000ffff037224 */ /* 0x000fe400078e0a03 */
[----:B------:R-:W-:Y:S02]  /*c0c0*/  IMAD R14, R10, R5, R14 ;  /* 0x000000050a0e7224 */ /* 0x000fe400078e020e */
[----:B------:R-:W-:Y:S02]  /*c0d0*/  @!P4 IMAD.MOV R9, RZ, RZ, -R9 ;  /* 0x000000ffff09c224 */ /* 0x000fe400078e0a09 */
[----:B------:R-:W-:Y:S01]  /*c0e0*/  @!P3 IMAD.IADD R2, R2, 0x1, -R10 ;  /* 0x000000010202b824 */ /* 0x000fe200078e0a0a */
[C---:B------:R-:W-:Y:S01]  /*c0f0*/  ISETP.GT.U32.AND P4, PT, R10.reuse, R14, PT ;  /* 0x0000000e0a00720c */ /* 0x040fe20003f84070 */
[----:B------:R-:W-:Y:S01]  /*c100*/  IMAD R7, R10, R3, R7 ;  /* 0x000000030a077224 */ /* 0x000fe200078e0207 */
[----:B------:R0:W-:Y:S01]  /*c110*/  STL [R1+0x2f0], R9 ;  /* 0x0002f00901007387 */ /* 0x0001e20000100800 */
[----:B------:R-:W-:-:S02]  /*c120*/  IMAD.MOV.U32 R5, RZ, RZ, R2 ;  /* 0x000000ffff057224 */ /* 0x000fc400078e0002 */
[----:B------:R-:W-:Y:S02]  /*c130*/  IMAD.MOV R4, RZ, RZ, -R4 ;  /* 0x000000ffff047224 */ /* 0x000fe400078e0a04 */
[----:B------:R-:W-:Y:S01]  /*c140*/  @!P5 IMAD.MOV R5, RZ, RZ, -R5 ;  /* 0x000000ffff05d224 */ /* 0x000fe200078e0a05 */
[C---:B------:R-:W-:Y:S01]  /*c150*/  ISETP.GT.U32.AND P5, PT, R10.reuse, R7, PT ;  /* 0x000000070a00720c */ /* 0x040fe20003fa4070 */
[----:B------:R-:W-:Y:S02]  /*c160*/  IMAD R8, R10, R4, R8 ;  /* 0x000000040a087224 */ /* 0x000fe400078e0208 */
[----:B------:R-:W-:Y:S01]  /*c170*/  VIADD R13, R11, 0x166 ;  /* 0x000001660b0d7836 */ /* 0x000fe20000000000 */
[----:B------:R1:W-:Y:S01]  /*c180*/  STL [R1+0x35c], R5 ;  /* 0x00035c0501007387 */ /* 0x0003e20000100800 */
[----:B------:R-:W-:Y:S01]  /*c190*/  @!P4 IMAD.IADD R14, R14, 0x1, -R10 ;  /* 0x000000010e0ec824 */ /* 0x000fe200078e0a0a */
[----:B------:R-:W-:Y:S01]  /*c1a0*/  ISETP.GT.U32.AND P3, PT, R10, R8, PT ;  /* 0x000000080a00720c */ /* 0x000fe20003f64070 */
[----:B------:R-:W-:Y:S01]  /*c1b0*/  IMAD.HI.U32 R0, R12, R6, RZ ;  /* 0x000000060c007227 */ /* 0x000fe200078e00ff */
[----:B------:R-:W-:-:S02]  /*c1c0*/  IABS R17, R13 ;  /* 0x0000000d00117213 */ /* 0x000fc40000000000 */
[C---:B------:R-:W-:Y:S01]  /*c1d0*/  ISETP.GT.U32.AND P4, PT, R10.reuse, R14, PT ;  /* 0x0000000e0a00720c */ /* 0x040fe20003f84070 */
[----:B------:R-:W-:Y:S02]  /*c1e0*/  IMAD.MOV R0, RZ, RZ, -R0 ;  /* 0x000000ffff007224 */ /* 0x000fe400078e0a00 */
[----:B------:R-:W-:Y:S02]  /*c1f0*/  @!P5 IMAD.IADD R7, R7, 0x1, -R10 ;  /* 0x000000010707d824 */ /* 0x000fe400078e0a0a */
[----:B------:R-:W-:Y:S02]  /*c200*/  VIADD R18, R11, 0x168 ;  /* 0x000001680b127836 */ /* 0x000fe40000000000 */
[C---:B------:R-:W-:Y:S01]  /*c210*/  IMAD R6, R10.reuse, R0, R6 ;  /* 0x000000000a067224 */ /* 0x040fe200078e0206 */
[----:B------:R-:W-:Y:S01]  /*c220*/  ISETP.GT.U32.AND P5, PT, R10, R7, PT ;  /* 0x000000070a00720c */ /* 0x000fe20003fa4070 */
[----:B------:R-:W-:Y:S01]  /*c230*/  IMAD.HI.U32 R4, R12, R17, RZ ;  /* 0x000000110c047227 */ /* 0x000fe200078e00ff */
[----:B------:R-:W-:-:S03]  /*c240*/  IABS R2, R18 ;  /* 0x0000001200027213 */ /* 0x000fc60000000000 */
[----:B------:R-:W-:Y:S02]  /*c250*/  @!P3 IMAD.IADD R8, R8, 0x1, -R10 ;  /* 0x000000010808b824 */ /* 0x000fe400078e0a0a */
[----:B------:R-:W-:Y:S02]  /*c260*/  IMAD.MOV R4, RZ, RZ, -R4 ;  /* 0x000000ffff047224 */ /* 0x000fe400078e0a04 */
[----:B------:R-:W-:Y:S01]  /*c270*/  @!P4 IMAD.IADD R14, R14, 0x1, -R10 ;  /* 0x000000010e0ec824 */ /* 0x000fe200078e0a0a */
[C---:B------:R-:W-:Y:S01]  /*c280*/  ISETP.GT.U32.AND P4, PT, R10.reuse, R6, PT ;  /* 0x000000060a00720c */ /* 0x040fe20003f84070 */
[C---:B------:R-:W-:Y:S01]  /*c290*/  IMAD R17, R10.reuse, R4, R17 ;  /* 0x000000040a117224 */ /* 0x040fe200078e0211 */
[----:B------:R-:W-:Y:S01]  /*c2a0*/  ISETP.GT.U32.AND P3, PT, R10, R8, PT ;  /* 0x000000080a00720c */ /* 0x000fe20003f64070 */
[----:B0-----:R-:W-:-:S04]  /*c2b0*/  IMAD.HI.U32 R9, R12, R2, RZ ;  /* 0x000000020c097227 */ /* 0x001fc800078e00ff */
[----:B------:R-:W-:Y:S01]  /*c2c0*/  @!P5 IMAD.IADD R7, R7, 0x1, -R10 ;  /* 0x000000010707d824 */ /* 0x000fe200078e0a0a */
[C---:B------:R-:W-:Y:S01]  /*c2d0*/  ISETP.GT.U32.AND P5, PT, R10.reuse, R17, PT ;  /* 0x000000110a00720c */ /* 0x040fe20003fa4070 */
[----:B------:R-:W-:Y:S02]  /*c2e0*/  IMAD.MOV R9, RZ, RZ, -R9 ;  /* 0x000000ffff097224 */ /* 0x000fe400078e0a09 */
[C---:B------:R-:W-:Y:S02]  /*c2f0*/  VIADD R3, R11.reuse, 0x164 ;  /* 0x000001640b037836 */ /* 0x040fe40000000000 */
[----:B------:R-:W-:Y:S02]  /*c300*/  IMAD R2, R10, R9, R2 ;  /* 0x000000090a027224 */ /* 0x000fe400078e0202 */
[----:B------:R-:W-:Y:S01]  /*c310*/  IMAD.MOV.U32 R19, RZ, RZ, R14 ;  /* 0x000000ffff137224 */ /* 0x000fe200078e000e */
[----:B------:R-:W-:Y:S01]  /*c320*/  IABS R0, R3 ;  /* 0x0000000300007213 */ /* 0x000fe20000000000 */
[----:B------:R-:W-:Y:S01]  /*c330*/  @!P4 IMAD.IADD R6, R6, 0x1, -R10 ;  /* 0x000000010606c824 */ /* 0x000fe200078e0a0a */
[----:B------:R-:W-:Y:S01]  /*c340*/  ISETP.GE.AND P4, PT, R18, RZ, PT ;  /* 0x000000ff1200720c */ /* 0x000fe20003f86270 */
[----:B-1----:R-:W-:-:S02]  /*c350*/  VIADD R5, R11, 0x162 ;  /* 0x000001620b057836 */ /* 0x002fc40000000000 */
[----:B------:R-:W-:Y:S02]  /*c360*/  VIADD R4, R11, 0x160 ;  /* 0x000001600b047836 */ /* 0x000fe40000000000 */
[--C-:B------:R-:W-:Y:S01]  /*c370*/  @!P3 IMAD.IADD R8, R8, 0x1, -R10.reuse ;  /* 0x000000010808b824 */ /* 0x100fe200078e0a0a */
[C---:B------:R-:W-:Y:S01]  /*c380*/  ISETP.GT.U32.AND P3, PT, R10.reuse, R2, PT ;  /* 0x000000020a00720c */ /* 0x040fe20003f64070 */
[----:B------:R-:W-:Y:S01]  /*c390*/  @!P0 IMAD.MOV R19, RZ, RZ, -R19 ;  /* 0x000000ffff138224 */ /* 0x000fe200078e0a13 */
[----:B------:R-:W-:Y:S01]  /*c3a0*/  ISETP.GT.U32.AND P0, PT, R10, R6, PT ;  /* 0x000000060a00720c */ /* 0x000fe20003f04070 */
[----:B------:R-:W-:Y:S01]  /*c3b0*/  @!P5 IMAD.IADD R17, R17, 0x1, -R10 ;  /* 0x000000011111d824 */ /* 0x000fe200078e0a0a */
[----:B------:R-:W-:Y:S01]  /*c3c0*/  IABS R16, R5 ;  /* 0x0000000500107213 */ /* 0x000fe20000000000 */
[----:B------:R-:W-:Y:S01]  /*c3d0*/  IMAD.HI.U32 R15, R12, R0, RZ ;  /* 0x000000000c0f7227 */ /* 0x000fe200078e00ff */
[----:B------:R-:W-:Y:S01]  /*c3e0*/  IABS R14, R4 ;  /* 0x00000004000e7213 */ /* 0x000fe20000000000 */
[----:B------:R0:W-:Y:S01]  /*c3f0*/  STL [R1+0x2ec], R19 ;  /* 0x0002ec1301007387 */ /* 0x0001e20000100800 */
[----:B------:R-:W-:Y:S01]  /*c400*/  ISETP.GT.U32.AND P5, PT, R10, R17, PT ;  /* 0x000000110a00720c */ /* 0x000fe20003fa4070 */
[----:B------:R-:W-:-:S04]  /*c410*/  IMAD.HI.U32 R9, R12, R16, RZ ;  /* 0x000000100c097227 */ /* 0x000fc800078e00ff */
[----:B------:R-:W-:Y:S02]  /*c420*/  IMAD.MOV R15, RZ, RZ, -R15 ;  /* 0x000000ffff0f7224 */ /* 0x000fe400078e0a0f */
[----:B------:R-:W-:Y:S02]  /*c430*/  IMAD.MOV R9, RZ, RZ, -R9 ;  /* 0x000000ffff097224 */ /* 0x000fe400078e0a09 */
[----:B0-----:R-:W-:Y:S02]  /*c440*/  IMAD.MOV.U32 R19, RZ, RZ, R8 ;  /* 0x000000ffff137224 */ /* 0x001fe400078e0008 */
[----:B------:R-:W-:-:S04]  /*c450*/  IMAD.HI.U32 R8, R12, R14, RZ ;  /* 0x0000000e0c087227 */ /* 0x000fc800078e00ff */
[----:B------:R-:W-:Y:S02]  /*c460*/  IMAD R0, R10, R15, R0 ;  /* 0x0000000f0a007224 */ /* 0x000fe400078e0200 */
[--C-:B------:R-:W-:Y:S01]  /*c470*/  @!P3 IMAD.IADD R2, R2, 0x1, -R10.reuse ;  /* 0x000000010202b824 */ /* 0x100fe200078e0a0a */
[----:B------:R-:W-:Y:S01]  /*c480*/  ISETP.GE.AND P3, PT, R13, RZ, PT ;  /* 0x000000ff0d00720c */ /* 0x000fe20003f66270 */
[----:B------:R-:W-:Y:S01]  /*c490*/  @!P0 IMAD.IADD R6, R6, 0x1, -R10 ;  /* 0x0000000106068824 */ /* 0x000fe200078e0a0a */
[C---:B------:R-:W-:Y:S01]  /*c4a0*/  ISETP.GT.U32.AND P0, PT, R10.reuse, R0, PT ;  /* 0x000000000a00720c */ /* 0x040fe20003f04070 */
[----:B------:R-:W-:Y:S02]  /*c4b0*/  IMAD.MOV R8, RZ, RZ, -R8 ;  /* 0x000000ffff087224 */ /* 0x000fe400078e0a08 */
[C---:B------:R-:W-:Y:S02]  /*c4c0*/  IMAD R16, R10.reuse, R9, R16 ;  /* 0x000000090a107224 */ /* 0x040fe400078e0210 */
[----:B------:R-:W-:Y:S01]  /*c4d0*/  @!P1 IMAD.MOV R19, RZ, RZ, -R19 ;  /* 0x000000ffff139224 */ /* 0x000fe200078e0a13 */
[----:B------:R-:W-:Y:S01]  /*c4e0*/  ISETP.GT.U32.AND P1, PT, R10, R2, PT ;  /* 0x000000020a00720c */ /* 0x000fe20003f24070 */
[----:B------:R-:W-:-:S02]  /*c4f0*/  IMAD.MOV.U32 R9, RZ, RZ, R6 ;  /* 0x000000ffff097224 */ /* 0x000fc400078e0006 */
[C---:B------:R-:W-:Y:S01]  /*c500*/  IMAD R14, R10.reuse, R8, R14 ;  /* 0x000000080a0e7224 */ /* 0x040fe200078e020e */
[----:B------:R-:W-:Y:S01]  /*c510*/  STL [R1+0x2e8], R19 ;  /* 0x0002e81301007387 */ /* 0x000fe20000100800 */
[----:B------:R-:W-:Y:S01]  /*c520*/  @!P2 IMAD.MOV R7, RZ, RZ, -R7 ;  /* 0x000000ffff07a224 */ /* 0x000fe200078e0a07 */
[----:B------:R-:W-:Y:S01]  /*c530*/  ISETP.GE.AND P2, PT, R3, RZ, PT ;  /* 0x000000ff0300720c */ /* 0x000fe20003f46270 */
[----:B------:R-:W-:Y:S01]  /*c540*/  @!P6 IMAD.MOV R9, RZ, RZ, -R9 ;  /* 0x000000ffff09e224 */ /* 0x000fe200078e0a09 */
[C---:B------:R-:W-:Y:S01]  /*c550*/  ISETP.GT.U32.AND P6, PT, R10.reuse, R16, PT ;  /* 0x000000100a00720c */ /* 0x040fe20003fc4070 */
[--C-:B------:R-:W-:Y:S01]  /*c560*/  @!P5 IMAD.IADD R17, R17, 0x1, -R10.reuse ;  /* 0x000000011111d824 */ /* 0x100fe200078e0a0a */
[----:B------:R-:W-:Y:S01]  /*c570*/  ISETP.GT.U32.AND P5, PT, R10, R14, PT ;  /* 0x0000000e0a00720c */ /* 0x000fe20003fa4070 */
[----:B------:R0:W-:Y:S01]  /*c580*/  STL [R1+0x308], R7 ;  /* 0x0003080701007387 */ /* 0x0001e20000100800 */
[C---:B------:R-:W-:Y:S02]  /*c590*/  VIADD R3, R11.reuse, 0x15e ;  /* 0x0000015e0b037836 */ /* 0x040fe40000000000 */
[--C-:B------:R-:W-:Y:S01]  /*c5a0*/  @!P0 IMAD.IADD R0, R0, 0x1, -R10.reuse ;  /* 0x0000000100008824 */ /* 0x100fe200078e0a0a */
[----:B------:R-:W-:Y:S01]  /*c5b0*/  ISETP.GE.AND P0, PT, R4, RZ, PT ;  /* 0x000000ff0400720c */ /* 0x000fe20003f06270 */
[----:B------:R-:W-:Y:S01]  /*c5c0*/  @!P1 IMAD.IADD R2, R2, 0x1, -R10 ;  /* 0x0000000102029824 */ /* 0x000fe200078e0a0a */
[----:B------:R-:W-:Y:S01]  /*c5d0*/  IABS R6, R3 ;  /* 0x0000000300067213 */ /* 0x000fe20000000000 */
[----:B------:R-:W-:Y:S01]  /*c5e0*/  VIADD R13, R11, 0x15a ;  /* 0x0000015a0b0d7836 */ /* 0x000fe20000000000 */
[----:B------:R-:W-:Y:S01]  /*c5f0*/  ISETP.GE.AND P1, PT, R5, RZ, PT ;  /* 0x000000ff0500720c */ /* 0x000fe20003f26270 */
[----:B------:R-:W-:Y:S01]  /*c600*/  IMAD.MOV.U32 R8, RZ, RZ, R2 ;  /* 0x000000ffff087224 */ /* 0x000fe200078e0002 */
[----:B------:R-:W-:Y:S01]  /*c610*/  STL [R1+0x324], R9 ;  /* 0x0003240901007387 */ /* 0x000fe20000100800 */
[----:B0-----:R-:W-:-:S02]  /*c620*/  VIADD R7, R11, 0x15c ;  /* 0x0000015c0b077836 */ /* 0x001fc40000000000 */
[--C-:B------:R-:W-:Y:S01]  /*c630*/  @!P6 IMAD.IADD R16, R16, 0x1, -R10.reuse ;  /* 0x000000011010e824 */ /* 0x100fe200078e0a0a */
[----:B------:R-:W-:Y:S01]  /*c640*/  ISETP.GT.U32.AND P6, PT, R10, R0, PT ;  /* 0x000000000a00720c */ /* 0x000fe20003fc4070 */
[----:B------:R-:W-:Y:S01]  /*c650*/  @!P5 IMAD.IADD R14, R14, 0x1, -R10 ;  /* 0x000000010e0ed824 */ /* 0x000fe200078e0a0a */
[----:B------:R-:W-:Y:S01]  /*c660*/  IABS R4, R7 ;  /* 0x0000000700047213 */ /* 0x000fe20000000000 */
[----:B------:R-:W-:Y:S01]  /*c670*/  IMAD.HI.U32 R5, R12, R6, RZ ;  /* 0x000000060c057227 */ /* 0x000fe200078e00ff */
[----:B------:R-:W-:-:S03]  /*c680*/  ISETP.GT.U32.AND P5, PT, R10, R16, PT ;  /* 0x000000100a00720c */ /* 0x000fc60003fa4070 */
[----:B------:R-:W-:Y:S02]  /*c690*/  IMAD.MOV.U32 R2, RZ, RZ, R4 ;  /* 0x000000ffff027224 */ /* 0x000fe400078e0004 */
[----:B------:R-:W-:Y:S01]  /*c6a0*/  @!P4 IMAD.MOV R8, RZ, RZ, -R8 ;  /* 0x000000ffff08c224 */ /* 0x000fe200078e0a08 */
[----:B------:R-:W-:Y:S01]  /*c6b0*/  ISETP.GT.U32.AND P4, PT, R10, R14, PT ;  /* 0x0000000e0a00720c */ /* 0x000fe20003f84070 */
[----:B------:R-:W-:Y:S02]  /*c6c0*/  IMAD.MOV R5, RZ, RZ, -R5 ;  /* 0x000000ffff057224 */ /* 0x000fe400078e0a05 */
[----:B------:R-:W-:Y:S01]  /*c6d0*/  IMAD.HI.U32 R4, R12, R2, RZ ;  /* 0x000000020c047227 */ /* 0x000fe200078e00ff */
[----:B------:R0:W-:Y:S03]  /*c6e0*/  STL [R1+0x320], R8 ;  /* 0x0003200801007387 */ /* 0x0001e60000100800 */
[----:B------:R-:W-:-:S02]  /*c6f0*/  IMAD R6, R10, R5, R6 ;  /* 0x000000050a067224 */ /* 0x000fc400078e0206 */
[----:B------:R-:W-:Y:S02]  /*c700*/  IMAD.MOV R4, RZ, RZ, -R4 ;  /* 0x000000ffff047224 */ /* 0x000fe400078e0a04 */
[----:B------:R-:W-:Y:S01]  /*c710*/  @!P6 IMAD.IADD R0, R0, 0x1, -R10 ;  /* 0x000000010000e824 */ /* 0x000fe200078e0a0a */
[C---:B------:R-:W-:Y:S01]  /*c720*/  ISETP.GT.U32.AND P6, PT, R10.reuse, R6, PT ;  /* 0x000000060a00720c */ /* 0x040fe20003fc4070 */
[----:B------:R-:W-:Y:S01]  /*c730*/  IMAD R2, R10, R4, R2 ;  /* 0x000000040a027224 */ /* 0x000fe200078e0202 */
[----:B0-----:R-:W-:Y:S01]  /*c740*/  IABS R8, R13 ;  /* 0x0000000d00087213 */ /* 0x001fe20000000000 */
[----:B------:R-:W-:Y:S02]  /*c750*/  @!P4 IMAD.IADD R14, R14, 0x1, -R10 ;  /* 0x000000010e0ec824 */ /* 0x000fe400078e0a0a */
[----:B------:R-:W-:Y:S01]  /*c760*/  VIADD R9, R11, 0x158 ;  /* 0x000001580b097836 */ /* 0x000fe20000000000 */
[----:B------:R-:W-:Y:S01]  /*c770*/  ISETP.GT.U32.AND P4, PT, R10, R2, PT ;  /* 0x000000020a00720c */ /* 0x000fe20003f84070 */
[----:B------:R-:W-:-:S03]  /*c780*/  IMAD.HI.U32 R4, R12, R8, RZ ;  /* 0x000000080c047227 */ /* 0x000fc600078e00ff */
[----:B------:R-:W-:Y:S01]  /*c790*/  IABS R15, R9 ;  /* 0x00000009000f7213 */ /* 0x000fe20000000000 */
[--C-:B------:R-:W-:Y:S01]  /*c7a0*/  @!P5 IMAD.IADD R16, R16, 0x1, -R10.reuse ;  /* 0x000000011010d824 */ /* 0x100fe200078e0a0a */
[----:B------:R-:W-:Y:S01]  /*c7b0*/  ISETP.GE.AND P5, PT, R3, RZ, PT ;  /* 0x000000ff0300720c */ /* 0x000fe20003fa6270 */
[----:B------:R-:W-:Y:S01]  /*c7c0*/  @!P6 IMAD.IADD R6, R6, 0x1, -R10 ;  /* 0x000000010606e824 */ /* 0x000fe200078e0a0a */
[----:B------:R-:W-:Y:S01]  /*c7d0*/  ISETP.GE.AND P6, PT, R7, RZ, PT ;  /* 0x000000ff0700720c */ /* 0x000fe20003fc6270 */
[----:B------:R-:W-:-:S04]  /*c7e0*/  IMAD.HI.U32 R5, R12, R15, RZ ;  /* 0x0000000f0c057227 */ /* 0x000fc800078e00ff */
[----:B------:R-:W-:Y:S02]  /*c7f0*/  VIADD R3, R11, 0x156 ;  /* 0x000001560b037836 */ /* 0x000fe40000000000 */
[----:B------:R-:W-:Y:S02]  /*c800*/  IMAD.MOV R4, RZ, RZ, -R4 ;  /* 0x000000ffff047224 */ /* 0x000fe400078e0a04 */
[----:B------:R-:W-:Y:S01]  /*c810*/  @!P4 IMAD.IADD R2, R2, 0x1, -R10 ;  /* 0x000000010202c824 */ /* 0x000fe200078e0a0a */
[----:B------:R-:W-:Y:S01]  /*c820*/  ISETP.GT.U32.AND P4, PT, R10, R6, PT ;  /* 0x000000060a00720c */ /* 0x000fe20003f84070 */
[----:B------:R-:W-:Y:S02]  /*c830*/  IMAD.MOV.U32 R18, RZ, RZ, R0 ;  /* 0x000000ffff127224 */ /* 0x000fe400078e0000 */
[----:B------:R-:W-:Y:S02]  /*c840*/  @!P3 IMAD.MOV R17, RZ, RZ, -R17 ;  /* 0x000000ffff11b224 */ /* 0x000fe400078e0a11 */
[----:B------:R-:W-:-:S02]  /*c850*/  IMAD.MOV R5, RZ, RZ, -R5 ;  /* 0x000000ffff057224 */ /* 0x000fc400078e0a05 */
[----:B------:R-:W-:Y:S01]  /*c860*/  VIADD R7, R11, 0x154 ;  /* 0x000001540b077836 */ /* 0x000fe20000000000 */
[----:B------:R0:W-:Y:S01]  /*c870*/  STL [R1+0x358], R17 ;  /* 0x0003581101007387 */ /* 0x0001e20000100800 */
[C---:B------:R-:W-:Y:S01]  /*c880*/  IMAD R8, R10.reuse, R4, R8 ;  /* 0x000000040a087224 */ /* 0x040fe200078e0208 */
[----:B------:R-:W-:Y:S01]  /*c890*/  IABS R4, R3 ;  /* 0x0000000300047213 */ /* 0x000fe20000000000 */
[----:B------:R-:W-:Y:S01]  /*c8a0*/  @!P2 IMAD.MOV R18, RZ, RZ, -R18 ;  /* 0x000000ffff12a224 */ /* 0x000fe200078e0a12 */
[C---:B------:R-:W-:Y:S01]  /*c8b0*/  ISETP.GT.U32.AND P2, PT, R10.reuse, R2, PT ;  /* 0x000000020a00720c */ /* 0x040fe20003f44070 */
[----:B------:R-:W-:Y:S01]  /*c8c0*/  IMAD R15, R10, R5, R15 ;  /* 0x000000050a0f7224 */ /* 0x000fe200078e020f */
[----:B------:R-:W-:Y:S01]  /*c8d0*/  IABS R5, R7 ;  /* 0x0000000700057213 */ /* 0x000fe20000000000 */
[----:B------:R-:W-:Y:S01]  /*c8e0*/  IMAD.HI.U32 R0, R12, R4, RZ ;  /* 0x000000040c007227 */ /* 0x000fe200078e00ff */
[----:B------:R-:W-:Y:S01]  /*c8f0*/  ISETP.GT.U32.AND P3, PT, R10, R8, PT ;  /* 0x000000080a00720c */ /* 0x000fe20003f64070 */
[----:B------:R-:W-:Y:S02]  /*c900*/  STL [R1+0x374], R18 ;  /* 0x0003741201007387 */ /* 0x000fe40000100800 */
[----:B0-----:R-:W-:-:S02]  /*c910*/  IMAD.MOV.U32 R17, RZ, RZ, R14 ;  /* 0x000000ffff117224 */ /* 0x001fc400078e000e */
[----:B------:R-:W-:Y:S01]  /*c920*/  @!P1 IMAD.MOV R16, RZ, RZ, -R16 ;  /* 0x000000ffff109224 */ /* 0x000fe200078e0a10 */
[----:B------:R-:W-:Y:S01]  /*c930*/  ISETP.GT.U32.AND P1, PT, R10, R15, PT ;  /* 0x0000000f0a00720c */ /* 0x000fe20003f24070 */
[----:B------:R-:W-:Y:S01]  /*c940*/  @!P0 IMAD.MOV R17, RZ, RZ, -R17 ;  /* 0x000000ffff118224 */ /* 0x000fe200078e0a11 */
[----:B------:R-:W-:Y:S01]  /*c950*/  ISETP.GE.AND P0, PT, R13, RZ, PT ;  /* 0x000000ff0d00720c */ /* 0x000fe20003f06270 */
[----:B------:R-:W-:Y:S01]  /*c960*/  IMAD.HI.U32 R14, R12, R5, RZ ;  /* 0x000000050c0e7227 */ /* 0x000fe200078e00ff */
[----:B------:R-:W-:Y:S03]  /*c970*/  STL [R1+0x368], R16 ;  /* 0x0003681001007387 */ /* 0x000fe60000100800 */
[----:B------:R-:W-:Y:S01]  /*c980*/  @!P4 IMAD.IADD R6, R6, 0x1, -R10 ;  /* 0x000000010606c824 */ /* 0x000fe200078e0a0a */
[----:B------:R0:W-:Y:S01]  /*c990*/  STL [R1+0x370], R17 ;  /* 0x0003701101007387 */ /* 0x0001e20000100800 */
[----:B------:R-:W-:Y:S01]  /*c9a0*/  IMAD.MOV R0, RZ, RZ, -R0 ;  /* 0x000000ffff007224 */ /* 0x000fe200078e0a00 */
[----:B------:R-:W-:Y:S01]  /*c9b0*/  ISETP.GE.AND P4, PT, R9, RZ, PT ;  /* 0x000000ff0900720c */ /* 0x000fe20003f86270 */
[----:B------:R-:W-:-:S02]  /*c9c0*/  IMAD.MOV R14, RZ, RZ, -R14 ;  /* 0x000000ffff0e7224 */ /* 0x000fc400078e0a0e */
[----:B------:R-:W-:Y:S01]  /*c9d0*/  @!P2 IMAD.IADD R2, R2, 0x1, -R10 ;  /* 0x000000010202a824 */ /* 0x000fe200078e0a0a */
[----:B------:R-:W-:Y:S01]  /*c9e0*/  ISETP.GE.AND P2, PT, R3, RZ, PT ;  /* 0x000000ff0300720c */ /* 0x000fe20003f46270 */
[----:B------:R-:W-:Y:S02]  /*c9f0*/  IMAD R4, R10, R0, R4 ;  /* 0x000000000a047224 */ /* 0x000fe400078e0204 */
[----:B------:R-:W-:Y:S02]  /*ca00*/  @!P3 IMAD.IADD R8, R8, 0x1, -R10 ;  /* 0x000000010808b824 */ /* 0x000fe400078e0a0a */
[----:B0-----:R-:W-:Y:S02]  /*ca10*/  IMAD.MOV.U32 R17, RZ, RZ, R6 ;  /* 0x000000ffff117224 */ /* 0x001fe400078e0006 */
[C---:B------:R-:W-:Y:S01]  /*ca20*/  IMAD R5, R10.reuse, R14, R5 ;  /* 0x0000000e0a057224 */ /* 0x040fe200078e0205 */
[----:B------:R-:W-:Y:S01]  /*ca30*/  ISETP.GT.U32.AND P3, PT, R10, R8, PT ;  /* 0x000000080a00720c */ /* 0x000fe20003f64070 */
[----:B------:R-:W-:-:S02]  /*ca40*/  IMAD.MOV.U32 R16, RZ, RZ, R2 ;  /* 0x000000ffff107224 */ /* 0x000fc400078e0002 */
[----:B------:R-:W-:Y:S01]  /*ca50*/  @!P5 IMAD.MOV R17, RZ, RZ, -R17 ;  /* 0x000000ffff11d224 */ /* 0x000fe200078e0a11 */
[C---:B------:R-:W-:Y:S01]  /*ca60*/  ISETP.GT.U32.AND P5, PT, R10.reuse, R4, PT ;  /* 0x000000040a00720c */ /* 0x040fe20003fa4070 */
[----:B------:R-:W-:Y:S02]  /*ca70*/  @!P1 IMAD.IADD R15, R15, 0x1, -R10 ;  /* 0x000000010f0f9824 */ /* 0x000fe400078e0a0a */
[----:B------:R-:W-:Y:S01]  /*ca80*/  @!P6 IMAD.MOV R16, RZ, RZ, -R16 ;  /* 0x000000ffff10e224 */ /* 0x000fe200078e0a10 */
[C---:B------:R-:W-:Y:S01]  /*ca90*/  ISETP.GT.U32.AND P6, PT, R10.reuse, R5, PT ;  /* 0x000000050a00720c */ /* 0x040fe20003fc4070 */
[C---:B------:R-:W-:Y:S01]  /*caa0*/  VIADD R0, R11.reuse, 0x152 ;  /* 0x000001520b007836 */ /* 0x040fe20000000000 */
[----:B------:R-:W-:Y:S01]  /*cab0*/  ISETP.GT.U32.AND P1, PT, R10, R15, PT ;  /* 0x0000000f0a00720c */ /* 0x000fe20003f24070 */
[C---:B------:R-:W-:Y:S01]  /*cac0*/  VIADD R3, R11.reuse, 0x150 ;  /* 0x000001500b037836 */ /* 0x040fe20000000000 */
[----:B------:R0:W-:Y:S01]  /*cad0*/  STL [R1+0x36c], R17 ;  /* 0x00036c1101007387 */ /* 0x0001e20000100800 */
[--C-:B------:R-:W-:Y:S01]  /*cae0*/  @!P3 IMAD.IADD R8, R8, 0x1, -R10.reuse ;  /* 0x000000010808b824 */ /* 0x100fe200078e0a0a */
[----:B------:R-:W-:Y:S01]  /*caf0*/  IABS R6, R0 ;  /* 0x0000000000067213 */ /* 0x000fe20000000000 */
[----:B------:R-:W-:Y:S01]  /*cb00*/  VIADD R14, R11, 0x14e ;  /* 0x0000014e0b0e7836 */ /* 0x000fe20000000000 */
[----:B------:R-:W-:Y:S01]  /*cb10*/  IABS R2, R3 ;  /* 0x0000000300027213 */ /* 0x000fe20000000000 */
[----:B------:R-:W-:Y:S01]  /*cb20*/  @!P5 IMAD.IADD R4, R4, 0x1, -R10 ;  /* 0x000000010404d824 */ /* 0x000fe200078e0a0a */
[----:B------:R-:W-:Y:S01]  /*cb30*/  ISETP.GE.AND P3, PT, R7, RZ, PT ;  /* 0x000000ff0700720c */ /* 0x000fe20003f66270 */
[----:B------:R-:W-:Y:S01]  /*cb40*/  IMAD.HI.U32 R7, R12, R6, RZ ;  /* 0x000000060c077227 */ /* 0x000fe200078e00ff */
[----:B------:R1:W-:Y:S01]  /*cb50*/  STL [R1+0x378], R16 ;  /* 0x0003781001007387 */ /* 0x0003e20000100800 */
[----:B------:R-:W-:-:S02]  /*cb60*/  IABS R18, R14 ;  /* 0x0000000e00127213 */ /* 0x000fc40000000000 */
[--C-:B------:R-:W-:Y:S01]  /*cb70*/  @!P6 IMAD.IADD R5, R5, 0x1, -R10.reuse ;  /* 0x000000010505e824 */ /* 0x100fe200078e0a0a */
[----:B------:R-:W-:Y:S01]  /*cb80*/  ISETP.GT.U32.AND P5, PT, R10, R4, PT ;  /* 0x000000040a00720c */ /* 0x000fe20003fa4070 */
[----:B------:R-:W-:Y:S01]  /*cb90*/  @!P1 IMAD.IADD R15, R15, 0x1, -R10 ;  /* 0x000000010f0f9824 */ /* 0x000fe200078e0a0a */
[----:B------:R-:W-:Y:S01]  /*cba0*/  ISETP.GE.AND P1, PT, R0, RZ, PT ;  /* 0x000000ff0000720c */ /* 0x000fe20003f26270 */
[----:B------:R-:W-:Y:S01]  /*cbb0*/  IMAD.HI.U32 R0, R12, R2, RZ ;  /* 0x000000020c007227 */ /* 0x000fe200078e00ff */
[----:B------:R-:W-:-:S03]  /*cbc0*/  ISETP.GT.U32.AND P6, PT, R10, R5, PT ;  /* 0x000000050a00720c */ /* 0x000fc60003fc4070 */
[----:B------:R-:W-:Y:S02]  /*cbd0*/  IMAD.MOV R7, RZ, RZ, -R7 ;  /* 0x000000ffff077224 */ /* 0x000fe400078e0a07 */
[----:B------:R-:W-:Y:S02]  /*cbe0*/  IMAD.MOV R0, RZ, RZ, -R0 ;  /* 0x000000ffff007224 */ /* 0x000fe400078e0a00 */
[C---:B------:R-:W-:Y:S02]  /*cbf0*/  IMAD R6, R10.reuse, R7, R6 ;  /* 0x000000070a067224 */ /* 0x040fe400078e0206 */
[----:B------:R-:W-:Y:S02]  /*cc00*/  IMAD R2, R10, R0, R2 ;  /* 0x000000000a027224 */ /* 0x000fe400078e0202 */
[--C-:B------:R-:W-:Y:S01]  /*cc10*/  @!P5 IMAD.IADD R4, R4, 0x1, -R10.reuse ;  /* 0x000000010404d824 */ /* 0x100fe200078e0a0a */
[C---:B------:R-:W-:Y:S01]  /*cc20*/  ISETP.GT.U32.AND P5, PT, R10.reuse, R6, PT ;  /* 0x000000060a00720c */ /* 0x040fe20003fa4070 */
[----:B------:R-:W-:Y:S01]  /*cc30*/  @!P6 IMAD.IADD R5, R5, 0x1, -R10 ;  /* 0x000000010505e824 */ /* 0x000fe200078e0a0a */
[----:B------:R-:W-:Y:S01]  /*cc40*/  ISETP.GT.U32.AND P6, PT, R10, R2, PT ;  /* 0x000000020a00720c */ /* 0x000fe20003fc4070 */
[----:B------:R-:W-:-:S02]  /*cc50*/  VIADD R7, R11, 0x14c ;  /* 0x0000014c0b077836 */ /* 0x000fc40000000000 */
[----:B------:R-:W-:Y:S02]  /*cc60*/  IMAD.MOV.U32 R9, RZ, RZ, R8 ;  /* 0x000000ffff097224 */ /* 0x000fe400078e0008 */
[----:B------:R-:W-:Y:S01]  /*cc70*/  @!P4 IMAD.MOV R15, RZ, RZ, -R15 ;  /* 0x000000ffff0fc224 */ /* 0x000fe200078e0a0f */
[----:B0-----:R-:W-:Y:S01]  /*cc80*/  IABS R17, R7 ;  /* 0x0000000700117213 */ /* 0x001fe20000000000 */
[----:B------:R-:W-:Y:S01]  /*cc90*/  @!P0 IMAD.MOV R9, RZ, RZ, -R9 ;  /* 0x000000ffff098224 */ /* 0x000fe200078e0a09 */
[----:B------:R-:W-:Y:S01]  /*cca0*/  ISETP.GE.AND P0, PT, R3, RZ, PT ;  /* 0x000000ff0300720c */ /* 0x000fe20003f06270 */
[C---:B------:R-:W-:Y:S01]  /*ccb0*/  VIADD R8, R11.reuse, 0x14a ;  /* 0x0000014a0b087836 */ /* 0x040fe20000000000 */
[----:B------:R-:W-:Y:S01]  /*ccc0*/  ISETP.GE.AND P4, PT, R14, RZ, PT ;  /* 0x000000ff0e00720c */ /* 0x000fe20003f86270 */
[--C-:B------:R-:W-:Y:S01]  /*ccd0*/  @!P5 IMAD.IADD R6, R6, 0x1, -R10.reuse ;  /* 0x000000010606d824 */ /* 0x100fe200078e0a0a */
[----:B------:R0:W-:Y:S01]  /*cce0*/  STL [R1+0x3b4], R9 ;  /* 0x0003b40901007387 */ /* 0x0001e20000100800 */
[----:B------:R-:W-:Y:S01]  /*ccf0*/  @!P6 IMAD.IADD R2, R2, 0x1, -R10 ;  /* 0x000000010202e824 */ /* 0x000fe200078e0a0a */
[----:B-1----:R-:W-:Y:S01]  /*cd00*/  IABS R16, R8 ;  /* 0x0000000800107213 */ /* 0x002fe20000000000 */
[----:B------:R-:W-:Y:S01]  /*cd10*/  IMAD.HI.U32 R19, R12, R17, RZ ;  /* 0x000000110c137227 */ /* 0x000fe200078e00ff */
[----:B------:R-:W-:Y:S01]  /*cd20*/  ISETP.GT.U32.AND P6, PT, R10, R6, PT ;  /* 0x000000060a00720c */ /* 0x000fe20003fc4070 */
[----:B------:R1:W-:Y:S02]  /*cd30*/  STL [R1+0x3b0], R15 ;  /* 0x0003b00f01007387 */ /* 0x0003e40000100800 */
[----:B------:R-:W-:-:S02]  /*cd40*/  VIADD R3, R11, 0x148 ;  /* 0x000001480b037836 */ /* 0x000fc40000000000 */
[----:B------:R-:W-:Y:S02]  /*cd50*/  IMAD.MOV R19, RZ, RZ, -R19 ;  /* 0x000000ffff137224 */ /* 0x000fe400078e0a13 */
[----:B------:R-:W-:Y:S01]  /*cd60*/  IMAD.HI.U32 R13, R12, R16, RZ ;  /* 0x000000100c0d7227 */ /* 0x000fe200078e00ff */
[----:B0-----:R-:W-:-:S03]  /*cd70*/  IABS R9, R3 ;  /* 0x0000000300097213 */ /* 0x001fc60000000000 */
[----:B-1----:R-:W-:Y:S02]  /*cd80*/  IMAD.MOV.U32 R15, RZ, RZ, R4 ;  /* 0x000000ffff0f7224 */ /* 0x002fe400078e0004 */
[C---:B------:R-:W-:Y:S02]  /*cd90*/  IMAD R17, R10.reuse, R19, R17 ;  /* 0x000000130a117224 */ /* 0x040fe400078e0211 */
[----:B------:R-:W-:Y:S01]  /*cda0*/  @!P2 IMAD.MOV R15, RZ, RZ, -R15 ;  /* 0x000000ffff0fa224 */ /* 0x000fe200078e0a0f */
[----:B------:R-:W-:Y:S01]  /*cdb0*/  ISETP.GT.U32.AND P2, PT, R10, R2, PT ;  /* 0x000000020a00720c */ /* 0x000fe20003f44070 */
[----:B------:R-:W-:Y:S01]  /*cdc0*/  @!P6 IMAD.IADD R6, R6, 0x1, -R10 ;  /* 0x000000010606e824 */ /* 0x000fe200078e0a0a */
[----:B------:R-:W-:Y:S01]  /*cdd0*/  ISETP.GT.U32.AND P6, PT, R10, R17, PT ;  /* 0x000000110a00720c */ /* 0x000fe20003fc4070 */
[----:B------:R-:W-:Y:S01]  /*cde0*/  IMAD.HI.U32 R4, R12, R9, RZ ;  /* 0x000000090c047227 */ /* 0x000fe200078e00ff */
[----:B------:R0:W-:Y:S03]  /*cdf0*/  STL [R1+0x3ac], R15 ;  /* 0x0003ac0f01007387 */ /* 0x0001e60000100800 */
[----:B------:R-:W-:-:S02]  /*ce00*/  IMAD.MOV R13, RZ, RZ, -R13 ;  /* 0x000000ffff0d7224 */ /* 0x000fc400078e0a0d */
[----:B------:R-:W-:Y:S02]  /*ce10*/  IMAD.MOV R4, RZ, RZ, -R4 ;  /* 0x000000ffff047224 */ /* 0x000fe400078e0a04 */
[----:B------:R-:W-:Y:S02]  /*ce20*/  IMAD R16, R10, R13, R16 ;  /* 0x0000000d0a107224 */ /* 0x000fe400078e0210 */
[----:B------:R-:W-:Y:S02]  /*ce30*/  IMAD.MOV.U32 R13, RZ, RZ, R6 ;  /* 0x000000ffff0d7224 */ /* 0x000fe400078e0006 */
[----:B0-----:R-:W-:Y:S02]  /*ce40*/  IMAD.MOV.U32 R15, RZ, RZ, R5 ;  /* 0x000000ffff0f7224 */ /* 0x001fe400078e0005 */
[----:B------:R-:W-:-:S04]  /*ce50*/  IMAD.HI.U32 R0, R12, R18, RZ ;  /* 0x000000120c007227 */ /* 0x000fc800078e00ff */
[----:B------:R-:W-:Y:S01]  /*ce60*/  @!P3 IMAD.MOV R15, RZ, RZ, -R15 ;  /* 0x000000ffff0fb224 */ /* 0x000fe200078e0a0f */
[----:B------:R-:W-:Y:S01]  /*ce70*/  ISETP.GE.AND P3, PT, R7, RZ, PT ;  /* 0x000000ff0700720c */ /* 0x000fe20003f66270 */
[----:B------:R-:W-:Y:S02]  /*ce80*/  @!P6 IMAD.IADD R17, R17, 0x1, -R10 ;  /* 0x000000011111e824 */ /* 0x000fe400078e0a0a */
[----:B------:R-:W-:Y:S01]  /*ce90*/  @!P1 IMAD.MOV R13, RZ, RZ, -R13 ;  /* 0x000000ffff0d9224 */ /* 0x000fe200078e0a0d */
[----:B------:R0:W-:Y:S01]  /*cea0*/  STL [R1+0x3a8], R15 ;  /* 0x0003a80f01007387 */ /* 0x0001e20000100800 */
[----:B------:R-:W-:Y:S01]  /*ceb0*/  IMAD.MOV R0, RZ, RZ, -R0 ;  /* 0x000000ffff007224 */ /* 0x000fe200078e0a00 */
[----:B------:R-:W-:Y:S01]  /*cec0*/  ISETP.GT.U32.AND P1, PT, R10, R16, PT ;  /* 0x000000100a00720c */ /* 0x000fe20003f24070 */
[----:B------:R-:W-:Y:S01]  /*ced0*/  @!P2 IMAD.IADD R2, R2, 0x1, -R10 ;  /* 0x000000010202a824 */ /* 0x000fe200078e0a0a */
[----:B------:R1:W-:Y:S01]  /*cee0*/  STL [R1+0x3a4], R13 ;  /* 0x0003a40d01007387 */ /* 0x0003e20000100800 */
[----:B------:R-:W-:Y:S01]  /*cef0*/  IMAD R18, R10, R0, R18 ;  /* 0x000000000a127224 */ /* 0x000fe200078e0212 */
[----:B------:R-:W-:Y:S01]  /*cf00*/  ISETP.GE.AND P2, PT, R8, RZ, PT ;  /* 0x000000ff0800720c */ /* 0x000fe20003f46270 */
[----:B------:R-:W-:-:S02]  /*cf10*/  VIADD R0, R11, 0x146 ;  /* 0x000001460b007836 */ /* 0x000fc40000000000 */
[----:B------:R-:W-:Y:S01]  /*cf20*/  IMAD.MOV.U32 R6, RZ, RZ, R2 ;  /* 0x000000ffff067224 */ /* 0x000fe200078e0002 */
[C---:B------:R-:W-:Y:S01]  /*cf30*/  ISETP.GT.U32.AND P5, PT, R10.reuse, R18, PT ;  /* 0x000000120a00720c */ /* 0x040fe20003fa4070 */
[----:B0-----:R-:W-:Y:S01]  /*cf40*/  IMAD R15, R10, R4, R9 ;  /* 0x000000040a0f7224 */ /* 0x001fe200078e0209 */
[----:B------:R-:W-:Y:S01]  /*cf50*/  IABS R14, R0 ;  /* 0x00000000000e7213 */ /* 0x000fe20000000000 */
[----:B------:R-:W-:Y:S02]  /*cf60*/  VIADD R9, R11, 0x144 ;  /* 0x000001440b097836 */ /* 0x000fe40000000000 */
[----:B------:R-:W-:Y:S01]  /*cf70*/  @!P1 IMAD.IADD R16, R16, 0x1, -R10 ;  /* 0x0000000110109824 */ /* 0x000fe200078e0a0a */
[----:B------:R-:W-:Y:S01]  /*cf80*/  ISETP.GT.U32.AND P6, PT, R10, R15, PT ;  /* 0x0000000f0a00720c */ /* 0x000fe20003fc4070 */
[----:B------:R-:W-:Y:S01]  /*cf90*/  IMAD.HI.U32 R5, R12, R14, RZ ;  /* 0x0000000e0c057227 */ /* 0x000fe200078e00ff */
[----:B-1----:R-:W-:Y:S02]  /*cfa0*/  IABS R13, R9 ;  /* 0x00000009000d7213 */ /* 0x002fe40000000000 */
[----:B------:R-:W-:Y:S01]  /*cfb0*/  ISETP.GT.U32.AND P1, PT, R10, R17, PT ;  /* 0x000000110a00720c */ /* 0x000fe20003f24070 */
[----:B------:R-:W-:-:S02]  /*cfc0*/  IMAD.MOV R5, RZ, RZ, -R5 ;  /* 0x000000ffff057224 */ /* 0x000fc400078e0a05 */
[----:B------:R-:W-:-:S04]  /*cfd0*/  IMAD.HI.U32 R2, R12, R13, RZ ;  /* 0x0000000d0c027227 */ /* 0x000fc800078e00ff */
[----:B------:R-:W-:Y:S01]  /*cfe0*/  @!P0 IMAD.MOV R6, RZ, RZ, -R6 ;  /* 0x000000ffff068224 */ /* 0x000fe200078e0a06 */
[----:B------:R-:W-:Y:S01]  /*cff0*/  ISETP.GT.U32.AND P0, PT, R10, R16, PT ;  /* 0x000000100a00720c */ /* 0x000fe20003f04070 */
[--C-:B------:R-:W-:Y:S02]  /*d000*/  @!P6 IMAD.IADD R15, R15, 0x1, -R10.reuse ;  /* 0x000000010f0fe824 */ /* 0x100fe400078e0a0a */
[----:B------:R-:W-:Y:S01]  /*d010*/  @!P5 IMAD.IADD R18, R18, 0x1, -R10 ;  /* 0x000000011212d824 */ /* 0x000fe200078e0a0a */
[----:B------:R0:W-:Y:S01]  /*d020*/  STL [R1+0x3a0], R6 ;  /* 0x0003a00601007387 */ /* 0x0001e20000100800 */
[----:B------:R-:W-:Y:S01]  /*d030*/  IMAD.MOV R2, RZ, RZ, -R2 ;  /* 0x000000ffff027224 */ /* 0x000fe200078e0a02 */
[C---:B------:R-:W-:Y:S01]  /*d040*/  ISETP.GT.U32.AND P6, PT, R10.reuse, R15, PT ;  /* 0x0000000f0a00720c */ /* 0x040fe20003fc4070 */
[C---:B------:R-:W-:Y:S01]  /*d050*/  IMAD R14, R10.reuse, R5, R14 ;  /* 0x000000050a0e7224 */ /* 0x040fe200078e020e */
[----:B------:R-:W-:Y:S01]  /*d060*/  ISETP.GT.U32.AND P5, PT, R10, R18, PT ;  /* 0x000000120a00720c */ /* 0x000fe20003fa4070 */
[----:B------:R-:W-:-:S02]  /*d070*/  VIADD R8, R11, 0x142 ;  /* 0x000001420b087836 */ /* 0x000fc40000000000 */
[C---:B------:R-:W-:Y:S02]  /*d080*/  IMAD R13, R10.reuse, R2, R13 ;  /* 0x000000020a0d7224 */ /* 0x040fe400078e020d */
[--C-:B------:R-:W-:Y:S01]  /*d090*/  @!P1 IMAD.IADD R17, R17, 0x1, -R10.reuse ;  /* 0x0000000111119824 */ /* 0x100fe200078e0a0a */
[----:B------:R-:W-:Y:S01]  /*d0a0*/  ISETP.GT.U32.AND P1, PT, R10, R14, PT ;  /* 0x0000000e0a00720c */ /* 0x000fe20003f24070 */
[----:B------:R-:W-:Y:S01]  /*d0b0*/  VIADD R7, R11, 0x140 ;  /* 0x000001400b077836 */ /* 0x000fe20000000000 */
[----:B------:R-:W-:Y:S01]  /*d0c0*/  IABS R5, R8 ;  /* 0x0000000800057213 */ /* 0x000fe20000000000 */
[--C-:B------:R-:W-:Y:S01]  /*d0d0*/  @!P0 IMAD.IADD R16, R16, 0x1, -R10.reuse ;  /* 0x0000000110108824 */ /* 0x100fe200078e0a0a */
[----:B------:R-:W-:Y:S01]  /*d0e0*/  ISETP.GE.AND P0, PT, R0, RZ, PT ;  /* 0x000000ff0000720c */ /* 0x000fe20003f06270 */
[----:B------:R-:W-:Y:S01]  /*d0f0*/  @!P6 IMAD.IADD R15, R15, 0x1, -R10 ;  /* 0x000000010f0fe824 */ /* 0x000fe200078e0a0a */
[----:B------:R-:W-:Y:S01]  /*d100*/  ISETP.GT.U32.AND P6, PT, R10, R13, PT ;  /* 0x0000000d0a00720c */ /* 0x000fe20003fc4070 */
[----:B------:R-:W-:Y:S01]  /*d110*/  IMAD.HI.U32 R0, R12, R5, RZ ;  /* 0x000000050c007227 */ /* 0x000fe200078e00ff */
[----:B------:R-:W-:-:S03]  /*d120*/  IABS R4, R7 ;  /* 0x0000000700047213 */ /* 0x000fc60000000000 */
[----:B0-----:R-:W-:Y:S02]  /*d130*/  VIADD R6, R11, 0x13e ;  /* 0x0000013e0b067836 */ /* 0x001fe40000000000 */
[----:B------:R-:W-:-:S04]  /*d140*/  IMAD.HI.U32 R19, R12, R4, RZ ;  /* 0x000000040c137227 */ /* 0x000fc800078e00ff */
[----:B------:R-:W-:Y:S01]  /*d150*/  @!P5 IMAD.IADD R18, R18, 0x1, -R10 ;  /* 0x000000011212d824 */ /* 0x000fe200078e0a0a */
[----:B------:R-:W-:Y:S01]  /*d160*/  ISETP.GE.AND P5, PT, R3, RZ, PT ;  /* 0x000000ff0300720c */ /* 0x000fe20003fa6270 */
[----:B------:R-:W-:Y:S01]  /*d170*/  IMAD.MOV R0, RZ, RZ, -R0 ;  /* 0x000000ffff007224 */ /* 0x000fe200078e0a00 */
[----:B------:R-:W-:Y:S01]  /*d180*/  IABS R3, R6 ;  /* 0x0000000600037213 */ /* 0x000fe20000000000 */
[--C-:B------:R-:W-:Y:S01]  /*d190*/  @!P1 IMAD.IADD R14, R14, 0x1, -R10.reuse ;  /* 0x000000010e0e9824 */ /* 0x100fe200078e0a0a */
[----:B------:R-:W-:Y:S01]  /*d1a0*/  ISETP.GE.AND P1, PT, R9, RZ, PT ;  /* 0x000000ff0900720c */ /* 0x000fe20003f26270 */
[----:B------:R-:W-:Y:S02]  /*d1b0*/  IMAD.MOV R19, RZ, RZ, -R19 ;  /* 0x000000ffff137224 */ /* 0x000fe400078e0a13 */
[C---:B------:R-:W-:Y:S02]  /*d1c0*/  IMAD R0, R10.reuse, R0, R5 ;  /* 0x000000000a007224 */ /* 0x040fe400078e0205 */
[----:B------:R-:W-:Y:S01]  /*d1d0*/  @!P6 IMAD.IADD R13, R13, 0x1, -R10 ;  /* 0x000000010d0de824 */ /* 0x000fe200078e0a0a */
[----:B------:R-:W-:Y:S01]  /*d1e0*/  ISETP.GT.U32.AND P6, PT, R10, R14, PT ;  /* 0x0000000e0a00720c */ /* 0x000fe20003fc4070 */
[----:B------:R-:W-:-:S02]  /*d1f0*/  IMAD.MOV.U32 R20, RZ, RZ, R17 ;  /* 0x000000ffff147224 */ /* 0x000fc400078e0011 */
[----:B------:R-:W-:Y:S02]  /*d200*/  IMAD R19, R10, R19, R4 ;  /* 0x000000130a137224 */ /* 0x000fe400078e0204 */
[----:B------:R-:W-:-:S04]  /*d210*/  IMAD.HI.U32 R2, R12, R3, RZ ;  /* 0x000000030c027227 */ /* 0x000fc800078e00ff */
[----:B------:R-:W-:Y:S02]  /*d220*/  VIADD R4, R11, 0x13c ;  /* 0x0000013c0b047836 */ /* 0x000fe40000000000 */
[----:B------:R-:W-:Y:S01]  /*d230*/  @!P4 IMAD.MOV R18, RZ, RZ, -R18 ;  /* 0x000000ffff12c224 */ /* 0x000fe200078e0a12 */
[C---:B------:R-:W-:Y:S01]  /*d240*/  ISETP.GT.U32.AND P4, PT, R10.reuse, R0, PT ;  /* 0x000000000a00720c */ /* 0x040fe20003f84070 */
[----:B------:R-:W-:Y:S01]  /*d250*/  @!P3 IMAD.MOV R20, RZ, RZ, -R20 ;  /* 0x000000ffff14b224 */ /* 0x000fe200078e0a14 */
[C---:B------:R-:W-:Y:S01]  /*d260*/  ISETP.GT.U32.AND P3, PT, R10.reuse, R13, PT ;  /* 0x0000000d0a00720c */ /* 0x040fe20003f64070 */
[----:B------:R-:W-:Y:S01]  /*d270*/  IMAD.MOV R2, RZ, RZ, -R2 ;  /* 0x000000ffff027224 */ /* 0x000fe200078e0a02 */
[----:B------:R-:W-:Y:S01]  /*d280*/  IABS R9, R4 ;  /* 0x0000000400097213 */ /* 0x000fe20000000000 */
[----:B------:R-:W-:Y:S01]  /*d290*/  @!P2 IMAD.MOV R16, RZ, RZ, -R16 ;  /* 0x000000ffff10a224 */ /* 0x000fe200078e0a10 */
[C---:B------:R-:W-:Y:S01]  /*d2a0*/  ISETP.GT.U32.AND P2, PT, R10.reuse, R19, PT ;  /* 0x000000130a00720c */ /* 0x040fe20003f44070 */
[----:B------:R-:W-:Y:S01]  /*d2b0*/  IMAD R2, R10, R2, R3 ;  /* 0x000000020a027224 */ /* 0x000fe200078e0203 */
[----:B------:R-:W-:Y:S01]  /*d2c0*/  STL [R1+0x39c], R18 ;  /* 0x00039c1201007387 */ /* 0x000fe20000100800 */
[----:B------:R-:W-:-:S02]  /*d2d0*/  IMAD.MOV.U32 R17, RZ, RZ, R15 ;  /* 0x000000ffff117224 */ /* 0x000fc400078e000f */
[----:B------:R-:W-:Y:S01]  /*d2e0*/  IMAD.HI.U32 R15, R12, R9, RZ ;  /* 0x000000090c0f7227 */ /* 0x000fe200078e00ff */
[----:B------:R-:W-:Y:S03]  /*d2f0*/  STL [R1+0x398], R20 ;  /* 0x0003981401007387 */ /* 0x000fe60000100800 */
[--C-:B------:R-:W-:Y:S01]  /*d300*/  @!P6 IMAD.IADD R14, R14, 0x1, -R10.reuse ;  /* 0x000000010e0ee824 */ /* 0x100fe200078e0a0a */
[----:B------:R-:W-:Y:S01]  /*d310*/  ISETP.GT.U32.AND P6, PT, R10, R2, PT ;  /* 0x000000020a00720c */ /* 0x000fe20003fc4070 */
[----:B------:R-:W-:Y:S01]  /*d320*/  IMAD.MOV R15, RZ, RZ, -R15 ;  /* 0x000000ffff0f7224 */ /* 0x000fe200078e0a0f */
[----:B------:R0:W-:Y:S01]  /*d330*/  STL [R1+0x394], R16 ;  /* 0x0003941001007387 */ /* 0x0001e20000100800 */
[--C-:B------:R-:W-:Y:S01]  /*d340*/  @!P3 IMAD.IADD R13, R13, 0x1, -R10.reuse ;  /* 0x000000010d0db824 */ /* 0x100fe200078e0a0a */
[----:B------:R-:W-:Y:S01]  /*d350*/  ISETP.GE.AND P3, PT, R7, RZ, PT ;  /* 0x000000ff0700720c */ /* 0x000fe20003f66270 */
[----:B------:R-:W-:Y:S01]  /*d360*/  @!P4 IMAD.IADD R0, R0, 0x1, -R10 ;  /* 0x000000010000c824 */ /* 0x000fe200078e0a0a */
[----:B------:R-:W-:Y:S01]  /*d370*/  ISETP.GE.AND P4, PT, R6, RZ, PT ;  /* 0x000000ff0600720c */ /* 0x000fe20003f86270 */
[----:B------:R-:W-:-:S02]  /*d380*/  IMAD R6, R10, R15, R9 ;  /* 0x0000000f0a067224 */ /* 0x000fc400078e0209 */
[----:B------:R-:W-:Y:S01]  /*d390*/  @!P2 IMAD.IADD R19, R19, 0x1, -R10 ;  /* 0x000000011313a824 */ /* 0x000fe200078e0a0a */
[C---:B------:R-:W-:Y:S01]  /*d3a0*/  ISETP.GT.U32.AND P2, PT, R10.reuse, R0, PT ;  /* 0x000000000a00720c */ /* 0x040fe20003f44070 */
[----:B------:R-:W-:Y:S02]  /*d3b0*/  IMAD.MOV.U32 R9, RZ, RZ, R13 ;  /* 0x000000ffff097224 */ /* 0x000fe400078e000d */
[C---:B------:R-:W-:Y:S02]  /*d3c0*/  VIADD R3, R11.reuse, 0x13a ;  /* 0x0000013a0b037836 */ /* 0x040fe40000000000 */
[----:B------:R-:W-:Y:S01]  /*d3d0*/  @!P1 IMAD.MOV R9, RZ, RZ, -R9 ;  /* 0x000000ffff099224 */ /* 0x000fe200078e0a09 */
[----:B------:R-:W-:Y:S01]  /*d3e0*/  ISETP.GT.U32.AND P1, PT, R10, R6, PT ;  /* 0x000000060a00720c */ /* 0x000fe20003f24070 */
[----:B0-----:R-:W-:Y:S01]  /*d3f0*/  IMAD.MOV.U32 R16, RZ, RZ, R14 ;  /* 0x000000ffff107224 */ /* 0x001fe200078e000e */
[----:B------:R-:W-:Y:S01]  /*d400*/  IABS R5, R3 ;  /* 0x0000000300057213 */ /* 0x000fe20000000000 */
[----:B------:R-:W-:Y:S01]  /*d410*/  @!P6 IMAD.IADD R2, R2, 0x1, -R10 ;  /* 0x000000010202e824 */ /* 0x000fe200078e0a0a */
[----:B------:R-:W-:Y:S01]  /*d420*/  ISETP.GT.U32.AND P6, PT, R10, R19, PT ;  /* 0x000000130a00720c */ /* 0x000fe20003fc4070 */
[----:B------:R-:W-:Y:S01]  /*d430*/  @!P5 IMAD.MOV R17, RZ, RZ, -R17 ;  /* 0x000000ffff11d224 */ /* 0x000fe200078e0a11 */
[----:B------:R-:W-:Y:S01]  /*d440*/  ISETP.GE.AND P5, PT, R8, RZ, PT ;  /* 0x000000ff0800720c */ /* 0x000fe20003fa6270 */
[----:B------:R-:W-:Y:S01]  /*d450*/  @!P0 IMAD.MOV R16, RZ, RZ, -R16 ;  /* 0x000000ffff108224 */ /* 0x000fe200078e0a10 */
[----:B------:R-:W-:Y:S01]  /*d460*/  ISETP.GT.U32.AND P0, PT, R10, R2, PT ;  /* 0x000000020a00720c */ /* 0x000fe20003f04070 */
[----:B------:R-:W-:Y:S01]  /*d470*/  VIADD R8, R11, 0x136 ;  /* 0x000001360b087836 */ /* 0x000fe20000000000 */
[----:B------:R-:W-:Y:S01]  /*d480*/  STL [R1+0x390], R17 ;  /* 0x0003901101007387 */ /* 0x000fe20000100800 */
[----:B------:R-:W-:Y:S01]  /*d490*/  @!P2 IMAD.IADD R0, R0, 0x1, -R10 ;  /* 0x000000010000a824 */ /* 0x000fe200078e0a0a */
[----:B------:R-:W-:Y:S01]  /*d4a0*/  ISETP.GE.AND P2, PT, R4, RZ, PT ;  /* 0x000000ff0400720c */ /* 0x000fe20003f46270 */
[----:B------:R-:W-:Y:S01]  /*d4b0*/  IMAD.HI.U32 R7, R12, R5, RZ ;  /* 0x000000050c077227 */ /* 0x000fe200078e00ff */
[----:B------:R0:W-:Y:S01]  /*d4c0*/  STL [R1+0x38c], R16 ;  /* 0x00038c1001007387 */ /* 0x0001e20000100800 */
[----:B------:R-:W-:-:S02]  /*d4d0*/  IABS R4, R8 ;  /* 0x0000000800047213 */ /* 0x000fc40000000000 */
[----:B------:R-:W-:Y:S01]  /*d4e0*/  @!P1 IMAD.IADD R6, R6, 0x1, -R10 ;  /* 0x0000000106069824 */ /* 0x000fe200078e0a0a */
[----:B------:R1:W-:Y:S01]  /*d4f0*/  STL [R1+0x388], R9 ;  /* 0x0003880901007387 */ /* 0x0003e20000100800 */
[----:B------:R-:W-:Y:S02]  /*d500*/  IMAD.MOV R7, RZ, RZ, -R7 ;  /* 0x000000ffff077224 */ /* 0x000fe400078e0a07 */
[----:B------:R-:W-:Y:S02]  /*d510*/  VIADD R14, R11, 0x138 ;  /* 0x000001380b0e7836 */ /* 0x000fe40000000000 */
[----:B------:R-:W-:Y:S02]  /*d520*/  IMAD R7, R10, R7, R5 ;  /* 0x000000070a077224 */ /* 0x000fe400078e0205 */
[----:B0-----:R-:W-:Y:S01]  /*d530*/  IMAD.MOV.U32 R16, RZ, RZ, R0 ;  /* 0x000000ffff107224 */ /* 0x001fe200078e0000 */
[----:B------:R-:W-:Y:S01]  /*d540*/  IABS R5, R14 ;  /* 0x0000000e00057213 */ /* 0x000fe20000000000 */
[----:B------:R-:W-:Y:S01]  /*d550*/  IMAD.HI.U32 R13, R12, R4, RZ ;  /* 0x000000040c0d7227 */ /* 0x000fe200078e00ff */
[----:B------:R-:W-:-:S03]  /*d560*/  ISETP.GE.AND P1, PT, R14, RZ, PT ;  /* 0x000000ff0e00720c */ /* 0x000fc60003f26270 */
[----:B-1----:R-:W-:Y:S02]  /*d570*/  VIADD R9, R11, 0x134 ;  /* 0x000001340b097836 */ /* 0x002fe40000000000 */
[----:B------:R-:W-:Y:S01]  /*d580*/  @!P5 IMAD.MOV R16, RZ, RZ, -R16 ;  /* 0x000000ffff10d224 */ /* 0x000fe200078e0a10 */
[----:B------:R-:W-:Y:S01]  /*d590*/  ISETP.GT.U32.AND P5, PT, R10, R6, PT ;  /* 0x000000060a00720c */ /* 0x000fe20003fa4070 */
[--C-:B------:R-:W-:Y:S01]  /*d5a0*/  @!P0 IMAD.IADD R2, R2, 0x1, -R10.reuse ;  /* 0x0000000102028824 */ /* 0x100fe200078e0a0a */
[----:B------:R-:W-:Y:S01]  /*d5b0*/  ISETP.GE.AND P0, PT, R3, RZ, PT ;  /* 0x000000ff0300720c */ /* 0x000fe20003f06270 */
[----:B------:R-:W-:Y:S01]  /*d5c0*/  @!P6 IMAD.IADD R19, R19, 0x1, -R10 ;  /* 0x000000011313e824 */ /* 0x000fe200078e0a0a */
[----:B------:R-:W-:Y:S01]  /*d5d0*/  IABS R3, R9 ;  /* 0x0000000900037213 */ /* 0x000fe20000000000 */
[----:B------:R-:W-:Y:S01]  /*d5e0*/  IMAD.MOV R0, RZ, RZ, -R13 ;  /* 0x000000ffff007224 */ /* 0x000fe200078e0a0d */
[----:B------:R-:W-:Y:S01]  /*d5f0*/  ISETP.GT.U32.AND P6, PT, R10, R7, PT ;  /* 0x000000070a00720c */ /* 0x000fe20003fc4070 */
[----:B------:R-:W-:Y:S01]  /*d600*/  IMAD.HI.U32 R15, R12, R5, RZ ;  /* 0x000000050c0f7227 */ /* 0x000fe200078e00ff */
[----:B------:R-:W-:Y:S03]  /*d610*/  STL [R1+0x384], R16 ;  /* 0x0003841001007387 */ /* 0x000fe60000100800 */
[----:B------:R-:W-:-:S02]  /*d620*/  IMAD R4, R10, R0, R4 ;  /* 0x000000000a047224 */ /* 0x000fc400078e0204 */
[----:B------:R-:W-:-:S04]  /*d630*/  IMAD.HI.U32 R0, R12, R3, RZ ;  /* 0x000000030c007227 */ /* 0x000fc800078e00ff */
[----:B------:R-:W-:Y:S02]  /*d640*/  IMAD.MOV R15, RZ, RZ, -R15 ;  /* 0x000000ffff0f7224 */ /* 0x000fe400078e0a0f */
[----:B------:R-:W-:Y:S02]  /*d650*/  IMAD.MOV R0, RZ, RZ, -R0 ;  /* 0x000000ffff007224 */ /* 0x000fe400078e0a00 */
[----:B------:R-:W-:Y:S01]  /*d660*/  @!P5 IMAD.IADD R6, R6, 0x1, -R10 ;  /* 0x000000010606d824 */ /* 0x000fe200078e0a0a */
[C---:B------:R-:W-:Y:S01]  /*d670*/  ISETP.GT.U32.AND P5, PT, R10.reuse, R4, PT ;  /* 0x000000040a00720c */ /* 0x040fe20003fa4070 */
[C---:B------:R-:W-:Y:S02]  /*d680*/  IMAD R5, R10.reuse, R15, R5 ;  /* 0x0000000f0a057224 */ /* 0x040fe400078e0205 */
[----:B------:R-:W-:Y:S02]  /*d690*/  IMAD.MOV.U32 R13, RZ, RZ, R19 ;  /* 0x000000ffff0d7224 */ /* 0x000fe400078e0013 */
[----:B------:R-:W-:-:S02]  /*d6a0*/  IMAD R3, R10, R0, R3 ;  /* 0x000000000a037224 */ /* 0x000fc400078e0203 */
[----:B------:R-:W-:Y:S02]  /*d6b0*/  IMAD.MOV.U32 R14, RZ, RZ, R6 ;  /* 0x000000ffff0e7224 */ /* 0x000fe400078e0006 */
[----:B------:R-:W-:Y:S02]  /*d6c0*/  @!P6 IMAD.IADD R7, R7, 0x1, -R10 ;  /* 0x000000010707e824 */ /* 0x000fe400078e0a0a */
[----:B------:R-:W-:Y:S01]  /*d6d0*/  @!P3 IMAD.MOV R13, RZ, RZ, -R13 ;  /* 0x000000ffff0db224 */ /* 0x000fe200078e0a0d */
[C---:B------:R-:W-:Y:S01]  /*d6e0*/  ISETP.GT.U32.AND P3, PT, R10.reuse, R5, PT ;  /* 0x000000050a00720c */ /* 0x040fe20003f64070 */
[----:B------:R-:W-:Y:S01]  /*d6f0*/  @!P2 IMAD.MOV R14, RZ, RZ, -R14 ;  /* 0x000000ffff0ea224 */ /* 0x000fe200078e0a0e */
[C---:B------:R-:W-:Y:S01]  /*d700*/  ISETP.GT.U32.AND P2, PT, R10.reuse, R3, PT ;  /* 0x000000030a00720c */ /* 0x040fe20003f44070 */
[----:B------:R-:W-:Y:S01]  /*d710*/  @!P4 IMAD.MOV R2, RZ, RZ, -R2 ;  /* 0x000000ffff02c224 */ /* 0x000fe200078e0a02 */
[----:B------:R-:W-:Y:S01]  /*d720*/  ISETP.GT.U32.AND P6, PT, R10, R7, PT ;  /* 0x000000070a00720c */ /* 0x000fe20003fc4070 */
[----:B------:R0:W-:Y:S01]  /*d730*/  STL [R1+0x34c], R13 ;  /* 0x00034c0d01007387 */ /* 0x0001e20000100800 */
[----:B------:R-:W-:Y:S01]  /*d740*/  ISETP.GE.AND P4, PT, R8, RZ, PT ;  /* 0x000000ff0800720c */ /* 0x000fe20003f86270 */
[----:B------:R-:W-:-:S02]  /*d750*/  VIADD R8, R11, 0x130 ;  /* 0x000001300b087836 */ /* 0x000fc40000000000 */
[--C-:B------:R-:W-:Y:S01]  /*d760*/  @!P5 IMAD.IADD R4, R4, 0x1, -R10.reuse ;  /* 0x000000010404d824 */ /* 0x100fe200078e0a0a */
[----:B------:R1:W-:Y:S01]  /*d770*/  STL [R1+0x350], R2 ;  /* 0x0003500201007387 */ /* 0x0003e20000100800 */
[----:B------:R-:W-:Y:S01]  /*d780*/  VIADD R0, R11, 0x12e ;  /* 0x0000012e0b007836 */ /* 0x000fe20000000000 */
[----:B------:R-:W-:Y:S01]  /*d790*/  IABS R20, R8 ;  /* 0x0000000800147213 */ /* 0x000fe20000000000 */
[--C-:B------:R-:W-:Y:S01]  /*d7a0*/  @!P3 IMAD.IADD R5, R5, 0x1, -R10.reuse ;  /* 0x000000010505b824 */ /* 0x100fe200078e0a0a */
[C---:B------:R-:W-:Y:S01]  /*d7b0*/  ISETP.GT.U32.AND P5, PT, R10.reuse, R4, PT ;  /* 0x000000040a00720c */ /* 0x040fe20003fa4070 */
[--C-:B------:R-:W-:Y:S01]  /*d7c0*/  @!P2 IMAD.IADD R3, R3, 0x1, -R10.reuse ;  /* 0x000000010303a824 */ /* 0x100fe200078e0a0a */
[----:B------:R-:W-:Y:S01]  /*d7d0*/  STL [R1+0x354], R14 ;  /* 0x0003540e01007387 */ /* 0x000fe20000100800 */
[----:B------:R-:W-:Y:S01]  /*d7e0*/  @!P6 IMAD.IADD R7, R7, 0x1, -R10 ;  /* 0x000000010707e824 */ /* 0x000fe200078e0a0a */
[----:B------:R-:W-:Y:S01]  /*d7f0*/  ISETP.GE.AND P6, PT, R9, RZ, PT ;  /* 0x000000ff0900720c */ /* 0x000fe20003fc6270 */
[----:B------:R-:W-:Y:S01]  /*d800*/  VIADD R9, R11, 0x132 ;  /* 0x000001320b097836 */ /* 0x000fe20000000000 */
[C---:B------:R-:W-:Y:S01]  /*d810*/  ISETP.GT.U32.AND P3, PT, R10.reuse, R5, PT ;  /* 0x000000050a00720c */ /* 0x040fe20003f64070 */
[----:B0-----:R-:W-:Y:S01]  /*d820*/  IMAD.MOV.U32 R13, RZ, RZ, R7 ;  /* 0x000000ffff0d7224 */ /* 0x001fe200078e0007 */
[----:B------:R-:W-:Y:S01]  /*d830*/  ISETP.GT.U32.AND P2, PT, R10, R3, PT ;  /* 0x000000030a00720c */ /* 0x000fe20003f44070 */
[----:B------:R-:W-:Y:S01]  /*d840*/  IMAD.HI.U32 R7, R12, R20, RZ ;  /* 0x000000140c077227 */ /* 0x000fe200078e00ff */
[----:B-1----:R-:W-:-:S02]  /*d850*/  IABS R2, R9 ;  /* 0x0000000900027213 */ /* 0x002fc40000000000 */
[----:B------:R-:W-:Y:S01]  /*d860*/  IABS R19, R0 ;  /* 0x0000000000137213 */ /* 0x000fe20000000000 */
[----:B------:R-:W-:Y:S02]  /*d870*/  IMAD.MOV R7, RZ, RZ, -R7 ;  /* 0x000000ffff077224 */ /* 0x000fe400078e0a07 */
[----:B------:R-:W-:Y:S01]  /*d880*/  @!P0 IMAD.MOV R13, RZ, RZ, -R13 ;  /* 0x000000ffff0d8224 */ /* 0x000fe200078e0a0d */
[----:B------:R-:W-:Y:S01]  /*d890*/  ISETP.GE.AND P0, PT, R9, RZ, PT ;  /* 0x000000ff0900720c */ /* 0x000fe20003f06270 */
[----:B------:R-:W-:Y:S02]  /*d8a0*/  IMAD R20, R10, R7, R20 ;  /* 0x000000070a147224 */ /* 0x000fe400078e0214 */
[----:B------:R-:W-:Y:S01]  /*d8b0*/  IMAD.HI.U32 R9, R12, R2, RZ ;  /* 0x000000020c097227 */ /* 0x000fe200078e00ff */
[----:B------:R0:W-:Y:S03]  /*d8c0*/  STL [R1+0x364], R13 ;  /* 0x0003640d01007387 */ /* 0x0001e60000100800 */
[--C-:B------:R-:W-:Y:S01]  /*d8d0*/  @!P3 IMAD.IADD R5, R5, 0x1, -R10.reuse ;  /* 0x000000010505b824 */ /* 0x100fe200078e0a0a */
[----:B------:R-:W-:Y:S01]  /*d8e0*/  ISETP.GE.AND P3, PT, R8, RZ, PT ;  /* 0x000000ff0800720c */ /* 0x000fe20003f66270 */
[----:B------:R-:W-:Y:S01]  /*d8f0*/  @!P2 IMAD.IADD R3, R3, 0x1, -R10 ;  /* 0x000000010303a824 */ /* 0x000fe200078e0a0a */
[----:B------:R-:W-:Y:S01]  /*d900*/  ISETP.GT.U32.AND P2, PT, R10, R20, PT ;  /* 0x000000140a00720c */ /* 0x000fe20003f44070 */
[----:B------:R-:W-:-:S02]  /*d910*/  IMAD.MOV R8, RZ, RZ, -R9 ;  /* 0x000000ffff087224 */ /* 0x000fc400078e0a09 */
[----:B------:R-:W-:Y:S01]  /*d920*/  @!P5 IMAD.IADD R4, R4, 0x1, -R10 ;  /* 0x000000010404d824 */ /* 0x000fe200078e0a0a */
[----:B------:R-:W-:Y:S01]  /*d930*/  ISETP.GE.AND P5, PT, R0, RZ, PT ;  /* 0x000000ff0000720c */ /* 0x000fe20003fa6270 */
[----:B------:R-:W-:Y:S02]  /*d940*/  IMAD R0, R10, R8, R2 ;  /* 0x000000080a007224 */ /* 0x000fe400078e0202 */
[----:B0-----:R-:W-:Y:S02]  /*d950*/  IMAD.MOV.U32 R13, RZ, RZ, R5 ;  /* 0x000000ffff0d7224 */ /* 0x001fe400078e0005 */
[----:B------:R-:W-:Y:S02]  /*d960*/  VIADD R18, R11, 0x12c ;  /* 0x0000012c0b127836 */ /* 0x000fe40000000000 */
[----:B------:R-:W-:Y:S02]  /*d970*/  IMAD.MOV.U32 R15, RZ, RZ, R4 ;  /* 0x000000ffff0f7224 */ /* 0x000fe400078e0004 */
[----:B------:R-:W-:-:S04]  /*d980*/  IMAD.HI.U32 R6, R12, R19, RZ ;  /* 0x000000130c067227 */ /* 0x000fc800078e00ff */
[----:B------:R-:W-:Y:S01]  /*d990*/  @!P1 IMAD.MOV R13, RZ, RZ, -R13 ;  /* 0x000000ffff0d9224 */ /* 0x000fe200078e0a0d */
[----:B------:R-:W-:Y:S01]  /*d9a0*/  ISETP.GT.U32.AND P1, PT, R10, R0, PT ;  /* 0x000000000a00720c */ /* 0x000fe20003f24070 */
[----:B------:R-:W-:Y:S01]  /*d9b0*/  @!P4 IMAD.MOV R15, RZ, RZ, -R15 ;  /* 0x000000ffff0fc224 */ /* 0x000fe200078e0a0f */
[----:B------:R-:W-:Y:S01]  /*d9c0*/  ISETP.GE.AND P4, PT, R18, RZ, PT ;  /* 0x000000ff1200720c */ /* 0x000fe20003f86270 */
[----:B------:R-:W-:Y:S01]  /*d9d0*/  IMAD.MOV R6, RZ, RZ, -R6 ;  /* 0x000000ffff067224 */ /* 0x000fe200078e0a06 */
[----:B------:R-:W-:Y:S01]  /*d9e0*/  IABS R18, R18 ;  /* 0x0000001200127213 */ /* 0x000fe20000000000 */
[----:B------:R-:W-:Y:S01]  /*d9f0*/  VIADD R5, R11, 0x12a ;  /* 0x0000012a0b057836 */ /* 0x000fe20000000000 */
[----:B------:R0:W-:Y:S01]  /*da00*/  STL [R1+0x37c], R13 ;  /* 0x00037c0d01007387 */ /* 0x0001e20000100800 */
[----:B------:R-:W-:Y:S02]  /*da10*/  @!P2 IMAD.IADD R20, R20, 0x1, -R10 ;  /* 0x000000011414a824 */ /* 0x000fe400078e0a0a */
[C---:B------:R-:W-:Y:S01]  /*da20*/  IMAD R19, R10.reuse, R6, R19 ;  /* 0x000000060a137224 */ /* 0x040fe200078e0213 */
[----:B------:R-:W-:Y:S01]  /*da30*/  IABS R17, R5 ;  /* 0x0000000500117213 */ /* 0x000fe20000000000 */
[----:B------:R-:W-:Y:S01]  /*da40*/  IMAD.MOV.U32 R8, RZ, RZ, R3 ;  /* 0x000000ffff087224 */ /* 0x000fe200078e0003 */
[----:B------:R-:W-:Y:S01]  /*da50*/  ISETP.GT.U32.AND P2, PT, R10, R20, PT ;  /* 0x000000140a00720c */ /* 0x000fe20003f44070 */
[----:B------:R-:W-:Y:S01]  /*da60*/  IMAD.HI.U32 R6, R12, R18, RZ ;  /* 0x000000120c067227 */ /* 0x000fe200078e00ff */
[----:B------:R1:W-:Y:S03]  /*da70*/  STL [R1+0x380], R15 ;  /* 0x0003800f01007387 */ /* 0x0003e60000100800 */
[----:B------:R-:W-:Y:S01]  /*da80*/  @!P6 IMAD.MOV R8, RZ, RZ, -R8 ;  /* 0x000000ffff08e224 */ /* 0x000fe200078e0a08 */
[----:B------:R-:W-:Y:S01]  /*da90*/  ISETP.GT.U32.AND P6, PT, R10, R19, PT ;  /* 0x000000130a00720c */ /* 0x000fe20003fc4070 */
[----:B------:R-:W-:-:S02]  /*daa0*/  @!P1 IMAD.IADD R0, R0, 0x1, -R10 ;  /* 0x0000000100009824 */ /* 0x000fc400078e0a0a */
[----:B------:R-:W-:Y:S01]  /*dab0*/  IMAD.HI.U32 R4, R12, R17, RZ ;  /* 0x000000110c047227 */ /* 0x000fe200078e00ff */
[----:B------:R2:W-:Y:S02]  /*dac0*/  STL [R1+0x360], R8 ;  /* 0x0003600801007387 */ /* 0x0005e40000100800 */
[C---:B------:R-:W-:Y:S01]  /*dad0*/  ISETP.GT.U32.AND P1, PT, R10.reuse, R0, PT ;  /* 0x000000000a00720c */ /* 0x040fe20003f24070 */
[----:B------:R-:W-:Y:S02]  /*dae0*/  IMAD.MOV R6, RZ, RZ, -R6 ;  /* 0x000000ffff067224 */ /* 0x000fe400078e0a06 */
[----:B------:R-:W-:Y:S02]  /*daf0*/  IMAD.MOV R4, RZ, RZ, -R4 ;  /* 0x000000ffff047224 */ /* 0x000fe400078e0a04 */
[C---:B------:R-:W-:Y:S02]  /*db00*/  IMAD R18, R10.reuse, R6, R18 ;  /* 0x000000060a127224 */ /* 0x040fe400078e0212 */
[----:B------:R-:W-:-:S02]  /*db10*/  IMAD R17, R10, R4, R17 ;  /* 0x000000040a117224 */ /* 0x000fc400078e0211 */
[--C-:B------:R-:W-:Y:S01]  /*db20*/  @!P2 IMAD.IADD R20, R20, 0x1, -R10.reuse ;  /* 0x000000011414a824 */ /* 0x100fe200078e0a0a */
[C---:B------:R-:W-:Y:S01]  /*db30*/  ISETP.GT.U32.AND P2, PT, R10.reuse, R18, PT ;  /* 0x000000120a00720c */ /* 0x040fe20003f44070 */
[--C-:B------:R-:W-:Y:S01]  /*db40*/  @!P6 IMAD.IADD R19, R19, 0x1, -R10.reuse ;  /* 0x000000011313e824 */ /* 0x100fe200078e0a0a */
[----:B------:R-:W-:Y:S01]  /*db50*/  ISETP.GT.U32.AND P6, PT, R10, R17, PT ;  /* 0x000000110a00720c */ /* 0x000fe20003fc4070 */
[C---:B0-----:R-:W-:Y:S02]  /*db60*/  VIADD R13, R11.reuse, 0x126 ;  /* 0x000001260b0d7836 */ /* 0x041fe40000000000 */
[C---:B------:R-:W-:Y:S02]  /*db70*/  VIADD R14, R11.reuse, 0x128 ;  /* 0x000001280b0e7836 */ /* 0x040fe40000000000 */
[--C-:B------:R-:W-:Y:S01]  /*db80*/  @!P1 IMAD.IADD R0, R0, 0x1, -R10.reuse ;  /* 0x0000000100009824 */ /* 0x100fe200078e0a0a */
[----:B-1----:R-:W-:Y:S01]  /*db90*/  IABS R15, R13 ;  /* 0x0000000d000f7213 */ /* 0x002fe20000000000 */
[----:B------:R-:W-:Y:S01]  /*dba0*/  VIADD R9, R11, 0x124 ;  /* 0x000001240b097836 */ /* 0x000fe20000000000 */
[----:B------:R-:W-:Y:S01]  /*dbb0*/  ISETP.GE.AND P1, PT, R5, RZ, PT ;  /* 0x000000ff0500720c */ /* 0x000fe20003f26270 */
[----:B--2---:R-:W-:Y:S01]  /*dbc0*/  VIADD R8, R11, 0x122 ;  /* 0x000001220b087836 */ /* 0x004fe20000000000 */
[----:B------:R-:W-:Y:S01]  /*dbd0*/  IABS R16, R14 ;  /* 0x0000000e00107213 */ /* 0x000fe20000000000 */
[----:B------:R-:W-:Y:S01]  /*dbe0*/  @!P2 IMAD.IADD R18, R18, 0x1, -R10 ;  /* 0x000000011212a824 */ /* 0x000fe200078e0a0a */
[----:B------:R-:W-:Y:S01]  /*dbf0*/  IABS R5, R9 ;  /* 0x0000000900057213 */ /* 0x000fe20000000000 */
[----:B------:R-:W-:Y:S01]  /*dc00*/  IMAD.MOV.U32 R22, RZ, RZ, R0 ;  /* 0x000000ffff167224 */ /* 0x000fe200078e0000 */
[C---:B------:R-:W-:Y:S01]  /*dc10*/  ISETP.GT.U32.AND P2, PT, R10.reuse, R19, PT ;  /* 0x000000130a00720c */ /* 0x040fe20003f44070 */
[----:B------:R-:W-:Y:S01]  /*dc20*/  @!P6 IMAD.IADD R17, R17, 0x1, -R10 ;  /* 0x000000011111e824 */ /* 0x000fe200078e0a0a */
[----:B------:R-:W-:Y:S01]  /*dc30*/  IABS R4, R8 ;  /* 0x0000000800047213 */ /* 0x000fe20000000000 */
[----:B------:R-:W-:Y:S01]  /*dc40*/  @!P0 IMAD.MOV R22, RZ, RZ, -R22 ;  /* 0x000000ffff168224 */ /* 0x000fe200078e0a16 */
[----:B------:R-:W-:Y:S01]  /*dc50*/  ISETP.GT.U32.AND P0, PT, R10, R18, PT ;  /* 0x000000120a00720c */ /* 0x000fe20003f04070 */
[----:B------:R-:W-:Y:S01]  /*dc60*/  IMAD.HI.U32 R2, R12, R15, RZ ;  /* 0x0000000f0c027227 */ /* 0x000fe200078e00ff */
[----:B------:R-:W-:-:S02]  /*dc70*/  ISETP.GT.U32.AND P6, PT, R10, R17, PT ;  /* 0x000000110a00720c */ /* 0x000fc40003fc4070 */
[----:B------:R0:W-:Y:S01]  /*dc80*/  STL [R1+0x348], R22 ;  /* 0x0003481601007387 */ /* 0x0001e20000100800 */
[----:B------:R-:W-:-:S04]  /*dc90*/  IMAD.HI.U32 R7, R12, R16, RZ ;  /* 0x000000100c077227 */ /* 0x000fc800078e00ff */
[----:B------:R-:W-:-:S04]  /*dca0*/  IMAD.HI.U32 R21, R12, R5, RZ ;  /* 0x000000050c157227 */ /* 0x000fc800078e00ff */
[----:B------:R-:W-:Y:S02]  /*dcb0*/  IMAD.MOV R2, RZ, RZ, -R2 ;  /* 0x000000ffff027224 */ /* 0x000fe400078e0a02 */
[----:B------:R-:W-:Y:S02]  /*dcc0*/  IMAD.MOV R3, RZ, RZ, -R7 ;  /* 0x000000ffff037224 */ /* 0x000fe400078e0a07 */
[----:B------:R-:W-:-:S04]  /*dcd0*/  IMAD.HI.U32 R0, R12, R4, RZ ;  /* 0x000000040c007227 */ /* 0x000fc800078e00ff */
[----:B------:R-:W-:Y:S02]  /*dce0*/  IMAD.MOV R21, RZ, RZ, -R21 ;  /* 0x000000ffff157224 */ /* 0x000fe400078e0a15 */
[C---:B------:R-:W-:Y:S02]  /*dcf0*/  IMAD R15, R10.reuse, R2, R15 ;  /* 0x000000020a0f7224 */ /* 0x040fe400078e020f */
[C---:B------:R-:W-:Y:S02]  /*dd00*/  IMAD R16, R10.reuse, R3, R16 ;  /* 0x000000030a107224 */ /* 0x040fe400078e0210 */
[----:B------:R-:W-:Y:S02]  /*dd10*/  IMAD.MOV R0, RZ, RZ, -R0 ;  /* 0x000000ffff007224 */ /* 0x000fe400078e0a00 */
[C---:B------:R-:W-:Y:S02]  /*dd20*/  IMAD R5, R10.reuse, R21, R5 ;  /* 0x000000150a057224 */ /* 0x040fe400078e0205 */
[----:B------:R-:W-:Y:S01]  /*dd30*/  @!P2 IMAD.IADD R19, R19, 0x1, -R10 ;  /* 0x000000011313a824 */ /* 0x000fe200078e0a0a */
[----:B------:R-:W-:Y:S01]  /*dd40*/  ISETP.GT.U32.AND P2, PT, R10, R15, PT ;  /* 0x0000000f0a00720c */ /* 0x000fe20003f44070 */
[----:B------:R-:W-:-:S02]  /*dd50*/  VIADD R7, R11, 0x120 ;  /* 0x000001200b077836 */ /* 0x000fc40000000000 */
[----:B------:R-:W-:Y:S01]  /*dd60*/  @!P3 IMAD.MOV R20, RZ, RZ, -R20 ;  /* 0x000000ffff14b224 */ /* 0x000fe200078e0a14 */
[C---:B------:R-:W-:Y:S01]  /*dd70*/  ISETP.GT.U32.AND P3, PT, R10.reuse, R16, PT ;  /* 0x000000100a00720c */ /* 0x040fe20003f64070 */
[----:B------:R-:W-:Y:S01]  /*dd80*/  IMAD R0, R10, R0, R4 ;  /* 0x000000000a007224 */ /* 0x000fe200078e0204 */
[----:B------:R-:W-:Y:S01]  /*dd90*/  IABS R3, R7 ;  /* 0x0000000700037213 */ /* 0x000fe20000000000 */
[--C-:B------:R-:W-:Y:S01]  /*dda0*/  @!P0 IMAD.IADD R18, R18, 0x1, -R10.reuse ;  /* 0x0000000112128824 */ /* 0x100fe200078e0a0a */
[C---:B------:R-:W-:Y:S01]  /*ddb0*/  ISETP.GT.U32.AND P0, PT, R10.reuse, R5, PT ;  /* 0x000000050a00720c */ /* 0x040fe20003f04070 */
[--C-:B------:R-:W-:Y:S01]  /*ddc0*/  @!P6 IMAD.IADD R17, R17, 0x1, -R10.reuse ;  /* 0x000000011111e824 */ /* 0x100fe200078e0a0a */
[----:B------:R-:W-:Y:S01]  /*ddd0*/  ISETP.GT.U32.AND P6, PT, R10, R0, PT ;  /* 0x000000000a00720c */ /* 0x000fe20003fc4070 */
[----:B------:R-:W-:Y:S01]  /*dde0*/  VIADD R6, R11, 0x11e ;  /* 0x0000011e0b067836 */ /* 0x000fe20000000000 */
[----:B------:R1:W-:Y:S01]  /*ddf0*/  STL [R1+0x344], R20 ;  /* 0x0003441401007387 */ /* 0x0003e20000100800 */
[--C-:B------:R-:W-:Y:S01]  /*de00*/  @!P2 IMAD.IADD R15, R15, 0x1, -R10.reuse ;  /* 0x000000010f0fa824 */ /* 0x100fe200078e0a0a */
[----:B------:R-:W-:Y:S01]  /*de10*/  ISETP.GE.AND P2, PT, R13, RZ, PT ;  /* 0x000000ff0d00720c */ /* 0x000fe20003f46270 */
[----:B------:R-:W-:Y:S01]  /*de20*/  IMAD.MOV.U32 R23, RZ, RZ, R19 ;  /* 0x000000ffff177224 */ /* 0x000fe200078e0013 */
[----:B------:R-:W-:Y:S01]  /*de30*/  IABS R2, R6 ;  /* 0x0000000600027213 */ /* 0x000fe20000000000 */
[----:B------:R-:W-:Y:S01]  /*de40*/  @!P3 IMAD.IADD R16, R16, 0x1, -R10 ;  /* 0x000000011010b824 */ /* 0x000fe200078e0a0a */
[----:B------:R-:W-:Y:S01]  /*de50*/  ISETP.GE.AND P3, PT, R14, RZ, PT ;  /* 0x000000ff0e00720c */ /* 0x000fe20003f66270 */
[----:B0-----:R-:W-:-:S02]  /*de60*/  IMAD.MOV.U32 R22, RZ, RZ, R18 ;  /* 0x000000ffff167224 */ /* 0x001fc400078e0012 */
[----:B------:R-:W-:Y:S01]  /*de70*/  @!P0 IMAD.IADD R5, R5, 0x1, -R10 ;  /* 0x0000000105058824 */ /* 0x000fe200078e0a0a */
[----:B------:R-:W-:Y:S01]  /*de80*/  ISETP.GT.U32.AND P0, PT, R10, R16, PT ;  /* 0x000000100a00720c */ /* 0x000fe20003f04070 */
[----:B-1----:R-:W-:-:S04]  /*de90*/  IMAD.HI.U32 R20, R12, R3, RZ ;  /* 0x000000030c147227 */ /* 0x002fc800078e00ff */
[----:B------:R-:W-:Y:S02]  /*dea0*/  IMAD.MOV R20, RZ, RZ, -R20 ;  /* 0x000000ffff147224 */ /* 0x000fe400078e0a14 */
[----:B------:R-:W-:Y:S01]  /*deb0*/  @!P5 IMAD.MOV R23, RZ, RZ, -R23 ;  /* 0x000000ffff17d224 */ /* 0x000fe200078e0a17 */
[C---:B------:R-:W-:Y:S01]  /*dec0*/  ISETP.GT.U32.AND P5, PT, R10.reuse, R15, PT ;  /* 0x0000000f0a00720c */ /* 0x040fe20003fa4070 */
[----:B------:R-:W-:Y:S02]  /*ded0*/  IMAD R3, R10, R20, R3 ;  /* 0x000000140a037224 */ /* 0x000fe400078e0203 */
[----:B------:R-:W-:Y:S01]  /*dee0*/  @!P6 IMAD.IADD R0, R0, 0x1, -R10 ;  /* 0x000000010000e824 */ /* 0x000fe200078e0a0a */
[----:B------:R-:W-:Y:S01]  /*def0*/  ISETP.GT.U32.AND P6, PT, R10, R5, PT ;  /* 0x000000050a00720c */ /* 0x000fe20003fc4070 */
[----:B------:R-:W-:Y:S01]  /*df00*/  IMAD.MOV.U32 R18, RZ, RZ, R17 ;  /* 0x000000ffff127224 */ /* 0x000fe200078e0011 */
[----:B------:R-:W-:Y:S01]  /*df10*/  STL [R1+0x340], R23 ;  /* 0x0003401701007387 */ /* 0x000fe20000100800 */
[----:B------:R-:W-:-:S04]  /*df20*/  IMAD.HI.U32 R21, R12, R2, RZ ;  /* 0x000000020c157227 */ /* 0x000fc800078e00ff */
[----:B------:R-:W-:Y:S01]  /*df30*/  @!P4 IMAD.MOV R22, RZ, RZ, -R22 ;  /* 0x000000ffff16c224 */ /* 0x000fe200078e0a16 */
[C---:B------:R-:W-:Y:S01]  /*df40*/  ISETP.GT.U32.AND P4, PT, R10.reuse, R0, PT ;  /* 0x000000000a00720c */ /* 0x040fe20003f84070 */
[----:B------:R-:W-:Y:S01]  /*df50*/  @!P1 IMAD.MOV R18, RZ, RZ, -R18 ;  /* 0x000000ffff129224 */ /* 0x000fe200078e0a12 */
[C---:B------:R-:W-:Y:S01]  /*df60*/  ISETP.GT.U32.AND P1, PT, R10.reuse, R3, PT ;  /* 0x000000030a00720c */ /* 0x040fe20003f24070 */
[----:B------:R-:W-:Y:S01]  /*df70*/  IMAD.MOV R21, RZ, RZ, -R21 ;  /* 0x000000ffff157224 */ /* 0x000fe200078e0a15 */
[----:B------:R-:W-:Y:S01]  /*df80*/  STL [R1+0x33c], R22 ;  /* 0x00033c1601007387 */ /* 0x000fe20000100800 */
[C---:B------:R-:W-:Y:S02]  /*df90*/  VIADD R13, R11.reuse, 0x11c ;  /* 0x0000011c0b0d7836 */ /* 0x040fe40000000000 */
[----:B------:R-:W-:Y:S01]  /*dfa0*/  VIADD R4, R11, 0x11a ;  /* 0x0000011a0b047836 */ /* 0x000fe20000000000 */
[----:B------:R0:W-:Y:S01]  /*dfb0*/  STL [R1+0x338], R18 ;  /* 0x0003381201007387 */ /* 0x0001e20000100800 */
[----:B------:R-:W-:Y:S01]  /*dfc0*/  IMAD R2, R10, R21, R2 ;  /* 0x000000150a027224 */ /* 0x000fe200078e0202 */
[----:B------:R-:W-:Y:S01]  /*dfd0*/  IABS R14, R13 ;  /* 0x0000000d000e7213 */ /* 0x000fe20000000000 */
[--C-:B------:R-:W-:Y:S01]  /*dfe0*/  @!P5 IMAD.IADD R15, R15, 0x1, -R10.reuse ;  /* 0x000000010f0fd824 */ /* 0x100fe200078e0a0a */
[----:B------:R-:W-:Y:S01]  /*dff0*/  IABS R17, R4 ;  /* 0x0000000400117213 */ /* 0x000fe20000000000 */
[--C-:B------:R-:W-:Y:S01]  /*e000*/  @!P0 IMAD.IADD R16, R16, 0x1, -R10.reuse ;  /* 0x0000000110108824 */ /* 0x100fe200078e0a0a */
[----:B------:R-:W-:Y:S01]  /*e010*/  ISETP.GT.U32.AND P5, PT, R10, R2, PT ;  /* 0x000000020a00720c */ /* 0x000fe20003fa4070 */
[----:B------:R-:W-:Y:S01]  /*e020*/  @!P6 IMAD.IADD R5, R5, 0x1, -R10 ;  /* 0x000000010505e824 */ /* 0x000fe200078e0a0a */
[----:B------:R-:W-:Y:S01]  /*e030*/  ISETP.GE.AND P0, PT, R9, RZ, PT ;  /* 0x000000ff0900720c */ /* 0x000fe20003f06270 */
[----:B------:R-:W-:Y:S01]  /*e040*/  IMAD.MOV.U32 R9, RZ, RZ, R17 ;  /* 0x000000ffff097224 */ /* 0x000fe200078e0011 */
[----:B------:R-:W-:Y:S01]  /*e050*/  ISETP.GE.AND P6, PT, R8, RZ, PT ;  /* 0x000000ff0800720c */ /* 0x000fe20003fc6270 */
[----:B------:R-:W-:-:S04]  /*e060*/  IMAD.HI.U32 R8, R12, R14, RZ ;  /* 0x0000000e0c087227 */ /* 0x000fc800078e00ff */
[--C-:B------:R-:W-:Y:S01]  /*e070*/  @!P4 IMAD.IADD R0, R0, 0x1, -R10.reuse ;  /* 0x000000010000c824 */ /* 0x100fe200078e0a0a */
[----:B------:R-:W-:Y:S01]  /*e080*/  ISETP.GE.AND P4, PT, R7, RZ, PT ;  /* 0x000000ff0700720c */ /* 0x000fe20003f86270 */
[----:B------:R-:W-:Y:S01]  /*e090*/  @!P1 IMAD.IADD R3, R3, 0x1, -R10 ;  /* 0x0000000103039824 */ /* 0x000fe200078e0a0a */
[----:B------:R-:W-:Y:S01]  /*e0a0*/  ISETP.GE.AND P1, PT, R6, RZ, PT ;  /* 0x000000ff0600720c */ /* 0x000fe20003f26270 */
[----:B------:R-:W-:-:S04]  /*e0b0*/  IMAD.HI.U32 R7, R12, R9, RZ ;  /* 0x000000090c077227 */ /* 0x000fc800078e00ff */
[----:B------:R-:W-:Y:S02]  /*e0c0*/  IMAD.MOV R6, RZ, RZ, -R8 ;  /* 0x000000ffff067224 */ /* 0x000fe400078e0a08 */
[----:B------:R-:W-:Y:S02]  /*e0d0*/  IMAD.MOV.U32 R19, RZ, RZ, R16 ;  /* 0x000000ffff137224 */ /* 0x000fe400078e0010 */
[----:B0-----:R-:W-:Y:S02]  /*e0e0*/  IMAD.MOV.U32 R18, RZ, RZ, R15 ;  /* 0x000000ffff127224 */ /* 0x001fe400078e000f */
[----:B------:R-:W-:Y:S02]  /*e0f0*/  IMAD.MOV R7, RZ, RZ, -R7 ;  /* 0x000000ffff077224 */ /* 0x000fe400078e0a07 */
[----:B------:R-:W-:Y:S02]  /*e100*/  IMAD R6, R10, R6, R14 ;  /* 0x000000060a067224 */ /* 0x000fe400078e020e */
[----:B------:R-:W-:-:S02]  /*e110*/  IMAD.MOV.U32 R15, RZ, RZ, R5 ;  /* 0x000000ffff0f7224 */ /* 0x000fc400078e0005 */
[----:B------:R-:W-:Y:S01]  /*e120*/  @!P3 IMAD.MOV R19, RZ, RZ, -R19 ;  /* 0x000000ffff13b224 */ /* 0x000fe200078e0a13 */
[----:B------:R-:W-:Y:S01]  /*e130*/  ISETP.GT.U32.AND P3, PT, R10, R3, PT ;  /* 0x000000030a00720c */ /* 0x000fe20003f64070 */
[----:B------:R-:W-:Y:S01]  /*e140*/  @!P5 IMAD.IADD R2, R2, 0x1, -R10 ;  /* 0x000000010202d824 */ /* 0x000fe200078e0a0a */
[----:B------:R-:W-:Y:S01]  /*e150*/  ISETP.GE.AND P5, PT, R13, RZ, PT ;  /* 0x000000ff0d00720c */ /* 0x000fe20003fa6270 */
[C---:B------:R-:W-:Y:S01]  /*e160*/  IMAD R5, R10.reuse, R7, R9 ;  /* 0x000000070a057224 */ /* 0x040fe200078e0209 */
[----:B------:R-:W-:Y:S01]  /*e170*/  STL [R1+0x334], R19 ;  /* 0x0003341301007387 */ /* 0x000fe20000100800 */
[----:B------:R-:W-:Y:S02]  /*e180*/  IMAD.MOV.U32 R8, RZ, RZ, R0 ;  /* 0x000000ffff087224 */ /* 0x000fe400078e0000 */
[----:B------:R-:W-:Y:S01]  /*e190*/  @!P0 IMAD.MOV R15, RZ, RZ, -R15 ;  /* 0x000000ffff0f8224 */ /* 0x000fe200078e0a0f */
[C---:B------:R-:W-:Y:S01]  /*e1a0*/  ISETP.GT.U32.AND P0, PT, R10.reuse, R6, PT ;  /* 0x000000060a00720c */ /* 0x040fe20003f04070 */
[----:B------:R-:W-:Y:S01]  /*e1b0*/  @!P2 IMAD.MOV R18, RZ, RZ, -R18 ;  /* 0x000000ffff12a224 */ /* 0x000fe200078e0a12 */
[C---:B------:R-:W-:Y:S01]  /*e1c0*/  ISETP.GT.U32.AND P2, PT, R10.reuse, R2, PT ;  /* 0x000000020a00720c */ /* 0x040fe20003f44070 */
[----:B------:R-:W-:Y:S01]  /*e1d0*/  @!P6 IMAD.MOV R8, RZ, RZ, -R8 ;  /* 0x000000ffff08e224 */ /* 0x000fe200078e0a08 */
[----:B------:R-:W-:Y:S01]  /*e1e0*/  ISETP.GT.U32.AND P6, PT, R10, R5, PT ;  /* 0x000000050a00720c */ /* 0x000fe20003fc4070 */
[C---:B------:R-:W-:Y:S01]  /*e1f0*/  VIADD R7, R11.reuse, 0x116 ;  /* 0x000001160b077836 */ /* 0x040fe20000000000 */
[----:B------:R-:W-:Y:S01]  /*e200*/  STL [R1+0x330], R18 ;  /* 0x0003301201007387 */ /* 0x000fe20000100800 */
[----:B------:R-:W-:-:S02]  /*e210*/  VIADD R0, R11, 0x118 ;  /* 0x000001180b007836 */ /* 0x000fc40000000000 */
[--C-:B------:R-:W-:Y:S01]  /*e220*/  @!P3 IMAD.IADD R3, R3, 0x1, -R10.reuse ;  /* 0x000000010303b824 */ /* 0x100fe200078e0a0a */
[----:B------:R-:W-:Y:S01]  /*e230*/  ISETP.GE.AND P3, PT, R4, RZ, PT ;  /* 0x000000ff0400720c */ /* 0x000fe20003f66270 */
[----:B------:R-:W-:Y:S01]  /*e240*/  STL [R1+0x32c], R15 ;  /* 0x00032c0f01007387 */ /* 0x000fe20000100800 */
[----:B------:R-:W-:Y:S01]  /*e250*/  IABS R4, R7 ;  /* 0x0000000700047213 */ /* 0x000fe20000000000 */
[--C-:B------:R-:W-:Y:S01]  /*e260*/  @!P0 IMAD.IADD R6, R6, 0x1, -R10.reuse ;  /* 0x0000000106068824 */ /* 0x100fe200078e0a0a */
[----:B------:R-:W-:Y:S01]  /*e270*/  IABS R13, R0 ;  /* 0x00000000000d7213 */ /* 0x000fe20000000000 */
[--C-:B------:R-:W-:Y:S01]  /*e280*/  @!P2 IMAD.IADD R2, R2, 0x1, -R10.reuse ;  /* 0x000000010202a824 */ /* 0x100fe200078e0a0a */
[----:B------:R-:W-:Y:S01]  /*e290*/  ISETP.GE.AND P2, PT, R0, RZ, PT ;  /* 0x000000ff0000720c */ /* 0x000fe20003f46270 */
[----:B------:R-:W-:Y:S01]  /*e2a0*/  @!P6 IMAD.IADD R5, R5, 0x1, -R10 ;  /* 0x000000010505e824 */ /* 0x000fe200078e0a0a */
[----:B------:R-:W-:Y:S01]  /*e2b0*/  ISETP.GT.U32.AND P6, PT, R10, R6, PT ;  /* 0x000000060a00720c */ /* 0x000fe20003fc4070 */
[----:B------:R-:W-:Y:S01]  /*e2c0*/  IMAD.MOV.U32 R0, RZ, RZ, R4 ;  /* 0x000000ffff007224 */ /* 0x000fe200078e0004 */
[----:B------:R-:W-:Y:S01]  /*e2d0*/  ISETP.GE.AND P0, PT, R7, RZ, PT ;  /* 0x000000ff0700720c */ /* 0x000fe20003f06270 */
[----:B------:R-:W-:Y:S01]  /*e2e0*/  IMAD.HI.U32 R4, R12, R13, RZ ;  /* 0x0000000d0c047227 */ /* 0x000fe200078e00ff */
[----:B------:R0:W-:Y:S03]  /*e2f0*/  STL [R1+0x304], R8 ;  /* 0x0003040801007387 */ /* 0x0001e60000100800 */
[----:B------:R-:W-:-:S02]  /*e300*/  IMAD.MOV.U32 R7, RZ, RZ, R2 ;  /* 0x000000ffff077224 */ /* 0x000fc400078e0002 */
[----:B------:R-:W-:Y:S02]  /*e310*/  IMAD.MOV R2, RZ, RZ, -R4 ;  /* 0x000000ffff027224 */ /* 0x000fe400078e0a04 */
[----:B------:R-:W-:Y:S02]  /*e320*/  VIADD R9, R11, 0x114 ;  /* 0x000001140b097836 */ /* 0x000fe40000000000 */
[----:B------:R-:W-:Y:S02]  /*e330*/  IMAD R13, R10, R2, R13 ;  /* 0x000000020a0d7224 */ /* 0x000fe400078e020d */
[----:B0-----:R-:W-:Y:S02]  /*e340*/  IMAD.MOV.U32 R8, RZ, RZ, R3 ;  /* 0x000000ffff087224 */ /* 0x001fe400078e0003 */
[----:B------:R-:W-:-:S04]  /*e350*/  IMAD.HI.U32 R3, R12, R0, RZ ;  /* 0x000000000c037227 */ /* 0x000fc800078e00ff */
[----:B------:R-:W-:Y:S01]  /*e360*/  @!P6 IMAD.IADD R6, R6, 0x1, -R10 ;  /* 0x000000010606e824 */ /* 0x000fe200078e0a0a */
[C---:B------:R-:W-:Y:S01]  /*e370*/  ISETP.GT.U32.AND P6, PT, R10.reuse, R13, PT ;  /* 0x0000000d0a00720c */ /* 0x040fe20003fc4070 */
[----:B------:R-:W-:Y:S01]  /*e380*/  @!P4 IMAD.MOV R8, RZ, RZ, -R8 ;  /* 0x000000ffff08c224 */ /* 0x000fe200078e0a08 */
[C---:B------:R-:W-:Y:S01]  /*e390*/  ISETP.GT.U32.AND P4, PT, R10.reuse, R5, PT ;  /* 0x000000050a00720c */ /* 0x040fe20003f84070 */
[----:B------:R-:W-:Y:S02]  /*e3a0*/  IMAD.MOV R3, RZ, RZ, -R3 ;  /* 0x000000ffff037224 */ /* 0x000fe400078e0a03 */
[----:B------:R-:W-:Y:S01]  /*e3b0*/  IMAD.MOV.U32 R14, RZ, RZ, R6 ;  /* 0x000000ffff0e7224 */ /* 0x000fe200078e0006 */
[----:B------:R0:W-:Y:S01]  /*e3c0*/  STL [R1+0x30c], R8 ;  /* 0x00030c0801007387 */ /* 0x0001e20000100800 */
[----:B------:R-:W-:Y:S02]  /*e3d0*/  IMAD R3, R10, R3, R0 ;  /* 0x000000030a037224 */ /* 0x000fe400078e0200 */
[----:B------:R-:W-:-:S02]  /*e3e0*/  @!P5 IMAD.MOV R14, RZ, RZ, -R14 ;  /* 0x000000ffff0ed224 */ /* 0x000fc400078e0a0e */
[----:B------:R-:W-:Y:S01]  /*e3f0*/  @!P1 IMAD.MOV R7, RZ, RZ, -R7 ;  /* 0x000000ffff079224 */ /* 0x000fe200078e0a07 */
[C---:B------:R-:W-:Y:S01]  /*e400*/  ISETP.GT.U32.AND P5, PT, R10.reuse, R3, PT ;  /* 0x000000030a00720c */ /* 0x040fe20003fa4070 */
[--C-:B------:R-:W-:Y:S01]  /*e410*/  @!P6 IMAD.IADD R13, R13, 0x1, -R10.reuse ;  /* 0x000000010d0de824 */ /* 0x100fe200078e0a0a */
[----:B------:R-:W-:Y:S01]  /*e420*/  ISETP.GE.AND P1, PT, R9, RZ, PT ;  /* 0x000000ff0900720c */ /* 0x000fe20003f26270 */
[----:B------:R-:W-:Y:S01]  /*e430*/  @!P4 IMAD.IADD R5, R5, 0x1, -R10 ;  /* 0x000000010505c824 */ /* 0x000fe200078e0a0a */
[----:B------:R-:W-:Y:S01]  /*e440*/  IABS R9, R9 ;  /* 0x0000000900097213 */ /* 0x000fe20000000000 */
[----:B------:R1:W-:Y:S01]  /*e450*/  STL [R1+0x310], R7 ;  /* 0x0003100701007387 */ /* 0x0003e20000100800 */
[C---:B------:R-:W-:Y:S01]  /*e460*/  VIADD R2, R11.reuse, 0x112 ;  /* 0x000001120b027836 */ /* 0x040fe20000000000 */
[----:B------:R-:W-:Y:S01]  /*e470*/  ISETP.GT.U32.AND P6, PT, R10, R13, PT ;  /* 0x0000000d0a00720c */ /* 0x000fe20003fc4070 */
[----:B0-----:R-:W-:Y:S01]  /*e480*/  VIADD R8, R11, 0x110 ;  /* 0x000001100b087836 */ /* 0x001fe20000000000 */
[----:B------:R-:W-:Y:S01]  /*e490*/  STL [R1+0x314], R14 ;  /* 0x0003140e01007387 */ /* 0x000fe20000100800 */
[----:B------:R-:W-:Y:S01]  /*e4a0*/  IMAD.HI.U32 R4, R12, R9, RZ ;  /* 0x000000090c047227 */ /* 0x000fe200078e00ff */
[----:B------:R-:W-:-:S02]  /*e4b0*/  ISETP.GE.AND P4, PT, R2, RZ, PT ;  /* 0x000000ff0200720c */ /* 0x000fc40003f86270 */
[----:B------:R-:W-:Y:S01]  /*e4c0*/  IABS R2, R2 ;  /* 0x0000000200027213 */ /* 0x000fe20000000000 */
[----:B------:R-:W-:Y:S02]  /*e4d0*/  VIADD R0, R11, 0x10e ;  /* 0x0000010e0b007836 */ /* 0x000fe40000000000 */
[----:B-1----:R-:W-:Y:S02]  /*e4e0*/  IMAD.MOV.U32 R7, RZ, RZ, R5 ;  /* 0x000000ffff077224 */ /* 0x002fe400078e0005 */
[----:B------:R-:W-:Y:S02]  /*e4f0*/  IMAD.MOV R4, RZ, RZ, -R4 ;  /* 0x000000ffff047224 */ /* 0x000fe400078e0a04 */
[----:B------:R-:W-:Y:S01]  /*e500*/  @!P3 IMAD.MOV R7, RZ, RZ, -R7 ;  /* 0x000000ffff07b224 */ /* 0x000fe200078e0a07 */
[----:B------:R-:W-:Y:S01]  /*e510*/  ISETP.GE.AND P3, PT, R8, RZ, PT ;  /* 0x000000ff0800720c */ /* 0x000fe20003f66270 */
[----:B------:R-:W-:Y:S01]  /*e520*/  @!P5 IMAD.IADD R3, R3, 0x1, -R10 ;  /* 0x000000010303d824 */ /* 0x000fe200078e0a0a */
[----:B------:R-:W-:Y:S01]  /*e530*/  IABS R8, R8 ;  /* 0x0000000800087213 */ /* 0x000fe20000000000 */
[C---:B------:R-:W-:Y:S01]  /*e540*/  IMAD R9, R10.reuse, R4, R9 ;  /* 0x000000040a097224 */ /* 0x040fe200078e0209 */
[----:B------:R0:W-:Y:S01]  /*e550*/  STL [R1+0x328], R7 ;  /* 0x0003280701007387 */ /* 0x0001e20000100800 */
[----:B------:R-:W-:Y:S01]  /*e560*/  IMAD.MOV.U32 R6, RZ, RZ, R2 ;  /* 0x000000ffff067224 */ /* 0x000fe200078e0002 */
[----:B------:R-:W-:Y:S01]  /*e570*/  ISETP.GT.U32.AND P5, PT, R10, R3, PT ;  /* 0x000000030a00720c */ /* 0x000fe20003fa4070 */
[----:B------:R-:W-:-:S04]  /*e580*/  IMAD.HI.U32 R4, R12, R8, RZ ;  /* 0x000000080c047227 */ /* 0x000fc800078e00ff */
[----:B------:R-:W-:Y:S01]  /*e590*/  @!P6 IMAD.IADD R13, R13, 0x1, -R10 ;  /* 0x000000010d0de824 */ /* 0x000fe200078e0a0a */
[----:B------:R-:W-:Y:S01]  /*e5a0*/  ISETP.GT.U32.AND P6, PT, R10, R9, PT ;  /* 0x000000090a00720c */ /* 0x000fe20003fc4070 */
[----:B------:R-:W-:Y:S01]  /*e5b0*/  IMAD.HI.U32 R2, R12, R6, RZ ;  /* 0x000000060c027227 */ /* 0x000fe200078e00ff */
[----:B0-----:R-:W-:-:S03]  /*e5c0*/  IABS R7, R0 ;  /* 0x0000000000077213 */ /* 0x001fc60000000000 */
[----:B------:R-:W-:Y:S02]  /*e5d0*/  IMAD.MOV R4, RZ, RZ, -R4 ;  /* 0x000000ffff047224 */ /* 0x000fe400078e0a04 */
[----:B------:R-:W-:-:S04]  /*e5e0*/  IMAD.HI.U32 R5, R12, R7, RZ ;  /* 0x000000070c057227 */ /* 0x000fc800078e00ff */
[----:B------:R-:W-:Y:S02]  /*e5f0*/  IMAD.MOV R2, RZ, RZ, -R2 ;  /* 0x000000ffff027224 */ /* 0x000fe400078e0a02 */
[----:B------:R-:W-:Y:S02]  /*e600*/  IMAD.MOV R5, RZ, RZ, -R5 ;  /* 0x000000ffff057224 */ /* 0x000fe400078e0a05 */
[C---:B------:R-:W-:Y:S02]  /*e610*/  IMAD R8, R10.reuse, R4, R8 ;  /* 0x000000040a087224 */ /* 0x040fe400078e0208 */
        /* <DEDUP_REMOVED lines=9> */
[C---:B------:R-:W-:Y:S01]  /*e6b0*/  VIADD R18, R11.reuse, 0x10c ;  /* 0x0000010c0b127836 */ /* 0x040fe20000000000 */
[----:B------:R0:W-:Y:S01]  /*e6c0*/  STL [R1+0x31c], R14 ;  /* 0x00031c0e01007387 */ /* 0x0001e20000100800 */
[C---:B------:R-:W-:Y:S02]  /*e6d0*/  VIADD R15, R11.reuse, 0x10a ;  /* 0x0000010a0b0f7836 */ /* 0x040fe40000000000 */
[----:B------:R-:W-:Y:S01]  /*e6e0*/  IMAD.MOV.U32 R13, RZ, RZ, R3 ;  /* 0x000000ffff0d7224 */ /* 0x000fe200078e0003 */
[----:B------:R-:W-:Y:S01]  /*e6f0*/  IABS R2, R18 ;  /* 0x0000001200027213 */ /* 0x000fe20000000000 */
[----:B------:R-:W-:-:S02]  /*e700*/  VIADD R5, R11, 0x108 ;  /* 0x000001080b057836 */ /* 0x000fc40000000000 */
[--C-:B------:R-:W-:Y:S02]  /*e710*/  @!P5 IMAD.IADD R8, R8, 0x1, -R10.reuse ;  /* 0x000000010808d824 */ /* 0x100fe400078e0a0a */
[--C-:B------:R-:W-:Y:S01]  /*e720*/  @!P2 IMAD.IADD R6, R6, 0x1, -R10.reuse ;  /* 0x000000010606a824 */ /* 0x100fe200078e0a0a */
[----:B0-----:R-:W-:Y:S01]  /*e730*/  IABS R14, R15 ;  /* 0x0000000f000e7213 */ /* 0x001fe20000000000 */
[----:B------:R-:W-:Y:S01]  /*e740*/  @!P6 IMAD.IADD R7, R7, 0x1, -R10 ;  /* 0x000000010707e824 */ /* 0x000fe200078e0a0a */
[----:B------:R-:W-:Y:S01]  /*e750*/  ISETP.GT.U32.AND P2, PT, R10, R9, PT ;  /* 0x000000090a00720c */ /* 0x000fe20003f44070 */
[----:B------:R-:W-:Y:S01]  /*e760*/  IMAD.HI.U32 R4, R12, R2, RZ ;  /* 0x000000020c047227 */ /* 0x000fe200078e00ff */
[C---:B------:R-:W-:Y:S02]  /*e770*/  ISETP.GT.U32.AND P6, PT, R10.reuse, R8, PT ;  /* 0x000000080a00720c */ /* 0x040fe40003fc4070 */
[----:B------:R-:W-:Y:S01]  /*e780*/  ISETP.GT.U32.AND P5, PT, R10, R6, PT ;  /* 0x000000060a00720c */ /* 0x000fe20003fa4070 */
[----:B------:R-:W-:Y:S01]  /*e790*/  IMAD.HI.U32 R3, R12, R14, RZ ;  /* 0x0000000e0c037227 */ /* 0x000fe200078e00ff */
[----:B------:R-:W-:-:S03]  /*e7a0*/  IABS R17, R5 ;  /* 0x0000000500117213 */ /* 0x000fc60000000000 */
[----:B------:R-:W-:Y:S02]  /*e7b0*/  IMAD.MOV R4, RZ, RZ, -R4 ;  /* 0x000000ffff047224 */ /* 0x000fe400078e0a04 */
[----:B------:R-:W-:Y:S02]  /*e7c0*/  IMAD.MOV R3, RZ, RZ, -R3 ;  /* 0x000000ffff037224 */ /* 0x000fe400078e0a03 */
[----:B------:R-:W-:Y:S01]  /*e7d0*/  @!P0 IMAD.MOV R13, RZ, RZ, -R13 ;  /* 0x000000ffff0d8224 */ /* 0x000fe200078e0a0d */
[C---:B------:R-:W-:Y:S01]  /*e7e0*/  ISETP.GT.U32.AND P0, PT, R10.reuse, R7, PT ;  /* 0x000000070a00720c */ /* 0x040fe20003f04070 */
[C---:B------:R-:W-:Y:S02]  /*e7f0*/  IMAD R2, R10.reuse, R4, R2 ;  /* 0x000000040a027224 */ /* 0x040fe400078e0202 */
[C---:B------:R-:W-:Y:S01]  /*e800*/  IMAD R14, R10.reuse, R3, R14 ;  /* 0x000000030a0e7224 */ /* 0x040fe200078e020e */
[----:B------:R0:W-:Y:S01]  /*e810*/  STL [R1+0x318], R13 ;  /* 0x0003180d01007387 */ /* 0x0001e20000100800 */
[--C-:B------:R-:W-:Y:S01]  /*e820*/  @!P2 IMAD.IADD R9, R9, 0x1, -R10.reuse ;  /* 0x000000010909a824 */ /* 0x100fe200078e0a0a */
[----:B------:R-:W-:Y:S01]  /*e830*/  ISETP.GT.U32.AND P2, PT, R10, R2, PT ;  /* 0x000000020a00720c */ /* 0x000fe20003f44070 */
[----:B------:R-:W-:Y:S01]  /*e840*/  @!P6 IMAD.IADD R8, R8, 0x1, -R10 ;  /* 0x000000010808e824 */ /* 0x000fe200078e0a0a */
[----:B------:R-:W-:Y:S01]  /*e850*/  ISETP.GT.U32.AND P6, PT, R10, R14, PT ;  /* 0x0000000e0a00720c */ /* 0x000fe20003fc4070 */
[----:B------:R-:W-:-:S02]  /*e860*/  VIADD R3, R11, 0x104 ;  /* 0x000001040b037836 */ /* 0x000fc40000000000 */
[--C-:B------:R-:W-:Y:S01]  /*e870*/  @!P5 IMAD.IADD R6, R6, 0x1, -R10.reuse ;  /* 0x000000010606d824 */ /* 0x100fe200078e0a0a */
[----:B------:R-:W-:Y:S01]  /*e880*/  ISETP.GE.AND P5, PT, R0, RZ, PT ;  /* 0x000000ff0000720c */ /* 0x000fe20003fa6270 */
[----:B------:R-:W-:Y:S01]  /*e890*/  @!P0 IMAD.IADD R7, R7, 0x1, -R10 ;  /* 0x0000000107078824 */ /* 0x000fe200078e0a0a */
[----:B------:R-:W-:Y:S01]  /*e8a0*/  ISETP.GE.AND P0, PT, R18, RZ, PT ;  /* 0x000000ff1200720c */ /* 0x000fe20003f06270 */
[----:B------:R-:W-:Y:S01]  /*e8b0*/  IMAD.MOV.U32 R19, RZ, RZ, R6 ;  /* 0x000000ffff137224 */ /* 0x000fe200078e0006 */
[----:B------:R-:W-:Y:S01]  /*e8c0*/  IABS R18, R3 ;  /* 0x0000000300127213 */ /* 0x000fe20000000000 */
[----:B0-----:R-:W-:-:S04]  /*e8d0*/  IMAD.HI.U32 R13, R12, R17, RZ ;  /* 0x000000110c0d7227 */ /* 0x001fc800078e00ff */
[--C-:B------:R-:W-:Y:S01]  /*e8e0*/  @!P2 IMAD.IADD R2, R2, 0x1, -R10.reuse ;  /* 0x000000010202a824 */ /* 0x100fe200078e0a0a */
[----:B------:R-:W-:Y:S01]  /*e8f0*/  ISETP.GE.AND P2, PT, R15, RZ, PT ;  /* 0x000000ff0f00720c */ /* 0x000fe20003f46270 */
[----:B------:R-:W-:Y:S02]  /*e900*/  @!P6 IMAD.IADD R14, R14, 0x1, -R10 ;  /* 0x000000010e0ee824 */ /* 0x000fe400078e0a0a */
[----:B------:R-:W-:Y:S02]  /*e910*/  IMAD.MOV.U32 R15, RZ, RZ, R18 ;  /* 0x000000ffff0f7224 */ /* 0x000fe400078e0012 */
[----:B------:R-:W-:Y:S01]  /*e920*/  @!P4 IMAD.MOV R19, RZ, RZ, -R19 ;  /* 0x000000ffff13c224 */ /* 0x000fe200078e0a13 */
[----:B------:R-:W-:Y:S01]  /*e930*/  ISETP.GT.U32.AND P4, PT, R10, R14, PT ;  /* 0x0000000e0a00720c */ /* 0x000fe20003f84070 */
[----:B------:R-:W-:Y:S02]  /*e940*/  IMAD.MOV.U32 R20, RZ, RZ, R9 ;  /* 0x000000ffff147224 */ /* 0x000fe400078e0009 */
[----:B------:R-:W-:-:S04]  /*e950*/  IMAD.HI.U32 R9, R12, R15, RZ ;  /* 0x0000000f0c097227 */ /* 0x000fc800078e00ff */
[----:B------:R-:W-:Y:S02]  /*e960*/  IMAD.MOV R13, RZ, RZ, -R13 ;  /* 0x000000ffff0d7224 */ /* 0x000fe400078e0a0d */
[----:B------:R-:W-:Y:S01]  /*e970*/  @!P1 IMAD.MOV R20, RZ, RZ, -R20 ;  /* 0x000000ffff149224 */ /* 0x000fe200078e0a14 */
[C---:B------:R-:W-:Y:S01]  /*e980*/  ISETP.GT.U32.AND P1, PT, R10.reuse, R2, PT ;  /* 0x000000020a00720c */ /* 0x040fe20003f24070 */
[----:B------:R-:W-:Y:S02]  /*e990*/  IMAD.MOV R6, RZ, RZ, -R9 ;  /* 0x000000ffff067224 */ /* 0x000fe400078e0a09 */
[C---:B------:R-:W-:Y:S01]  /*e9a0*/  IMAD R17, R10.reuse, R13, R17 ;  /* 0x0000000d0a117224 */ /* 0x040fe200078e0211 */
[----:B------:R0:W-:Y:S01]  /*e9b0*/  STL [R1+0x29c], R20 ;  /* 0x00029c1401007387 */ /* 0x0001e20000100800 */
[----:B------:R-:W-:Y:S02]  /*e9c0*/  VIADD R4, R11, 0x106 ;  /* 0x000001060b047836 */ /* 0x000fe40000000000 */
[C---:B------:R-:W-:Y:S01]  /*e9d0*/  IMAD R15, R10.reuse, R6, R15 ;  /* 0x000000060a0f7224 */ /* 0x040fe200078e020f */
[----:B------:R-:W-:Y:S01]  /*e9e0*/  ISETP.GT.U32.AND P6, PT, R10, R17, PT ;  /* 0x000000110a00720c */ /* 0x000fe20003fc4070 */
[----:B------:R-:W-:Y:S01]  /*e9f0*/  @!P4 IMAD.IADD R14, R14, 0x1, -R10 ;  /* 0x000000010e0ec824 */ /* 0x000fe200078e0a0a */
[----:B------:R-:W-:Y:S01]  /*ea00*/  IABS R16, R4 ;  /* 0x0000000400107213 */ /* 0x000fe20000000000 */
[----:B------:R-:W-:Y:S01]  /*ea10*/  @!P3 IMAD.MOV R8, RZ, RZ, -R8 ;  /* 0x000000ffff08b224 */ /* 0x000fe200078e0a08 */
[----:B------:R-:W-:Y:S01]  /*ea20*/  ISETP.GT.U32.AND P4, PT, R10, R15, PT ;  /* 0x0000000f0a00720c */ /* 0x000fe20003f84070 */
[----:B------:R-:W-:Y:S01]  /*ea30*/  @!P1 IMAD.IADD R2, R2, 0x1, -R10 ;  /* 0x0000000102029824 */ /* 0x000fe200078e0a0a */
[----:B------:R-:W-:Y:S01]  /*ea40*/  ISETP.GE.AND P3, PT, R5, RZ, PT ;  /* 0x000000ff0500720c */ /* 0x000fe20003f66270 */
[----:B------:R-:W-:Y:S01]  /*ea50*/  IMAD.HI.U32 R0, R12, R16, RZ ;  /* 0x000000100c007227 */ /* 0x000fe200078e00ff */
[----:B------:R-:W-:Y:S01]  /*ea60*/  ISETP.GE.AND P1, PT, R4, RZ, PT ;  /* 0x000000ff0400720c */ /* 0x000fe20003f26270 */
[----:B------:R-:W-:Y:S02]  /*ea70*/  STL [R1+0x2a0], R19 ;  /* 0x0002a01301007387 */ /* 0x000fe40000100800 */
[----:B------:R-:W-:-:S02]  /*ea80*/  IMAD.MOV R0, RZ, RZ, -R0 ;  /* 0x000000ffff007224 */ /* 0x000fc400078e0a00 */
[----:B------:R-:W-:Y:S01]  /*ea90*/  VIADD R4, R11, 0x100 ;  /* 0x000001000b047836 */ /* 0x000fe20000000000 */
[----:B------:R-:W-:Y:S01]  /*eaa0*/  STL [R1+0x2dc], R8 ;  /* 0x0002dc0801007387 */ /* 0x000fe20000100800 */
[----:B------:R-:W-:Y:S02]  /*eab0*/  IMAD.MOV.U32 R5, RZ, RZ, R2 ;  /* 0x000000ffff057224 */ /* 0x000fe400078e0002 */
[----:B------:R-:W-:Y:S02]  /*eac0*/  @!P5 IMAD.MOV R7, RZ, RZ, -R7 ;  /* 0x000000ffff07d224 */ /* 0x000fe400078e0a07 */
[----:B------:R-:W-:Y:S01]  /*ead0*/  @!P6 IMAD.IADD R17, R17, 0x1, -R10 ;  /* 0x000000011111e824 */ /* 0x000fe200078e0a0a */
[----:B------:R-:W-:Y:S01]  /*eae0*/  ISETP.GE.AND P6, PT, R3, RZ, PT ;  /* 0x000000ff0300720c */ /* 0x000fe20003fc6270 */
[C---:B------:R-:W-:Y:S01]  /*eaf0*/  IMAD R16, R10.reuse, R0, R16 ;  /* 0x000000000a107224 */ /* 0x040fe200078e0210 */
[----:B------:R-:W-:Y:S01]  /*eb00*/  IABS R3, R4 ;  /* 0x0000000400037213 */ /* 0x000fe20000000000 */
[----:B------:R-:W-:Y:S01]  /*eb10*/  @!P0 IMAD.MOV R5, RZ, RZ, -R5 ;  /* 0x000000ffff058224 */ /* 0x000fe200078e0a05 */
[----:B------:R1:W-:Y:S01]  /*eb20*/  STL [R1+0x2fc], R7 ;  /* 0x0002fc0701007387 */ /* 0x0003e20000100800 */
[----:B------:R-:W-:Y:S01]  /*eb30*/  @!P4 IMAD.IADD R15, R15, 0x1, -R10 ;  /* 0x000000010f0fc824 */ /* 0x000fe200078e0a0a */
[C---:B------:R-:W-:Y:S01]  /*eb40*/  ISETP.GT.U32.AND P5, PT, R10.reuse, R16, PT ;  /* 0x000000100a00720c */ /* 0x040fe20003fa4070 */
[C---:B------:R-:W-:Y:S01]  /*eb50*/  VIADD R0, R11.reuse, 0x102 ;  /* 0x000001020b007836 */ /* 0x040fe20000000000 */
[----:B------:R2:W-:Y:S01]  /*eb60*/  STL [R1+0x300], R5 ;  /* 0x0003000501007387 */ /* 0x0005e20000100800 */
[C---:B------:R-:W-:Y:S01]  /*eb70*/  ISETP.GT.U32.AND P0, PT, R10.reuse, R17, PT ;  /* 0x000000110a00720c */ /* 0x040fe20003f04070 */
[C---:B------:R-:W-:Y:S01]  /*eb80*/  VIADD R2, R11.reuse, 0xfc ;  /* 0x000000fc0b027836 */ /* 0x040fe20000000000 */
[----:B------:R-:W-:Y:S01]  /*eb90*/  ISETP.GT.U32.AND P4, PT, R10, R15, PT ;  /* 0x0000000f0a00720c */ /* 0x000fe20003f84070 */
[----:B0-----:R-:W-:Y:S01]  /*eba0*/  IMAD.MOV.U32 R20, RZ, RZ, R14 ;  /* 0x000000ffff147224 */ /* 0x001fe200078e000e */
[----:B------:R-:W-:Y:S01]  /*ebb0*/  IABS R9, R0 ;  /* 0x0000000000097213 */ /* 0x000fe20000000000 */
[----:B-1----:R-:W-:-:S02]  /*ebc0*/  VIADD R7, R11, 0xfe ;  /* 0x000000fe0b077836 */ /* 0x002fc40000000000 */
[----:B------:R-:W-:Y:S02]  /*ebd0*/  @!P2 IMAD.MOV R20, RZ, RZ, -R20 ;  /* 0x000000ffff14a224 */ /* 0x000fe400078e0a14 */
[C---:B--2---:R-:W-:Y:S01]  /*ebe0*/  IMAD.HI.U32 R5, R12.reuse, R3, RZ ;  /* 0x000000030c057227 */ /* 0x044fe200078e00ff */
[----:B------:R-:W-:Y:S02]  /*ebf0*/  IABS R13, R7 ;  /* 0x00000007000d7213 */ /* 0x000fe40000000000 */
[----:B------:R-:W-:Y:S01]  /*ec00*/  STL [R1+0x22c], R20 ;  /* 0x00022c1401007387 */ /* 0x000fe20000100800 */
[----:B------:R-:W-:Y:S02]  /*ec10*/  IMAD.MOV R5, RZ, RZ, -R5 ;  /* 0x000000ffff057224 */ /* 0x000fe400078e0a05 */
[----:B------:R-:W-:-:S04]  /*ec20*/  IMAD.HI.U32 R6, R12, R9, RZ ;  /* 0x000000090c067227 */ /* 0x000fc800078e00ff */
[C---:B------:R-:W-:Y:S02]  /*ec30*/  IMAD R3, R10.reuse, R5, R3 ;  /* 0x000000050a037224 */ /* 0x040fe400078e0203 */
[----:B------:R-:W-:Y:S02]  /*ec40*/  IMAD.MOV R6, RZ, RZ, -R6 ;  /* 0x000000ffff067224 */ /* 0x000fe400078e0a06 */
[--C-:B------:R-:W-:Y:S01]  /*ec50*/  @!P4 IMAD.IADD R15, R15, 0x1, -R10.reuse ;  /* 0x000000010f0fc824 */ /* 0x100fe200078e0a0a */
[C---:B------:R-:W-:Y:S01]  /*ec60*/  ISETP.GT.U32.AND P4, PT, R10.reuse, R3, PT ;  /* 0x000000030a00720c */ /* 0x040fe20003f84070 */
[----:B------:R-:W-:Y:S01]  /*ec70*/  IMAD R9, R10, R6, R9 ;  /* 0x000000060a097224 */ /* 0x000fe200078e0209 */
[----:B------:R-:W-:Y:S01]  /*ec80*/  IABS R6, R2 ;  /* 0x0000000200067213 */ /* 0x000fe20000000000 */
[--C-:B------:R-:W-:Y:S02]  /*ec90*/  @!P5 IMAD.IADD R16, R16, 0x1, -R10.reuse ;  /* 0x000000011010d824 */ /* 0x100fe400078e0a0a */
[----:B------:R-:W-:Y:S01]  /*eca0*/  @!P0 IMAD.IADD R17, R17, 0x1, -R10 ;  /* 0x0000000111118824 */ /* 0x000fe200078e0a0a */
[C---:B------:R-:W-:Y:S01]  /*ecb0*/  ISETP.GT.U32.AND P0, PT, R10.reuse, R9, PT ;  /* 0x000000090a00720c */ /* 0x040fe20003f04070 */
[----:B------:R-:W-:Y:S01]  /*ecc0*/  VIADD R5, R11, 0xfa ;  /* 0x000000fa0b057836 */ /* 0x000fe20000000000 */
[----:B------:R-:W-:Y:S01]  /*ecd0*/  ISETP.GT.U32.AND P5, PT, R10, R16, PT ;  /* 0x000000100a00720c */ /* 0x000fe20003fa4070 */
[----:B------:R-:W-:-:S02]  /*ece0*/  IMAD.MOV.U32 R19, RZ, RZ, R17 ;  /* 0x000000ffff137224 */ /* 0x000fc400078e0011 */
[----:B------:R-:W-:Y:S01]  /*ecf0*/  IMAD.HI.U32 R18, R12, R13, RZ ;  /* 0x0000000d0c127227 */ /* 0x000fe200078e00ff */
[----:B------:R-:W-:-:S03]  /*ed00*/  IABS R8, R5 ;  /* 0x0000000500087213 */ /* 0x000fc60000000000 */
[--C-:B------:R-:W-:Y:S02]  /*ed10*/  @!P4 IMAD.IADD R3, R3, 0x1, -R10.reuse ;  /* 0x000000010303c824 */ /* 0x100fe400078e0a0a */
[----:B------:R-:W-:Y:S02]  /*ed20*/  @!P3 IMAD.MOV R19, RZ, RZ, -R19 ;  /* 0x000000ffff13b224 */ /* 0x000fe400078e0a13 */
[--C-:B------:R-:W-:Y:S01]  /*ed30*/  @!P0 IMAD.IADD R9, R9, 0x1, -R10.reuse ;  /* 0x0000000109098824 */ /* 0x100fe200078e0a0a */
[----:B------:R-:W-:Y:S01]  /*ed40*/  ISETP.GT.U32.AND P3, PT, R10, R3, PT ;  /* 0x000000030a00720c */ /* 0x000fe20003f64070 */
[----:B------:R-:W-:Y:S01]  /*ed50*/  IMAD.HI.U32 R14, R12, R8, RZ ;  /* 0x000000080c0e7227 */ /* 0x000fe200078e00ff */
[----:B------:R-:W-:Y:S01]  /*ed60*/  ISETP.GE.AND P0, PT, R4, RZ, PT ;  /* 0x000000ff0400720c */ /* 0x000fe20003f06270 */
[----:B------:R-:W-:Y:S01]  /*ed70*/  STL [R1+0x230], R19 ;  /* 0x0002301301007387 */ /* 0x000fe20000100800 */
[----:B------:R-:W-:Y:S01]  /*ed80*/  ISETP.GT.U32.AND P2, PT, R10, R9, PT ;  /* 0x000000090a00720c */ /* 0x000fe20003f44070 */
[----:B------:R-:W-:Y:S01]  /*ed90*/  @!P5 IMAD.IADD R16, R16, 0x1, -R10 ;  /* 0x000000011010d824 */ /* 0x000fe200078e0a0a */
[----:B------:R-:W-:Y:S01]  /*eda0*/  ISETP.GE.AND P5, PT, R0, RZ, PT ;  /* 0x000000ff0000720c */ /* 0x000fe20003fa6270 */
[----:B------:R-:W-:-:S02]  /*edb0*/  IMAD.MOV R14, RZ, RZ, -R14 ;  /* 0x000000ffff0e7224 */ /* 0x000fc400078e0a0e */
[----:B------:R-:W-:-:S04]  /*edc0*/  IMAD.HI.U32 R0, R12, R6, RZ ;  /* 0x000000060c007227 */ /* 0x000fc800078e00ff */
[----:B------:R-:W-:Y:S02]  /*edd0*/  IMAD.MOV R18, RZ, RZ, -R18 ;  /* 0x000000ffff127224 */ /* 0x000fe400078e0a12 */
[----:B------:R-:W-:Y:S01]  /*ede0*/  @!P1 IMAD.MOV R16, RZ, RZ, -R16 ;  /* 0x000000ffff109224 */ /* 0x000fe200078e0a10 */
[----:B------:R-:W-:Y:S01]  /*edf0*/  ISETP.GE.AND P1, PT, R7, RZ, PT ;  /* 0x000000ff0700720c */ /* 0x000fe20003f26270 */
[C---:B------:R-:W-:Y:S02]  /*ee00*/  IMAD R7, R10.reuse, R14, R8 ;  /* 0x0000000e0a077224 */ /* 0x040fe400078e0208 */
[----:B------:R-:W-:Y:S01]  /*ee10*/  IMAD.MOV R0, RZ, RZ, -R0 ;  /* 0x000000ffff007224 */ /* 0x000fe200078e0a00 */
[----:B------:R-:W-:Y:S01]  /*ee20*/  STL [R1+0x240], R16 ;  /* 0x0002401001007387 */ /* 0x000fe20000100800 */
[C---:B------:R-:W-:Y:S02]  /*ee30*/  IMAD R13, R10.reuse, R18, R13 ;  /* 0x000000120a0d7224 */ /* 0x040fe400078e020d */
[----:B------:R-:W-:Y:S01]  /*ee40*/  @!P3 IMAD.IADD R3, R3, 0x1, -R10 ;  /* 0x000000010303b824 */ /* 0x000fe200078e0a0a */
[C---:B------:R-:W-:Y:S01]  /*ee50*/  ISETP.GT.U32.AND P3, PT, R10.reuse, R7, PT ;  /* 0x000000070a00720c */ /* 0x040fe20003f64070 */
[C---:B------:R-:W-:Y:S01]  /*ee60*/  IMAD R6, R10.reuse, R0, R6 ;  /* 0x000000000a067224 */ /* 0x040fe200078e0206 */
[----:B------:R-:W-:Y:S01]  /*ee70*/  ISETP.GT.U32.AND P4, PT, R10, R13, PT ;  /* 0x0000000d0a00720c */ /* 0x000fe20003f84070 */
[----:B------:R-:W-:Y:S01]  /*ee80*/  @!P2 IMAD.IADD R9, R9, 0x1, -R10 ;  /* 0x000000010909a824 */ /* 0x000fe200078e0a0a */
[----:B------:R-:W-:Y:S01]  /*ee90*/  ISETP.GE.AND P2, PT, R2, RZ, PT ;  /* 0x000000ff0200720c */ /* 0x000fe20003f46270 */
[----:B------:R-:W-:Y:S01]  /*eea0*/  @!P6 IMAD.MOV R15, RZ, RZ, -R15 ;  /* 0x000000ffff0fe224 */ /* 0x000fe200078e0a0f */
[----:B------:R-:W-:Y:S01]  /*eeb0*/  ISETP.GT.U32.AND P6, PT, R10, R6, PT ;  /* 0x000000060a00720c */ /* 0x000fe20003fc4070 */
[----:B------:R-:W-:-:S02]  /*eec0*/  IMAD.MOV.U32 R14, RZ, RZ, R9 ;  /* 0x000000ffff0e7224 */ /* 0x000fc400078e0009 */
[C---:B------:R-:W-:Y:S01]  /*eed0*/  VIADD R2, R11.reuse, 0xf6 ;  /* 0x000000f60b027836 */ /* 0x040fe20000000000 */
[----:B------:R-:W-:Y:S01]  /*eee0*/  STL [R1+0x28c], R15 ;  /* 0x00028c0f01007387 */ /* 0x000fe20000100800 */
[----:B------:R-:W-:Y:S02]  /*eef0*/  VIADD R4, R11, 0xf8 ;  /* 0x000000f80b047836 */ /* 0x000fe40000000000 */
[----:B------:R-:W-:Y:S01]  /*ef00*/  @!P5 IMAD.MOV R14, RZ, RZ, -R14 ;  /* 0x000000ffff0ed224 */ /* 0x000fe200078e0a0e */
[----:B------:R-:W-:Y:S01]  /*ef10*/  IABS R9, R2 ;  /* 0x0000000200097213 */ /* 0x000fe20000000000 */
[--C-:B------:R-:W-:Y:S01]  /*ef20*/  @!P3 IMAD.IADD R7, R7, 0x1, -R10.reuse ;  /* 0x000000010707b824 */ /* 0x100fe200078e0a0a */
[----:B------:R-:W-:Y:S01]  /*ef30*/  IABS R0, R4 ;  /* 0x0000000400007213 */ /* 0x000fe20000000000 */
[--C-:B------:R-:W-:Y:S01]  /*ef40*/  @!P4 IMAD.IADD R13, R13, 0x1, -R10.reuse ;  /* 0x000000010d0dc824 */ /* 0x100fe200078e0a0a */
[----:B------:R0:W-:Y:S01]  /*ef50*/  STL [R1+0x290], R14 ;  /* 0x0002900e01007387 */ /* 0x0001e20000100800 */
[----:B------:R-:W-:Y:S01]  /*ef60*/  @!P6 IMAD.IADD R6, R6, 0x1, -R10 ;  /* 0x000000010606e824 */ /* 0x000fe200078e0a0a */
[----:B------:R-:W-:Y:S01]  /*ef70*/  ISETP.GT.U32.AND P3, PT, R10, R7, PT ;  /* 0x000000070a00720c */ /* 0x000fe20003f64070 */
[----:B------:R-:W-:Y:S01]  /*ef80*/  IMAD.HI.U32 R8, R12, R0, RZ ;  /* 0x000000000c087227 */ /* 0x000fe200078e00ff */
[----:B------:R-:W-:-:S02]  /*ef90*/  ISETP.GT.U32.AND P6, PT, R10, R13, PT ;  /* 0x0000000d0a00720c */ /* 0x000fc40003fc4070 */
[----:B------:R-:W-:Y:S01]  /*efa0*/  ISETP.GT.U32.AND P5, PT, R10, R6, PT ;  /* 0x000000060a00720c */ /* 0x000fe20003fa4070 */
[----:B------:R-:W-:Y:S01]  /*efb0*/  IMAD.MOV R8, RZ, RZ, -R8 ;  /* 0x000000ffff087224 */ /* 0x000fe200078e0a08 */
[----:B------:R-:W-:Y:S01]  /*efc0*/  ISETP.GE.AND P4, PT, R5, RZ, PT ;  /* 0x000000ff0500720c */ /* 0x000fe20003f86270 */
[----:B------:R-:W-:Y:S02]  /*efd0*/  VIADD R5, R11, 0xf4 ;  /* 0x000000f40b057836 */ /* 0x000fe40000000000 */
[----:B0-----:R-:W-:Y:S02]  /*efe0*/  IMAD.MOV.U32 R14, RZ, RZ, R3 ;  /* 0x000000ffff0e7224 */ /* 0x001fe400078e0003 */
[----:B------:R-:W-:-:S04]  /*eff0*/  IMAD.HI.U32 R3, R12, R9, RZ ;  /* 0x000000090c037227 */ /* 0x000fc800078e00ff */
[----:B------:R-:W-:Y:S02]  /*f000*/  IMAD.MOV R3, RZ, RZ, -R3 ;  /* 0x000000ffff037224 */ /* 0x000fe400078e0a03 */
[C---:B------:R-:W-:Y:S01]  /*f010*/  IMAD R0, R10.reuse, R8, R0 ;  /* 0x000000080a007224 */ /* 0x040fe200078e0200 */
[----:B------:R-:W-:Y:S01]  /*f020*/  IABS R8, R5 ;  /* 0x0000000500087213 */ /* 0x000fe20000000000 */
[C---:B------:R-:W-:Y:S02]  /*f030*/  IMAD R9, R10.reuse, R3, R9 ;  /* 0x000000030a097224 */ /* 0x040fe400078e0209 */
[--C-:B------:R-:W-:Y:S02]  /*f040*/  @!P3 IMAD.IADD R7, R7, 0x1, -R10.reuse ;  /* 0x000000010707b824 */ /* 0x100fe400078e0a0a */
        /* <DEDUP_REMOVED lines=12> */
[--C-:B------:R-:W-:Y:S02]  /*f110*/  @!P3 IMAD.IADD R9, R9, 0x1, -R10.reuse ;  /* 0x000000010909b824 */ /* 0x100fe400078e0a0a */
[----:B------:R-:W-:Y:S02]  /*f120*/  @!P6 IMAD.IADD R0, R0, 0x1, -R10 ;  /* 0x000000010000e824 */ /* 0x000fe400078e0a0a */
[----:B------:R-:W-:Y:S01]  /*f130*/  IMAD.MOV R15, RZ, RZ, -R15 ;  /* 0x000000ffff0f7224 */ /* 0x000fe200078e0a0f */
[C---:B------:R-:W-:Y:S01]  /*f140*/  ISETP.GT.U32.AND P3, PT, R10.reuse, R9, PT ;  /* 0x000000090a00720c */ /* 0x040fe20003f64070 */
[----:B------:R-:W-:Y:S01]  /*f150*/  @!P1 IMAD.MOV R16, RZ, RZ, -R16 ;  /* 0x000000ffff109224 */ /* 0x000fe200078e0a10 */
[----:B------:R-:W-:Y:S01]  /*f160*/  ISETP.GE.AND P1, PT, R5, RZ, PT ;  /* 0x000000ff0500720c */ /* 0x000fe20003f26270 */
[----:B------:R-:W-:Y:S01]  /*f170*/  VIADD R3, R11, 0xf0 ;  /* 0x000000f00b037836 */ /* 0x000fe20000000000 */
[----:B------:R-:W-:Y:S01]  /*f180*/  ISETP.GT.U32.AND P6, PT, R10, R0, PT ;  /* 0x000000000a00720c */ /* 0x000fe20003fc4070 */
[----:B------:R-:W-:Y:S01]  /*f190*/  IMAD.HI.U32 R5, R12, R4, RZ ;  /* 0x000000040c057227 */ /* 0x000fe200078e00ff */
[----:B------:R-:W-:Y:S02]  /*f1a0*/  STL [R1+0x294], R16 ;  /* 0x0002941001007387 */ /* 0x000fe40000100800 */
[----:B0-----:R-:W-:Y:S01]  /*f1b0*/  IABS R14, R3 ;  /* 0x00000003000e7213 */ /* 0x001fe20000000000 */
[----:B------:R-:W-:-:S02]  /*f1c0*/  IMAD R8, R10, R15, R8 ;  /* 0x0000000f0a087224 */ /* 0x000fc400078e0208 */
        /* <DEDUP_REMOVED lines=224> */
[----:B------:R-:W-:Y:S01]  /*ffd0*/  @!P1 IMAD.IADD R6, R6, 0x1, -R10 ;  /* 0x0000000106069824 */ /* 0x000fe200078e0a0a */
[----:B------:R-:W-:Y:S01]  /*ffe0*/  ISETP.GT.U32.AND P1, PT, R10, R4, PT ;  /* 0x000000040a00720c */ /* 0x000fe20003f24070 */
[----:B------:R-:W-:-:S04]  /*fff0*/  IMAD.HI.U32 R19, R12, R17, RZ ;  /* 0x000000110c137227 */ /* 0x000fc800078e00ff */
[----:B------:R-:W-:Y:S01]  /*10000*/  @!P0 IMAD.IADD R15, R15, 0x1, -R10 ;  /* 0x000000010f0f8824 */ /* 0x000fe200078e0a0a */
[C---:B------:R-:W-:Y:S01]  /*10010*/  ISETP.GT.U32.AND P0, PT, R10.reuse, R6, PT ;  /* 0x000000060a00720c */ /* 0x040fe20003f04070 */
[----:B------:R-:W-:Y:S02]  /*10020*/  IMAD.MOV R22, RZ, RZ, -R22 ;  /* 0x000000ffff167224 */ /* 0x000fe400078e0a16 */
[----:B------:R-:W-:Y:S02]  /*10030*/  IMAD.MOV R19, RZ, RZ, -R19 ;  /* 0x000000ffff137224 */ /* 0x000fe400078e0a13 */
[----:B------:R-:W-:Y:S02]  /*10040*/  IMAD R16, R10, R22, R16 ;  /* 0x000000160a107224 */ /* 0x000fe400078e0210 */
[----:B------:R-:W-:Y:S02]  /*10050*/  IMAD.MOV R21, RZ, RZ, -R21 ;  /* 0x000000ffff157224 */ /* 0x000fe400078e0a15 */
[----:B------:R-:W-:-:S02]  /*10060*/  IMAD.MOV.U32 R23, RZ, RZ, R0 ;  /* 0x000000ffff177224 */ /* 0x000fc400078e0000 */
[C---:B------:R-:W-:Y:S02]  /*10070*/  IMAD R17, R10.reuse, R19, R17 ;  /* 0x000000130a117224 */ /* 0x040fe400078e0211 */
[C---:B------:R-:W-:Y:S02]  /*10080*/  IMAD R18, R10.reuse, R21, R18 ;  /* 0x000000150a127224 */ /* 0x040fe400078e0212 */
[----:B------:R-:W-:Y:S01]  /*10090*/  @!P6 IMAD.MOV R23, RZ, RZ, -R23 ;  /* 0x000000ffff17e224 */ /* 0x000fe200078e0a17 */
[C---:B------:R-:W-:Y:S01]  /*100a0*/  ISETP.GT.U32.AND P6, PT, R10.reuse, R5, PT ;  /* 0x000000050a00720c */ /* 0x040fe20003fc4070 */
[----:B------:R-:W-:Y:S01]  /*100b0*/  @!P4 IMAD.MOV R3, RZ, RZ, -R3 ;  /* 0x000000ffff03c224 */ /* 0x000fe200078e0a03 */
[----:B------:R-:W-:Y:S01]  /*100c0*/  ISETP.GT.U32.AND P4, PT, R10, R16, PT ;  /* 0x000000100a00720c */ /* 0x000fe20003f84070 */
[--C-:B------:R-:W-:Y:S01]  /*100d0*/  @!P1 IMAD.IADD R4, R4, 0x1, -R10.reuse ;  /* 0x0000000104049824 */ /* 0x100fe200078e0a0a */
[----:B------:R-:W-:Y:S01]  /*100e0*/  ISETP.GT.U32.AND P1, PT, R10, R17, PT ;  /* 0x000000110a00720c */ /* 0x000fe20003f24070 */
[----:B------:R-:W-:Y:S01]  /*100f0*/  @!P0 IMAD.IADD R6, R6, 0x1, -R10 ;  /* 0x0000000106068824 */ /* 0x000fe200078e0a0a */
[----:B------:R-:W-:Y:S01]  /*10100*/  ISETP.GT.U32.AND P0, PT, R10, R18, PT ;  /* 0x000000120a00720c */ /* 0x000fe20003f04070 */
[----:B------:R-:W-:Y:S01]  /*10110*/  IMAD.MOV.U32 R21, RZ, RZ, R2 ;  /* 0x000000ffff157224 */ /* 0x000fe200078e0002 */
[----:B------:R-:W-:Y:S01]  /*10120*/  STL [R1+0x23c], R23 ;  /* 0x00023c1701007387 */ /* 0x000fe20000100800 */
[----:B------:R-:W-:-:S02]  /*10130*/  VIADD R19, R11, 0xc8 ;  /* 0x000000c80b137836 */ /* 0x000fc40000000000 */
[----:B------:R-:W-:Y:S01]  /*10140*/  @!P2 IMAD.MOV R21, RZ, RZ, -R21 ;  /* 0x000000ffff15a224 */ /* 0x000fe200078e0a15 */
[----:B------:R-:W-:Y:S01]  /*10150*/  ISETP.GT.U32.AND P2, PT, R10, R15, PT ;  /* 0x0000000f0a00720c */ /* 0x000fe20003f44070 */
[----:B------:R-:W-:Y:S01]  /*10160*/  VIADD R20, R11, 0xc6 ;  /* 0x000000c60b147836 */ /* 0x000fe20000000000 */
[----:B------:R-:W-:Y:S01]  /*10170*/  IABS R0, R19 ;  /* 0x0000001300007213 */ /* 0x000fe20000000000 */
[--C-:B------:R-:W-:Y:S01]  /*10180*/  @!P6 IMAD.IADD R5, R5, 0x1, -R10.reuse ;  /* 0x000000010505e824 */ /* 0x100fe200078e0a0a */
[----:B------:R0:W-:Y:S01]  /*10190*/  STL [R1+0x238], R21 ;  /* 0x0002381501007387 */ /* 0x0001e20000100800 */
[--C-:B------:R-:W-:Y:S01]  /*101a0*/  @!P4 IMAD.IADD R16, R16, 0x1, -R10.reuse ;  /* 0x000000011010c824 */ /* 0x100fe200078e0a0a */
[----:B------:R-:W-:Y:S01]  /*101b0*/  IABS R2, R20 ;  /* 0x0000001400027213 */ /* 0x000fe20000000000 */
[--C-:B------:R-:W-:Y:S01]  /*101c0*/  @!P1 IMAD.IADD R17, R17, 0x1, -R10.reuse ;  /* 0x0000000111119824 */ /* 0x100fe200078e0a0a */
[----:B------:R1:W-:Y:S01]  /*101d0*/  STL [R1+0x234], R3 ;  /* 0x0002340301007387 */ /* 0x0003e20000100800 */
[----:B------:R-:W-:Y:S01]  /*101e0*/  ISETP.GE.AND P6, PT, R7, RZ, PT ;  /* 0x000000ff0700720c */ /* 0x000fe20003fc6270 */
[----:B------:R-:W-:Y:S01]  /*101f0*/  @!P0 IMAD.IADD R18, R18, 0x1, -R10 ;  /* 0x0000000112128824 */ /* 0x000fe200078e0a0a */
[----:B------:R-:W-:Y:S01]  /*10200*/  ISETP.GT.U32.AND P0, PT, R10, R16, PT ;  /* 0x000000100a00720c */ /* 0x000fe20003f04070 */
[----:B------:R-:W-:Y:S01]  /*10210*/  IMAD.HI.U32 R7, R12, R2, RZ ;  /* 0x000000020c077227 */ /* 0x000fe200078e00ff */
[----:B------:R-:W-:-:S02]  /*10220*/  ISETP.GE.AND P4, PT, R9, RZ, PT ;  /* 0x000000ff0900720c */ /* 0x000fc40003f86270 */
[----:B------:R-:W-:Y:S01]  /*10230*/  ISETP.GE.AND P1, PT, R13, RZ, PT ;  /* 0x000000ff0d00720c */ /* 0x000fe20003f26270 */
[----:B0-----:R-:W-:Y:S02]  /*10240*/  IMAD.MOV.U32 R21, RZ, RZ, R5 ;  /* 0x000000ffff157224 */ /* 0x001fe400078e0005 */
[----:B-1----:R-:W-:-:S04]  /*10250*/  IMAD.HI.U32 R3, R12, R0, RZ ;  /* 0x000000000c037227 */ /* 0x002fc800078e00ff */
[----:B------:R-:W-:Y:S02]  /*10260*/  IMAD.MOV R3, RZ, RZ, -R3 ;  /* 0x000000ffff037224 */ /* 0x000fe400078e0a03 */
[----:B------:R-:W-:Y:S01]  /*10270*/  @!P5 IMAD.MOV R21, RZ, RZ, -R21 ;  /* 0x000000ffff15d224 */ /* 0x000fe200078e0a15 */
[C---:B------:R-:W-:Y:S01]  /*10280*/  ISETP.GT.U32.AND P5, PT, R10.reuse, R17, PT ;  /* 0x000000110a00720c */ /* 0x040fe20003fa4070 */
[----:B------:R-:W-:Y:S02]  /*10290*/  IMAD.MOV R7, RZ, RZ, -R7 ;  /* 0x000000ffff077224 */ /* 0x000fe400078e0a07 */
[----:B------:R-:W-:Y:S02]  /*102a0*/  IMAD R0, R10, R3, R0 ;  /* 0x000000030a007224 */ /* 0x000fe400078e0200 */
[----:B------:R-:W-:Y:S02]  /*102b0*/  IMAD.MOV.U32 R22, RZ, RZ, R4 ;  /* 0x000000ffff167224 */ /* 0x000fe400078e0004 */
[----:B------:R-:W-:Y:S01]  /*102c0*/  @!P2 IMAD.IADD R15, R15, 0x1, -R10 ;  /* 0x000000010f0fa824 */ /* 0x000fe200078e0a0a */
[----:B------:R-:W-:Y:S01]  /*102d0*/  ISETP.GE.AND P2, PT, R8, RZ, PT ;  /* 0x000000ff0800720c */ /* 0x000fe20003f46270 */
[----:B------:R-:W-:-:S02]  /*102e0*/  IMAD R2, R10, R7, R2 ;  /* 0x000000070a027224 */ /* 0x000fc400078e0202 */
[----:B------:R-:W-:Y:S01]  /*102f0*/  @!P6 IMAD.MOV R6, RZ, RZ, -R6 ;  /* 0x000000ffff06e224 */ /* 0x000fe200078e0a06 */
[C---:B------:R-:W-:Y:S01]  /*10300*/  ISETP.GT.U32.AND P6, PT, R10.reuse, R0, PT ;  /* 0x000000000a00720c */ /* 0x040fe20003fc4070 */
[----:B------:R-:W-:Y:S01]  /*10310*/  @!P3 IMAD.MOV R22, RZ, RZ, -R22 ;  /* 0x000000ffff16b224 */ /* 0x000fe200078e0a16 */
[----:B------:R-:W-:Y:S01]  /*10320*/  ISETP.GT.U32.AND P3, PT, R10, R18, PT ;  /* 0x000000120a00720c */ /* 0x000fe20003f64070 */
[----:B------:R-:W-:Y:S02]  /*10330*/  VIADD R4, R11, 0xc4 ;  /* 0x000000c40b047836 */ /* 0x000fe40000000000 */
[--C-:B------:R-:W-:Y:S01]  /*10340*/  @!P0 IMAD.IADD R16, R16, 0x1, -R10.reuse ;  /* 0x0000000110108824 */ /* 0x100fe200078e0a0a */
[----:B------:R-:W-:Y:S01]  /*10350*/  ISETP.GT.U32.AND P0, PT, R10, R2, PT ;  /* 0x000000020a00720c */ /* 0x000fe20003f04070 */
[----:B------:R-:W-:Y:S01]  /*10360*/  STL [R1+0x228], R22 ;  /* 0x0002281601007387 */ /* 0x000fe20000100800 */
[----:B------:R-:W-:Y:S02]  /*10370*/  IMAD.MOV.U32 R5, RZ, RZ, R15 ;  /* 0x000000ffff057224 */ /* 0x000fe400078e000f */
[----:B------:R-:W-:Y:S01]  /*10380*/  @!P5 IMAD.IADD R17, R17, 0x1, -R10 ;  /* 0x000000011111d824 */ /* 0x000fe200078e0a0a */
[----:B------:R-:W-:Y:S01]  /*10390*/  STL [R1+0x220], R21 ;  /* 0x0002201501007387 */ /* 0x000fe20000100800 */
[----:B------:R-:W-:Y:S01]  /*103a0*/  IMAD.MOV.U32 R9, RZ, RZ, R16 ;  /* 0x000000ffff097224 */ /* 0x000fe200078e0010 */
[----:B------:R-:W-:Y:S01]  /*103b0*/  ISETP.GE.AND P5, PT, R19, RZ, PT ;  /* 0x000000ff1300720c */ /* 0x000fe20003fa6270 */
[----:B------:R-:W-:Y:S01]  /*103c0*/  @!P2 IMAD.MOV R5, RZ, RZ, -R5 ;  /* 0x000000ffff05a224 */ /* 0x000fe200078e0a05 */
[----:B------:R0:W-:Y:S01]  /*103d0*/  STL [R1+0x21c], R6 ;  /* 0x00021c0601007387 */ /* 0x0001e20000100800 */
[----:B------:R-:W-:Y:S01]  /*103e0*/  IMAD.MOV.U32 R8, RZ, RZ, R17 ;  /* 0x000000ffff087224 */ /* 0x000fe200078e0011 */
[----:B------:R-:W-:Y:S01]  /*103f0*/  ISETP.GE.AND P2, PT, R14, RZ, PT ;  /* 0x000000ff0e00720c */ /* 0x000fe20003f46270 */
[----:B------:R-:W-:Y:S01]  /*10400*/  @!P6 IMAD.IADD R0, R0, 0x1, -R10 ;  /* 0x000000010000e824 */ /* 0x000fe200078e0a0a */
[----:B------:R1:W-:Y:S01]  /*10410*/  STL [R1+0x218], R5 ;  /* 0x0002180501007387 */ /* 0x0003e20000100800 */
[----:B------:R-:W-:Y:S01]  /*10420*/  @!P4 IMAD.MOV R9, RZ, RZ, -R9 ;  /* 0x000000ffff09c224 */ /* 0x000fe200078e0a09 */
[----:B------:R-:W-:Y:S01]  /*10430*/  ISETP.GE.AND P6, PT, R4, RZ, PT ;  /* 0x000000ff0400720c */ /* 0x000fe20003fc6270 */
[----:B------:R-:W-:-:S02]  /*10440*/  @!P1 IMAD.MOV R8, RZ, RZ, -R8 ;  /* 0x000000ffff089224 */ /* 0x000fc400078e0a08 */
[--C-:B------:R-:W-:Y:S01]  /*10450*/  @!P3 IMAD.IADD R18, R18, 0x1, -R10.reuse ;  /* 0x000000011212b824 */ /* 0x100fe200078e0a0a */
[----:B0-----:R-:W-:Y:S01]  /*10460*/  IABS R6, R4 ;  /* 0x0000000400067213 */ /* 0x001fe20000000000 */
[----:B------:R-:W-:Y:S01]  /*10470*/  @!P0 IMAD.IADD R2, R2, 0x1, -R10 ;  /* 0x0000000102028824 */ /* 0x000fe200078e0a0a */
[----:B------:R-:W-:Y:S01]  /*10480*/  ISETP.GT.U32.AND P0, PT, R10, R0, PT ;  /* 0x000000000a00720c */ /* 0x000fe20003f04070 */
[----:B------:R-:W-:Y:S01]  /*10490*/  STL [R1+0x214], R9 ;  /* 0x0002140901007387 */ /* 0x000fe20000100800 */
[C---:B------:R-:W-:Y:S01]  /*104a0*/  VIADD R3, R11.reuse, 0xc2 ;  /* 0x000000c20b037836 */ /* 0x040fe20000000000 */
[----:B------:R-:W-:Y:S01]  /*104b0*/  ISETP.GE.AND P3, PT, R20, RZ, PT ;  /* 0x000000ff1400720c */ /* 0x000fe20003f66270 */
[----:B------:R-:W-:Y:S01]  /*104c0*/  IMAD.HI.U32 R7, R12, R6, RZ ;  /* 0x000000060c077227 */ /* 0x000fe200078e00ff */
[----:B------:R0:W-:Y:S01]  /*104d0*/  STL [R1+0x20c], R8 ;  /* 0x00020c0801007387 */ /* 0x0001e20000100800 */
[C---:B------:R-:W-:Y:S02]  /*104e0*/  ISETP.GT.U32.AND P4, PT, R10.reuse, R2, PT ;  /* 0x000000020a00720c */ /* 0x040fe40003f84070 */
[----:B------:R-:W-:Y:S01]  /*104f0*/  IMAD.MOV R7, RZ, RZ, -R7 ;  /* 0x000000ffff077224 */ /* 0x000fe200078e0a07 */
[----:B-1----:R-:W-:Y:S01]  /*10500*/  IABS R5, R3 ;  /* 0x0000000300057213 */ /* 0x002fe20000000000 */
[----:B------:R-:W-:Y:S01]  /*10510*/  VIADD R14, R11, 0xc0 ;  /* 0x000000c00b0e7836 */ /* 0x000fe20000000000 */
[----:B------:R-:W-:Y:S01]  /*10520*/  ISETP.GE.AND P1, PT, R3, RZ, PT ;  /* 0x000000ff0300720c */ /* 0x000fe20003f26270 */
[----:B------:R-:W-:-:S02]  /*10530*/  IMAD R6, R10, R7, R6 ;  /* 0x000000070a067224 */ /* 0x000fc400078e0206 */
[----:B------:R-:W-:-:S04]  /*10540*/  IMAD.HI.U32 R4, R12, R5, RZ ;  /* 0x000000050c047227 */ /* 0x000fc800078e00ff */
[----:B0-----:R-:W-:Y:S02]  /*10550*/  IMAD.MOV.U32 R8, RZ, RZ, R18 ;  /* 0x000000ffff087224 */ /* 0x001fe400078e0012 */
[----:B------:R-:W-:Y:S01]  /*10560*/  @!P0 IMAD.IADD R0, R0, 0x1, -R10 ;  /* 0x0000000100008824 */ /* 0x000fe200078e0a0a */
[----:B------:R-:W-:Y:S01]  /*10570*/  ISETP.GE.AND P0, PT, R14, RZ, PT ;  /* 0x000000ff0e00720c */ /* 0x000fe20003f06270 */
[----:B------:R-:W-:Y:S01]  /*10580*/  @!P2 IMAD.MOV R8, RZ, RZ, -R8 ;  /* 0x000000ffff08a224 */ /* 0x000fe200078e0a08 */
[C---:B------:R-:W-:Y:S01]  /*10590*/  ISETP.GT.U32.AND P2, PT, R10.reuse, R6, PT ;  /* 0x000000060a00720c */ /* 0x040fe20003f44070 */
[----:B------:R-:W-:Y:S01]  /*105a0*/  IMAD.MOV R4, RZ, RZ, -R4 ;  /* 0x000000ffff047224 */ /* 0x000fe200078e0a04 */
[----:B------:R-:W-:Y:S01]  /*105b0*/  IABS R14, R14 ;  /* 0x0000000e000e7213 */ /* 0x000fe20000000000 */
[----:B------:R-:W-:Y:S01]  /*105c0*/  IMAD.MOV.U32 R7, RZ, RZ, R0 ;  /* 0x000000ffff077224 */ /* 0x000fe200078e0000 */
[----:B------:R-:W-:Y:S01]  /*105d0*/  STL [R1+0x11c], R8 ;  /* 0x00011c0801007387 */ /* 0x000fe20000100800 */
[----:B------:R-:W-:-:S02]  /*105e0*/  IMAD R16, R10, R4, R5 ;  /* 0x000000040a107224 */ /* 0x000fc400078e0205 */
[----:B------:R-:W-:Y:S02]  /*105f0*/  @!P5 IMAD.MOV R7, RZ, RZ, -R7 ;  /* 0x000000ffff07d224 */ /* 0x000fe400078e0a07 */
[--C-:B------:R-:W-:Y:S01]  /*10600*/  @!P4 IMAD.IADD R2, R2, 0x1, -R10.reuse ;  /* 0x000000010202c824 */ /* 0x100fe200078e0a0a */
[----:B------:R-:W-:Y:S01]  /*10610*/  ISETP.GT.U32.AND P4, PT, R10, R16, PT ;  /* 0x000000100a00720c */ /* 0x000fe20003f84070 */
[C---:B------:R-:W-:Y:S01]  /*10620*/  VIADD R4, R11.reuse, 0xbc ;  /* 0x000000bc0b047836 */ /* 0x040fe20000000000 */
[----:B------:R0:W-:Y:S01]  /*10630*/  STL [R1+0x10c], R7 ;  /* 0x00010c0701007387 */ /* 0x0001e20000100800 */
[----:B------:R-:W-:Y:S02]  /*10640*/  @!P2 IMAD.IADD R6, R6, 0x1, -R10 ;  /* 0x000000010606a824 */ /* 0x000fe400078e0a0a */
[C---:B------:R-:W-:Y:S01]  /*10650*/  VIADD R5, R11.reuse, 0xbe ;  /* 0x000000be0b057836 */ /* 0x040fe20000000000 */
[----:B------:R-:W-:Y:S01]  /*10660*/  IABS R9, R4 ;  /* 0x0000000400097213 */ /* 0x000fe20000000000 */
[----:B------:R-:W-:Y:S01]  /*10670*/  @!P3 IMAD.MOV R2, RZ, RZ, -R2 ;  /* 0x000000ffff02b224 */ /* 0x000fe200078e0a02 */
[----:B------:R-:W-:Y:S01]  /*10680*/  ISETP.GT.U32.AND P2, PT, R10, R6, PT ;  /* 0x000000060a00720c */ /* 0x000fe20003f44070 */
[----:B------:R-:W-:Y:S01]  /*10690*/  VIADD R15, R11, 0xb8 ;  /* 0x000000b80b0f7836 */ /* 0x000fe20000000000 */
[----:B------:R-:W-:Y:S01]  /*106a0*/  IABS R3, R5 ;  /* 0x0000000500037213 */ /* 0x000fe20000000000 */
[----:B------:R-:W-:Y:S01]  /*106b0*/  IMAD.HI.U32 R0, R12, R9, RZ ;  /* 0x000000090c007227 */ /* 0x000fe200078e00ff */
[----:B------:R-:W-:Y:S01]  /*106c0*/  ISETP.GE.AND P5, PT, R5, RZ, PT ;  /* 0x000000ff0500720c */ /* 0x000fe20003fa6270 */
[----:B------:R1:W-:Y:S01]  /*106d0*/  STL [R1+0x204], R2 ;  /* 0x0002040201007387 */ /* 0x0003e20000100800 */
[----:B------:R-:W-:Y:S01]  /*106e0*/  ISETP.GE.AND P3, PT, R4, RZ, PT ;  /* 0x000000ff0400720c */ /* 0x000fe20003f66270 */
[----:B0-----:R-:W-:Y:S01]  /*106f0*/  IMAD.HI.U32 R7, R12, R14, RZ ;  /* 0x0000000e0c077227 */ /* 0x001fe200078e00ff */
[----:B------:R-:W-:-:S03]  /*10700*/  IABS R13, R15 ;  /* 0x0000000f000d7213 */ /* 0x000fc60000000000 */
[----:B------:R-:W-:Y:S02]  /*10710*/  IMAD.MOV R7, RZ, RZ, -R7 ;  /* 0x000000ffff077224 */ /* 0x000fe400078e0a07 */
[----:B------:R-:W-:Y:S02]  /*10720*/  @!P4 IMAD.IADD R16, R16, 0x1, -R10 ;  /* 0x000000011010c824 */ /* 0x000fe400078e0a0a */
[----:B------:R-:W-:Y:S02]  /*10730*/  IMAD R14, R10, R7, R14 ;  /* 0x000000070a0e7224 */ /* 0x000fe400078e020e */
[----:B------:R-:W-:Y:S01]  /*10740*/  @!P2 IMAD.IADD R6, R6, 0x1, -R10 ;  /* 0x000000010606a824 */ /* 0x000fe200078e0a0a */
[----:B------:R-:W-:Y:S01]  /*10750*/  ISETP.GT.U32.AND P4, PT, R10, R16, PT ;  /* 0x000000100a00720c */ /* 0x000fe20003f84070 */
[----:B------:R-:W-:Y:S01]  /*10760*/  IMAD.HI.U32 R5, R12, R3, RZ ;  /* 0x000000030c057227 */ /* 0x000fe200078e00ff */
[----:B------:R-:W-:-:S03]  /*10770*/  ISETP.GT.U32.AND P2, PT, R10, R14, PT ;  /* 0x0000000e0a00720c */ /* 0x000fc60003f44070 */
[----:B-1----:R-:W-:Y:S02]  /*10780*/  IMAD.MOV R2, RZ, RZ, -R0 ;  /* 0x000000ffff027224 */ /* 0x002fe400078e0a00 */
[----:B------:R-:W-:Y:S02]  /*10790*/  IMAD.MOV R5, RZ, RZ, -R5 ;  /* 0x000000ffff057224 */ /* 0x000fe400078e0a05 */
[C---:B------:R-:W-:Y:S02]  /*107a0*/  IMAD R9, R10.reuse, R2, R9 ;  /* 0x000000020a097224 */ /* 0x040fe400078e0209 */
[----:B------:R-:W-:Y:S02]  /*107b0*/  IMAD R3, R10, R5, R3 ;  /* 0x000000050a037224 */ /* 0x000fe400078e0203 */
[--C-:B------:R-:W-:Y:S02]  /*107c0*/  @!P4 IMAD.IADD R16, R16, 0x1, -R10.reuse ;  /* 0x000000011010c824 */ /* 0x100fe400078e0a0a */
[----:B------:R-:W-:Y:S01]  /*107d0*/  @!P2 IMAD.IADD R14, R14, 0x1, -R10 ;  /* 0x000000010e0ea824 */ /* 0x000fe200078e0a0a */
[C---:B------:R-:W-:Y:S01]  /*107e0*/  ISETP.GT.U32.AND P2, PT, R10.reuse, R9, PT ;  /* 0x000000090a00720c */ /* 0x040fe20003f44070 */
[----:B------:R-:W-:Y:S01]  /*107f0*/  VIADD R0, R11, 0xba ;  /* 0x000000ba0b007836 */ /* 0x000fe20000000000 */
[----:B------:R-:W-:Y:S01]  /*10800*/  ISETP.GT.U32.AND P4, PT, R10, R3, PT ;  /* 0x000000030a00720c */ /* 0x000fe20003f84070 */
[----:B------:R-:W-:-:S02]  /*10810*/  IMAD.MOV.U32 R17, RZ, RZ, R6 ;  /* 0x000000ffff117224 */ /* 0x000fc400078e0006 */
[----:B------:R-:W-:Y:S01]  /*10820*/  VIADD R8, R11, 0xb6 ;  /* 0x000000b60b087836 */ /* 0x000fe20000000000 */
[----:B------:R-:W-:Y:S01]  /*10830*/  IABS R4, R0 ;  /* 0x0000000000047213 */ /* 0x000fe20000000000 */
[----:B------:R-:W-:Y:S02]  /*10840*/  IMAD.MOV.U32 R6, RZ, RZ, R13 ;  /* 0x000000ffff067224 */ /* 0x000fe400078e000d */
[----:B------:R-:W-:Y:S01]  /*10850*/  @!P6 IMAD.MOV R17, RZ, RZ, -R17 ;  /* 0x000000ffff11e224 */ /* 0x000fe200078e0a11 */
[----:B------:R-:W-:Y:S01]  /*10860*/  ISETP.GT.U32.AND P6, PT, R10, R14, PT ;  /* 0x0000000e0a00720c */ /* 0x000fe20003fc4070 */
[----:B------:R-:W-:Y:S01]  /*10870*/  IMAD.HI.U32 R13, R12, R4, RZ ;  /* 0x000000040c0d7227 */ /* 0x000fe200078e00ff */
[----:B------:R-:W-:Y:S02]  /*10880*/  IABS R7, R8 ;  /* 0x0000000800077213 */ /* 0x000fe40000000000 */
[----:B------:R-:W-:Y:S01]  /*10890*/  STL [R1+0x1bc], R17 ;  /* 0x0001bc1101007387 */ /* 0x000fe20000100800 */
[----:B------:R-:W-:-:S02]  /*108a0*/  @!P2 IMAD.IADD R9, R9, 0x1, -R10 ;  /* 0x000000010909a824 */ /* 0x000fc400078e0a0a */
[----:B------:R-:W-:Y:S02]  /*108b0*/  VIADD R2, R11, 0xb4 ;  /* 0x000000b40b027836 */ /* 0x000fe40000000000 */
[----:B------:R-:W-:Y:S01]  /*108c0*/  @!P4 IMAD.IADD R3, R3, 0x1, -R10 ;  /* 0x000000010303c824 */ /* 0x000fe200078e0a0a */
[----:B------:R-:W-:Y:S01]  /*108d0*/  ISETP.GT.U32.AND P2, PT, R10, R9, PT ;  /* 0x000000090a00720c */ /* 0x000fe20003f44070 */
[----:B------:R-:W-:Y:S01]  /*108e0*/  IMAD.MOV R13, RZ, RZ, -R13 ;  /* 0x000000ffff0d7224 */ /* 0x000fe200078e0a0d */
[----:B------:R-:W-:Y:S01]  /*108f0*/  IABS R5, R2 ;  /* 0x0000000200057213 */ /* 0x000fe20000000000 */
[----:B------:R-:W-:Y:S01]  /*10900*/  @!P1 IMAD.MOV R16, RZ, RZ, -R16 ;  /* 0x000000ffff109224 */ /* 0x000fe200078e0a10 */
[----:B------:R-:W-:Y:S01]  /*10910*/  ISETP.GE.AND P1, PT, R0, RZ, PT ;  /* 0x000000ff0000720c */ /* 0x000fe20003f26270 */
[C---:B------:R-:W-:Y:S01]  /*10920*/  IMAD R0, R10.reuse, R13, R4 ;  /* 0x0000000d0a007224 */ /* 0x040fe200078e0204 */
[----:B------:R-:W-:Y:S01]  /*10930*/  ISETP.GT.U32.AND P4, PT, R10, R3, PT ;  /* 0x000000030a00720c */ /* 0x000fe20003f84070 */
[----:B------:R-:W-:Y:S01]  /*10940*/  IMAD.HI.U32 R4, R12, R7, RZ ;  /* 0x000000070c047227 */ /* 0x000fe200078e00ff */
[----:B------:R0:W-:Y:S03]  /*10950*/  STL [R1+0x200], R16 ;  /* 0x0002001001007387 */ /* 0x0001e60000100800 */
[----:B------:R-:W-:Y:S01]  /*10960*/  @!P6 IMAD.IADD R14, R14, 0x1, -R10 ;  /* 0x000000010e0ee824 */ /* 0x000fe200078e0a0a */
[----:B------:R-:W-:Y:S01]  /*10970*/  ISETP.GT.U32.AND P6, PT, R10, R0, PT ;  /* 0x000000000a00720c */ /* 0x000fe20003fc4070 */
[----:B------:R-:W-:-:S04]  /*10980*/  IMAD.HI.U32 R13, R12, R5, RZ ;  /* 0x000000050c0d7227 */ /* 0x000fc800078e00ff */
[----:B------:R-:W-:Y:S02]  /*10990*/  IMAD.MOV R4, RZ, RZ, -R4 ;  /* 0x000000ffff047224 */ /* 0x000fe400078e0a04 */
[----:B0-----:R-:W-:-:S04]  /*109a0*/  IMAD.HI.U32 R16, R12, R6, RZ ;  /* 0x000000060c107227 */ /* 0x001fc800078e00ff */
        /* <DEDUP_REMOVED lines=10> */
[C---:B------:R-:W-:Y:S01]  /*10a50*/  IMAD R5, R10.reuse, R13, R5 ;  /* 0x0000000d0a057224 */ /* 0x040fe200078e0205 */
[----:B------:R-:W-:Y:S01]  /*10a60*/  IABS R13, R4 ;  /* 0x00000004000d7213 */ /* 0x000fe20000000000 */
[----:B------:R-:W-:Y:S02]  /*10a70*/  IMAD.MOV.U32 R14, RZ, RZ, R9 ;  /* 0x000000ffff0e7224 */ /* 0x000fe400078e0009 */
[----:B------:R-:W-:Y:S01]  /*10a80*/  @!P0 IMAD.MOV R17, RZ, RZ, -R17 ;  /* 0x000000ffff118224 */ /* 0x000fe200078e0a11 */
[----:B------:R-:W-:Y:S01]  /*10a90*/  ISETP.GT.U32.AND P0, PT, R10, R6, PT ;  /* 0x000000060a00720c */ /* 0x000fe20003f04070 */
[----:B------:R-:W-:-:S02]  /*10aa0*/  IMAD.MOV.U32 R15, RZ, RZ, R3 ;  /* 0x000000ffff0f7224 */ /* 0x000fc400078e0003 */
[----:B------:R-:W-:Y:S01]  /*10ab0*/  @!P3 IMAD.MOV R14, RZ, RZ, -R14 ;  /* 0x000000ffff0eb224 */ /* 0x000fe200078e0a0e */
[----:B------:R-:W-:Y:S01]  /*10ac0*/  ISETP.GT.U32.AND P3, PT, R10, R5, PT ;  /* 0x000000050a00720c */ /* 0x000fe20003f64070 */
[--C-:B------:R-:W-:Y:S01]  /*10ad0*/  @!P6 IMAD.IADD R0, R0, 0x1, -R10.reuse ;  /* 0x000000010000e824 */ /* 0x100fe200078e0a0a */
[----:B------:R-:W-:Y:S01]  /*10ae0*/  STL [R1+0x1ec], R17 ;  /* 0x0001ec1101007387 */ /* 0x000fe20000100800 */
[----:B------:R-:W-:Y:S02]  /*10af0*/  IMAD.MOV.U32 R3, RZ, RZ, R13 ;  /* 0x000000ffff037224 */ /* 0x000fe400078e000d */
[----:B------:R-:W-:Y:S01]  /*10b00*/  @!P5 IMAD.MOV R15, RZ, RZ, -R15 ;  /* 0x000000ffff0fd224 */ /* 0x000fe200078e0a0f */
[----:B------:R-:W-:Y:S01]  /*10b10*/  ISETP.GE.AND P5, PT, R8, RZ, PT ;  /* 0x000000ff0800720c */ /* 0x000fe20003fa6270 */
[----:B------:R-:W-:Y:S01]  /*10b20*/  VIADD R8, R11, 0xb0 ;  /* 0x000000b00b087836 */ /* 0x000fe20000000000 */
[----:B------:R-:W-:Y:S01]  /*10b30*/  ISETP.GT.U32.AND P6, PT, R10, R0, PT ;  /* 0x000000000a00720c */ /* 0x000fe20003fc4070 */
[----:B------:R-:W-:Y:S01]  /*10b40*/  IMAD.HI.U32 R9, R12, R3, RZ ;  /* 0x000000030c097227 */ /* 0x000fe200078e00ff */
[----:B------:R-:W-:Y:S03]  /*10b50*/  STL [R1+0x1f4], R15 ;  /* 0x0001f40f01007387 */ /* 0x000fe60000100800 */
[----:B------:R-:W-:Y:S01]  /*10b60*/  @!P2 IMAD.IADD R7, R7, 0x1, -R10 ;  /* 0x000000010707a824 */ /* 0x000fe200078e0a0a */
[----:B------:R0:W-:Y:S01]  /*10b70*/  STL [R1+0x1f8], R14 ;  /* 0x0001f80e01007387 */ /* 0x0001e20000100800 */
[----:B------:R-:W-:-:S02]  /*10b80*/  IMAD.MOV R9, RZ, RZ, -R9 ;  /* 0x000000ffff097224 */ /* 0x000fc400078e0a09 */
[--C-:B------:R-:W-:Y:S01]  /*10b90*/  @!P0 IMAD.IADD R6, R6, 0x1, -R10.reuse ;  /* 0x0000000106068824 */ /* 0x100fe200078e0a0a */
[----:B------:R-:W-:Y:S01]  /*10ba0*/  ISETP.GE.AND P0, PT, R4, RZ, PT ;  /* 0x000000ff0400720c */ /* 0x000fe20003f06270 */
[--C-:B------:R-:W-:Y:S01]  /*10bb0*/  @!P3 IMAD.IADD R5, R5, 0x1, -R10.reuse ;  /* 0x000000010505b824 */ /* 0x100fe200078e0a0a */
[C---:B------:R-:W-:Y:S01]  /*10bc0*/  ISETP.GT.U32.AND P3, PT, R10.reuse, R7, PT ;  /* 0x000000070a00720c */ /* 0x040fe20003f64070 */
[C---:B------:R-:W-:Y:S01]  /*10bd0*/  IMAD R3, R10.reuse, R9, R3 ;  /* 0x000000090a037224 */ /* 0x040fe200078e0203 */
[----:B------:R-:W-:Y:S01]  /*10be0*/  ISETP.GT.U32.AND P2, PT, R10, R6, PT ;  /* 0x000000060a00720c */ /* 0x000fe20003f44070 */
[----:B------:R-:W-:Y:S01]  /*10bf0*/  @!P6 IMAD.IADD R0, R0, 0x1, -R10 ;  /* 0x000000010000e824 */ /* 0x000fe200078e0a0a */
[----:B0-----:R-:W-:Y:S01]  /*10c00*/  IABS R14, R8 ;  /* 0x00000008000e7213 */ /* 0x001fe20000000000 */
[----:B------:R-:W-:Y:S01]  /*10c10*/  VIADD R4, R11, 0xaa ;  /* 0x000000aa0b047836 */ /* 0x000fe20000000000 */
[----:B------:R-:W-:Y:S01]  /*10c20*/  ISETP.GE.AND P6, PT, R2, RZ, PT ;  /* 0x000000ff0200720c */ /* 0x000fe20003fc6270 */
[----:B------:R-:W-:-:S02]  /*10c30*/  IMAD.MOV.U32 R13, RZ, RZ, R0 ;  /* 0x000000ffff0d7224 */ /* 0x000fc400078e0000 */
[----:B------:R-:W-:Y:S01]  /*10c40*/  IMAD.HI.U32 R9, R12, R14, RZ ;  /* 0x0000000e0c097227 */ /* 0x000fe200078e00ff */
[----:B------:R-:W-:-:S03]  /*10c50*/  IABS R15, R4 ;  /* 0x00000004000f7213 */ /* 0x000fc60000000000 */
[----:B------:R-:W-:Y:S02]  /*10c60*/  IMAD.MOV R9, RZ, RZ, -R9 ;  /* 0x000000ffff097224 */ /* 0x000fe400078e0a09 */
[----:B------:R-:W-:Y:S01]  /*10c70*/  @!P1 IMAD.MOV R13, RZ, RZ, -R13 ;  /* 0x000000ffff0d9224 */ /* 0x000fe200078e0a0d */
[C---:B------:R-:W-:Y:S01]  /*10c80*/  ISETP.GT.U32.AND P1, PT, R10.reuse, R5, PT ;  /* 0x000000050a00720c */ /* 0x040fe20003f24070 */
[----:B------:R-:W-:Y:S02]  /*10c90*/  IMAD R14, R10, R9, R14 ;  /* 0x000000090a0e7224 */ /* 0x000fe400078e020e */
[--C-:B------:R-:W-:Y:S01]  /*10ca0*/  @!P3 IMAD.IADD R7, R7, 0x1, -R10.reuse ;  /* 0x000000010707b824 */ /* 0x100fe200078e0a0a */
[----:B------:R0:W-:Y:S01]  /*10cb0*/  STL [R1+0x1fc], R13 ;  /* 0x0001fc0d01007387 */ /* 0x0001e20000100800 */
[----:B------:R-:W-:Y:S01]  /*10cc0*/  @!P2 IMAD.IADD R6, R6, 0x1, -R10 ;  /* 0x000000010606a824 */ /* 0x000fe200078e0a0a */
[C---:B------:R-:W-:Y:S01]  /*10cd0*/  ISETP.GT.U32.AND P3, PT, R10.reuse, R14, PT ;  /* 0x0000000e0a00720c */ /* 0x040fe20003f64070 */
[C---:B------:R-:W-:Y:S01]  /*10ce0*/  VIADD R0, R11.reuse, 0xac ;  /* 0x000000ac0b007836 */ /* 0x040fe20000000000 */
[----:B------:R-:W-:Y:S01]  /*10cf0*/  ISETP.GT.U32.AND P2, PT, R10, R3, PT ;  /* 0x000000030a00720c */ /* 0x000fe20003f44070 */
[----:B------:R-:W-:-:S02]  /*10d00*/  VIADD R2, R11, 0xae ;  /* 0x000000ae0b027836 */ /* 0x000fc40000000000 */
[----:B------:R-:W-:Y:S01]  /*10d10*/  IMAD.MOV.U32 R17, RZ, RZ, R6 ;  /* 0x000000ffff117224 */ /* 0x000fe200078e0006 */
[----:B------:R-:W-:Y:S01]  /*10d20*/  IABS R9, R0 ;  /* 0x0000000000097213 */ /* 0x000fe20000000000 */
[--C-:B------:R-:W-:Y:S01]  /*10d30*/  @!P1 IMAD.IADD R5, R5, 0x1, -R10.reuse ;  /* 0x0000000105059824 */ /* 0x100fe200078e0a0a */
[----:B0-----:R-:W-:Y:S01]  /*10d40*/  IABS R13, R2 ;  /* 0x00000002000d7213 */ /* 0x001fe20000000000 */
[----:B------:R-:W-:Y:S01]  /*10d50*/  @!P4 IMAD.MOV R17, RZ, RZ, -R17 ;  /* 0x000000ffff11c224 */ /* 0x000fe200078e0a11 */
[----:B------:R-:W-:Y:S01]  /*10d60*/  ISETP.GE.AND P1, PT, R8, RZ, PT ;  /* 0x000000ff0800720c */ /* 0x000fe20003f26270 */
[----:B------:R-:W-:Y:S02]  /*10d70*/  IMAD.MOV.U32 R8, RZ, RZ, R15 ;  /* 0x000000ffff087224 */ /* 0x000fe400078e000f */
[----:B------:R-:W-:Y:S01]  /*10d80*/  @!P3 IMAD.IADD R14, R14, 0x1, -R10 ;  /* 0x000000010e0eb824 */ /* 0x000fe200078e0a0a */
[----:B------:R-:W-:Y:S01]  /*10d90*/  STL [R1+0x1f0], R17 ;  /* 0x0001f01101007387 */ /* 0x000fe20000100800 */
[----:B------:R-:W-:-:S03]  /*10da0*/  IMAD.HI.U32 R16, R12, R9, RZ ;  /* 0x000000090c107227 */ /* 0x000fc600078e00ff */
[----:B------:R-:W-:Y:S01]  /*10db0*/  ISETP.GT.U32.AND P3, PT, R10, R14, PT ;  /* 0x0000000e0a00720c */ /* 0x000fe20003f64070 */
[----:B------:R-:W-:-:S04]  /*10dc0*/  IMAD.HI.U32 R15, R12, R13, RZ ;  /* 0x0000000d0c0f7227 */ /* 0x000fc800078e00ff */
[----:B------:R-:W-:Y:S01]  /*10dd0*/  @!P2 IMAD.IADD R3, R3, 0x1, -R10 ;  /* 0x000000010303a824 */ /* 0x000fe200078e0a0a */
[----:B------:R-:W-:Y:S01]  /*10de0*/  ISETP.GE.AND P2, PT, R2, RZ, PT ;  /* 0x000000ff0200720c */ /* 0x000fe20003f46270 */
[----:B------:R-:W-:-:S03]  /*10df0*/  IMAD.HI.U32 R2, R12, R8, RZ ;  /* 0x000000080c027227 */ /* 0x000fc600078e00ff */
[C---:B------:R-:W-:Y:S01]  /*10e00*/  ISETP.GT.U32.AND P4, PT, R10.reuse, R3, PT ;  /* 0x000000030a00720c */ /* 0x040fe20003f84070 */
[----:B------:R-:W-:Y:S02]  /*10e10*/  IMAD.MOV R6, RZ, RZ, -R16 ;  /* 0x000000ffff067224 */ /* 0x000fe400078e0a10 */
[----:B------:R-:W-:Y:S02]  /*10e20*/  IMAD.MOV R15, RZ, RZ, -R15 ;  /* 0x000000ffff0f7224 */ /* 0x000fe400078e0a0f */
[----:B------:R-:W-:Y:S02]  /*10e30*/  IMAD.MOV R2, RZ, RZ, -R2 ;  /* 0x000000ffff027224 */ /* 0x000fe400078e0a02 */
[C---:B------:R-:W-:Y:S02]  /*10e40*/  IMAD R9, R10.reuse, R6, R9 ;  /* 0x000000060a097224 */ /* 0x040fe400078e0209 */
[C---:B------:R-:W-:Y:S02]  /*10e50*/  IMAD R13, R10.reuse, R15, R13 ;  /* 0x0000000f0a0d7224 */ /* 0x040fe400078e020d */
[----:B------:R-:W-:-:S02]  /*10e60*/  IMAD R8, R10, R2, R8 ;  /* 0x000000020a087224 */ /* 0x000fc400078e0208 */
[----:B------:R-:W-:Y:S01]  /*10e70*/  @!P6 IMAD.MOV R5, RZ, RZ, -R5 ;  /* 0x000000ffff05e224 */ /* 0x000fe200078e0a05 */
[C---:B------:R-:W-:Y:S01]  /*10e80*/  ISETP.GT.U32.AND P6, PT, R10.reuse, R9, PT ;  /* 0x000000090a00720c */ /* 0x040fe20003fc4070 */
[----:B------:R-:W-:Y:S01]  /*10e90*/  @!P5 IMAD.MOV R7, RZ, RZ, -R7 ;  /* 0x000000ffff07d224 */ /* 0x000fe200078e0a07 */
[----:B------:R-:W-:Y:S01]  /*10ea0*/  ISETP.GT.U32.AND P5, PT, R10, R13, PT ;  /* 0x0000000d0a00720c */ /* 0x000fe20003fa4070 */
[--C-:B------:R-:W-:Y:S01]  /*10eb0*/  @!P3 IMAD.IADD R14, R14, 0x1, -R10.reuse ;  /* 0x000000010e0eb824 */ /* 0x100fe200078e0a0a */
[----:B------:R-:W-:Y:S01]  /*10ec0*/  ISETP.GT.U32.AND P3, PT, R10, R8, PT ;  /* 0x000000080a00720c */ /* 0x000fe20003f64070 */
[----:B------:R-:W-:Y:S01]  /*10ed0*/  @!P4 IMAD.IADD R3, R3, 0x1, -R10 ;  /* 0x000000010303c824 */ /* 0x000fe200078e0a0a */
[----:B------:R-:W-:Y:S01]  /*10ee0*/  ISETP.GE.AND P4, PT, R0, RZ, PT ;  /* 0x000000ff0000720c */ /* 0x000fe20003f86270 */
[C---:B------:R-:W-:Y:S01]  /*10ef0*/  VIADD R0, R11.reuse, 0xa6 ;  /* 0x000000a60b007836 */ /* 0x040fe20000000000 */
[----:B------:R0:W-:Y:S01]  /*10f00*/  STL [R1+0x1e0], R7 ;  /* 0x0001e00701007387 */ /* 0x0001e20000100800 */
[----:B------:R-:W-:-:S02]  /*10f10*/  VIADD R15, R11, 0xa8 ;  /* 0x000000a80b0f7836 */ /* 0x000fc40000000000 */
[----:B------:R-:W-:Y:S01]  /*10f20*/  VIADD R6, R11, 0xa4 ;  /* 0x000000a40b067836 */ /* 0x000fe20000000000 */
[----:B------:R-:W-:Y:S01]  /*10f30*/  IABS R2, R0 ;  /* 0x0000000000027213 */ /* 0x000fe20000000000 */
[--C-:B------:R-:W-:Y:S01]  /*10f40*/  @!P6 IMAD.IADD R9, R9, 0x1, -R10.reuse ;  /* 0x000000010909e824 */ /* 0x100fe200078e0a0a */
[----:B------:R1:W-:Y:S01]  /*10f50*/  STL [R1+0x1e4], R5 ;  /* 0x0001e40501007387 */ /* 0x0003e20000100800 */
[--C-:B------:R-:W-:Y:S01]  /*10f60*/  @!P5 IMAD.IADD R13, R13, 0x1, -R10.reuse ;  /* 0x000000010d0dd824 */ /* 0x100fe200078e0a0a */
[----:B------:R-:W-:Y:S01]  /*10f70*/  ISETP.GE.AND P5, PT, R4, RZ, PT ;  /* 0x000000ff0400720c */ /* 0x000fe20003fa6270 */
[----:B------:R-:W-:Y:S01]  /*10f80*/  @!P3 IMAD.IADD R8, R8, 0x1, -R10 ;  /* 0x000000010808b824 */ /* 0x000fe200078e0a0a */
[----:B0-----:R-:W-:Y:S01]  /*10f90*/  IABS R7, R15 ;  /* 0x0000000f00077213 */ /* 0x001fe20000000000 */
[----:B------:R-:W-:Y:S01]  /*10fa0*/  @!P1 IMAD.MOV R14, RZ, RZ, -R14 ;  /* 0x000000ffff0e9224 */ /* 0x000fe200078e0a0e */
[C---:B------:R-:W-:Y:S02]  /*10fb0*/  ISETP.GT.U32.AND P3, PT, R10.reuse, R9, PT ;  /* 0x000000090a00720c */ /* 0x040fe40003f64070 */
[----:B------:R-:W-:Y:S01]  /*10fc0*/  ISETP.GT.U32.AND P6, PT, R10, R13, PT ;  /* 0x0000000d0a00720c */ /* 0x000fe20003fc4070 */
[----:B------:R-:W-:Y:S01]  /*10fd0*/  IMAD.HI.U32 R4, R12, R7, RZ ;  /* 0x000000070c047227 */ /* 0x000fe200078e00ff */
[----:B------:R-:W-:-:S03]  /*10fe0*/  IABS R17, R6 ;  /* 0x0000000600117213 */ /* 0x000fc60000000000 */
[----:B-1----:R-:W-:Y:S02]  /*10ff0*/  IMAD.MOV.U32 R5, RZ, RZ, R3 ;  /* 0x000000ffff057224 */ /* 0x002fe400078e0003 */
[----:B------:R-:W-:-:S04]  /*11000*/  IMAD.HI.U32 R3, R12, R2, RZ ;  /* 0x000000020c037227 */ /* 0x000fc800078e00ff */
[----:B------:R-:W-:Y:S02]  /*11010*/  IMAD.MOV R3, RZ, RZ, -R3 ;  /* 0x000000ffff037224 */ /* 0x000fe400078e0a03 */
[----:B------:R-:W-:Y:S02]  /*11020*/  IMAD.MOV R4, RZ, RZ, -R4 ;  /* 0x000000ffff047224 */ /* 0x000fe400078e0a04 */
[C---:B------:R-:W-:Y:S02]  /*11030*/  IMAD R2, R10.reuse, R3, R2 ;  /* 0x000000030a027224 */ /* 0x040fe400078e0202 */
[C---:B------:R-:W-:Y:S02]  /*11040*/  IMAD R7, R10.reuse, R4, R7 ;  /* 0x000000040a077224 */ /* 0x040fe400078e0207 */
[--C-:B------:R-:W-:Y:S01]  /*11050*/  @!P3 IMAD.IADD R9, R9, 0x1, -R10.reuse ;  /* 0x000000010909b824 */ /* 0x100fe200078e0a0a */
[C---:B------:R-:W-:Y:S01]  /*11060*/  ISETP.GT.U32.AND P3, PT, R10.reuse, R2, PT ;  /* 0x000000020a00720c */ /* 0x040fe20003f64070 */
[----:B------:R-:W-:Y:S01]  /*11070*/  @!P6 IMAD.IADD R13, R13, 0x1, -R10 ;  /* 0x000000010d0de824 */ /* 0x000fe200078e0a0a */
[C---:B------:R-:W-:Y:S01]  /*11080*/  ISETP.GT.U32.AND P6, PT, R10.reuse, R7, PT ;  /* 0x000000070a00720c */ /* 0x040fe20003fc4070 */
[----:B------:R-:W-:Y:S01]  /*11090*/  @!P0 IMAD.MOV R5, RZ, RZ, -R5 ;  /* 0x000000ffff058224 */ /* 0x000fe200078e0a05 */
[----:B------:R-:W-:Y:S01]  /*110a0*/  ISETP.GT.U32.AND P0, PT, R10, R8, PT ;  /* 0x000000080a00720c */ /* 0x000fe20003f04070 */
[----:B------:R-:W-:-:S03]  /*110b0*/  IMAD.HI.U32 R18, R12, R17, RZ ;  /* 0x000000110c127227 */ /* 0x000fc600078e00ff */
[----:B------:R0:W-:Y:S01]  /*110c0*/  STL [R1+0x1e8], R5 ;  /* 0x0001e80501007387 */ /* 0x0001e20000100800 */
[----:B------:R-:W-:Y:S02]  /*110d0*/  IMAD.MOV R18, RZ, RZ, -R18 ;  /* 0x000000ffff127224 */ /* 0x000fe400078e0a12 */
[----:B------:R-:W-:Y:S01]  /*110e0*/  @!P2 IMAD.MOV R13, RZ, RZ, -R13 ;  /* 0x000000ffff0da224 */ /* 0x000fe200078e0a0d */
[----:B------:R-:W-:Y:S01]  /*110f0*/  STL [R1+0x1dc], R14 ;  /* 0x0001dc0e01007387 */ /* 0x000fe20000100800 */
[--C-:B------:R-:W-:Y:S02]  /*11100*/  @!P3 IMAD.IADD R2, R2, 0x1, -R10.reuse ;  /* 0x000000010202b824 */ /* 0x100fe400078e0a0a */
[--C-:B------:R-:W-:Y:S01]  /*11110*/  @!P6 IMAD.IADD R7, R7, 0x1, -R10.reuse ;  /* 0x000000010707e824 */ /* 0x100fe200078e0a0a */
[----:B------:R-:W-:Y:S01]  /*11120*/  ISETP.GE.AND P6, PT, R0, RZ, PT ;  /* 0x000000ff0000720c */ /* 0x000fe20003fc6270 */
[C---:B------:R-:W-:Y:S01]  /*11130*/  IMAD R0, R10.reuse, R18, R17 ;  /* 0x000000120a007224 */ /* 0x040fe200078e0211 */
[----:B------:R-:W-:Y:S01]  /*11140*/  ISETP.GT.U32.AND P3, PT, R10, R2, PT ;  /* 0x000000020a00720c */ /* 0x000fe20003f64070 */
[C---:B0-----:R-:W-:Y:S01]  /*11150*/  VIADD R5, R11.reuse, 0xa2 ;  /* 0x000000a20b057836 */ /* 0x041fe20000000000 */
[----:B------:R-:W-:Y:S01]  /*11160*/  STL [R1+0x1d8], R13 ;  /* 0x0001d80d01007387 */ /* 0x000fe20000100800 */
[----:B------:R-:W-:Y:S01]  /*11170*/  @!P0 IMAD.IADD R8, R8, 0x1, -R10 ;  /* 0x0000000108088824 */ /* 0x000fe200078e0a0a */
[----:B------:R-:W-:Y:S01]  /*11180*/  ISETP.GT.U32.AND P2, PT, R10, R0, PT ;  /* 0x000000000a00720c */ /* 0x000fe20003f44070 */
[----:B------:R-:W-:Y:S01]  /*11190*/  VIADD R4, R11, 0xa0 ;  /* 0x000000a00b047836 */ /* 0x000fe20000000000 */
[----:B------:R-:W-:Y:S01]  /*111a0*/  IABS R3, R5 ;  /* 0x0000000500037213 */ /* 0x000fe20000000000 */
[----:B------:R-:W-:Y:S01]  /*111b0*/  @!P5 IMAD.MOV R8, RZ, RZ, -R8 ;  /* 0x000000ffff08d224 */ /* 0x000fe200078e0a08 */
[----:B------:R-:W-:Y:S01]  /*111c0*/  ISETP.GE.AND P5, PT, R5, RZ, PT ;  /* 0x000000ff0500720c */ /* 0x000fe20003fa6270 */
[----:B------:R-:W-:Y:S01]  /*111d0*/  @!P4 IMAD.MOV R9, RZ, RZ, -R9 ;  /* 0x000000ffff09c224 */ /* 0x000fe200078e0a09 */
[----:B------:R-:W-:Y:S01]  /*111e0*/  ISETP.GE.AND P0, PT, R15, RZ, PT ;  /* 0x000000ff0f00720c */ /* 0x000fe20003f06270 */
[----:B------:R-:W-:Y:S01]  /*111f0*/  IMAD.HI.U32 R16, R12, R3, RZ ;  /* 0x000000030c107227 */ /* 0x000fe200078e00ff */
[----:B------:R-:W-:-:S02]  /*11200*/  IABS R15, R4 ;  /* 0x00000004000f7213 */ /* 0x000fc40000000000 */
[----:B------:R0:W-:Y:S01]  /*11210*/  STL [R1+0x1d4], R9 ;  /* 0x0001d40901007387 */ /* 0x0001e20000100800 */
[----:B------:R-:W-:Y:S01]  /*11220*/  IMAD.MOV R16, RZ, RZ, -R16 ;  /* 0x000000ffff107224 */ /* 0x000fe200078e0a10 */
[----:B------:R-:W-:Y:S01]  /*11230*/  ISETP.GT.U32.AND P1, PT, R10, R7, PT ;  /* 0x000000070a00720c */ /* 0x000fe20003f24070 */
[--C-:B------:R-:W-:Y:S01]  /*11240*/  @!P3 IMAD.IADD R2, R2, 0x1, -R10.reuse ;  /* 0x000000010202b824 */ /* 0x100fe200078e0a0a */
[----:B------:R1:W-:Y:S01]  /*11250*/  STL [R1+0x1d0], R8 ;  /* 0x0001d00801007387 */ /* 0x0003e20000100800 */
[----:B------:R-:W-:Y:S01]  /*11260*/  IMAD R5, R10, R16, R3 ;  /* 0x000000100a057224 */ /* 0x000fe200078e0203 */
[----:B------:R-:W-:Y:S01]  /*11270*/  ISETP.GE.AND P4, PT, R6, RZ, PT ;  /* 0x000000ff0600720c */ /* 0x000fe20003f86270 */
[----:B------:R-:W-:Y:S02]  /*11280*/  @!P2 IMAD.IADD R0, R0, 0x1, -R10 ;  /* 0x000000010000a824 */ /* 0x000fe400078e0a0a */
[C---:B------:R-:W-:Y:S01]  /*11290*/  VIADD R6, R11.reuse, 0x9e ;  /* 0x0000009e0b067836 */ /* 0x040fe20000000000 */
[C---:B------:R-:W-:Y:S01]  /*112a0*/  ISETP.GT.U32.AND P3, PT, R10.reuse, R5, PT ;  /* 0x000000050a00720c */ /* 0x040fe20003f64070 */
[----:B0-----:R-:W-:Y:S01]  /*112b0*/  IMAD.MOV.U32 R9, RZ, RZ, R2 ;  /* 0x000000ffff097224 */ /* 0x001fe200078e0002 */
[----:B------:R-:W-:Y:S01]  /*112c0*/  ISETP.GT.U32.AND P2, PT, R10, R0, PT ;  /* 0x000000000a00720c */ /* 0x000fe20003f44070 */
[----:B------:R-:W-:Y:S01]  /*112d0*/  VIADD R2, R11, 0x9c ;  /* 0x0000009c0b027836 */ /* 0x000fe20000000000 */
[----:B------:R-:W-:Y:S01]  /*112e0*/  IABS R14, R6 ;  /* 0x00000006000e7213 */ /* 0x000fe20000000000 */
[----:B-1----:R-:W-:-:S04]  /*112f0*/  IMAD.HI.U32 R8, R12, R15, RZ ;  /* 0x0000000f0c087227 */ /* 0x002fc800078e00ff */
[----:B------:R-:W-:Y:S02]  /*11300*/  IMAD.MOV R8, RZ, RZ, -R8 ;  /* 0x000000ffff087224 */ /* 0x000fe400078e0a08 */
[--C-:B------:R-:W-:Y:S01]  /*11310*/  @!P1 IMAD.IADD R7, R7, 0x1, -R10.reuse ;  /* 0x0000000107079824 */ /* 0x100fe200078e0a0a */
[----:B------:R-:W-:Y:S01]  /*11320*/  ISETP.GE.AND P1, PT, R4, RZ, PT ;  /* 0x000000ff0400720c */ /* 0x000fe20003f26270 */
[C---:B------:R-:W-:Y:S01]  /*11330*/  IMAD R3, R10.reuse, R8, R15 ;  /* 0x000000080a037224 */ /* 0x040fe200078e020f */
[----:B------:R-:W-:Y:S01]  /*11340*/  IABS R4, R2 ;  /* 0x0000000200047213 */ /* 0x000fe20000000000 */
[----:B------:R-:W-:Y:S02]  /*11350*/  @!P6 IMAD.MOV R9, RZ, RZ, -R9 ;  /* 0x000000ffff09e224 */ /* 0x000fe400078e0a09 */
[----:B------:R-:W-:Y:S01]  /*11360*/  @!P3 IMAD.IADD R5, R5, 0x1, -R10 ;  /* 0x000000010505b824 */ /* 0x000fe200078e0a0a */
[----:B------:R-:W-:Y:S01]  /*11370*/  ISETP.GT.U32.AND P6, PT, R10, R3, PT ;  /* 0x000000030a00720c */ /* 0x000fe20003fc4070 */
[----:B------:R-:W-:-:S02]  /*11380*/  IMAD.MOV.U32 R13, RZ, RZ, R7 ;  /* 0x000000ffff0d7224 */ /* 0x000fc400078e0007 */
[----:B------:R-:W-:Y:S01]  /*11390*/  IMAD.HI.U32 R7, R12, R14, RZ ;  /* 0x0000000e0c077227 */ /* 0x000fe200078e00ff */
[----:B------:R-:W-:-:S03]  /*113a0*/  ISETP.GT.U32.AND P3, PT, R10, R5, PT ;  /* 0x000000050a00720c */ /* 0x000fc60003f64070 */
[----:B------:R-:W-:Y:S01]  /*113b0*/  @!P2 IMAD.IADD R0, R0, 0x1, -R10 ;  /* 0x000000010000a824 */ /* 0x000fe200078e0a0a */
[----:B------:R-:W-:Y:S01]  /*113c0*/  ISETP.GE.AND P2, PT, R2, RZ, PT ;  /* 0x000000ff0200720c */ /* 0x000fe20003f46270 */
[----:B------:R-:W-:Y:S02]  /*113d0*/  IMAD.MOV R7, RZ, RZ, -R7 ;  /* 0x000000ffff077224 */ /* 0x000fe400078e0a07 */
[----:B------:R-:W-:Y:S02]  /*113e0*/  IMAD.MOV.U32 R8, RZ, RZ, R0 ;  /* 0x000000ffff087224 */ /* 0x000fe400078e0000 */
[----:B------:R-:W-:Y:S02]  /*113f0*/  IMAD R14, R10, R7, R14 ;  /* 0x000000070a0e7224 */ /* 0x000fe400078e020e */
[----:B------:R-:W-:Y:S01]  /*11400*/  @!P0 IMAD.MOV R13, RZ, RZ, -R13 ;  /* 0x000000ffff0d8224 */ /* 0x000fe200078e0a0d */
[----:B------:R-:W-:Y:S01]  /*11410*/  ISETP.GE.AND P0, PT, R6, RZ, PT ;  /* 0x000000ff0600720c */ /* 0x000fe20003f06270 */
[----:B------:R-:W-:-:S03]  /*11420*/  IMAD.HI.U32 R7, R12, R4, RZ ;  /* 0x000000040c077227 */ /* 0x000fc600078e00ff */
[----:B------:R0:W-:Y:S01]  /*11430*/  STL [R1+0x188], R13 ;  /* 0x0001880d01007387 */ /* 0x0001e20000100800 */
[----:B------:R-:W-:Y:S02]  /*11440*/  @!P6 IMAD.IADD R3, R3, 0x1, -R10 ;  /* 0x000000010303e824 */ /* 0x000fe400078e0a0a */
[----:B------:R-:W-:Y:S01]  /*11450*/  @!P4 IMAD.MOV R8, RZ, RZ, -R8 ;  /* 0x000000ffff08c224 */ /* 0x000fe200078e0a08 */
[----:B------:R-:W-:Y:S01]  /*11460*/  STL [R1+0x194], R9 ;  /* 0x0001940901007387 */ /* 0x000fe20000100800 */
[----:B------:R-:W-:Y:S01]  /*11470*/  IMAD.MOV R7, RZ, RZ, -R7 ;  /* 0x000000ffff077224 */ /* 0x000fe200078e0a07 */
[C---:B------:R-:W-:Y:S01]  /*11480*/  ISETP.GT.U32.AND P6, PT, R10.reuse, R3, PT ;  /* 0x000000030a00720c */ /* 0x040fe20003fc4070 */
[----:B------:R-:W-:Y:S01]  /*11490*/  @!P3 IMAD.IADD R5, R5, 0x1, -R10 ;  /* 0x000000010505b824 */ /* 0x000fe200078e0a0a */
[----:B------:R1:W-:Y:S01]  /*114a0*/  STL [R1+0x1b8], R8 ;  /* 0x0001b80801007387 */ /* 0x0003e20000100800 */
[C---:B------:R-:W-:Y:S01]  /*114b0*/  IMAD R4, R10.reuse, R7, R4 ;  /* 0x000000070a047224 */ /* 0x040fe200078e0204 */
[----:B------:R-:W-:Y:S01]  /*114c0*/  ISETP.GT.U32.AND P4, PT, R10, R14, PT ;  /* 0x0000000e0a00720c */ /* 0x000fe20003f84070 */
[----:B------:R-:W-:-:S02]  /*114d0*/  VIADD R6, R11, 0x9a ;  /* 0x0000009a0b067836 */ /* 0x000fc40000000000 */
[C---:B------:R-:W-:Y:S02]  /*114e0*/  VIADD R7, R11.reuse, 0x96 ;  /* 0x000000960b077836 */ /* 0x040fe40000000000 */
[----:B------:R-:W-:Y:S01]  /*114f0*/  VIADD R2, R11, 0x98 ;  /* 0x000000980b027836 */ /* 0x000fe20000000000 */
[----:B0-----:R-:W-:Y:S01]  /*11500*/  IABS R13, R6 ;  /* 0x00000006000d7213 */ /* 0x001fe20000000000 */
[----:B-1----:R-:W-:Y:S01]  /*11510*/  IMAD.MOV.U32 R8, RZ, RZ, R5 ;  /* 0x000000ffff087224 */ /* 0x002fe200078e0005 */
[----:B------:R-:W-:Y:S01]  /*11520*/  IABS R5, R7 ;  /* 0x0000000700057213 */ /* 0x000fe20000000000 */
[----:B------:R-:W-:Y:S01]  /*11530*/  @!P6 IMAD.IADD R3, R3, 0x1, -R10 ;  /* 0x000000010303e824 */ /* 0x000fe200078e0a0a */
[----:B------:R-:W-:Y:S01]  /*11540*/  ISETP.GE.AND P3, PT, R6, RZ, PT ;  /* 0x000000ff0600720c */ /* 0x000fe20003f66270 */
[----:B------:R-:W-:Y:S01]  /*11550*/  @!P5 IMAD.MOV R8, RZ, RZ, -R8 ;  /* 0x000000ffff08d224 */ /* 0x000fe200078e0a08 */
[----:B------:R-:W-:Y:S01]  /*11560*/  ISETP.GT.U32.AND P5, PT, R10, R4, PT ;  /* 0x000000040a00720c */ /* 0x000fe20003fa4070 */
[----:B------:R-:W-:Y:S01]  /*11570*/  IMAD.HI.U32 R0, R12, R13, RZ ;  /* 0x0000000d0c007227 */ /* 0x000fe200078e00ff */
[----:B------:R-:W-:-:S02]  /*11580*/  IABS R6, R2 ;  /* 0x0000000200067213 */ /* 0x000fc40000000000 */
[----:B------:R0:W-:Y:S01]  /*11590*/  STL [R1+0x1c4], R8 ;  /* 0x0001c40801007387 */ /* 0x0001e20000100800 */
[----:B------:R-:W-:Y:S01]  /*115a0*/  IMAD.MOV R0, RZ, RZ, -R0 ;  /* 0x000000ffff007224 */ /* 0x000fe200078e0a00 */
[----:B------:R-:W-:Y:S01]  /*115b0*/  ISETP.GE.AND P6, PT, R2, RZ, PT ;  /* 0x000000ff0200720c */ /* 0x000fe20003fc6270 */
[----:B------:R-:W-:Y:S02]  /*115c0*/  @!P4 IMAD.IADD R14, R14, 0x1, -R10 ;  /* 0x000000010e0ec824 */ /* 0x000fe400078e0a0a */
[----:B------:R-:W-:Y:S02]  /*115d0*/  IMAD R13, R10, R0, R13 ;  /* 0x000000000a0d7224 */ /* 0x000fe400078e020d */
[----:B------:R-:W-:Y:S01]  /*115e0*/  IMAD.HI.U32 R2, R12, R6, RZ ;  /* 0x000000060c027227 */ /* 0x000fe200078e00ff */
[----:B------:R-:W-:-:S03]  /*115f0*/  ISETP.GT.U32.AND P4, PT, R10, R14, PT ;  /* 0x0000000e0a00720c */ /* 0x000fc60003f84070 */
[----:B0-----:R-:W-:Y:S02]  /*11600*/  IMAD.MOV.U32 R8, RZ, RZ, R3 ;  /* 0x000000ffff087224 */ /* 0x001fe400078e0003 */
[----:B------:R-:W-:Y:S02]  /*11610*/  @!P5 IMAD.IADD R4, R4, 0x1, -R10 ;  /* 0x000000010404d824 */ /* 0x000fe400078e0a0a */
[----:B------:R-:W-:Y:S01]  /*11620*/  @!P1 IMAD.MOV R8, RZ, RZ, -R8 ;  /* 0x000000ffff089224 */ /* 0x000fe200078e0a08 */
[C---:B------:R-:W-:Y:S01]  /*11630*/  ISETP.GT.U32.AND P1, PT, R10.reuse, R13, PT ;  /* 0x0000000d0a00720c */ /* 0x040fe20003f24070 */
[----:B------:R-:W-:Y:S01]  /*11640*/  IMAD.MOV R2, RZ, RZ, -R2 ;  /* 0x000000ffff027224 */ /* 0x000fe200078e0a02 */
[C---:B------:R-:W-:Y:S01]  /*11650*/  ISETP.GT.U32.AND P5, PT, R10.reuse, R4, PT ;  /* 0x000000040a00720c */ /* 0x040fe20003fa4070 */
[----:B------:R-:W-:Y:S01]  /*11660*/  VIADD R0, R11, 0x94 ;  /* 0x000000940b007836 */ /* 0x000fe20000000000 */
[----:B------:R0:W-:Y:S01]  /*11670*/  STL [R1+0x1cc], R8 ;  /* 0x0001cc0801007387 */ /* 0x0001e20000100800 */
[----:B------:R-:W-:-:S02]  /*11680*/  IMAD R6, R10, R2, R6 ;  /* 0x000000020a067224 */ /* 0x000fc400078e0206 */
[----:B------:R-:W-:Y:S01]  /*11690*/  @!P4 IMAD.IADD R14, R14, 0x1, -R10 ;  /* 0x000000010e0ec824 */ /* 0x000fe200078e0a0a */
[----:B------:R-:W-:Y:S01]  /*116a0*/  IABS R18, R0 ;  /* 0x0000000000127213 */ /* 0x000fe20000000000 */
[----:B------:R-:W-:Y:S01]  /*116b0*/  VIADD R3, R11, 0x92 ;  /* 0x000000920b037836 */ /* 0x000fe20000000000 */
[----:B------:R-:W-:Y:S01]  /*116c0*/  ISETP.GT.U32.AND P4, PT, R10, R6, PT ;  /* 0x000000060a00720c */ /* 0x000fe20003f84070 */
[----:B------:R-:W-:Y:S02]  /*116d0*/  IMAD.MOV.U32 R16, RZ, RZ, R14 ;  /* 0x000000ffff107224 */ /* 0x000fe400078e000e */
[----:B------:R-:W-:Y:S01]  /*116e0*/  @!P1 IMAD.IADD R13, R13, 0x1, -R10 ;  /* 0x000000010d0d9824 */ /* 0x000fe200078e0a0a */
[----:B------:R-:W-:Y:S01]  /*116f0*/  IABS R9, R3 ;  /* 0x0000000300097213 */ /* 0x000fe20000000000 */
[----:B0-----:R-:W-:-:S03]  /*11700*/  IMAD.HI.U32 R8, R12, R5, RZ ;  /* 0x000000050c087227 */ /* 0x001fc600078e00ff */
[----:B------:R-:W-:Y:S01]  /*11710*/  ISETP.GT.U32.AND P1, PT, R10, R13, PT ;  /* 0x0000000d0a00720c */ /* 0x000fe20003f24070 */
[----:B------:R-:W-:Y:S02]  /*11720*/  IMAD.MOV R8, RZ, RZ, -R8 ;  /* 0x000000ffff087224 */ /* 0x000fe400078e0a08 */
[----:B------:R-:W-:Y:S02]  /*11730*/  @!P5 IMAD.IADD R4, R4, 0x1, -R10 ;  /* 0x000000010404d824 */ /* 0x000fe400078e0a0a */
[----:B------:R-:W-:Y:S02]  /*11740*/  IMAD R5, R10, R8, R5 ;  /* 0x000000080a057224 */ /* 0x000fe400078e0205 */
[----:B------:R-:W-:-:S03]  /*11750*/  IMAD.HI.U32 R15, R12, R18, RZ ;  /* 0x000000120c0f7227 */ /* 0x000fc600078e00ff */
[C---:B------:R-:W-:Y:S01]  /*11760*/  ISETP.GT.U32.AND P5, PT, R10.reuse, R5, PT ;  /* 0x000000050a00720c */ /* 0x040fe20003fa4070 */
[----:B------:R-:W-:Y:S02]  /*11770*/  IMAD.MOV R15, RZ, RZ, -R15 ;  /* 0x000000ffff0f7224 */ /* 0x000fe400078e0a0f */
[----:B------:R-:W-:Y:S01]  /*11780*/  @!P0 IMAD.MOV R16, RZ, RZ, -R16 ;  /* 0x000000ffff108224 */ /* 0x000fe200078e0a10 */
[----:B------:R-:W-:Y:S01]  /*11790*/  ISETP.GE.AND P0, PT, R7, RZ, PT ;  /* 0x000000ff0700720c */ /* 0x000fe20003f06270 */
[----:B------:R-:W-:Y:S02]  /*117a0*/  @!P2 IMAD.MOV R4, RZ, RZ, -R4 ;  /* 0x000000ffff04a224 */ /* 0x000fe400078e0a04 */
[----:B------:R-:W-:Y:S01]  /*117b0*/  IMAD R18, R10, R15, R18 ;  /* 0x0000000f0a127224 */ /* 0x000fe200078e0212 */
[----:B------:R-:W-:Y:S01]  /*117c0*/  STL [R1+0x1c0], R16 ;  /* 0x0001c01001007387 */ /* 0x000fe20000100800 */
[----:B------:R-:W-:Y:S02]  /*117d0*/  VIADD R2, R11, 0x90 ;  /* 0x000000900b027836 */ /* 0x000fe40000000000 */
[----:B------:R-:W-:Y:S01]  /*117e0*/  IMAD.HI.U32 R7, R12, R9, RZ ;  /* 0x000000090c077227 */ /* 0x000fe200078e00ff */
[----:B------:R0:W-:Y:S02]  /*117f0*/  STL [R1+0x19c], R4 ;  /* 0x00019c0401007387 */ /* 0x0001e40000100800 */
[----:B------:R-:W-:Y:S01]  /*11800*/  IABS R8, R2 ;  /* 0x0000000200087213 */ /* 0x000fe20000000000 */
[--C-:B------:R-:W-:Y:S01]  /*11810*/  @!P5 IMAD.IADD R5, R5, 0x1, -R10.reuse ;  /* 0x000000010505d824 */ /* 0x100fe200078e0a0a */
[----:B------:R-:W-:Y:S01]  /*11820*/  ISETP.GE.AND P5, PT, R0, RZ, PT ;  /* 0x000000ff0000720c */ /* 0x000fe20003fa6270 */
[----:B------:R-:W-:-:S02]  /*11830*/  @!P4 IMAD.IADD R6, R6, 0x1, -R10 ;  /* 0x000000010606c824 */ /* 0x000fc400078e0a0a */
[----:B------:R-:W-:Y:S01]  /*11840*/  @!P1 IMAD.IADD R13, R13, 0x1, -R10 ;  /* 0x000000010d0d9824 */ /* 0x000fe200078e0a0a */
[C---:B------:R-:W-:Y:S01]  /*11850*/  ISETP.GT.U32.AND P2, PT, R10.reuse, R5, PT ;  /* 0x000000050a00720c */ /* 0x040fe20003f44070 */
[----:B------:R-:W-:Y:S01]  /*11860*/  IMAD.MOV R7, RZ, RZ, -R7 ;  /* 0x000000ffff077224 */ /* 0x000fe200078e0a07 */
[----:B------:R-:W-:Y:S01]  /*11870*/  ISETP.GT.U32.AND P1, PT, R10, R18, PT ;  /* 0x000000120a00720c */ /* 0x000fe20003f24070 */
[----:B0-----:R-:W-:Y:S01]  /*11880*/  IMAD.HI.U32 R4, R12, R8, RZ ;  /* 0x000000080c047227 */ /* 0x001fe200078e00ff */
[----:B------:R-:W-:-:S03]  /*11890*/  ISETP.GT.U32.AND P4, PT, R10, R6, PT ;  /* 0x000000060a00720c */ /* 0x000fc60003f84070 */
[C---:B------:R-:W-:Y:S02]  /*118a0*/  IMAD R9, R10.reuse, R7, R9 ;  /* 0x000000070a097224 */ /* 0x040fe400078e0209 */
[----:B------:R-:W-:Y:S02]  /*118b0*/  IMAD.MOV R4, RZ, RZ, -R4 ;  /* 0x000000ffff047224 */ /* 0x000fe400078e0a04 */
[----:B------:R-:W-:Y:S02]  /*118c0*/  VIADD R0, R11, 0x8c ;  /* 0x0000008c0b007836 */ /* 0x000fe40000000000 */
[--C-:B------:R-:W-:Y:S01]  /*118d0*/  @!P2 IMAD.IADD R5, R5, 0x1, -R10.reuse ;  /* 0x000000010505a824 */ /* 0x100fe200078e0a0a */
[----:B------:R-:W-:Y:S01]  /*118e0*/  ISETP.GT.U32.AND P2, PT, R10, R9, PT ;  /* 0x000000090a00720c */ /* 0x000fe20003f44070 */
[----:B------:R-:W-:Y:S02]  /*118f0*/  @!P1 IMAD.IADD R18, R18, 0x1, -R10 ;  /* 0x0000000112129824 */ /* 0x000fe400078e0a0a */
[----:B------:R-:W-:Y:S01]  /*11900*/  IMAD R8, R10, R4, R8 ;  /* 0x000000040a087224 */ /* 0x000fe200078e0208 */
[----:B------:R-:W-:Y:S01]  /*11910*/  IABS R4, R0 ;  /* 0x0000000000047213 */ /* 0x000fe20000000000 */
[--C-:B------:R-:W-:Y:S01]  /*11920*/  @!P4 IMAD.IADD R6, R6, 0x1, -R10.reuse ;  /* 0x000000010606c824 */ /* 0x100fe200078e0a0a */
[----:B------:R-:W-:Y:S01]  /*11930*/  ISETP.GE.AND P4, PT, R3, RZ, PT ;  /* 0x000000ff0300720c */ /* 0x000fe20003f86270 */
[----:B------:R-:W-:Y:S01]  /*11940*/  VIADD R3, R11, 0x8e ;  /* 0x0000008e0b037836 */ /* 0x000fe20000000000 */
[C---:B------:R-:W-:Y:S01]  /*11950*/  ISETP.GT.U32.AND P1, PT, R10.reuse, R18, PT ;  /* 0x000000120a00720c */ /* 0x040fe20003f24070 */
[----:B------:R-:W-:Y:S01]  /*11960*/  @!P3 IMAD.MOV R13, RZ, RZ, -R13 ;  /* 0x000000ffff0db224 */ /* 0x000fe200078e0a0d */
[C---:B------:R-:W-:Y:S01]  /*11970*/  ISETP.GT.U32.AND P3, PT, R10.reuse, R8, PT ;  /* 0x000000080a00720c */ /* 0x040fe20003f64070 */
[----:B------:R-:W-:Y:S01]  /*11980*/  IMAD.MOV.U32 R14, RZ, RZ, R5 ;  /* 0x000000ffff0e7224 */ /* 0x000fe200078e0005 */
[----:B------:R-:W-:Y:S01]  /*11990*/  IABS R7, R3 ;  /* 0x0000000300077213 */ /* 0x000fe20000000000 */
[----:B------:R-:W-:Y:S01]  /*119a0*/  @!P2 IMAD.IADD R9, R9, 0x1, -R10 ;  /* 0x000000010909a824 */ /* 0x000fe200078e0a0a */
[----:B------:R0:W-:Y:S01]  /*119b0*/  STL [R1+0x1a0], R13 ;  /* 0x0001a00d01007387 */ /* 0x0001e20000100800 */
[----:B------:R-:W-:Y:S01]  /*119c0*/  @!P0 IMAD.MOV R14, RZ, RZ, -R14 ;  /* 0x000000ffff0e8224 */ /* 0x000fe200078e0a0e */
[----:B------:R-:W-:Y:S01]  /*119d0*/  ISETP.GE.AND P0, PT, R3, RZ, PT ;  /* 0x000000ff0300720c */ /* 0x000fe20003f06270 */
[----:B------:R-:W-:Y:S01]  /*119e0*/  IMAD.MOV.U32 R3, RZ, RZ, R4 ;  /* 0x000000ffff037224 */ /* 0x000fe200078e0004 */
[----:B------:R-:W-:Y:S01]  /*119f0*/  ISETP.GT.U32.AND P2, PT, R10, R9, PT ;  /* 0x000000090a00720c */ /* 0x000fe20003f44070 */
[----:B------:R-:W-:-:S04]  /*11a00*/  IMAD.HI.U32 R4, R12, R7, RZ ;  /* 0x000000070c047227 */ /* 0x000fc800078e00ff */
[----:B------:R-:W-:Y:S02]  /*11a10*/  IMAD.MOV.U32 R15, RZ, RZ, R6 ;  /* 0x000000ffff0f7224 */ /* 0x000fe400078e0006 */
[----:B------:R-:W-:Y:S01]  /*11a20*/  @!P1 IMAD.IADD R18, R18, 0x1, -R10 ;  /* 0x0000000112129824 */ /* 0x000fe200078e0a0a */
[----:B------:R-:W-:Y:S01]  /*11a30*/  ISETP.GE.AND P1, PT, R0, RZ, PT ;  /* 0x000000ff0000720c */ /* 0x000fe20003f26270 */
[----:B0-----:R-:W-:Y:S02]  /*11a40*/  VIADD R13, R11, 0x8a ;  /* 0x0000008a0b0d7836 */ /* 0x001fe40000000000 */
[----:B------:R-:W-:Y:S02]  /*11a50*/  IMAD.MOV R4, RZ, RZ, -R4 ;  /* 0x000000ffff047224 */ /* 0x000fe400078e0a04 */
[----:B------:R-:W-:Y:S02]  /*11a60*/  @!P3 IMAD.IADD R8, R8, 0x1, -R10 ;  /* 0x000000010808b824 */ /* 0x000fe400078e0a0a */
[----:B------:R-:W-:-:S03]  /*11a70*/  IMAD.HI.U32 R0, R12, R3, RZ ;  /* 0x000000030c007227 */ /* 0x000fc600078e00ff */
[----:B------:R-:W-:Y:S01]  /*11a80*/  ISETP.GT.U32.AND P3, PT, R10, R8, PT ;  /* 0x000000080a00720c */ /* 0x000fe20003f64070 */
[----:B------:R-:W-:Y:S01]  /*11a90*/  @!P6 IMAD.MOV R15, RZ, RZ, -R15 ;  /* 0x000000ffff0fe224 */ /* 0x000fe200078e0a0f */
[----:B------:R-:W-:Y:S01]  /*11aa0*/  ISETP.GE.AND P6, PT, R2, RZ, PT ;  /* 0x000000ff0200720c */ /* 0x000fe20003fc6270 */
[C---:B------:R-:W-:Y:S01]  /*11ab0*/  IMAD R7, R10.reuse, R4, R7 ;  /* 0x000000040a077224 */ /* 0x040fe200078e0207 */
[----:B------:R-:W-:Y:S01]  /*11ac0*/  IABS R2, R13 ;  /* 0x0000000d00027213 */ /* 0x000fe20000000000 */
[----:B------:R-:W-:Y:S01]  /*11ad0*/  IMAD.MOV R0, RZ, RZ, -R0 ;  /* 0x000000ffff007224 */ /* 0x000fe200078e0a00 */
[----:B------:R-:W-:Y:S01]  /*11ae0*/  STL [R1+0x1a8], R15 ;  /* 0x0001a80f01007387 */ /* 0x000fe20000100800 */
[----:B------:R-:W-:Y:S01]  /*11af0*/  @!P2 IMAD.IADD R9, R9, 0x1, -R10 ;  /* 0x000000010909a824 */ /* 0x000fe200078e0a0a */
[C---:B------:R-:W-:Y:S01]  /*11b00*/  ISETP.GT.U32.AND P2, PT, R10.reuse, R7, PT ;  /* 0x000000070a00720c */ /* 0x040fe20003f44070 */
[----:B------:R-:W-:Y:S01]  /*11b10*/  IMAD R3, R10, R0, R3 ;  /* 0x000000000a037224 */ /* 0x000fe200078e0203 */
[----:B------:R0:W-:Y:S01]  /*11b20*/  STL [R1+0x1b0], R14 ;  /* 0x0001b00e01007387 */ /* 0x0001e20000100800 */
[----:B------:R-:W-:-:S04]  /*11b30*/  IMAD.HI.U32 R0, R12, R2, RZ ;  /* 0x000000020c007227 */ /* 0x000fc800078e00ff */
[----:B------:R-:W-:Y:S02]  /*11b40*/  IMAD.MOV R0, RZ, RZ, -R0 ;  /* 0x000000ffff007224 */ /* 0x000fe400078e0a00 */
[C---:B------:R-:W-:Y:S02]  /*11b50*/  VIADD R4, R11.reuse, 0x88 ;  /* 0x000000880b047836 */ /* 0x040fe40000000000 */
[----:B------:R-:W-:Y:S01]  /*11b60*/  @!P3 IMAD.IADD R8, R8, 0x1, -R10 ;  /* 0x000000010808b824 */ /* 0x000fe200078e0a0a */
[C---:B------:R-:W-:Y:S01]  /*11b70*/  ISETP.GT.U32.AND P3, PT, R10.reuse, R3, PT ;  /* 0x000000030a00720c */ /* 0x040fe20003f64070 */
[C---:B------:R-:W-:Y:S01]  /*11b80*/  IMAD R2, R10.reuse, R0, R2 ;  /* 0x000000000a027224 */ /* 0x040fe200078e0202 */
[----:B0-----:R-:W-:Y:S01]  /*11b90*/  IABS R14, R4 ;  /* 0x00000004000e7213 */ /* 0x001fe20000000000 */
[----:B------:R-:W-:Y:S02]  /*11ba0*/  VIADD R5, R11, 0x86 ;  /* 0x000000860b057836 */ /* 0x000fe40000000000 */
[----:B------:R-:W-:Y:S01]  /*11bb0*/  @!P2 IMAD.IADD R7, R7, 0x1, -R10 ;  /* 0x000000010707a824 */ /* 0x000fe200078e0a0a */
[----:B------:R-:W-:Y:S01]  /*11bc0*/  ISETP.GT.U32.AND P2, PT, R10, R2, PT ;  /* 0x000000020a00720c */ /* 0x000fe20003f44070 */
[----:B------:R-:W-:Y:S01]  /*11bd0*/  IMAD.MOV.U32 R20, RZ, RZ, R18 ;  /* 0x000000ffff147224 */ /* 0x000fe200078e0012 */
[----:B------:R-:W-:Y:S01]  /*11be0*/  IABS R17, R5 ;  /* 0x0000000500117213 */ /* 0x000fe20000000000 */
[----:B------:R-:W-:-:S02]  /*11bf0*/  VIADD R6, R11, 0x84 ;  /* 0x000000840b067836 */ /* 0x000fc40000000000 */
[----:B------:R-:W-:Y:S01]  /*11c00*/  @!P5 IMAD.MOV R20, RZ, RZ, -R20 ;  /* 0x000000ffff14d224 */ /* 0x000fe200078e0a14 */
[----:B------:R-:W-:Y:S01]  /*11c10*/  ISETP.GT.U32.AND P5, PT, R10, R7, PT ;  /* 0x000000070a00720c */ /* 0x000fe20003fa4070 */
[C---:B------:R-:W-:Y:S01]  /*11c20*/  IMAD.HI.U32 R19, R12.reuse, R14, RZ ;  /* 0x0000000e0c137227 */ /* 0x040fe200078e00ff */
[----:B------:R-:W-:Y:S02]  /*11c30*/  IABS R16, R6 ;  /* 0x0000000600107213 */ /* 0x000fe40000000000 */
[----:B------:R-:W-:Y:S01]  /*11c40*/  STL [R1+0x198], R20 ;  /* 0x0001981401007387 */ /* 0x000fe20000100800 */
[----:B------:R-:W-:-:S04]  /*11c50*/  IMAD.HI.U32 R15, R12, R17, RZ ;  /* 0x000000110c0f7227 */ /* 0x000fc800078e00ff */
[----:B------:R-:W-:Y:S02]  /*11c60*/  IMAD.MOV R19, RZ, RZ, -R19 ;  /* 0x000000ffff137224 */ /* 0x000fe400078e0a13 */
[----:B------:R-:W-:Y:S01]  /*11c70*/  @!P3 IMAD.IADD R3, R3, 0x1, -R10 ;  /* 0x000000010303b824 */ /* 0x000fe200078e0a0a */
[----:B------:R-:W-:Y:S01]  /*11c80*/  ISETP.GE.AND P3, PT, R13, RZ, PT ;  /* 0x000000ff0d00720c */ /* 0x000fe20003f66270 */
[----:B------:R-:W-:Y:S02]  /*11c90*/  IMAD.MOV R15, RZ, RZ, -R15 ;  /* 0x000000ffff0f7224 */ /* 0x000fe400078e0a0f */
[----:B------:R-:W-:Y:S02]  /*11ca0*/  IMAD R14, R10, R19, R14 ;  /* 0x000000130a0e7224 */ /* 0x000fe400078e020e */
[----:B------:R-:W-:Y:S01]  /*11cb0*/  @!P2 IMAD.IADD R2, R2, 0x1, -R10 ;  /* 0x000000010202a824 */ /* 0x000fe200078e0a0a */
[----:B------:R-:W-:Y:S01]  /*11cc0*/  ISETP.GT.U32.AND P2, PT, R10, R3, PT ;  /* 0x000000030a00720c */ /* 0x000fe20003f44070 */
[----:B------:R-:W-:-:S04]  /*11cd0*/  IMAD.HI.U32 R18, R12, R16, RZ ;  /* 0x000000100c127227 */ /* 0x000fc800078e00ff */
[C---:B------:R-:W-:Y:S02]  /*11ce0*/  IMAD R17, R10.reuse, R15, R17 ;  /* 0x0000000f0a117224 */ /* 0x040fe400078e0211 */
[----:B------:R-:W-:Y:S01]  /*11cf0*/  @!P5 IMAD.IADD R7, R7, 0x1, -R10 ;  /* 0x000000010707d824 */ /* 0x000fe200078e0a0a */
[C---:B------:R-:W-:Y:S01]  /*11d00*/  ISETP.GT.U32.AND P5, PT, R10.reuse, R14, PT ;  /* 0x0000000e0a00720c */ /* 0x040fe20003fa4070 */
[----:B------:R-:W-:Y:S02]  /*11d10*/  VIADD R0, R11, 0x82 ;  /* 0x000000820b007836 */ /* 0x000fe40000000000 */
[----:B------:R-:W-:Y:S02]  /*11d20*/  IMAD.MOV R18, RZ, RZ, -R18 ;  /* 0x000000ffff127224 */ /* 0x000fe400078e0a12 */
[----:B------:R-:W-:Y:S01]  /*11d30*/  @!P4 IMAD.MOV R9, RZ, RZ, -R9 ;  /* 0x000000ffff09c224 */ /* 0x000fe200078e0a09 */
[C---:B------:R-:W-:Y:S01]  /*11d40*/  ISETP.GT.U32.AND P4, PT, R10.reuse, R2, PT ;  /* 0x000000020a00720c */ /* 0x040fe20003f84070 */
[----:B------:R-:W-:Y:S01]  /*11d50*/  @!P6 IMAD.MOV R8, RZ, RZ, -R8 ;  /* 0x000000ffff08e224 */ /* 0x000fe200078e0a08 */
[C---:B------:R-:W-:Y:S01]  /*11d60*/  ISETP.GT.U32.AND P6, PT, R10.reuse, R17, PT ;  /* 0x000000110a00720c */ /* 0x040fe20003fc4070 */
[----:B------:R-:W-:Y:S01]  /*11d70*/  IMAD R16, R10, R18, R16 ;  /* 0x000000120a107224 */ /* 0x000fe200078e0210 */
[----:B------:R-:W-:Y:S01]  /*11d80*/  IABS R13, R0 ;  /* 0x00000000000d7213 */ /* 0x000fe20000000000 */
[----:B------:R0:W-:Y:S01]  /*11d90*/  STL [R1+0x18c], R9 ;  /* 0x00018c0901007387 */ /* 0x0001e20000100800 */
[----:B------:R-:W-:-:S02]  /*11da0*/  @!P2 IMAD.IADD R3, R3, 0x1, -R10 ;  /* 0x000000010303a824 */ /* 0x000fc400078e0a0a */
[----:B------:R-:W-:Y:S01]  /*11db0*/  ISETP.GT.U32.AND P2, PT, R10, R16, PT ;  /* 0x000000100a00720c */ /* 0x000fe20003f44070 */
[--C-:B------:R-:W-:Y:S01]  /*11dc0*/  @!P5 IMAD.IADD R14, R14, 0x1, -R10.reuse ;  /* 0x000000010e0ed824 */ /* 0x100fe200078e0a0a */
[----:B------:R1:W-:Y:S01]  /*11dd0*/  STL [R1+0x184], R8 ;  /* 0x0001840801007387 */ /* 0x0003e20000100800 */
[----:B------:R-:W-:Y:S02]  /*11de0*/  ISETP.GE.AND P5, PT, R6, RZ, PT ;  /* 0x000000ff0600720c */ /* 0x000fe40003fa6270 */
[----:B------:R-:W-:Y:S01]  /*11df0*/  @!P4 IMAD.IADD R2, R2, 0x1, -R10 ;  /* 0x000000010202c824 */ /* 0x000fe200078e0a0a */
[----:B------:R-:W-:Y:S01]  /*11e00*/  ISETP.GE.AND P4, PT, R5, RZ, PT ;  /* 0x000000ff0500720c */ /* 0x000fe20003f86270 */
[----:B0-----:R-:W-:Y:S02]  /*11e10*/  IMAD.MOV.U32 R9, RZ, RZ, R7 ;  /* 0x000000ffff097224 */ /* 0x001fe400078e0007 */
[----:B------:R-:W-:-:S04]  /*11e20*/  IMAD.HI.U32 R7, R12, R13, RZ ;  /* 0x0000000d0c077227 */ /* 0x000fc800078e00ff */
[----:B------:R-:W-:Y:S02]  /*11e30*/  IMAD.MOV R7, RZ, RZ, -R7 ;  /* 0x000000ffff077224 */ /* 0x000fe400078e0a07 */
[----:B------:R-:W-:Y:S01]  /*11e40*/  @!P6 IMAD.IADD R17, R17, 0x1, -R10 ;  /* 0x000000011111e824 */ /* 0x000fe200078e0a0a */
[C---:B------:R-:W-:Y:S01]  /*11e50*/  ISETP.GT.U32.AND P6, PT, R10.reuse, R14, PT ;  /* 0x0000000e0a00720c */ /* 0x040fe20003fc4070 */
[----:B-1----:R-:W-:Y:S02]  /*11e60*/  IMAD.MOV.U32 R8, RZ, RZ, R3 ;  /* 0x000000ffff087224 */ /* 0x002fe400078e0003 */
[----:B------:R-:W-:Y:S02]  /*11e70*/  IMAD R15, R10, R7, R13 ;  /* 0x000000070a0f7224 */ /* 0x000fe400078e020d */
[----:B------:R-:W-:Y:S02]  /*11e80*/  IMAD.MOV.U32 R3, RZ, RZ, R2 ;  /* 0x000000ffff037224 */ /* 0x000fe400078e0002 */
[----:B------:R-:W-:Y:S01]  /*11e90*/  @!P0 IMAD.MOV R9, RZ, RZ, -R9 ;  /* 0x000000ffff098224 */ /* 0x000fe200078e0a09 */
[----:B------:R-:W-:Y:S01]  /*11ea0*/  ISETP.GE.AND P0, PT, R4, RZ, PT ;  /* 0x000000ff0400720c */ /* 0x000fe20003f06270 */
[----:B------:R-:W-:-:S02]  /*11eb0*/  VIADD R5, R11, 0x7e ;  /* 0x0000007e0b057836 */ /* 0x000fc40000000000 */
[----:B------:R-:W-:Y:S01]  /*11ec0*/  @!P2 IMAD.IADD R16, R16, 0x1, -R10 ;  /* 0x000000011010a824 */ /* 0x000fe200078e0a0a */
[C---:B------:R-:W-:Y:S01]  /*11ed0*/  ISETP.GT.U32.AND P2, PT, R10.reuse, R17, PT ;  /* 0x000000110a00720c */ /* 0x040fe20003f44070 */
[----:B------:R-:W-:Y:S01]  /*11ee0*/  @!P3 IMAD.MOV R3, RZ, RZ, -R3 ;  /* 0x000000ffff03b224 */ /* 0x000fe200078e0a03 */
[C---:B------:R-:W-:Y:S01]  /*11ef0*/  ISETP.GT.U32.AND P3, PT, R10.reuse, R15, PT ;  /* 0x0000000f0a00720c */ /* 0x040fe20003f64070 */
[----:B------:R0:W-:Y:S01]  /*11f00*/  STL [R1+0x104], R9 ;  /* 0x0001040901007387 */ /* 0x0001e20000100800 */
[C---:B------:R-:W-:Y:S02]  /*11f10*/  VIADD R4, R11.reuse, 0x80 ;  /* 0x000000800b047836 */ /* 0x040fe40000000000 */
[----:B------:R-:W-:Y:S01]  /*11f20*/  @!P1 IMAD.MOV R8, RZ, RZ, -R8 ;  /* 0x000000ffff089224 */ /* 0x000fe200078e0a08 */
[----:B------:R-:W-:Y:S01]  /*11f30*/  ISETP.GT.U32.AND P1, PT, R10, R16, PT ;  /* 0x000000100a00720c */ /* 0x000fe20003f24070 */
[----:B------:R-:W-:Y:S01]  /*11f40*/  @!P6 IMAD.IADD R14, R14, 0x1, -R10 ;  /* 0x000000010e0ee824 */ /* 0x000fe200078e0a0a */
[----:B------:R-:W-:Y:S01]  /*11f50*/  IABS R6, R4 ;  /* 0x0000000400067213 */ /* 0x000fe20000000000 */
[----:B------:R-:W-:Y:S01]  /*11f60*/  VIADD R7, R11, 0x7c ;  /* 0x0000007c0b077836 */ /* 0x000fe20000000000 */
[----:B------:R-:W-:Y:S01]  /*11f70*/  ISETP.GE.AND P6, PT, R0, RZ, PT ;  /* 0x000000ff0000720c */ /* 0x000fe20003fc6270 */
[----:B------:R-:W-:Y:S01]  /*11f80*/  STL [R1+0x178], R8 ;  /* 0x0001780801007387 */ /* 0x000fe20000100800 */
[----:B0-----:R-:W-:Y:S01]  /*11f90*/  IABS R9, R5 ;  /* 0x0000000500097213 */ /* 0x001fe20000000000 */
[----:B------:R-:W-:-:S02]  /*11fa0*/  IMAD.HI.U32 R2, R12, R6, RZ ;  /* 0x000000060c027227 */ /* 0x000fc400078e00ff */
[----:B------:R0:W-:Y:S02]  /*11fb0*/  STL [R1+0x180], R3 ;  /* 0x0001800301007387 */ /* 0x0001e40000100800 */
[----:B------:R-:W-:-:S04]  /*11fc0*/  IMAD.HI.U32 R0, R12, R9, RZ ;  /* 0x000000090c007227 */ /* 0x000fc800078e00ff */
[----:B------:R-:W-:Y:S01]  /*11fd0*/  @!P2 IMAD.IADD R17, R17, 0x1, -R10 ;  /* 0x000000011111a824 */ /* 0x000fe200078e0a0a */
[----:B------:R-:W-:Y:S01]  /*11fe0*/  ISETP.GE.AND P2, PT, R4, RZ, PT ;  /* 0x000000ff0400720c */ /* 0x000fe20003f46270 */
[----:B------:R-:W-:Y:S02]  /*11ff0*/  IMAD.MOV R0, RZ, RZ, -R0 ;  /* 0x000000ffff007224 */ /* 0x000fe400078e0a00 */
[----:B------:R-:W-:Y:S01]  /*12000*/  @!P3 IMAD.IADD R15, R15, 0x1, -R10 ;  /* 0x000000010f0fb824 */ /* 0x000fe200078e0a0a */
[----:B0-----:R-:W-:Y:S01]  /*12010*/  IABS R3, R7 ;  /* 0x0000000700037213 */ /* 0x001fe20000000000 */
[----:B------:R-:W-:Y:S01]  /*12020*/  IMAD.MOV.U32 R20, RZ, RZ, R14 ;  /* 0x000000ffff147224 */ /* 0x000fe200078e000e */
[----:B------:R-:W-:Y:S01]  /*12030*/  ISETP.GE.AND P3, PT, R5, RZ, PT ;  /* 0x000000ff0500720c */ /* 0x000fe20003f66270 */
[----:B------:R-:W-:Y:S02]  /*12040*/  IMAD.MOV R2, RZ, RZ, -R2 ;  /* 0x000000ffff027224 */ /* 0x000fe400078e0a02 */
[----:B------:R-:W-:-:S02]  /*12050*/  IMAD R9, R10, R0, R9 ;  /* 0x000000000a097224 */ /* 0x000fc400078e0209 */
[----:B------:R-:W-:Y:S02]  /*12060*/  IMAD.MOV.U32 R19, RZ, RZ, R17 ;  /* 0x000000ffff137224 */ /* 0x000fe400078e0011 */
[----:B------:R-:W-:Y:S01]  /*12070*/  @!P0 IMAD.MOV R20, RZ, RZ, -R20 ;  /* 0x000000ffff148224 */ /* 0x000fe200078e0a14 */
[----:B------:R-:W-:Y:S01]  /*12080*/  ISETP.GT.U32.AND P0, PT, R10, R15, PT ;  /* 0x0000000f0a00720c */ /* 0x000fe20003f04070 */
[----:B------:R-:W-:-:S03]  /*12090*/  IMAD.HI.U32 R18, R12, R3, RZ ;  /* 0x000000030c127227 */ /* 0x000fc600078e00ff */
[----:B------:R-:W-:Y:S01]  /*120a0*/  STL [R1+0x17c], R20 ;  /* 0x00017c1401007387 */ /* 0x000fe20000100800 */
[C---:B------:R-:W-:Y:S02]  /*120b0*/  IMAD R6, R10.reuse, R2, R6 ;  /* 0x000000020a067224 */ /* 0x040fe400078e0206 */
[----:B------:R-:W-:Y:S01]  /*120c0*/  @!P4 IMAD.MOV R19, RZ, RZ, -R19 ;  /* 0x000000ffff13c224 */ /* 0x000fe200078e0a13 */
[----:B------:R-:W-:Y:S01]  /*120d0*/  ISETP.GT.U32.AND P4, PT, R10, R9, PT ;  /* 0x000000090a00720c */ /* 0x000fe20003f84070 */
[----:B------:R-:W-:Y:S02]  /*120e0*/  IMAD.MOV R14, RZ, RZ, -R18 ;  /* 0x000000ffff0e7224 */ /* 0x000fe400078e0a12 */
[----:B------:R-:W-:Y:S01]  /*120f0*/  @!P1 IMAD.IADD R16, R16, 0x1, -R10 ;  /* 0x0000000110109824 */ /* 0x000fe200078e0a0a */
[C---:B------:R-:W-:Y:S01]  /*12100*/  ISETP.GT.U32.AND P1, PT, R10.reuse, R6, PT ;  /* 0x000000060a00720c */ /* 0x040fe20003f24070 */
[----:B------:R-:W-:Y:S01]  /*12110*/  IMAD R3, R10, R14, R3 ;  /* 0x0000000e0a037224 */ /* 0x000fe200078e0203 */
[----:B------:R-:W-:Y:S01]  /*12120*/  STL [R1+0xfc], R19 ;  /* 0x0000fc1301007387 */ /* 0x000fe20000100800 */
[----:B------:R-:W-:-:S02]  /*12130*/  VIADD R8, R11, 0x78 ;  /* 0x000000780b087836 */ /* 0x000fc40000000000 */
[--C-:B------:R-:W-:Y:S01]  /*12140*/  @!P0 IMAD.IADD R15, R15, 0x1, -R10.reuse ;  /* 0x000000010f0f8824 */ /* 0x100fe200078e0a0a */
[----:B------:R-:W-:Y:S01]  /*12150*/  ISETP.GT.U32.AND P0, PT, R10, R3, PT ;  /* 0x000000030a00720c */ /* 0x000fe20003f04070 */
[----:B------:R-:W-:Y:S01]  /*12160*/  VIADD R4, R11, 0x7a ;  /* 0x0000007a0b047836 */ /* 0x000fe20000000000 */
[----:B------:R-:W-:Y:S01]  /*12170*/  IABS R5, R8 ;  /* 0x0000000800057213 */ /* 0x000fe20000000000 */
[----:B------:R-:W-:Y:S02]  /*12180*/  @!P4 IMAD.IADD R9, R9, 0x1, -R10 ;  /* 0x000000010909c824 */ /* 0x000fe400078e0a0a */
[----:B------:R-:W-:Y:S01]  /*12190*/  @!P5 IMAD.MOV R16, RZ, RZ, -R16 ;  /* 0x000000ffff10d224 */ /* 0x000fe200078e0a10 */
[----:B------:R-:W-:Y:S01]  /*121a0*/  IABS R13, R4 ;  /* 0x00000004000d7213 */ /* 0x000fe20000000000 */
[----:B------:R-:W-:Y:S01]  /*121b0*/  @!P1 IMAD.IADD R6, R6, 0x1, -R10 ;  /* 0x0000000106069824 */ /* 0x000fe200078e0a0a */
[----:B------:R-:W-:Y:S01]  /*121c0*/  ISETP.GE.AND P5, PT, R7, RZ, PT ;  /* 0x000000ff0700720c */ /* 0x000fe20003fa6270 */
[----:B------:R-:W-:Y:S01]  /*121d0*/  IMAD.HI.U32 R7, R12, R5, RZ ;  /* 0x000000050c077227 */ /* 0x000fe200078e00ff */
[C---:B------:R-:W-:Y:S01]  /*121e0*/  ISETP.GT.U32.AND P4, PT, R10.reuse, R9, PT ;  /* 0x000000090a00720c */ /* 0x040fe20003f84070 */
[----:B------:R0:W-:Y:S01]  /*121f0*/  STL [R1+0xf4], R16 ;  /* 0x0000f41001007387 */ /* 0x0001e20000100800 */
[----:B------:R-:W-:Y:S01]  /*12200*/  ISETP.GT.U32.AND P1, PT, R10, R6, PT ;  /* 0x000000060a00720c */ /* 0x000fe20003f24070 */
[----:B------:R-:W-:-:S02]  /*12210*/  VIADD R2, R11, 0x76 ;  /* 0x000000760b027836 */ /* 0x000fc40000000000 */
[----:B------:R-:W-:Y:S02]  /*12220*/  IMAD.MOV R7, RZ, RZ, -R7 ;  /* 0x000000ffff077224 */ /* 0x000fe400078e0a07 */
[----:B------:R-:W-:Y:S01]  /*12230*/  @!P0 IMAD.IADD R3, R3, 0x1, -R10 ;  /* 0x0000000103038824 */ /* 0x000fe200078e0a0a */
[----:B------:R-:W-:Y:S01]  /*12240*/  IABS R0, R2 ;  /* 0x0000000200007213 */ /* 0x000fe20000000000 */
[----:B------:R-:W-:Y:S02]  /*12250*/  IMAD R5, R10, R7, R5 ;  /* 0x000000070a057224 */ /* 0x000fe400078e0205 */
[----:B0-----:R-:W-:Y:S01]  /*12260*/  IMAD.HI.U32 R16, R12, R13, RZ ;  /* 0x0000000d0c107227 */ /* 0x001fe200078e00ff */
[----:B------:R-:W-:-:S03]  /*12270*/  ISETP.GT.U32.AND P0, PT, R10, R3, PT ;  /* 0x000000030a00720c */ /* 0x000fc60003f04070 */
[----:B------:R-:W-:Y:S02]  /*12280*/  IMAD.MOV R16, RZ, RZ, -R16 ;  /* 0x000000ffff107224 */ /* 0x000fe400078e0a10 */
[----:B------:R-:W-:-:S04]  /*12290*/  IMAD.HI.U32 R14, R12, R0, RZ ;  /* 0x000000000c0e7227 */ /* 0x000fc800078e00ff */
[C---:B------:R-:W-:Y:S02]  /*122a0*/  IMAD R13, R10.reuse, R16, R13 ;  /* 0x000000100a0d7224 */ /* 0x040fe400078e020d */
[----:B------:R-:W-:Y:S02]  /*122b0*/  IMAD.MOV.U32 R17, RZ, RZ, R15 ;  /* 0x000000ffff117224 */ /* 0x000fe400078e000f */
[--C-:B------:R-:W-:Y:S01]  /*122c0*/  @!P4 IMAD.IADD R9, R9, 0x1, -R10.reuse ;  /* 0x000000010909c824 */ /* 0x100fe200078e0a0a */
[----:B------:R-:W-:Y:S01]  /*122d0*/  ISETP.GT.U32.AND P4, PT, R10, R5, PT ;  /* 0x000000050a00720c */ /* 0x000fe20003f84070 */
[----:B------:R-:W-:Y:S01]  /*122e0*/  @!P1 IMAD.IADD R6, R6, 0x1, -R10 ;  /* 0x0000000106069824 */ /* 0x000fe200078e0a0a */
[----:B------:R-:W-:Y:S01]  /*122f0*/  ISETP.GE.AND P1, PT, R4, RZ, PT ;  /* 0x000000ff0400720c */ /* 0x000fe20003f26270 */
[----:B------:R-:W-:Y:S02]  /*12300*/  IMAD.MOV R14, RZ, RZ, -R14 ;  /* 0x000000ffff0e7224 */ /* 0x000fe400078e0a0e */
[----:B------:R-:W-:Y:S01]  /*12310*/  @!P6 IMAD.MOV R17, RZ, RZ, -R17 ;  /* 0x000000ffff11e224 */ /* 0x000fe200078e0a11 */
[C---:B------:R-:W-:Y:S01]  /*12320*/  ISETP.GT.U32.AND P6, PT, R10.reuse, R13, PT ;  /* 0x0000000d0a00720c */ /* 0x040fe20003fc4070 */
[----:B------:R-:W-:-:S02]  /*12330*/  IMAD R0, R10, R14, R0 ;  /* 0x0000000e0a007224 */ /* 0x000fc400078e0200 */
[----:B------:R-:W-:Y:S01]  /*12340*/  IMAD.MOV.U32 R15, RZ, RZ, R6 ;  /* 0x000000ffff0f7224 */ /* 0x000fe200078e0006 */
[----:B------:R-:W-:Y:S01]  /*12350*/  STL [R1+0x164], R17 ;  /* 0x0001641101007387 */ /* 0x000fe20000100800 */
[----:B------:R-:W-:Y:S02]  /*12360*/  IMAD.MOV.U32 R14, RZ, RZ, R9 ;  /* 0x000000ffff0e7224 */ /* 0x000fe400078e0009 */
[----:B------:R-:W-:Y:S02]  /*12370*/  VIADD R9, R11, 0x72 ;  /* 0x000000720b097836 */ /* 0x000fe40000000000 */
[----:B------:R-:W-:Y:S01]  /*12380*/  @!P0 IMAD.IADD R3, R3, 0x1, -R10 ;  /* 0x0000000103038824 */ /* 0x000fe200078e0a0a */
[----:B------:R-:W-:Y:S01]  /*12390*/  ISETP.GE.AND P0, PT, R2, RZ, PT ;  /* 0x000000ff0200720c */ /* 0x000fe20003f06270 */
[----:B------:R-:W-:Y:S01]  /*123a0*/  @!P2 IMAD.MOV R15, RZ, RZ, -R15 ;  /* 0x000000ffff0fa224 */ /* 0x000fe200078e0a0f */
[----:B------:R-:W-:Y:S01]  /*123b0*/  ISETP.GE.AND P2, PT, R8, RZ, PT ;  /* 0x000000ff0800720c */ /* 0x000fe20003f46270 */
[----:B------:R-:W-:Y:S01]  /*123c0*/  VIADD R4, R11, 0x74 ;  /* 0x000000740b047836 */ /* 0x000fe20000000000 */
[----:B------:R-:W-:Y:S01]  /*123d0*/  IABS R2, R9 ;  /* 0x0000000900027213 */ /* 0x000fe20000000000 */
[----:B------:R-:W-:Y:S01]  /*123e0*/  @!P3 IMAD.MOV R14, RZ, RZ, -R14 ;  /* 0x000000ffff0eb224 */ /* 0x000fe200078e0a0e */
[----:B------:R-:W-:Y:S01]  /*123f0*/  STL [R1+0x168], R15 ;  /* 0x0001680f01007387 */ /* 0x000fe20000100800 */
[--C-:B------:R-:W-:Y:S01]  /*12400*/  @!P4 IMAD.IADD R5, R5, 0x1, -R10.reuse ;  /* 0x000000010505c824 */ /* 0x100fe200078e0a0a */
[----:B------:R-:W-:Y:S01]  /*12410*/  IABS R7, R4 ;  /* 0x0000000400077213 */ /* 0x000fe20000000000 */
[----:B------:R-:W-:Y:S01]  /*12420*/  IMAD.MOV.U32 R8, RZ, RZ, R3 ;  /* 0x000000ffff087224 */ /* 0x000fe200078e0003 */
[----:B------:R0:W-:Y:S01]  /*12430*/  STL [R1+0x170], R14 ;  /* 0x0001700e01007387 */ /* 0x0001e20000100800 */
[----:B------:R-:W-:Y:S01]  /*12440*/  @!P6 IMAD.IADD R13, R13, 0x1, -R10 ;  /* 0x000000010d0de824 */ /* 0x000fe200078e0a0a */
[C---:B------:R-:W-:Y:S01]  /*12450*/  ISETP.GT.U32.AND P3, PT, R10.reuse, R0, PT ;  /* 0x000000000a00720c */ /* 0x040fe20003f64070 */
[----:B------:R-:W-:Y:S01]  /*12460*/  @!P5 IMAD.MOV R8, RZ, RZ, -R8 ;  /* 0x000000ffff08d224 */ /* 0x000fe200078e0a08 */
[----:B------:R-:W-:Y:S01]  /*12470*/  ISETP.GT.U32.AND P5, PT, R10, R5, PT ;  /* 0x000000050a00720c */ /* 0x000fe20003fa4070 */
[----:B------:R-:W-:Y:S01]  /*12480*/  IMAD.HI.U32 R6, R12, R7, RZ ;  /* 0x000000070c067227 */ /* 0x000fe200078e00ff */
[----:B------:R-:W-:-:S02]  /*12490*/  ISETP.GT.U32.AND P4, PT, R10, R13, PT ;  /* 0x0000000d0a00720c */ /* 0x000fc40003f84070 */
[----:B------:R-:W-:Y:S01]  /*124a0*/  ISETP.GE.AND P6, PT, R4, RZ, PT ;  /* 0x000000ff0400720c */ /* 0x000fe20003fc6270 */
[----:B------:R-:W-:Y:S01]  /*124b0*/  IMAD.MOV R6, RZ, RZ, -R6 ;  /* 0x000000ffff067224 */ /* 0x000fe200078e0a06 */
[----:B------:R1:W-:Y:S01]  /*124c0*/  STL [R1+0x174], R8 ;  /* 0x0001740801007387 */ /* 0x0003e20000100800 */
[----:B0-----:R-:W-:-:S04]  /*124d0*/  IMAD.HI.U32 R14, R12, R2, RZ ;  /* 0x000000020c0e7227 */ /* 0x001fc800078e00ff */
[----:B------:R-:W-:Y:S02]  /*124e0*/  IMAD.MOV R14, RZ, RZ, -R14 ;  /* 0x000000ffff0e7224 */ /* 0x000fe400078e0a0e */
[C---:B------:R-:W-:Y:S02]  /*124f0*/  IMAD R7, R10.reuse, R6, R7 ;  /* 0x000000060a077224 */ /* 0x040fe400078e0207 */
[C---:B------:R-:W-:Y:S02]  /*12500*/  IMAD R2, R10.reuse, R14, R2 ;  /* 0x0000000e0a027224 */ /* 0x040fe400078e0202 */
[--C-:B------:R-:W-:Y:S02]  /*12510*/  @!P5 IMAD.IADD R5, R5, 0x1, -R10.reuse ;  /* 0x000000010505d824 */ /* 0x100fe400078e0a0a */
[--C-:B------:R-:W-:Y:S01]  /*12520*/  @!P4 IMAD.IADD R13, R13, 0x1, -R10.reuse ;  /* 0x000000010d0dc824 */ /* 0x100fe200078e0a0a */
[----:B------:R-:W-:Y:S01]  /*12530*/  ISETP.GT.U32.AND P5, PT, R10, R2, PT ;  /* 0x000000020a00720c */ /* 0x000fe20003fa4070 */
[----:B------:R-:W-:Y:S01]  /*12540*/  @!P3 IMAD.IADD R0, R0, 0x1, -R10 ;  /* 0x000000010000b824 */ /* 0x000fe200078e0a0a */
[----:B------:R-:W-:Y:S01]  /*12550*/  ISETP.GT.U32.AND P4, PT, R10, R7, PT ;  /* 0x000000070a00720c */ /* 0x000fe20003f84070 */
[----:B------:R-:W-:-:S02]  /*12560*/  VIADD R4, R11, 0x6c ;  /* 0x0000006c0b047836 */ /* 0x000fc40000000000 */
[C---:B------:R-:W-:Y:S01]  /*12570*/  VIADD R3, R11.reuse, 0x70 ;  /* 0x000000700b037836 */ /* 0x040fe20000000000 */
[----:B------:R-:W-:Y:S01]  /*12580*/  ISETP.GT.U32.AND P3, PT, R10, R0, PT ;  /* 0x000000000a00720c */ /* 0x000fe20003f64070 */
[----:B------:R-:W-:Y:S01]  /*12590*/  IMAD.MOV.U32 R17, RZ, RZ, R5 ;  /* 0x000000ffff117224 */ /* 0x000fe200078e0005 */
[----:B------:R-:W-:Y:S01]  /*125a0*/  IABS R14, R4 ;  /* 0x00000004000e7213 */ /* 0x000fe20000000000 */
[----:B-1----:R-:W-:Y:S01]  /*125b0*/  VIADD R8, R11, 0x6e ;  /* 0x0000006e0b087836 */ /* 0x002fe20000000000 */
[----:B------:R-:W-:Y:S01]  /*125c0*/  IABS R6, R3 ;  /* 0x0000000300067213 */ /* 0x000fe20000000000 */
[----:B------:R-:W-:Y:S02]  /*125d0*/  @!P2 IMAD.MOV R17, RZ, RZ, -R17 ;  /* 0x000000ffff11a224 */ /* 0x000fe400078e0a11 */
[--C-:B------:R-:W-:Y:S01]  /*125e0*/  @!P5 IMAD.IADD R2, R2, 0x1, -R10.reuse ;  /* 0x000000010202d824 */ /* 0x100fe200078e0a0a */
[----:B------:R-:W-:Y:S01]  /*125f0*/  IABS R16, R8 ;  /* 0x0000000800107213 */ /* 0x000fe20000000000 */
[----:B------:R-:W-:Y:S01]  /*12600*/  @!P4 IMAD.IADD R7, R7, 0x1, -R10 ;  /* 0x000000010707c824 */ /* 0x000fe200078e0a0a */
[----:B------:R-:W-:Y:S01]  /*12610*/  ISETP.GE.AND P4, PT, R3, RZ, PT ;  /* 0x000000ff0300720c */ /* 0x000fe20003f86270 */
[----:B------:R-:W-:Y:S01]  /*12620*/  IMAD.HI.U32 R3, R12, R14, RZ ;  /* 0x0000000e0c037227 */ /* 0x000fe200078e00ff */
[----:B------:R-:W-:-:S03]  /*12630*/  ISETP.GT.U32.AND P2, PT, R10, R2, PT ;  /* 0x000000020a00720c */ /* 0x000fc60003f44070 */
[----:B------:R-:W-:-:S04]  /*12640*/  IMAD.HI.U32 R15, R12, R6, RZ ;  /* 0x000000060c0f7227 */ /* 0x000fc800078e00ff */
[----:B------:R-:W-:Y:S02]  /*12650*/  IMAD.MOV.U32 R18, RZ, RZ, R13 ;  /* 0x000000ffff127224 */ /* 0x000fe400078e000d */
[----:B------:R-:W-:Y:S02]  /*12660*/  IMAD.MOV R3, RZ, RZ, -R3 ;  /* 0x000000ffff037224 */ /* 0x000fe400078e0a03 */
[----:B------:R-:W-:Y:S01]  /*12670*/  @!P3 IMAD.IADD R0, R0, 0x1, -R10 ;  /* 0x000000010000b824 */ /* 0x000fe200078e0a0a */
[----:B------:R-:W-:Y:S01]  /*12680*/  ISETP.GE.AND P3, PT, R9, RZ, PT ;  /* 0x000000ff0900720c */ /* 0x000fe20003f66270 */
[----:B------:R-:W-:Y:S02]  /*12690*/  IMAD.MOV R15, RZ, RZ, -R15 ;  /* 0x000000ffff0f7224 */ /* 0x000fe400078e0a0f */
[----:B------:R-:W-:Y:S01]  /*126a0*/  @!P1 IMAD.MOV R18, RZ, RZ, -R18 ;  /* 0x000000ffff129224 */ /* 0x000fe200078e0a12 */
[----:B------:R-:W-:Y:S01]  /*126b0*/  ISETP.GT.U32.AND P1, PT, R10, R7, PT ;  /* 0x000000070a00720c */ /* 0x000fe20003f24070 */
[----:B------:R-:W-:-:S03]  /*126c0*/  IMAD.HI.U32 R9, R12, R16, RZ ;  /* 0x000000100c097227 */ /* 0x000fc600078e00ff */
[----:B------:R-:W-:Y:S01]  /*126d0*/  STL [R1+0x150], R18 ;  /* 0x0001501201007387 */ /* 0x000fe20000100800 */
[C---:B------:R-:W-:Y:S02]  /*126e0*/  IMAD R14, R10.reuse, R3, R14 ;  /* 0x000000030a0e7224 */ /* 0x040fe400078e020e */
[----:B------:R-:W-:Y:S01]  /*126f0*/  IMAD R6, R10, R15, R6 ;  /* 0x0000000f0a067224 */ /* 0x000fe200078e0206 */
[----:B------:R-:W-:Y:S01]  /*12700*/  STL [R1+0x154], R17 ;  /* 0x0001541101007387 */ /* 0x000fe20000100800 */
[----:B------:R-:W-:Y:S02]  /*12710*/  IMAD.MOV R9, RZ, RZ, -R9 ;  /* 0x000000ffff097224 */ /* 0x000fe400078e0a09 */
[----:B------:R-:W-:Y:S01]  /*12720*/  @!P2 IMAD.IADD R2, R2, 0x1, -R10 ;  /* 0x000000010202a824 */ /* 0x000fe200078e0a0a */
[C---:B------:R-:W-:Y:S01]  /*12730*/  ISETP.GT.U32.AND P2, PT, R10.reuse, R14, PT ;  /* 0x0000000e0a00720c */ /* 0x040fe20003f44070 */
[C---:B------:R-:W-:Y:S01]  /*12740*/  IMAD R16, R10.reuse, R9, R16 ;  /* 0x000000090a107224 */ /* 0x040fe200078e0210 */
[----:B------:R-:W-:Y:S01]  /*12750*/  ISETP.GT.U32.AND P5, PT, R10, R6, PT ;  /* 0x000000060a00720c */ /* 0x000fe20003fa4070 */
[----:B------:R-:W-:-:S02]  /*12760*/  IMAD.MOV.U32 R5, RZ, RZ, R0 ;  /* 0x000000ffff057224 */ /* 0x000fc400078e0000 */
[----:B------:R-:W-:Y:S01]  /*12770*/  @!P1 IMAD.IADD R7, R7, 0x1, -R10 ;  /* 0x0000000107079824 */ /* 0x000fe200078e0a0a */
[----:B------:R-:W-:Y:S01]  /*12780*/  ISETP.GE.AND P1, PT, R8, RZ, PT ;  /* 0x000000ff0800720c */ /* 0x000fe20003f26270 */
[----:B------:R-:W-:Y:S01]  /*12790*/  @!P0 IMAD.MOV R5, RZ, RZ, -R5 ;  /* 0x000000ffff058224 */ /* 0x000fe200078e0a05 */
[----:B------:R-:W-:Y:S01]  /*127a0*/  ISETP.GT.U32.AND P0, PT, R10, R16, PT ;  /* 0x000000100a00720c */ /* 0x000fe20003f04070 */
[C---:B------:R-:W-:Y:S02]  /*127b0*/  VIADD R0, R11.reuse, 0x68 ;  /* 0x000000680b007836 */ /* 0x040fe40000000000 */
[----:B------:R-:W-:Y:S01]  /*127c0*/  VIADD R3, R11, 0x6a ;  /* 0x0000006a0b037836 */ /* 0x000fe20000000000 */
[----:B------:R0:W-:Y:S01]  /*127d0*/  STL [R1+0x158], R5 ;  /* 0x0001580501007387 */ /* 0x0001e20000100800 */
[----:B------:R-:W-:Y:S01]  /*127e0*/  IMAD.MOV.U32 R13, RZ, RZ, R7 ;  /* 0x000000ffff0d7224 */ /* 0x000fe200078e0007 */
[----:B------:R-:W-:Y:S01]  /*127f0*/  IABS R9, R0 ;  /* 0x0000000000097213 */ /* 0x000fe20000000000 */
[----:B------:R-:W-:-:S02]  /*12800*/  IMAD.MOV.U32 R7, RZ, RZ, R2 ;  /* 0x000000ffff077224 */ /* 0x000fc400078e0002 */
[--C-:B------:R-:W-:Y:S01]  /*12810*/  @!P2 IMAD.IADD R14, R14, 0x1, -R10.reuse ;  /* 0x000000010e0ea824 */ /* 0x100fe200078e0a0a */
[----:B------:R-:W-:Y:S01]  /*12820*/  ISETP.GE.AND P2, PT, R3, RZ, PT ;  /* 0x000000ff0300720c */ /* 0x000fe20003f46270 */
[----:B------:R-:W-:Y:S01]  /*12830*/  @!P5 IMAD.IADD R6, R6, 0x1, -R10 ;  /* 0x000000010606d824 */ /* 0x000fe200078e0a0a */
[----:B------:R-:W-:Y:S01]  /*12840*/  ISETP.GE.AND P5, PT, R4, RZ, PT ;  /* 0x000000ff0400720c */ /* 0x000fe20003fa6270 */
[----:B------:R-:W-:Y:S01]  /*12850*/  @!P3 IMAD.MOV R7, RZ, RZ, -R7 ;  /* 0x000000ffff07b224 */ /* 0x000fe200078e0a07 */
[----:B0-----:R-:W-:Y:S01]  /*12860*/  IABS R5, R3 ;  /* 0x0000000300057213 */ /* 0x001fe20000000000 */
[----:B------:R-:W-:Y:S01]  /*12870*/  IMAD.HI.U32 R2, R12, R9, RZ ;  /* 0x000000090c027227 */ /* 0x000fe200078e00ff */
[----:B------:R-:W-:-:S03]  /*12880*/  ISETP.GT.U32.AND P3, PT, R10, R14, PT ;  /* 0x0000000e0a00720c */ /* 0x000fc60003f64070 */
[----:B------:R-:W-:Y:S01]  /*12890*/  @!P6 IMAD.MOV R13, RZ, RZ, -R13 ;  /* 0x000000ffff0de224 */ /* 0x000fe200078e0a0d */
[----:B------:R-:W-:Y:S01]  /*128a0*/  ISETP.GT.U32.AND P6, PT, R10, R6, PT ;  /* 0x000000060a00720c */ /* 0x000fe20003fc4070 */
[----:B------:R-:W-:Y:S02]  /*128b0*/  @!P0 IMAD.IADD R16, R16, 0x1, -R10 ;  /* 0x0000000110108824 */ /* 0x000fe400078e0a0a */
[----:B------:R-:W-:Y:S01]  /*128c0*/  IMAD.HI.U32 R4, R12, R5, RZ ;  /* 0x000000050c047227 */ /* 0x000fe200078e00ff */
[----:B------:R-:W-:Y:S02]  /*128d0*/  STL [R1+0x160], R13 ;  /* 0x0001600d01007387 */ /* 0x000fe40000100800 */
[----:B------:R-:W-:Y:S01]  /*128e0*/  ISETP.GT.U32.AND P0, PT, R10, R16, PT ;  /* 0x000000100a00720c */ /* 0x000fe20003f04070 */
[----:B------:R-:W-:Y:S01]  /*128f0*/  IMAD.MOV R2, RZ, RZ, -R2 ;  /* 0x000000ffff027224 */ /* 0x000fe200078e0a02 */
[----:B------:R0:W-:Y:S01]  /*12900*/  STL [R1+0x15c], R7 ;  /* 0x00015c0701007387 */ /* 0x0001e20000100800 */
[----:B------:R-:W-:-:S02]  /*12910*/  IMAD.MOV R4, RZ, RZ, -R4 ;  /* 0x000000ffff047224 */ /* 0x000fc400078e0a04 */
[C---:B------:R-:W-:Y:S02]  /*12920*/  IMAD R9, R10.reuse, R2, R9 ;  /* 0x000000020a097224 */ /* 0x040fe400078e0209 */
[----:B------:R-:W-:Y:S02]  /*12930*/  IMAD R5, R10, R4, R5 ;  /* 0x000000040a057224 */ /* 0x000fe400078e0205 */
[--C-:B------:R-:W-:Y:S01]  /*12940*/  @!P3 IMAD.IADD R14, R14, 0x1, -R10.reuse ;  /* 0x000000010e0eb824 */ /* 0x100fe200078e0a0a */
[----:B------:R-:W-:Y:S01]  /*12950*/  ISETP.GT.U32.AND P3, PT, R10, R9, PT ;  /* 0x000000090a00720c */ /* 0x000fe20003f64070 */
[--C-:B------:R-:W-:Y:S01]  /*12960*/  @!P6 IMAD.IADD R6, R6, 0x1, -R10.reuse ;  /* 0x000000010606e824 */ /* 0x100fe200078e0a0a */
[----:B------:R-:W-:Y:S01]  /*12970*/  ISETP.GT.U32.AND P6, PT, R10, R5, PT ;  /* 0x000000050a00720c */ /* 0x000fe20003fc4070 */
[C---:B------:R-:W-:Y:S02]  /*12980*/  VIADD R15, R11.reuse, 0x66 ;  /* 0x000000660b0f7836 */ /* 0x040fe40000000000 */
[----:B------:R-:W-:Y:S01]  /*12990*/  @!P0 IMAD.IADD R16, R16, 0x1, -R10 ;  /* 0x0000000110108824 */ /* 0x000fe200078e0a0a */
[----:B------:R-:W-:Y:S01]  /*129a0*/  ISETP.GE.AND P0, PT, R0, RZ, PT ;  /* 0x000000ff0000720c */ /* 0x000fe20003f06270 */
[C---:B------:R-:W-:Y:S01]  /*129b0*/  VIADD R0, R11.reuse, 0x62 ;  /* 0x000000620b007836 */ /* 0x040fe20000000000 */
[----:B------:R-:W-:Y:S01]  /*129c0*/  IABS R4, R15 ;  /* 0x0000000f00047213 */ /* 0x000fe20000000000 */
[----:B------:R-:W-:-:S02]  /*129d0*/  VIADD R2, R11, 0x64 ;  /* 0x000000640b027836 */ /* 0x000fc40000000000 */
[----:B------:R-:W-:Y:S01]  /*129e0*/  IMAD.MOV.U32 R17, RZ, RZ, R6 ;  /* 0x000000ffff117224 */ /* 0x000fe200078e0006 */
[----:B0-----:R-:W-:Y:S01]  /*129f0*/  IABS R7, R0 ;  /* 0x0000000000077213 */ /* 0x001fe20000000000 */
[----:B------:R-:W-:Y:S01]  /*12a00*/  IMAD.HI.U32 R13, R12, R4, RZ ;  /* 0x000000040c0d7227 */ /* 0x000fe200078e00ff */
[----:B------:R-:W-:-:S03]  /*12a10*/  IABS R3, R2 ;  /* 0x0000000200037213 */ /* 0x000fc60000000000 */
[--C-:B------:R-:W-:Y:S02]  /*12a20*/  @!P3 IMAD.IADD R9, R9, 0x1, -R10.reuse ;  /* 0x000000010909b824 */ /* 0x100fe400078e0a0a */
[----:B------:R-:W-:Y:S01]  /*12a30*/  @!P6 IMAD.IADD R5, R5, 0x1, -R10 ;  /* 0x000000010505e824 */ /* 0x000fe200078e0a0a */
[----:B------:R-:W-:Y:S01]  /*12a40*/  ISETP.GE.AND P6, PT, R15, RZ, PT ;  /* 0x000000ff0f00720c */ /* 0x000fe20003fc6270 */
[----:B------:R-:W-:Y:S01]  /*12a50*/  IMAD.MOV R13, RZ, RZ, -R13 ;  /* 0x000000ffff0d7224 */ /* 0x000fe200078e0a0d */
[----:B------:R-:W-:Y:S01]  /*12a60*/  ISETP.GT.U32.AND P3, PT, R10, R9, PT ;  /* 0x000000090a00720c */ /* 0x000fe20003f64070 */
[----:B------:R-:W-:-:S04]  /*12a70*/  IMAD.HI.U32 R6, R12, R7, RZ ;  /* 0x000000070c067227 */ /* 0x000fc800078e00ff */
[----:B------:R-:W-:Y:S01]  /*12a80*/  @!P4 IMAD.MOV R17, RZ, RZ, -R17 ;  /* 0x000000ffff11c224 */ /* 0x000fe200078e0a11 */
[C---:B------:R-:W-:Y:S01]  /*12a90*/  ISETP.GT.U32.AND P4, PT, R10.reuse, R5, PT ;  /* 0x000000050a00720c */ /* 0x040fe20003f84070 */
[----:B------:R-:W-:Y:S02]  /*12aa0*/  IMAD R4, R10, R13, R4 ;  /* 0x0000000d0a047224 */ /* 0x000fe400078e0204 */
[----:B------:R-:W-:Y:S01]  /*12ab0*/  IMAD.HI.U32 R13, R12, R3, RZ ;  /* 0x000000030c0d7227 */ /* 0x000fe200078e00ff */
[----:B------:R0:W-:Y:S03]  /*12ac0*/  STL [R1+0x14c], R17 ;  /* 0x00014c1101007387 */ /* 0x0001e60000100800 */
[----:B------:R-:W-:Y:S02]  /*12ad0*/  IMAD.MOV R6, RZ, RZ, -R6 ;  /* 0x000000ffff067224 */ /* 0x000fe400078e0a06 */
[----:B------:R-:W-:-:S02]  /*12ae0*/  IMAD.MOV R13, RZ, RZ, -R13 ;  /* 0x000000ffff0d7224 */ /* 0x000fc400078e0a0d */
[C---:B------:R-:W-:Y:S02]  /*12af0*/  IMAD R7, R10.reuse, R6, R7 ;  /* 0x000000060a077224 */ /* 0x040fe400078e0207 */
[C---:B------:R-:W-:Y:S02]  /*12b00*/  IMAD R3, R10.reuse, R13, R3 ;  /* 0x0000000d0a037224 */ /* 0x040fe400078e0203 */
[----:B------:R-:W-:Y:S01]  /*12b10*/  @!P1 IMAD.MOV R16, RZ, RZ, -R16 ;  /* 0x000000ffff109224 */ /* 0x000fe200078e0a10 */
[C---:B------:R-:W-:Y:S01]  /*12b20*/  ISETP.GT.U32.AND P1, PT, R10.reuse, R4, PT ;  /* 0x000000040a00720c */ /* 0x040fe20003f24070 */
[--C-:B------:R-:W-:Y:S01]  /*12b30*/  @!P3 IMAD.IADD R9, R9, 0x1, -R10.reuse ;  /* 0x000000010909b824 */ /* 0x100fe200078e0a0a */
[C---:B------:R-:W-:Y:S01]  /*12b40*/  ISETP.GT.U32.AND P3, PT, R10.reuse, R7, PT ;  /* 0x000000070a00720c */ /* 0x040fe20003f64070 */
[----:B------:R-:W-:Y:S01]  /*12b50*/  @!P4 IMAD.IADD R5, R5, 0x1, -R10 ;  /* 0x000000010505c824 */ /* 0x000fe200078e0a0a */
[----:B------:R-:W-:Y:S01]  /*12b60*/  ISETP.GT.U32.AND P4, PT, R10, R3, PT ;  /* 0x000000030a00720c */ /* 0x000fe20003f84070 */
[C---:B------:R-:W-:Y:S01]  /*12b70*/  VIADD R8, R11.reuse, 0x60 ;  /* 0x000000600b087836 */ /* 0x040fe20000000000 */
[----:B------:R-:W-:Y:S01]  /*12b80*/  STL [R1+0x12c], R16 ;  /* 0x00012c1001007387 */ /* 0x000fe20000100800 */
[----:B------:R-:W-:-:S02]  /*12b90*/  VIADD R6, R11, 0x5e ;  /* 0x0000005e0b067836 */ /* 0x000fc40000000000 */
[----:B------:R-:W-:Y:S01]  /*12ba0*/  @!P5 IMAD.MOV R14, RZ, RZ, -R14 ;  /* 0x000000ffff0ed224 */ /* 0x000fe200078e0a0e */
[----:B------:R-:W-:Y:S01]  /*12bb0*/  IABS R15, R8 ;  /* 0x00000008000f7213 */ /* 0x000fe20000000000 */
[----:B0-----:R-:W-:Y:S01]  /*12bc0*/  IMAD.MOV.U32 R17, RZ, RZ, R5 ;  /* 0x000000ffff117224 */ /* 0x001fe200078e0005 */
[----:B------:R-:W-:Y:S01]  /*12bd0*/  ISETP.GE.AND P5, PT, R2, RZ, PT ;  /* 0x000000ff0200720c */ /* 0x000fe20003fa6270 */
[--C-:B------:R-:W-:Y:S01]  /*12be0*/  @!P1 IMAD.IADD R4, R4, 0x1, -R10.reuse ;  /* 0x0000000104049824 */ /* 0x100fe200078e0a0a */
[----:B------:R-:W-:Y:S01]  /*12bf0*/  IABS R13, R6 ;  /* 0x00000006000d7213 */ /* 0x000fe20000000000 */
[----:B------:R-:W-:Y:S01]  /*12c00*/  IMAD.HI.U32 R2, R12, R15, RZ ;  /* 0x0000000f0c027227 */ /* 0x000fe200078e00ff */
[----:B------:R0:W-:Y:S01]  /*12c10*/  STL [R1+0x144], R14 ;  /* 0x0001440e01007387 */ /* 0x0001e20000100800 */
[----:B------:R-:W-:Y:S02]  /*12c20*/  ISETP.GE.AND P1, PT, R0, RZ, PT ;  /* 0x000000ff0000720c */ /* 0x000fe40003f26270 */
[----:B------:R-:W-:-:S02]  /*12c30*/  @!P3 IMAD.IADD R7, R7, 0x1, -R10 ;  /* 0x000000010707b824 */ /* 0x000fc400078e0a0a */
[----:B------:R-:W-:Y:S01]  /*12c40*/  @!P4 IMAD.IADD R3, R3, 0x1, -R10 ;  /* 0x000000010303c824 */ /* 0x000fe200078e0a0a */
[C---:B------:R-:W-:Y:S01]  /*12c50*/  ISETP.GT.U32.AND P4, PT, R10.reuse, R4, PT ;  /* 0x000000040a00720c */ /* 0x040fe20003f84070 */
[----:B------:R-:W-:Y:S01]  /*12c60*/  IMAD.MOV R2, RZ, RZ, -R2 ;  /* 0x000000ffff027224 */ /* 0x000fe200078e0a02 */
[----:B------:R-:W-:Y:S01]  /*12c70*/  ISETP.GT.U32.AND P3, PT, R10, R7, PT ;  /* 0x000000070a00720c */ /* 0x000fe20003f64070 */
[----:B------:R-:W-:Y:S02]  /*12c80*/  VIADD R0, R11, 0x5c ;  /* 0x0000005c0b007836 */ /* 0x000fe40000000000 */
[----:B0-----:R-:W-:-:S03]  /*12c90*/  IMAD.HI.U32 R14, R12, R13, RZ ;  /* 0x0000000d0c0e7227 */ /* 0x001fc600078e00ff */
[----:B------:R-:W-:Y:S01]  /*12ca0*/  IABS R16, R0 ;  /* 0x0000000000107213 */ /* 0x000fe20000000000 */
[----:B------:R-:W-:Y:S01]  /*12cb0*/  @!P2 IMAD.MOV R17, RZ, RZ, -R17 ;  /* 0x000000ffff11a224 */ /* 0x000fe200078e0a11 */
[C---:B------:R-:W-:Y:S01]  /*12cc0*/  ISETP.GT.U32.AND P2, PT, R10.reuse, R3, PT ;  /* 0x000000030a00720c */ /* 0x040fe20003f44070 */
[----:B------:R-:W-:Y:S02]  /*12cd0*/  IMAD R15, R10, R2, R15 ;  /* 0x000000020a0f7224 */ /* 0x000fe400078e020f */
[----:B------:R-:W-:Y:S01]  /*12ce0*/  VIADD R2, R11, 0x5a ;  /* 0x0000005a0b027836 */ /* 0x000fe20000000000 */
[----:B------:R0:W-:Y:S01]  /*12cf0*/  STL [R1+0x13c], R17 ;  /* 0x00013c1101007387 */ /* 0x0001e20000100800 */
[----:B------:R-:W-:Y:S02]  /*12d00*/  IMAD.MOV R14, RZ, RZ, -R14 ;  /* 0x000000ffff0e7224 */ /* 0x000fe400078e0a0e */
[--C-:B------:R-:W-:Y:S01]  /*12d10*/  @!P4 IMAD.IADD R4, R4, 0x1, -R10.reuse ;  /* 0x000000010404c824 */ /* 0x100fe200078e0a0a */
[----:B------:R-:W-:Y:S01]  /*12d20*/  IABS R5, R2 ;  /* 0x0000000200057213 */ /* 0x000fe20000000000 */
[----:B------:R-:W-:Y:S01]  /*12d30*/  IMAD R13, R10, R14, R13 ;  /* 0x0000000e0a0d7224 */ /* 0x000fe200078e020d */
[----:B------:R-:W-:Y:S01]  /*12d40*/  ISETP.GE.AND P4, PT, R8, RZ, PT ;  /* 0x000000ff0800720c */ /* 0x000fe20003f86270 */
[----:B------:R-:W-:-:S02]  /*12d50*/  @!P3 IMAD.IADD R7, R7, 0x1, -R10 ;  /* 0x000000010707b824 */ /* 0x000fc400078e0a0a */
[----:B------:R-:W-:Y:S01]  /*12d60*/  IMAD.HI.U32 R14, R12, R5, RZ ;  /* 0x000000050c0e7227 */ /* 0x000fe200078e00ff */
[----:B------:R-:W-:-:S03]  /*12d70*/  ISETP.GT.U32.AND P3, PT, R10, R13, PT ;  /* 0x0000000d0a00720c */ /* 0x000fc60003f64070 */
[----:B0-----:R-:W-:Y:S02]  /*12d80*/  IMAD.MOV.U32 R17, RZ, RZ, R9 ;  /* 0x000000ffff117224 */ /* 0x001fe400078e0009 */
[----:B------:R-:W-:Y:S02]  /*12d90*/  IMAD.MOV.U32 R9, RZ, RZ, R16 ;  /* 0x000000ffff097224 */ /* 0x000fe400078e0010 */
[----:B------:R-:W-:Y:S01]  /*12da0*/  @!P2 IMAD.IADD R3, R3, 0x1, -R10 ;  /* 0x000000010303a824 */ /* 0x000fe200078e0a0a */
[----:B------:R-:W-:Y:S01]  /*12db0*/  ISETP.GE.AND P2, PT, R6, RZ, PT ;  /* 0x000000ff0600720c */ /* 0x000fe20003f46270 */
[----:B------:R-:W-:-:S04]  /*12dc0*/  IMAD.HI.U32 R8, R12, R9, RZ ;  /* 0x000000090c087227 */ /* 0x000fc800078e00ff */
[----:B------:R-:W-:Y:S02]  /*12dd0*/  IMAD.MOV R6, RZ, RZ, -R14 ;  /* 0x000000ffff067224 */ /* 0x000fe400078e0a0e */
[----:B------:R-:W-:Y:S02]  /*12de0*/  IMAD.MOV R8, RZ, RZ, -R8 ;  /* 0x000000ffff087224 */ /* 0x000fe400078e0a08 */
[----:B------:R-:W-:Y:S02]  /*12df0*/  VIADD R14, R11, 0x58 ;  /* 0x000000580b0e7836 */ /* 0x000fe40000000000 */
[----:B------:R-:W-:Y:S01]  /*12e00*/  @!P0 IMAD.MOV R17, RZ, RZ, -R17 ;  /* 0x000000ffff118224 */ /* 0x000fe200078e0a11 */
[C---:B------:R-:W-:Y:S01]  /*12e10*/  ISETP.GT.U32.AND P0, PT, R10.reuse, R15, PT ;  /* 0x0000000f0a00720c */ /* 0x040fe20003f04070 */
[----:B------:R-:W-:Y:S01]  /*12e20*/  IMAD R9, R10, R8, R9 ;  /* 0x000000080a097224 */ /* 0x000fe200078e0209 */
[----:B------:R-:W-:Y:S01]  /*12e30*/  IABS R8, R14 ;  /* 0x0000000e00087213 */ /* 0x000fe20000000000 */
[----:B------:R-:W-:Y:S01]  /*12e40*/  @!P3 IMAD.IADD R13, R13, 0x1, -R10 ;  /* 0x000000010d0db824 */ /* 0x000fe200078e0a0a */
[----:B------:R0:W-:Y:S01]  /*12e50*/  STL [R1+0x134], R17 ;  /* 0x0001341101007387 */ /* 0x0001e20000100800 */
[----:B------:R-:W-:-:S02]  /*12e60*/  IMAD.MOV.U32 R16, RZ, RZ, R3 ;  /* 0x000000ffff107224 */ /* 0x000fc400078e0003 */
[C---:B------:R-:W-:Y:S02]  /*12e70*/  IMAD R5, R10.reuse, R6, R5 ;  /* 0x000000060a057224 */ /* 0x040fe400078e0205 */
[----:B------:R-:W-:Y:S01]  /*12e80*/  @!P5 IMAD.MOV R16, RZ, RZ, -R16 ;  /* 0x000000ffff10d224 */ /* 0x000fe200078e0a10 */
[----:B------:R-:W-:Y:S01]  /*12e90*/  ISETP.GT.U32.AND P5, PT, R10, R9, PT ;  /* 0x000000090a00720c */ /* 0x000fe20003fa4070 */
[----:B------:R-:W-:Y:S02]  /*12ea0*/  VIADD R6, R11, 0x54 ;  /* 0x000000540b067836 */ /* 0x000fe40000000000 */
[----:B------:R-:W-:Y:S01]  /*12eb0*/  @!P0 IMAD.IADD R15, R15, 0x1, -R10 ;  /* 0x000000010f0f8824 */ /* 0x000fe200078e0a0a */
[----:B------:R-:W-:Y:S01]  /*12ec0*/  ISETP.GE.AND P0, PT, R0, RZ, PT ;  /* 0x000000ff0000720c */ /* 0x000fe20003f06270 */
[----:B0-----:R-:W-:Y:S02]  /*12ed0*/  IMAD.MOV.U32 R17, RZ, RZ, R4 ;  /* 0x000000ffff117224 */ /* 0x001fe400078e0004 */
[----:B------:R-:W-:Y:S01]  /*12ee0*/  IMAD.MOV.U32 R4, RZ, RZ, R8 ;  /* 0x000000ffff047224 */ /* 0x000fe200078e0008 */
[C---:B------:R-:W-:Y:S01]  /*12ef0*/  ISETP.GT.U32.AND P3, PT, R10.reuse, R15, PT ;  /* 0x0000000f0a00720c */ /* 0x040fe20003f64070 */
[----:B------:R-:W-:Y:S01]  /*12f00*/  @!P6 IMAD.MOV R17, RZ, RZ, -R17 ;  /* 0x000000ffff11e224 */ /* 0x000fe200078e0a11 */
[----:B------:R-:W-:Y:S01]  /*12f10*/  ISETP.GT.U32.AND P6, PT, R10, R13, PT ;  /* 0x0000000d0a00720c */ /* 0x000fe20003fc4070 */
[----:B------:R-:W-:-:S03]  /*12f20*/  IMAD.HI.U32 R8, R12, R4, RZ ;  /* 0x000000040c087227 */ /* 0x000fc600078e00ff */
[----:B------:R-:W-:Y:S01]  /*12f30*/  STL [R1+0xec], R17 ;  /* 0x0000ec1101007387 */ /* 0x000fe20000100800 */
[----:B------:R-:W-:Y:S02]  /*12f40*/  IMAD.MOV R8, RZ, RZ, -R8 ;  /* 0x000000ffff087224 */ /* 0x000fe400078e0a08 */
[----:B------:R-:W-:Y:S01]  /*12f50*/  VIADD R0, R11, 0x56 ;  /* 0x000000560b007836 */ /* 0x000fe20000000000 */
[----:B------:R0:W-:Y:S01]  /*12f60*/  STL [R1+0x124], R16 ;  /* 0x0001241001007387 */ /* 0x0001e20000100800 */
[C---:B------:R-:W-:Y:S02]  /*12f70*/  IMAD R4, R10.reuse, R8, R4 ;  /* 0x000000080a047224 */ /* 0x040fe400078e0204 */
[--C-:B------:R-:W-:Y:S01]  /*12f80*/  @!P5 IMAD.IADD R9, R9, 0x1, -R10.reuse ;  /* 0x000000010909d824 */ /* 0x100fe200078e0a0a */
[----:B------:R-:W-:Y:S01]  /*12f90*/  IABS R3, R0 ;  /* 0x0000000000037213 */ /* 0x000fe20000000000 */
[--C-:B------:R-:W-:Y:S01]  /*12fa0*/  @!P6 IMAD.IADD R13, R13, 0x1, -R10.reuse ;  /* 0x000000010d0de824 */ /* 0x100fe200078e0a0a */
[----:B------:R-:W-:Y:S01]  /*12fb0*/  ISETP.GT.U32.AND P6, PT, R10, R4, PT ;  /* 0x000000040a00720c */ /* 0x000fe20003fc4070 */
[----:B------:R-:W-:Y:S01]  /*12fc0*/  @!P3 IMAD.IADD R15, R15, 0x1, -R10 ;  /* 0x000000010f0fb824 */ /* 0x000fe200078e0a0a */
[----:B------:R-:W-:Y:S01]  /*12fd0*/  ISETP.GE.AND P3, PT, R2, RZ, PT ;  /* 0x000000ff0200720c */ /* 0x000fe20003f66270 */
[----:B0-----:R-:W-:Y:S01]  /*12fe0*/  IMAD.MOV.U32 R16, RZ, RZ, R7 ;  /* 0x000000ffff107224 */ /* 0x001fe200078e0007 */
[----:B------:R-:W-:Y:S01]  /*12ff0*/  IABS R7, R6 ;  /* 0x0000000600077213 */ /* 0x000fe20000000000 */
[----:B------:R-:W-:Y:S01]  /*13000*/  IMAD.MOV.U32 R17, RZ, RZ, R15 ;  /* 0x000000ffff117224 */ /* 0x000fe200078e000f */
[C---:B------:R-:W-:Y:S01]  /*13010*/  ISETP.GT.U32.AND P5, PT, R10.reuse, R9, PT ;  /* 0x000000090a00720c */ /* 0x040fe20003fa4070 */
[----:B------:R-:W-:Y:S01]  /*13020*/  @!P1 IMAD.MOV R16, RZ, RZ, -R16 ;  /* 0x000000ffff109224 */ /* 0x000fe200078e0a10 */
[----:B------:R-:W-:Y:S01]  /*13030*/  ISETP.GT.U32.AND P1, PT, R10, R5, PT ;  /* 0x000000050a00720c */ /* 0x000fe20003f24070 */
[----:B------:R-:W-:-:S02]  /*13040*/  IMAD.MOV.U32 R2, RZ, RZ, R7 ;  /* 0x000000ffff027224 */ /* 0x000fc400078e0007 */
[----:B------:R-:W-:Y:S01]  /*13050*/  VIADD R7, R11, 0x52 ;  /* 0x000000520b077836 */ /* 0x000fe20000000000 */
[----:B------:R0:W-:Y:S01]  /*13060*/  STL [R1+0x120], R16 ;  /* 0x0001201001007387 */ /* 0x0001e20000100800 */
[----:B------:R-:W-:Y:S02]  /*13070*/  @!P6 IMAD.IADD R4, R4, 0x1, -R10 ;  /* 0x000000010404e824 */ /* 0x000fe400078e0a0a */
[----:B------:R-:W-:-:S04]  /*13080*/  IMAD.HI.U32 R8, R12, R2, RZ ;  /* 0x000000020c087227 */ /* 0x000fc800078e00ff */
[----:B------:R-:W-:Y:S01]  /*13090*/  @!P4 IMAD.MOV R17, RZ, RZ, -R17 ;  /* 0x000000ffff11c224 */ /* 0x000fe200078e0a11 */
[----:B------:R-:W-:Y:S01]  /*130a0*/  ISETP.GT.U32.AND P4, PT, R10, R4, PT ;  /* 0x000000040a00720c */ /* 0x000fe20003f84070 */
[----:B------:R-:W-:Y:S01]  /*130b0*/  @!P1 IMAD.IADD R5, R5, 0x1, -R10 ;  /* 0x0000000105059824 */ /* 0x000fe200078e0a0a */
[----:B------:R-:W-:Y:S01]  /*130c0*/  ISETP.GE.AND P1, PT, R14, RZ, PT ;  /* 0x000000ff0e00720c */ /* 0x000fe20003f26270 */
[----:B0-----:R-:W-:Y:S01]  /*130d0*/  IMAD.HI.U32 R16, R12, R3, RZ ;  /* 0x000000030c107227 */ /* 0x001fe200078e00ff */
[----:B------:R-:W-:Y:S01]  /*130e0*/  IABS R14, R7 ;  /* 0x00000007000e7213 */ /* 0x000fe20000000000 */
[----:B------:R-:W-:Y:S01]  /*130f0*/  STL [R1+0xe4], R17 ;  /* 0x0000e41101007387 */ /* 0x000fe20000100800 */
[----:B------:R-:W-:Y:S01]  /*13100*/  ISETP.GT.U32.AND P6, PT, R10, R5, PT ;  /* 0x000000050a00720c */ /* 0x000fe20003fc4070 */
[----:B------:R-:W-:Y:S02]  /*13110*/  IMAD.MOV R16, RZ, RZ, -R16 ;  /* 0x000000ffff107224 */ /* 0x000fe400078e0a10 */
[----:B------:R-:W-:-:S02]  /*13120*/  IMAD.MOV R15, RZ, RZ, -R8 ;  /* 0x000000ffff0f7224 */ /* 0x000fc400078e0a08 */
[C---:B------:R-:W-:Y:S02]  /*13130*/  IMAD R3, R10.reuse, R16, R3 ;  /* 0x000000100a037224 */ /* 0x040fe400078e0203 */
[----:B------:R-:W-:Y:S02]  /*13140*/  IMAD.MOV.U32 R8, RZ, RZ, R14 ;  /* 0x000000ffff087224 */ /* 0x000fe400078e000e */
[----:B------:R-:W-:Y:S01]  /*13150*/  @!P5 IMAD.IADD R9, R9, 0x1, -R10 ;  /* 0x000000010909d824 */ /* 0x000fe200078e0a0a */
[----:B------:R-:W-:Y:S01]  /*13160*/  ISETP.GT.U32.AND P5, PT, R10, R3, PT ;  /* 0x000000030a00720c */ /* 0x000fe20003fa4070 */
[----:B------:R-:W-:Y:S02]  /*13170*/  IMAD.MOV.U32 R16, RZ, RZ, R13 ;  /* 0x000000ffff107224 */ /* 0x000fe400078e000d */
[----:B------:R-:W-:-:S04]  /*13180*/  IMAD.HI.U32 R13, R12, R8, RZ ;  /* 0x000000080c0d7227 */ /* 0x000fc800078e00ff */
[----:B------:R-:W-:Y:S02]  /*13190*/  IMAD.MOV R13, RZ, RZ, -R13 ;  /* 0x000000ffff0d7224 */ /* 0x000fe400078e0a0d */
[----:B------:R-:W-:Y:S01]  /*131a0*/  @!P2 IMAD.MOV R16, RZ, RZ, -R16 ;  /* 0x000000ffff10a224 */ /* 0x000fe200078e0a10 */
[----:B------:R-:W-:Y:S01]  /*131b0*/  ISETP.GE.AND P2, PT, R0, RZ, PT ;  /* 0x000000ff0000720c */ /* 0x000fe20003f46270 */
[----:B------:R-:W-:Y:S02]  /*131c0*/  IMAD.MOV.U32 R14, RZ, RZ, R9 ;  /* 0x000000ffff0e7224 */ /* 0x000fe400078e0009 */
[--C-:B------:R-:W-:Y:S01]  /*131d0*/  @!P6 IMAD.IADD R5, R5, 0x1, -R10.reuse ;  /* 0x000000010505e824 */ /* 0x100fe200078e0a0a */
[----:B------:R-:W-:Y:S01]  /*131e0*/  STL [R1+0xd8], R16 ;  /* 0x0000d81001007387 */ /* 0x000fe20000100800 */
[----:B------:R-:W-:Y:S01]  /*131f0*/  @!P4 IMAD.IADD R4, R4, 0x1, -R10 ;  /* 0x000000010404c824 */ /* 0x000fe200078e0a0a */
[----:B------:R-:W-:Y:S01]  /*13200*/  ISETP.GE.AND P4, PT, R7, RZ, PT ;  /* 0x000000ff0700720c */ /* 0x000fe20003f86270 */
[----:B------:R-:W-:Y:S01]  /*13210*/  IMAD R0, R10, R13, R8 ;  /* 0x0000000d0a007224 */ /* 0x000fe200078e0208 */
[----:B------:R-:W-:Y:S01]  /*13220*/  ISETP.GE.AND P6, PT, R6, RZ, PT ;  /* 0x000000ff0600720c */ /* 0x000fe20003fc6270 */
[----:B------:R-:W-:-:S02]  /*13230*/  @!P0 IMAD.MOV R14, RZ, RZ, -R14 ;  /* 0x000000ffff0e8224 */ /* 0x000fc400078e0a0e */
[----:B------:R-:W-:Y:S02]  /*13240*/  @!P5 IMAD.IADD R3, R3, 0x1, -R10 ;  /* 0x000000010303d824 */ /* 0x000fe400078e0a0a */
[----:B------:R-:W-:Y:S01]  /*13250*/  IMAD.MOV.U32 R9, RZ, RZ, R5 ;  /* 0x000000ffff097224 */ /* 0x000fe200078e0005 */
[----:B------:R0:W-:Y:S01]  /*13260*/  STL [R1+0xc8], R14 ;  /* 0x0000c80e01007387 */ /* 0x0001e20000100800 */
[----:B------:R-:W-:Y:S01]  /*13270*/  @!P1 IMAD.MOV R4, RZ, RZ, -R4 ;  /* 0x000000ffff049224 */ /* 0x000fe200078e0a04 */
[C---:B------:R-:W-:Y:S01]  /*13280*/  ISETP.GT.U32.AND P1, PT, R10.reuse, R0, PT ;  /* 0x000000000a00720c */ /* 0x040fe20003f24070 */
[----:B------:R-:W-:Y:S01]  /*13290*/  @!P3 IMAD.MOV R9, RZ, RZ, -R9 ;  /* 0x000000ffff09b224 */ /* 0x000fe200078e0a09 */
[C---:B------:R-:W-:Y:S01]  /*132a0*/  ISETP.GT.U32.AND P3, PT, R10.reuse, R3, PT ;  /* 0x000000030a00720c */ /* 0x040fe20003f64070 */
[C---:B------:R-:W-:Y:S02]  /*132b0*/  VIADD R7, R11.reuse, 0x4e ;  /* 0x0000004e0b077836 */ /* 0x040fe40000000000 */
[C---:B------:R-:W-:Y:S01]  /*132c0*/  IMAD R2, R10.reuse, R15, R2 ;  /* 0x0000000f0a027224 */ /* 0x040fe200078e0202 */
[----:B------:R1:W-:Y:S01]  /*132d0*/  STL [R1+0xc0], R9 ;  /* 0x0000c00901007387 */ /* 0x0003e20000100800 */
[C---:B------:R-:W-:Y:S01]  /*132e0*/  VIADD R6, R11.reuse, 0x4c ;  /* 0x0000004c0b067836 */ /* 0x040fe20000000000 */
[----:B------:R-:W-:Y:S01]  /*132f0*/  IABS R13, R7 ;  /* 0x00000007000d7213 */ /* 0x000fe20000000000 */
[C---:B0-----:R-:W-:Y:S01]  /*13300*/  VIADD R14, R11.reuse, 0x50 ;  /* 0x000000500b0e7836 */ /* 0x041fe20000000000 */
[----:B------:R-:W-:Y:S01]  /*13310*/  ISETP.GT.U32.AND P0, PT, R10, R2, PT ;  /* 0x000000020a00720c */ /* 0x000fe20003f04070 */
[----:B------:R0:W-:Y:S01]  /*13320*/  STL [R1+0x114], R4 ;  /* 0x0001140401007387 */ /* 0x0001e20000100800 */
[----:B------:R-:W-:-:S02]  /*13330*/  VIADD R15, R11, 0x4a ;  /* 0x0000004a0b0f7836 */ /* 0x000fc40000000000 */
[----:B------:R-:W-:Y:S01]  /*13340*/  ISETP.GE.AND P5, PT, R14, RZ, PT ;  /* 0x000000ff0e00720c */ /* 0x000fe20003fa6270 */
[--C-:B------:R-:W-:Y:S01]  /*13350*/  @!P1 IMAD.IADD R0, R0, 0x1, -R10.reuse ;  /* 0x0000000100009824 */ /* 0x100fe200078e0a0a */
[----:B------:R-:W-:Y:S01]  /*13360*/  IABS R14, R14 ;  /* 0x0000000e000e7213 */ /* 0x000fe20000000000 */
[----:B------:R-:W-:Y:S01]  /*13370*/  @!P3 IMAD.IADD R3, R3, 0x1, -R10 ;  /* 0x000000010303b824 */ /* 0x000fe200078e0a0a */
[----:B------:R-:W-:Y:S01]  /*13380*/  ISETP.GE.AND P3, PT, R7, RZ, PT ;  /* 0x000000ff0700720c */ /* 0x000fe20003f66270 */
[----:B------:R-:W-:Y:S01]  /*13390*/  IMAD.HI.U32 R5, R12, R13, RZ ;  /* 0x0000000d0c057227 */ /* 0x000fe200078e00ff */
[----:B------:R-:W-:Y:S02]  /*133a0*/  ISETP.GT.U32.AND P1, PT, R10, R0, PT ;  /* 0x000000000a00720c */ /* 0x000fe40003f24070 */
[----:B-1----:R-:W-:Y:S01]  /*133b0*/  IABS R9, R6 ;  /* 0x0000000600097213 */ /* 0x002fe20000000000 */
[----:B------:R-:W-:-:S04]  /*133c0*/  IMAD.HI.U32 R8, R12, R14, RZ ;  /* 0x0000000e0c087227 */ /* 0x000fc800078e00ff */
[----:B------:R-:W-:Y:S02]  /*133d0*/  IMAD.MOV R7, RZ, RZ, -R8 ;  /* 0x000000ffff077224 */ /* 0x000fe400078e0a08 */
[----:B------:R-:W-:Y:S02]  /*133e0*/  IMAD.MOV R5, RZ, RZ, -R5 ;  /* 0x000000ffff057224 */ /* 0x000fe400078e0a05 */
[C---:B------:R-:W-:Y:S02]  /*133f0*/  IMAD R14, R10.reuse, R7, R14 ;  /* 0x000000070a0e7224 */ /* 0x040fe400078e020e */
[----:B------:R-:W-:Y:S02]  /*13400*/  IMAD.MOV.U32 R17, RZ, RZ, R3 ;  /* 0x000000ffff117224 */ /* 0x000fe400078e0003 */
[C---:B------:R-:W-:Y:S02]  /*13410*/  IMAD R13, R10.reuse, R5, R13 ;  /* 0x000000050a0d7224 */ /* 0x040fe400078e020d */
[----:B------:R-:W-:Y:S01]  /*13420*/  @!P2 IMAD.MOV R17, RZ, RZ, -R17 ;  /* 0x000000ffff11a224 */ /* 0x000fe200078e0a11 */
[----:B------:R-:W-:Y:S01]  /*13430*/  ISETP.GT.U32.AND P2, PT, R10, R14, PT ;  /* 0x0000000e0a00720c */ /* 0x000fe20003f44070 */
[----:B------:R-:W-:-:S02]  /*13440*/  @!P0 IMAD.IADD R2, R2, 0x1, -R10 ;  /* 0x0000000102028824 */ /* 0x000fc400078e0a0a */
[----:B0-----:R-:W-:Y:S01]  /*13450*/  IMAD.HI.U32 R4, R12, R9, RZ ;  /* 0x000000090c047227 */ /* 0x001fe200078e00ff */
[----:B------:R0:W-:Y:S02]  /*13460*/  STL [R1+0xb8], R17 ;  /* 0x0000b81101007387 */ /* 0x0001e40000100800 */
[----:B------:R-:W-:Y:S01]  /*13470*/  ISETP.GT.U32.AND P0, PT, R10, R2, PT ;  /* 0x000000020a00720c */ /* 0x000fe20003f04070 */
[----:B------:R-:W-:Y:S01]  /*13480*/  @!P1 IMAD.IADD R0, R0, 0x1, -R10 ;  /* 0x0000000100009824 */ /* 0x000fe200078e0a0a */
[C---:B------:R-:W-:Y:S01]  /*13490*/  ISETP.GT.U32.AND P1, PT, R10.reuse, R13, PT ;  /* 0x0000000d0a00720c */ /* 0x040fe20003f24070 */
[----:B------:R-:W-:Y:S02]  /*134a0*/  IMAD.MOV R4, RZ, RZ, -R4 ;  /* 0x000000ffff047224 */ /* 0x000fe400078e0a04 */
[----:B------:R-:W-:Y:S02]  /*134b0*/  VIADD R8, R11, 0x48 ;  /* 0x000000480b087836 */ /* 0x000fe40000000000 */
[----:B------:R-:W-:-:S02]  /*134c0*/  IMAD R9, R10, R4, R9 ;  /* 0x000000040a097224 */ /* 0x000fc400078e0209 */
[----:B0-----:R-:W-:Y:S02]  /*134d0*/  IMAD.MOV.U32 R17, RZ, RZ, R0 ;  /* 0x000000ffff117224 */ /* 0x001fe400078e0000 */
[--C-:B------:R-:W-:Y:S02]  /*134e0*/  @!P2 IMAD.IADD R14, R14, 0x1, -R10.reuse ;  /* 0x000000010e0ea824 */ /* 0x100fe400078e0a0a */
[----:B------:R-:W-:Y:S01]  /*134f0*/  @!P4 IMAD.MOV R17, RZ, RZ, -R17 ;  /* 0x000000ffff11c224 */ /* 0x000fe200078e0a11 */
[C---:B------:R-:W-:Y:S01]  /*13500*/  ISETP.GT.U32.AND P4, PT, R10.reuse, R9, PT ;  /* 0x000000090a00720c */ /* 0x040fe20003f84070 */
[--C-:B------:R-:W-:Y:S01]  /*13510*/  @!P1 IMAD.IADD R13, R13, 0x1, -R10.reuse ;  /* 0x000000010d0d9824 */ /* 0x100fe200078e0a0a */
[----:B------:R-:W-:Y:S01]  /*13520*/  ISETP.GT.U32.AND P2, PT, R10, R14, PT ;  /* 0x0000000e0a00720c */ /* 0x000fe20003f44070 */
[----:B------:R-:W-:Y:S01]  /*13530*/  @!P0 IMAD.IADD R2, R2, 0x1, -R10 ;  /* 0x0000000102028824 */ /* 0x000fe200078e0a0a */
[----:B------:R-:W-:Y:S01]  /*13540*/  ISETP.GE.AND P0, PT, R6, RZ, PT ;  /* 0x000000ff0600720c */ /* 0x000fe20003f06270 */
[C---:B------:R-:W-:Y:S01]  /*13550*/  VIADD R4, R11.reuse, 0x46 ;  /* 0x000000460b047836 */ /* 0x040fe20000000000 */
[----:B------:R-:W-:Y:S01]  /*13560*/  IABS R6, R8 ;  /* 0x0000000800067213 */ /* 0x000fe20000000000 */
[----:B------:R-:W-:Y:S01]  /*13570*/  IMAD.MOV.U32 R16, RZ, RZ, R2 ;  /* 0x000000ffff107224 */ /* 0x000fe200078e0002 */
[----:B------:R-:W-:Y:S01]  /*13580*/  ISETP.GT.U32.AND P1, PT, R10, R13, PT ;  /* 0x0000000d0a00720c */ /* 0x000fe20003f24070 */
[----:B------:R-:W-:Y:S01]  /*13590*/  VIADD R5, R11, 0x44 ;  /* 0x000000440b057836 */ /* 0x000fe20000000000 */
[----:B------:R-:W-:Y:S01]  /*135a0*/  IABS R2, R4 ;  /* 0x0000000400027213 */ /* 0x000fe20000000000 */
[----:B------:R-:W-:-:S03]  /*135b0*/  IMAD.HI.U32 R7, R12, R6, RZ ;  /* 0x000000060c077227 */ /* 0x000fc600078e00ff */
[----:B------:R-:W-:Y:S01]  /*135c0*/  IABS R24, R5 ;  /* 0x0000000500187213 */ /* 0x000fe20000000000 */
[----:B------:R-:W-:Y:S01]  /*135d0*/  @!P6 IMAD.MOV R16, RZ, RZ, -R16 ;  /* 0x000000ffff10e224 */ /* 0x000fe200078e0a10 */
[----:B------:R-:W-:Y:S01]  /*135e0*/  ISETP.GE.AND P6, PT, R15, RZ, PT ;  /* 0x000000ff0f00720c */ /* 0x000fe20003fc6270 */
[--C-:B------:R-:W-:Y:S01]  /*135f0*/  @!P4 IMAD.IADD R9, R9, 0x1, -R10.reuse ;  /* 0x000000010909c824 */ /* 0x100fe200078e0a0a */
[----:B------:R-:W-:Y:S01]  /*13600*/  IABS R15, R15 ;  /* 0x0000000f000f7213 */ /* 0x000fe20000000000 */
[----:B------:R-:W-:Y:S01]  /*13610*/  IMAD.HI.U32 R3, R12, R2, RZ ;  /* 0x000000020c037227 */ /* 0x000fe200078e00ff */
[----:B------:R0:W-:Y:S02]  /*13620*/  STL [R1+0xb0], R16 ;  /* 0x0000b01001007387 */ /* 0x0001e40000100800 */
[----:B------:R-:W-:Y:S01]  /*13630*/  ISETP.GT.U32.AND P4, PT, R10, R9, PT ;  /* 0x000000090a00720c */ /* 0x000fe20003f84070 */
[----:B------:R-:W-:Y:S01]  /*13640*/  IMAD.MOV R7, RZ, RZ, -R7 ;  /* 0x000000ffff077224 */ /* 0x000fe200078e0a07 */
[----:B------:R1:W-:Y:S01]  /*13650*/  STL [R1+0x98], R17 ;  /* 0x0000981101007387 */ /* 0x0003e20000100800 */
[----:B------:R-:W-:Y:S01]  /*13660*/  @!P2 IMAD.IADD R14, R14, 0x1, -R10 ;  /* 0x000000010e0ea824 */ /* 0x000fe200078e0a0a */
[----:B------:R-:W-:Y:S01]  /*13670*/  ISETP.GE.AND P2, PT, R8, RZ, PT ;  /* 0x000000ff0800720c */ /* 0x000fe20003f46270 */
[----:B------:R-:W-:-:S04]  /*13680*/  IMAD.HI.U32 R0, R12, R24, RZ ;  /* 0x000000180c007227 */ /* 0x000fc800078e00ff */
[----:B0-----:R-:W-:-:S04]  /*13690*/  IMAD.HI.U32 R16, R12, R15, RZ ;  /* 0x0000000f0c107227 */ /* 0x001fc800078e00ff */
[----:B------:R-:W-:Y:S02]  /*136a0*/  IMAD.MOV R3, RZ, RZ, -R3 ;  /* 0x000000ffff037224 */ /* 0x000fe400078e0a03 */
[----:B------:R-:W-:Y:S02]  /*136b0*/  IMAD R6, R10, R7, R6 ;  /* 0x000000070a067224 */ /* 0x000fe400078e0206 */
[----:B------:R-:W-:Y:S02]  /*136c0*/  @!P1 IMAD.IADD R13, R13, 0x1, -R10 ;  /* 0x000000010d0d9824 */ /* 0x000fe400078e0a0a */
[----:B------:R-:W-:Y:S02]  /*136d0*/  IMAD.MOV.U32 R18, RZ, RZ, R14 ;  /* 0x000000ffff127224 */ /* 0x000fe400078e000e */
[----:B------:R-:W-:Y:S02]  /*136e0*/  IMAD.MOV R16, RZ, RZ, -R16 ;  /* 0x000000ffff107224 */ /* 0x000fe400078e0a10 */
[----:B------:R-:W-:-:S02]  /*136f0*/  IMAD.MOV R0, RZ, RZ, -R0 ;  /* 0x000000ffff007224 */ /* 0x000fc400078e0a00 */
[C---:B------:R-:W-:Y:S02]  /*13700*/  IMAD R2, R10.reuse, R3, R2 ;  /* 0x000000030a027224 */ /* 0x040fe400078e0202 */
[----:B-1----:R-:W-:Y:S02]  /*13710*/  IMAD.MOV.U32 R17, RZ, RZ, R13 ;  /* 0x000000ffff117224 */ /* 0x002fe400078e000d */
[----:B------:R-:W-:Y:S01]  /*13720*/  @!P5 IMAD.MOV R18, RZ, RZ, -R18 ;  /* 0x000000ffff12d224 */ /* 0x000fe200078e0a12 */
[C---:B------:R-:W-:Y:S01]  /*13730*/  ISETP.GT.U32.AND P5, PT, R10.reuse, R6, PT ;  /* 0x000000060a00720c */ /* 0x040fe20003fa4070 */
[C---:B------:R-:W-:Y:S02]  /*13740*/  IMAD R8, R10.reuse, R16, R15 ;  /* 0x000000100a087224 */ /* 0x040fe400078e020f */
[C---:B------:R-:W-:Y:S01]  /*13750*/  IMAD R24, R10.reuse, R0, R24 ;  /* 0x000000000a187224 */ /* 0x040fe200078e0218 */
[----:B------:R-:W-:Y:S01]  /*13760*/  STL [R1+0x94], R18 ;  /* 0x0000941201007387 */ /* 0x000fe20000100800 */
[----:B------:R-:W-:Y:S01]  /*13770*/  @!P3 IMAD.MOV R17, RZ, RZ, -R17 ;  /* 0x000000ffff11b224 */ /* 0x000fe200078e0a11 */
[C---:B------:R-:W-:Y:S01]  /*13780*/  ISETP.GT.U32.AND P3, PT, R10.reuse, R2, PT ;  /* 0x000000020a00720c */ /* 0x040fe20003f64070 */
[--C-:B------:R-:W-:Y:S01]  /*13790*/  @!P4 IMAD.IADD R9, R9, 0x1, -R10.reuse ;  /* 0x000000010909c824 */ /* 0x100fe200078e0a0a */
[C---:B------:R-:W-:Y:S01]  /*137a0*/  ISETP.GT.U32.AND P1, PT, R10.reuse, R8, PT ;  /* 0x000000080a00720c */ /* 0x040fe20003f24070 */
[C---:B------:R-:W-:Y:S01]  /*137b0*/  VIADD R0, R11.reuse, 0x42 ;  /* 0x000000420b007836 */ /* 0x040fe20000000000 */
[----:B------:R-:W-:Y:S01]  /*137c0*/  ISETP.GT.U32.AND P4, PT, R10, R24, PT ;  /* 0x000000180a00720c */ /* 0x000fe20003f84070 */
[C---:B------:R-:W-:Y:S01]  /*137d0*/  VIADD R3, R11.reuse, 0x40 ;  /* 0x000000400b037836 */ /* 0x040fe20000000000 */
[----:B------:R-:W-:Y:S01]  /*137e0*/  STL [R1+0x90], R17 ;  /* 0x0000901101007387 */ /* 0x000fe20000100800 */
[----:B------:R-:W-:Y:S01]  /*137f0*/  @!P5 IMAD.IADD R6, R6, 0x1, -R10 ;  /* 0x000000010606d824 */ /* 0x000fe200078e0a0a */
[----:B------:R-:W-:Y:S01]  /*13800*/  IABS R23, R0 ;  /* 0x0000000000177213 */ /* 0x000fe20000000000 */
[----:B------:R-:W-:Y:S01]  /*13810*/  VIADD R7, R11, 0x3e ;  /* 0x0000003e0b077836 */ /* 0x000fe20000000000 */
[----:B------:R-:W-:Y:S01]  /*13820*/  IABS R22, R3 ;  /* 0x0000000300167213 */ /* 0x000fe20000000000 */
[----:B------:R-:W-:-:S02]  /*13830*/  IMAD.MOV.U32 R14, RZ, RZ, R9 ;  /* 0x000000ffff0e7224 */ /* 0x000fc400078e0009 */
[----:B------:R-:W-:Y:S01]  /*13840*/  @!P3 IMAD.IADD R2, R2, 0x1, -R10 ;  /* 0x000000010202b824 */ /* 0x000fe200078e0a0a */
[----:B------:R-:W-:Y:S01]  /*13850*/  ISETP.GT.U32.AND P3, PT, R10, R6, PT ;  /* 0x000000060a00720c */ /* 0x000fe20003f64070 */
[----:B------:R-:W-:Y:S01]  /*13860*/  IMAD.HI.U32 R13, R12, R23, RZ ;  /* 0x000000170c0d7227 */ /* 0x000fe200078e00ff */
[----:B------:R-:W-:-:S03]  /*13870*/  IABS R21, R7 ;  /* 0x0000000700157213 */ /* 0x000fc60000000000 */
[--C-:B------:R-:W-:Y:S01]  /*13880*/  @!P1 IMAD.IADD R8, R8, 0x1, -R10.reuse ;  /* 0x0000000108089824 */ /* 0x100fe200078e0a0a */
[----:B------:R-:W-:Y:S01]  /*13890*/  ISETP.GE.AND P1, PT, R4, RZ, PT ;  /* 0x000000ff0400720c */ /* 0x000fe20003f26270 */
[----:B------:R-:W-:Y:S01]  /*138a0*/  @!P4 IMAD.IADD R24, R24, 0x1, -R10 ;  /* 0x000000011818c824 */ /* 0x000fe200078e0a0a */
[----:B------:R-:W-:Y:S01]  /*138b0*/  ISETP.GT.U32.AND P4, PT, R10, R2, PT ;  /* 0x000000020a00720c */ /* 0x000fe20003f84070 */
[----:B------:R-:W-:Y:S01]  /*138c0*/  IMAD.HI.U32 R4, R12, R22, RZ ;  /* 0x000000160c047227 */ /* 0x000fe200078e00ff */
[----:B------:R-:W-:-:S03]  /*138d0*/  ISETP.GT.U32.AND P5, PT, R10, R8, PT ;  /* 0x000000080a00720c */ /* 0x000fc60003fa4070 */
[----:B------:R-:W-:Y:S02]  /*138e0*/  IMAD.MOV R13, RZ, RZ, -R13 ;  /* 0x000000ffff0d7224 */ /* 0x000fe400078e0a0d */
[----:B------:R-:W-:Y:S01]  /*138f0*/  @!P0 IMAD.MOV R14, RZ, RZ, -R14 ;  /* 0x000000ffff0e8224 */ /* 0x000fe200078e0a0e */
[C---:B------:R-:W-:Y:S01]  /*13900*/  ISETP.GT.U32.AND P0, PT, R10.reuse, R24, PT ;  /* 0x000000180a00720c */ /* 0x040fe20003f04070 */
[----:B------:R-:W-:Y:S01]  /*13910*/  IMAD R23, R10, R13, R23 ;  /* 0x0000000d0a177224 */ /* 0x000fe200078e0217 */
[----:B------:R-:W-:Y:S01]  /*13920*/  IABS R13, R25 ;  /* 0x00000019000d7213 */ /* 0x000fe20000000000 */
[----:B------:R-:W-:Y:S01]  /*13930*/  IMAD.MOV R4, RZ, RZ, -R4 ;  /* 0x000000ffff047224 */ /* 0x000fe200078e0a04 */
[----:B------:R0:W-:Y:S01]  /*13940*/  STL [R1+0x8c], R14 ;  /* 0x00008c0e01007387 */ /* 0x0001e20000100800 */
[----:B------:R-:W-:Y:S01]  /*13950*/  IMAD.HI.U32 R9, R12, R21, RZ ;  /* 0x000000150c097227 */ /* 0x000fe200078e00ff */
[----:B------:R-:W1:Y:S03]  /*13960*/  I2F.RP R25, R13 ;  /* 0x0000000d00197306 */ /* 0x000e660000209400 */
[----:B------:R-:W-:Y:S01]  /*13970*/  @!P3 IMAD.IADD R6, R6, 0x1, -R10 ;  /* 0x000000010606b824 */ /* 0x000fe200078e0a0a */
[C---:B------:R-:W-:Y:S01]  /*13980*/  ISETP.GT.U32.AND P3, PT, R10.reuse, R23, PT ;  /* 0x000000170a00720c */ /* 0x040fe20003f64070 */
[----:B------:R-:W-:-:S02]  /*13990*/  IMAD R22, R10, R4, R22 ;  /* 0x000000040a167224 */ /* 0x000fc400078e0216 */
[----:B------:R-:W-:Y:S02]  /*139a0*/  IMAD.MOV R9, RZ, RZ, -R9 ;  /* 0x000000ffff097224 */ /* 0x000fe400078e0a09 */
[--C-:B------:R-:W-:Y:S01]  /*139b0*/  @!P4 IMAD.IADD R2, R2, 0x1, -R10.reuse ;  /* 0x000000010202c824 */ /* 0x100fe200078e0a0a */
[C---:B------:R-:W-:Y:S01]  /*139c0*/  ISETP.GT.U32.AND P4, PT, R10.reuse, R22, PT ;  /* 0x000000160a00720c */ /* 0x040fe20003f84070 */
[----:B------:R-:W-:Y:S02]  /*139d0*/  IMAD R21, R10, R9, R21 ;  /* 0x000000090a157224 */ /* 0x000fe400078e0215 */
[--C-:B------:R-:W-:Y:S01]  /*139e0*/  @!P5 IMAD.IADD R8, R8, 0x1, -R10.reuse ;  /* 0x000000010808d824 */ /* 0x100fe200078e0a0a */
[----:B------:R-:W-:Y:S01]  /*139f0*/  ISETP.GE.AND P5, PT, R5, RZ, PT ;  /* 0x000000ff0500720c */ /* 0x000fe20003fa6270 */
[----:B------:R-:W-:Y:S02]  /*13a00*/  VIADD R5, R11, 0x3c ;  /* 0x0000003c0b057836 */ /* 0x000fe40000000000 */
[--C-:B------:R-:W-:Y:S01]  /*13a10*/  @!P0 IMAD.IADD R24, R24, 0x1, -R10.reuse ;  /* 0x0000000118188824 */ /* 0x100fe200078e0a0a */
[----:B------:R-:W-:Y:S01]  /*13a20*/  ISETP.GT.U32.AND P0, PT, R10, R21, PT ;  /* 0x000000150a00720c */ /* 0x000fe20003f04070 */
[--C-:B------:R-:W-:Y:S01]  /*13a30*/  @!P3 IMAD.IADD R23, R23, 0x1, -R10.reuse ;  /* 0x000000011717b824 */ /* 0x100fe200078e0a0a */
[----:B------:R-:W-:Y:S01]  /*13a40*/  IABS R20, R5 ;  /* 0x0000000500147213 */ /* 0x000fe20000000000 */
[----:B------:R-:W-:Y:S01]  /*13a50*/  VIADD R4, R11, 0x3a ;  /* 0x0000003a0b047836 */ /* 0x000fe20000000000 */
[----:B------:R-:W-:Y:S01]  /*13a60*/  ISETP.GE.AND P3, PT, R0, RZ, PT ;  /* 0x000000ff0000720c */ /* 0x000fe20003f66270 */
[----:B------:R-:W-:Y:S01]  /*13a70*/  @!P4 IMAD.IADD R22, R22, 0x1, -R10 ;  /* 0x000000011616c824 */ /* 0x000fe200078e0a0a */
[----:B------:R-:W-:Y:S01]  /*13a80*/  ISETP.GT.U32.AND P4, PT, R10, R23, PT ;  /* 0x000000170a00720c */ /* 0x000fe20003f84070 */
[----:B------:R-:W-:Y:S01]  /*13a90*/  IMAD.HI.U32 R0, R12, R20, RZ ;  /* 0x000000140c007227 */ /* 0x000fe200078e00ff */
[----:B------:R-:W-:Y:S01]  /*13aa0*/  IABS R19, R4 ;  /* 0x0000000400137213 */ /* 0x000fe20000000000 */
[----:B------:R-:W-:Y:S02]  /*13ab0*/  STL [R1+0x54b0], R24 ;  /* 0x0054b01801007387 */ /* 0x000fe40000100800 */
[----:B------:R-:W-:-:S02]  /*13ac0*/  IMAD.MOV R0, RZ, RZ, -R0 ;  /* 0x000000ffff007224 */ /* 0x000fc400078e0a00 */
[----:B------:R-:W-:Y:S02]  /*13ad0*/  @!P0 IMAD.IADD R21, R21, 0x1, -R10 ;  /* 0x0000000115158824 */ /* 0x000fe400078e0a0a */
[----:B------:R-:W-:Y:S02]  /*13ae0*/  IMAD R20, R10, R0, R20 ;  /* 0x000000000a147224 */ /* 0x000fe400078e0214 */
[----:B------:R-:W-:Y:S01]  /*13af0*/  IMAD.HI.U32 R9, R12, R19, RZ ;  /* 0x000000130c097227 */ /* 0x000fe200078e00ff */
[----:B------:R-:W-:-:S03]  /*13b00*/  ISETP.GT.U32.AND P0, PT, R10, R21, PT ;  /* 0x000000150a00720c */ /* 0x000fc60003f04070 */
[----:B------:R-:W-:Y:S01]  /*13b10*/  @!P4 IMAD.IADD R23, R23, 0x1, -R10 ;  /* 0x000000011717c824 */ /* 0x000fe200078e0a0a */
[C---:B------:R-:W-:Y:S01]  /*13b20*/  ISETP.GT.U32.AND P4, PT, R10.reuse, R20, PT ;  /* 0x000000140a00720c */ /* 0x040fe20003f84070 */
[----:B------:R-:W-:Y:S02]  /*13b30*/  IMAD.MOV R9, RZ, RZ, -R9 ;  /* 0x000000ffff097224 */ /* 0x000fe400078e0a09 */
[----:B------:R-:W-:Y:S01]  /*13b40*/  @!P6 IMAD.MOV R8, RZ, RZ, -R8 ;  /* 0x000000ffff08e224 */ /* 0x000fe200078e0a08 */
[C---:B------:R-:W-:Y:S01]  /*13b50*/  ISETP.GT.U32.AND P6, PT, R10.reuse, R22, PT ;  /* 0x000000160a00720c */ /* 0x040fe20003fc4070 */
[C---:B------:R-:W-:Y:S02]  /*13b60*/  IMAD R19, R10.reuse, R9, R19 ;  /* 0x000000090a137224 */ /* 0x040fe400078e0213 */
[----:B------:R-:W-:Y:S01]  /*13b70*/  VIADD R15, R11, 0x38 ;  /* 0x000000380b0f7836 */ /* 0x000fe20000000000 */
[----:B------:R2:W-:Y:S01]  /*13b80*/  STL [R1+0x88], R8 ;  /* 0x0000880801007387 */ /* 0x0005e20000100800 */
[--C-:B------:R-:W-:Y:S01]  /*13b90*/  @!P0 IMAD.IADD R21, R21, 0x1, -R10.reuse ;  /* 0x0000000115158824 */ /* 0x100fe200078e0a0a */
[----:B------:R-:W-:Y:S01]  /*13ba0*/  ISETP.GT.U32.AND P0, PT, R10, R19, PT ;  /* 0x000000130a00720c */ /* 0x000fe20003f04070 */
[----:B0-----:R-:W-:Y:S01]  /*13bb0*/  VIADD R14, R11, 0x36 ;  /* 0x000000360b0e7836 */ /* 0x001fe20000000000 */
[----:B------:R-:W-:Y:S01]  /*13bc0*/  IABS R18, R15 ;  /* 0x0000000f00127213 */ /* 0x000fe20000000000 */
[----:B------:R-:W-:Y:S01]  /*13bd0*/  @!P4 IMAD.IADD R20, R20, 0x1, -R10 ;  /* 0x000000011414c824 */ /* 0x000fe200078e0a0a */
[----:B------:R0:W-:Y:S01]  /*13be0*/  STL [R1+0x54b4], R23 ;  /* 0x0054b41701007387 */ /* 0x0001e20000100800 */
[----:B------:R-:W-:Y:S01]  /*13bf0*/  @!P1 IMAD.MOV R2, RZ, RZ, -R2 ;  /* 0x000000ffff029224 */ /* 0x000fe200078e0a02 */
[----:B------:R-:W-:Y:S01]  /*13c00*/  IABS R17, R14 ;  /* 0x0000000e00117213 */ /* 0x000fe20000000000 */
[----:B------:R-:W-:Y:S01]  /*13c10*/  @!P6 IMAD.IADD R22, R22, 0x1, -R10 ;  /* 0x000000011616e824 */ /* 0x000fe200078e0a0a */
[----:B------:R-:W-:Y:S01]  /*13c20*/  ISETP.GE.AND P6, PT, R3, RZ, PT ;  /* 0x000000ff0300720c */ /* 0x000fe20003fc6270 */
[----:B------:R-:W-:Y:S01]  /*13c30*/  VIADD R3, R11, 0x34 ;  /* 0x000000340b037836 */ /* 0x000fe20000000000 */
[----:B------:R-:W-:Y:S01]  /*13c40*/  ISETP.GT.U32.AND P4, PT, R10, R20, PT ;  /* 0x000000140a00720c */ /* 0x000fe20003f84070 */
[C---:B--2---:R-:W-:Y:S01]  /*13c50*/  IMAD.HI.U32 R8, R12.reuse, R18, RZ ;  /* 0x000000120c087227 */ /* 0x044fe200078e00ff */
[----:B------:R2:W-:Y:S02]  /*13c60*/  STL [R1+0x54b8], R22 ;  /* 0x0054b81601007387 */ /* 0x0005e40000100800 */
[----:B------:R-:W-:Y:S01]  /*13c70*/  IABS R16, R3 ;  /* 0x0000000300107213 */ /* 0x000fe20000000000 */
[----:B------:R-:W-:Y:S01]  /*13c80*/  IMAD.HI.U32 R0, R12, R17, RZ ;  /* 0x000000110c007227 */ /* 0x000fe200078e00ff */
[----:B------:R0:W-:Y:S03]  /*13c90*/  STL [R1+0x54bc], R21 ;  /* 0x0054bc1501007387 */ /* 0x0001e60000100800 */
[----:B------:R-:W-:-:S02]  /*13ca0*/  IMAD.MOV R8, RZ, RZ, -R8 ;  /* 0x000000ffff087224 */ /* 0x000fc400078e0a08 */
[----:B------:R-:W-:Y:S02]  /*13cb0*/  @!P0 IMAD.IADD R19, R19, 0x1, -R10 ;  /* 0x0000000113138824 */ /* 0x000fe400078e0a0a */
[----:B------:R-:W-:Y:S02]  /*13cc0*/  IMAD.MOV R0, RZ, RZ, -R0 ;  /* 0x000000ffff007224 */ /* 0x000fe400078e0a00 */
[C---:B------:R-:W-:Y:S01]  /*13cd0*/  VIADD R3, R11.reuse, 0x30 ;  /* 0x000000300b037836 */ /* 0x040fe20000000000 */
[C---:B------:R-:W-:Y:S01]  /*13ce0*/  ISETP.GT.U32.AND P0, PT, R10.reuse, R19, PT ;  /* 0x000000130a00720c */ /* 0x040fe20003f04070 */
[C---:B------:R-:W-:Y:S02]  /*13cf0*/  IMAD R18, R10.reuse, R8, R18 ;  /* 0x000000080a127224 */ /* 0x040fe400078e0212 */
[----:B------:R-:W-:Y:S01]  /*13d00*/  IMAD R17, R10, R0, R17 ;  /* 0x000000000a117224 */ /* 0x000fe200078e0211 */
[----:B------:R-:W-:Y:S01]  /*13d10*/  IABS R14, R3 ;  /* 0x00000003000e7213 */ /* 0x000fe20000000000 */
[----:B------:R-:W-:-:S02]  /*13d20*/  VIADD R0, R11, 0x2e ;  /* 0x0000002e0b007836 */ /* 0x000fc40000000000 */
[----:B------:R-:W-:-:S03]  /*13d30*/  IMAD.HI.U32 R3, R12, R16, RZ ;  /* 0x000000100c037227 */ /* 0x000fc600078e00ff */
[----:B------:R-:W-:Y:S01]  /*13d40*/  IABS R0, R0 ;  /* 0x0000000000007213 */ /* 0x000fe20000000000 */
[--C-:B------:R-:W-:Y:S01]  /*13d50*/  @!P4 IMAD.IADD R20, R20, 0x1, -R10.reuse ;  /* 0x000000011414c824 */ /* 0x100fe200078e0a0a */
[C---:B------:R-:W-:Y:S01]  /*13d60*/  ISETP.GT.U32.AND P4, PT, R10.reuse, R18, PT ;  /* 0x000000120a00720c */ /* 0x040fe20003f84070 */
[----:B------:R-:W-:Y:S02]  /*13d70*/  VIADD R8, R11, 0x32 ;  /* 0x000000320b087836 */ /* 0x000fe40000000000 */
[----:B------:R-:W-:Y:S02]  /*13d80*/  IMAD.MOV R3, RZ, RZ, -R3 ;  /* 0x000000ffff037224 */ /* 0x000fe400078e0a03 */
[----:B------:R-:W-:Y:S01]  /*13d90*/  @!P0 IMAD.IADD R19, R19, 0x1, -R10 ;  /* 0x0000000113138824 */ /* 0x000fe200078e0a0a */
[----:B------:R-:W-:Y:S01]  /*13da0*/  IABS R15, R8 ;  /* 0x00000008000f7213 */ /* 0x000fe20000000000 */
[C---:B------:R-:W-:Y:S01]  /*13db0*/  IMAD R16, R10.reuse, R3, R16 ;  /* 0x000000030a107224 */ /* 0x040fe200078e0210 */
[----:B------:R-:W-:Y:S01]  /*13dc0*/  ISETP.GT.U32.AND P0, PT, R10, R17, PT ;  /* 0x000000110a00720c */ /* 0x000fe20003f04070 */
[----:B------:R-:W-:-:S04]  /*13dd0*/  IMAD.HI.U32 R3, R12, R0, RZ ;  /* 0x000000000c037227 */ /* 0x000fc800078e00ff */
[----:B------:R-:W-:Y:S02]  /*13de0*/  IMAD.MOV R3, RZ, RZ, -R3 ;  /* 0x000000ffff037224 */ /* 0x000fe400078e0a03 */
[----:B------:R-:W-:-:S04]  /*13df0*/  IMAD.HI.U32 R9, R12, R15, RZ ;  /* 0x0000000f0c097227 */ /* 0x000fc800078e00ff */
[----:B------:R-:W-:Y:S01]  /*13e00*/  @!P4 IMAD.IADD R18, R18, 0x1, -R10 ;  /* 0x000000011212c824 */ /* 0x000fe200078e0a0a */
[C---:B------:R-:W-:Y:S01]  /*13e10*/  ISETP.GT.U32.AND P4, PT, R10.reuse, R16, PT ;  /* 0x000000100a00720c */ /* 0x040fe20003f84070 */
[----:B------:R-:W-:Y:S02]  /*13e20*/  IMAD.MOV R9, RZ, RZ, -R9 ;  /* 0x000000ffff097224 */ /* 0x000fe400078e0a09 */
[C---:B------:R-:W-:Y:S02]  /*13e30*/  IMAD R0, R10.reuse, R3, R0 ;  /* 0x000000030a007224 */ /* 0x040fe400078e0200 */
[----:B-1----:R-:W1:Y:S01]  /*13e40*/  MUFU.RCP R3, R25 ;  /* 0x0000001900037308 */ /* 0x002e620000001000 */
[----:B------:R-:W-:Y:S02]  /*13e50*/  IMAD R15, R10, R9, R15 ;  /* 0x000000090a0f7224 */ /* 0x000fe400078e020f */
[----:B------:R-:W-:Y:S02]  /*13e60*/  IMAD.MOV.U32 R9, RZ, RZ, R6 ;  /* 0x000000ffff097224 */ /* 0x000fe400078e0006 */
[----:B------:R-:W-:-:S04]  /*13e70*/  IMAD.HI.U32 R8, R12, R14, RZ ;  /* 0x0000000e0c087227 */ /* 0x000fc800078e00ff */
[----:B------:R-:W-:Y:S01]  /*13e80*/  @!P0 IMAD.IADD R17, R17, 0x1, -R10 ;  /* 0x0000000111118824 */ /* 0x000fe200078e0a0a */
[C---:B------:R-:W-:Y:S01]  /*13e90*/  ISETP.GT.U32.AND P0, PT, R10.reuse, R15, PT ;  /* 0x0000000f0a00720c */ /* 0x040fe20003f04070 */
[----:B------:R-:W-:Y:S01]  /*13ea0*/  @!P2 IMAD.MOV R9, RZ, RZ, -R9 ;  /* 0x000000ffff09a224 */ /* 0x000fe200078e0a09 */
[----:B------:R-:W-:Y:S01]  /*13eb0*/  ISETP.GT.U32.AND P2, PT, R10, R18, PT ;  /* 0x000000120a00720c */ /* 0x000fe20003f44070 */
[----:B------:R-:W-:Y:S02]  /*13ec0*/  IMAD.MOV R8, RZ, RZ, -R8 ;  /* 0x000000ffff087224 */ /* 0x000fe400078e0a08 */
[C---:B0-----:R-:W-:Y:S01]  /*13ed0*/  VIADD R23, R11.reuse, 0x2c ;  /* 0x0000002c0b177836 */ /* 0x041fe20000000000 */
[----:B------:R-:W-:Y:S01]  /*13ee0*/  STL [R1+0x84], R9 ;  /* 0x0000840901007387 */ /* 0x000fe20000100800 */
[----:B------:R-:W-:Y:S01]  /*13ef0*/  @!P4 IMAD.IADD R16, R16, 0x1, -R10 ;  /* 0x000000011010c824 */ /* 0x000fe200078e0a0a */
[C---:B------:R-:W-:Y:S01]  /*13f00*/  ISETP.GT.U32.AND P4, PT, R10.reuse, R17, PT ;  /* 0x000000110a00720c */ /* 0x040fe20003f84070 */
[C---:B------:R-:W-:Y:S01]  /*13f10*/  IMAD R14, R10.reuse, R8, R14 ;  /* 0x000000080a0e7224 */ /* 0x040fe200078e020e */
[----:B------:R-:W-:Y:S01]  /*13f20*/  IABS R8, R23 ;  /* 0x0000001700087213 */ /* 0x000fe20000000000 */
[----:B--2---:R-:W-:Y:S01]  /*13f30*/  VIADD R22, R11, 0x2a ;  /* 0x0000002a0b167836 */ /* 0x004fe20000000000 */
[----:B------:R0:W-:Y:S01]  /*13f40*/  STL [R1+0x80], R2 ;  /* 0x0000800201007387 */ /* 0x0001e20000100800 */
[----:B-1----:R-:W-:Y:S01]  /*13f50*/  VIADD R3, R3, 0xffffffe ;  /* 0x0ffffffe03037836 */ /* 0x002fe20000000000 */
[----:B------:R-:W-:Y:S01]  /*13f60*/  ISETP.GT.U32.AND P1, PT, R10, R16, PT ;  /* 0x000000100a00720c */ /* 0x000fe20003f24070 */
[----:B------:R-:W-:-:S02]  /*13f70*/  IMAD.MOV.U32 R6, RZ, RZ, R8 ;  /* 0x000000ffff067224 */ /* 0x000fc400078e0008 */
[----:B------:R-:W-:Y:S02]  /*13f80*/  VIADD R21, R11, 0x28 ;  /* 0x000000280b157836 */ /* 0x000fe40000000000 */
[----:B------:R-:W-:Y:S01]  /*13f90*/  @!P2 IMAD.IADD R18, R18, 0x1, -R10 ;  /* 0x000000011212a824 */ /* 0x000fe200078e0a0a */
[----:B------:R-:W-:Y:S01]  /*13fa0*/  ISETP.GT.U32.AND P2, PT, R10, R14, PT ;  /* 0x0000000e0a00720c */ /* 0x000fe20003f44070 */
[----:B------:R-:W1:Y:S01]  /*13fb0*/  F2I.FTZ.U32.TRUNC.NTZ R3, R3 ;  /* 0x0000000300037305 */ /* 0x000e62000021f000 */
[----:B0-----:R-:W-:Y:S01]  /*13fc0*/  IABS R2, R22 ;  /* 0x0000001600027213 */ /* 0x001fe20000000000 */
[----:B------:R-:W-:Y:S01]  /*13fd0*/  IMAD.MOV.U32 R22, RZ, RZ, R27 ;  /* 0x000000ffff167224 */ /* 0x000fe200078e001b */
[----:B------:R-:W-:Y:S01]  /*13fe0*/  IABS R25, R21 ;  /* 0x0000001500197213 */ /* 0x000fe20000000000 */
[----:B------:R-:W-:-:S04]  /*13ff0*/  IMAD.HI.U32 R27, R12, R6, RZ ;  /* 0x000000060c1b7227 */ /* 0x000fc800078e00ff */
[----:B------:R-:W-:Y:S01]  /*14000*/  @!P4 IMAD.IADD R17, R17, 0x1, -R10 ;  /* 0x000000011111c824 */ /* 0x000fe200078e0a0a */
[----:B------:R-:W-:Y:S01]  /*14010*/  ISETP.GT.U32.AND P4, PT, R10, R0, PT ;  /* 0x000000000a00720c */ /* 0x000fe20003f84070 */
[----:B------:R-:W-:Y:S02]  /*14020*/  IMAD.MOV R27, RZ, RZ, -R27 ;  /* 0x000000ffff1b7224 */ /* 0x000fe400078e0a1b */
[----:B------:R-:W-:Y:S02]  /*14030*/  IMAD.MOV.U32 R21, RZ, RZ, R26 ;  /* 0x000000ffff157224 */ /* 0x000fe400078e001a */
[----:B------:R-:W-:-:S04]  /*14040*/  IMAD.HI.U32 R26, R12, R2, RZ ;  /* 0x000000020c1a7227 */ /* 0x000fc800078e00ff */
[----:B------:R-:W-:Y:S02]  /*14050*/  IMAD R27, R10, R27, R6 ;  /* 0x0000001b0a1b7224 */ /* 0x000fe400078e0206 */
[----:B------:R-:W-:Y:S02]  /*14060*/  IMAD.MOV.U32 R23, RZ, RZ, R29 ;  /* 0x000000ffff177224 */ /* 0x000fe400078e001d */
[----:B------:R-:W-:-:S04]  /*14070*/  IMAD.HI.U32 R6, R12, R25, RZ ;  /* 0x000000190c067227 */ /* 0x000fc800078e00ff */
[----:B------:R-:W-:Y:S02]  /*14080*/  IMAD.MOV R26, RZ, RZ, -R26 ;  /* 0x000000ffff1a7224 */ /* 0x000fe400078e0a1a */
[C---:B------:R-:W-:Y:S02]  /*14090*/  VIADD R29, R11.reuse, 0x26 ;  /* 0x000000260b1d7836 */ /* 0x040fe40000000000 */
[----:B------:R-:W-:Y:S02]  /*140a0*/  VIADD R24, R11, 0x24 ;  /* 0x000000240b187836 */ /* 0x000fe40000000000 */
[----:B------:R-:W-:Y:S02]  /*140b0*/  IMAD.MOV R6, RZ, RZ, -R6 ;  /* 0x000000ffff067224 */ /* 0x000fe400078e0a06 */
[----:B------:R-:W-:Y:S01]  /*140c0*/  @!P2 IMAD.IADD R14, R14, 0x1, -R10 ;  /* 0x000000010e0ea824 */ /* 0x000fe200078e0a0a */
[----:B------:R-:W-:Y:S01]  /*140d0*/  ISETP.GE.AND P2, PT, R5, RZ, PT ;  /* 0x000000ff0500720c */ /* 0x000fe20003f46270 */
[----:B------:R-:W-:Y:S01]  /*140e0*/  VIADD R9, R11, 0x22 ;  /* 0x000000220b097836 */ /* 0x000fe20000000000 */
[----:B------:R-:W-:Y:S01]  /*140f0*/  IABS R5, R29 ;  /* 0x0000001d00057213 */ /* 0x000fe20000000000 */
[----:B------:R-:W-:-:S02]  /*14100*/  IMAD R26, R10, R26, R2 ;  /* 0x0000001a0a1a7224 */ /* 0x000fc400078e0202 */
[----:B------:R-:W-:Y:S01]  /*14110*/  @!P4 IMAD.IADD R0, R0, 0x1, -R10 ;  /* 0x000000010000c824 */ /* 0x000fe200078e0a0a */
[----:B------:R-:W-:Y:S01]  /*14120*/  ISETP.GE.AND P4, PT, R4, RZ, PT ;  /* 0x000000ff0400720c */ /* 0x000fe20003f86270 */
[----:B-1----:R-:W-:Y:S01]  /*14130*/  IMAD.MOV R2, RZ, RZ, -R3 ;  /* 0x000000ffff027224 */ /* 0x002fe200078e0a03 */
[----:B------:R-:W-:Y:S01]  /*14140*/  IABS R4, R24 ;  /* 0x0000001800047213 */ /* 0x000fe20000000000 */
[----:B------:R-:W-:Y:S01]  /*14150*/  IMAD R25, R10, R6, R25 ;  /* 0x000000060a197224 */ /* 0x000fe200078e0219 */
[----:B------:R-:W-:Y:S01]  /*14160*/  IABS R6, R9 ;  /* 0x0000000900067213 */ /* 0x000fe20000000000 */
[----:B------:R-:W-:Y:S02]  /*14170*/  VIADD R8, R11, 0x20 ;  /* 0x000000200b087836 */ /* 0x000fe40000000000 */
[----:B------:R-:W-:Y:S02]  /*14180*/  IMAD.MOV.U32 R24, RZ, RZ, R28 ;  /* 0x000000ffff187224 */ /* 0x000fe400078e001c */
[----:B------:R-:W-:Y:S01]  /*14190*/  IMAD R28, R2, R13, RZ ;  /* 0x0000000d021c7224 */ /* 0x000fe200078e02ff */
[----:B------:R0:W-:Y:S01]  /*141a0*/  STL [R1+0x50], R8 ;  /* 0x0000500801007387 */ /* 0x0001e20000100800 */
[----:B------:R-:W-:Y:S01]  /*141b0*/  IMAD.HI.U32 R2, R12, R5, RZ ;  /* 0x000000050c027227 */ /* 0x000fe200078e00ff */
[----:B------:R-:W-:-:S03]  /*141c0*/  IABS R29, R8 ;  /* 0x00000008001d7213 */ /* 0x000fc60000000000 */
[----:B------:R-:W-:Y:S01]  /*141d0*/  @!P1 IMAD.IADD R16, R16, 0x1, -R10 ;  /* 0x0000000110109824 */ /* 0x000fe200078e0a0a */
[----:B------:R-:W-:Y:S01]  /*141e0*/  ISETP.GE.AND P1, PT, R7, RZ, PT ;  /* 0x000000ff0700720c */ /* 0x000fe20003f26270 */
[----:B------:R-:W-:-:S04]  /*141f0*/  IMAD.HI.U32 R9, R12, R4, RZ ;  /* 0x000000040c097227 */ /* 0x000fc800078e00ff */
[----:B0-----:R-:W-:-:S04]  /*14200*/  IMAD.HI.U32 R8, R12, R6, RZ ;  /* 0x000000060c087227 */ /* 0x001fc800078e00ff */
[----:B------:R-:W-:Y:S02]  /*14210*/  IMAD.MOV R7, RZ, RZ, -R2 ;  /* 0x000000ffff077224 */ /* 0x000fe400078e0a02 */
[----:B------:R-:W-:Y:S02]  /*14220*/  IMAD.MOV.U32 R2, RZ, RZ, RZ ;  /* 0x000000ffff027224 */ /* 0x000fe400078e00ff */
[----:B------:R-:W-:Y:S02]  /*14230*/  IMAD.MOV R9, RZ, RZ, -R9 ;  /* 0x000000ffff097224 */ /* 0x000fe400078e0a09 */
[----:B------:R-:W-:Y:S02]  /*14240*/  IMAD.MOV R8, RZ, RZ, -R8 ;  /* 0x000000ffff087224 */ /* 0x000fe400078e0a08 */
[----:B------:R-:W-:-:S04]  /*14250*/  IMAD.HI.U32 R28, R3, R28, R2 ;  /* 0x0000001c031c7227 */ /* 0x000fc800078e0002 */
[C---:B------:R-:W-:Y:S01]  /*14260*/  IMAD R3, R10.reuse, R9, R4 ;  /* 0x000000090a037224 */ /* 0x040fe200078e0204 */
[----:B------:R-:W-:Y:S01]  /*14270*/  IABS R9, R23 ;  /* 0x0000001700097213 */ /* 0x000fe20000000000 */
[C---:B------:R-:W-:Y:S01]  /*14280*/  IMAD R2, R10.reuse, R7, R5 ;  /* 0x000000070a027224 */ /* 0x040fe200078e0205 */
[----:B------:R-:W-:Y:S01]  /*14290*/  IABS R7, R21 ;  /* 0x0000001500077213 */ /* 0x000fe20000000000 */
[----:B------:R-:W-:Y:S01]  /*142a0*/  IMAD R4, R10, R8, R6 ;  /* 0x000000080a047224 */ /* 0x000fe200078e0206 */
[----:B------:R-:W-:Y:S01]  /*142b0*/  IABS R8, R22 ;  /* 0x0000001600087213 */ /* 0x000fe20000000000 */
[----:B------:R-:W-:Y:S01]  /*142c0*/  IMAD.MOV.U32 R5, RZ, RZ, R29 ;  /* 0x000000ffff057224 */ /* 0x000fe200078e001d */
[----:B------:R-:W-:Y:S01]  /*142d0*/  IABS R21, R24 ;  /* 0x0000001800157213 */ /* 0x000fe20000000000 */
[----:B------:R-:W-:-:S04]  /*142e0*/  IMAD.HI.U32 R22, R28, R7, RZ ;  /* 0x000000071c167227 */ /* 0x000fc800078e00ff */
[----:B------:R-:W-:-:S04]  /*142f0*/  IMAD.HI.U32 R6, R12, R5, RZ ;  /* 0x000000050c067227 */ /* 0x000fc800078e00ff */
[----:B------:R-:W-:-:S04]  /*14300*/  IMAD.HI.U32 R29, R28, R8, RZ ;  /* 0x000000081c1d7227 */ /* 0x000fc800078e00ff */
[----:B------:R-:W-:Y:S02]  /*14310*/  IMAD.MOV R6, RZ, RZ, -R6 ;  /* 0x000000ffff067224 */ /* 0x000fe400078e0a06 */
[----:B------:R-:W-:Y:S01]  /*14320*/  IMAD.MOV R23, RZ, RZ, -R29 ;  /* 0x000000ffff177224 */ /* 0x000fe200078e0a1d */
[----:B------:R-:W-:Y:S01]  /*14330*/  IABS R29, R11 ;  /* 0x0000000b001d7213 */ /* 0x000fe20000000000 */
[----:B------:R-:W-:Y:S02]  /*14340*/  IMAD R5, R10, R6, R5 ;  /* 0x000000060a057224 */ /* 0x000fe400078e0205 */
[----:B------:R-:W-:-:S04]  /*14350*/  IMAD.HI.U32 R6, R28, R9, RZ ;  /* 0x000000091c067227 */ /* 0x000fc800078e00ff */
[----:B------:R-:W-:-:S04]  /*14360*/  IMAD.HI.U32 R29, R12, R29, RZ ;  /* 0x0000001d0c1d7227 */ /* 0x000fc800078e00ff */
[----:B------:R-:W-:Y:S01]  /*14370*/  IMAD.MOV R24, RZ, RZ, -R6 ;  /* 0x000000ffff187224 */ /* 0x000fe200078e0a06 */
[----:B------:R-:W-:Y:S01]  /*14380*/  IABS R6, R11 ;  /* 0x0000000b00067213 */ /* 0x000fe20000000000 */
[----:B------:R-:W-:Y:S02]  /*14390*/  IMAD.MOV R29, RZ, RZ, -R29 ;  /* 0x000000ffff1d7224 */ /* 0x000fe400078e0a1d */
[----:B------:R-:W-:Y:S02]  /*143a0*/  IMAD.MOV R22, RZ, RZ, -R22 ;  /* 0x000000ffff167224 */ /* 0x000fe400078e0a16 */
[----:B------:R-:W-:Y:S02]  /*143b0*/  IMAD R6, R10, R29, R6 ;  /* 0x0000001d0a067224 */ /* 0x000fe400078e0206 */
[----:B------:R-:W-:Y:S02]  /*143c0*/  IMAD.MOV.U32 R29, RZ, RZ, R21 ;  /* 0x000000ffff1d7224 */ /* 0x000fe400078e0015 */
[----:B------:R-:W2:Y:S01]  /*143d0*/  LDL.LU R21, [R1+0x54bc] ;  /* 0x0054bc0001157983 */ /* 0x000ea20000300800 */
[----:B------:R-:W-:-:S02]  /*143e0*/  IMAD R7, R13, R22, R7 ;  /* 0x000000160d077224 */ /* 0x000fc400078e0207 */
[C---:B------:R-:W-:Y:S01]  /*143f0*/  IMAD R8, R13.reuse, R23, R8 ;  /* 0x000000170d087224 */ /* 0x040fe200078e0208 */
[----:B------:R-:W2:Y:S01]  /*14400*/  LDL.LU R22, [R1+0x54b8] ;  /* 0x0054b80001167983 */ /* 0x000ea20000300800 */
[----:B------:R-:W-:Y:S02]  /*14410*/  IMAD R9, R13, R24, R9 ;  /* 0x000000180d097224 */ /* 0x000fe400078e0209 */
[----:B------:R-:W-:Y:S01]  /*14420*/  @!P0 IMAD.IADD R15, R15, 0x1, -R10 ;  /* 0x000000010f0f8824 */ /* 0x000fe200078e0a0a */
[----:B------:R-:W2:Y:S04]  /*14430*/  LDL.LU R23, [R1+0x54b4] ;  /* 0x0054b40001177983 */ /* 0x000ea80000300800 */
[----:B------:R-:W2:Y:S01]  /*14440*/  LDL.LU R24, [R1+0x54b0] ;  /* 0x0054b00001187983 */ /* 0x000ea20000300800 */
[----:B------:R-:W-:-:S13]  /*14450*/  ISETP.GT.U32.AND P0, PT, R10, R15, PT ;  /* 0x0000000f0a00720c */ /* 0x000fda0003f04070 */
[----:B------:R-:W-:Y:S01]  /*14460*/  @!P0 IMAD.IADD R15, R15, 0x1, -R10 ;  /* 0x000000010f0f8824 */ /* 0x000fe200078e0a0a */
        /* <DEDUP_REMOVED lines=8> */
[----:B------:R-:W-:Y:S01]  /*144f0*/  ISETP.GT.U32.AND P0, PT, R10, R3, PT ;  /* 0x000000030a00720c */ /* 0x000fe20003f04070 */
[----:B------:R-:W-:-:S03]  /*14500*/  @!P4 IMAD.MOV R19, RZ, RZ, -R19 ;  /* 0x000000ffff13c224 */ /* 0x000fc600078e0a13 */
[----:B------:R-:W-:-:S09]  /*14510*/  ISETP.GT.U32.AND P4, PT, R10, R2, PT ;  /* 0x000000020a00720c */ /* 0x000fd20003f84070 */
[----:B------:R-:W-:Y:S01]  /*14520*/  @!P0 IMAD.IADD R3, R3, 0x1, -R10 ;  /* 0x0000000103038824 */ /* 0x000fe200078e0a0a */
[C---:B------:R-:W-:Y:S01]  /*14530*/  ISETP.GT.U32.AND P0, PT, R10.reuse, R14, PT ;  /* 0x0000000e0a00720c */ /* 0x040fe20003f04070 */
[----:B------:R-:W-:Y:S01]  /*14540*/  @!P2 IMAD.MOV R20, RZ, RZ, -R20 ;  /* 0x000000ffff14a224 */ /* 0x000fe200078e0a14 */
[----:B------:R-:W-:Y:S01]  /*14550*/  ISETP.GT.U32.AND P2, PT, R10, R25, PT ;  /* 0x000000190a00720c */ /* 0x000fe20003f44070 */
[----:B------:R-:W-:-:S10]  /*14560*/  @!P4 IMAD.IADD R2, R2, 0x1, -R10 ;  /* 0x000000010202c824 */ /* 0x000fd400078e0a0a */
[--C-:B------:R-:W-:Y:S01]  /*14570*/  @!P0 IMAD.IADD R14, R14, 0x1, -R10.reuse ;  /* 0x000000010e0e8824 */ /* 0x100fe200078e0a0a */
[----:B------:R-:W-:Y:S01]  /*14580*/  ISETP.GT.U32.AND P0, PT, R10, R4, PT ;  /* 0x000000040a00720c */ /* 0x000fe20003f04070 */
[----:B------:R-:W-:Y:S01]  /*14590*/  @!P2 IMAD.IADD R25, R25, 0x1, -R10 ;  /* 0x000000011919a824 */ /* 0x000fe200078e0a0a */
[----:B------:R-:W-:-:S11]  /*145a0*/  ISETP.GT.U32.AND P2, PT, R13, R8, PT ;  /* 0x000000080d00720c */ /* 0x000fd60003f44070 */
[----:B------:R-:W-:Y:S02]  /*145b0*/  @!P0 IMAD.IADD R4, R4, 0x1, -R10 ;  /* 0x0000000104048824 */ /* 0x000fe400078e0a0a */
[----:B------:R-:W-:Y:S02]  /*145c0*/  @!P2 IMAD.IADD R8, R8, 0x1, -R13 ;  /* 0x000000010808a824 */ /* 0x000fe400078e0a0d */
[----:B--2---:R-:W-:Y:S01]  /*145d0*/  @!P5 IMAD.MOV R24, RZ, RZ, -R24 ;  /* 0x000000ffff18d224 */ /* 0x004fe200078e0a18 */
[----:B------:R-:W-:-:S04]  /*145e0*/  ISETP.GT.U32.AND P5, PT, R10, R27, PT ;  /* 0x0000001b0a00720c */ /* 0x000fc80003fa4070 */
[----:B------:R0:W-:Y:S01]  /*145f0*/  STL [R1+0x7c], R24 ;  /* 0x00007c1801007387 */ /* 0x0001e20000100800 */
[----:B------:R-:W-:Y:S01]  /*14600*/  @!P6 IMAD.MOV R22, RZ, RZ, -R22 ;  /* 0x000000ffff16e224 */ /* 0x000fe200078e0a16 */
[----:B------:R-:W-:Y:S01]  /*14610*/  ISETP.GT.U32.AND P6, PT, R10, R3, PT ;  /* 0x000000030a00720c */ /* 0x000fe20003fc4070 */
[----:B0-----:R-:W-:-:S06]  /*14620*/  VIADD R24, R11, 0x38 ;  /* 0x000000380b187836 */ /* 0x001fcc0000000000 */
[----:B------:R-:W-:Y:S01]  /*14630*/  @!P5 IMAD.IADD R27, R27, 0x1, -R10 ;  /* 0x000000011b1bd824 */ /* 0x000fe200078e0a0a */
[----:B------:R-:W-:Y:S02]  /*14640*/  ISETP.GT.U32.AND P5, PT, R10, R6, PT ;  /* 0x000000060a00720c */ /* 0x000fe40003fa4070 */
[----:B------:R-:W-:Y:S01]  /*14650*/  ISETP.GE.AND P4, PT, R24, RZ, PT ;  /* 0x000000ff1800720c */ /* 0x000fe20003f86270 */
[----:B------:R-:W-:-:S05]  /*14660*/  VIADD R24, R11, 0x36 ;  /* 0x000000360b187836 */ /* 0x000fca0000000000 */
[----:B------:R-:W-:Y:S01]  /*14670*/  ISETP.GE.AND P0, PT, R24, RZ, PT ;  /* 0x000000ff1800720c */ /* 0x000fe20003f06270 */
[----:B------:R-:W-:Y:S02]  /*14680*/  VIADD R24, R11, 0x34 ;  /* 0x000000340b187836 */ /* 0x000fe40000000000 */
[----:B------:R-:W-:Y:S02]  /*14690*/  @!P3 IMAD.MOV R23, RZ, RZ, -R23 ;  /* 0x000000ffff17b224 */ /* 0x000fe400078e0a17 */
[--C-:B------:R-:W-:Y:S01]  /*146a0*/  @!P5 IMAD.IADD R6, R6, 0x1, -R10.reuse ;  /* 0x000000010606d824 */ /* 0x100fe200078e0a0a */
[----:B------:R-:W-:Y:S01]  /*146b0*/  ISETP.GE.AND P5, PT, R24, RZ, PT ;  /* 0x000000ff1800720c */ /* 0x000fe20003fa6270 */
[----:B------:R-:W-:Y:S01]  /*146c0*/  @!P1 IMAD.MOV R21, RZ, RZ, -R21 ;  /* 0x000000ffff159224 */ /* 0x000fe200078e0a15 */
[----:B------:R-:W-:Y:S01]  /*146d0*/  STL [R1+0x78], R23 ;  /* 0x0000781701007387 */ /* 0x000fe20000100800 */
[----:B------:R-:W-:Y:S01]  /*146e0*/  @!P6 IMAD.IADD R3, R3, 0x1, -R10 ;  /* 0x000000010303e824 */ /* 0x000fe200078e0a0a */
[----:B------:R-:W-:-:S02]  /*146f0*/  ISETP.GT.U32.AND P6, PT, R13, R9, PT ;  /* 0x000000090d00720c */ /* 0x000fc40003fc4070 */
[----:B------:R-:W-:Y:S01]  /*14700*/  STL [R1+0x74], R22 ;  /* 0x0000741601007387 */ /* 0x000fe20000100800 */
[----:B------:R-:W-:-:S03]  /*14710*/  VIADD R24, R11, 0x30 ;  /* 0x000000300b187836 */ /* 0x000fc60000000000 */
[----:B------:R0:W-:Y:S01]  /*14720*/  STL [R1+0x70], R21 ;  /* 0x0000701501007387 */ /* 0x0001e20000100800 */
[----:B------:R-:W-:Y:S01]  /*14730*/  @!P0 IMAD.MOV R17, RZ, RZ, -R17 ;  /* 0x000000ffff118224 */ /* 0x000fe200078e0a11 */
[----:B------:R-:W-:Y:S01]  /*14740*/  ISETP.GE.AND P2, PT, R24, RZ, PT ;  /* 0x000000ff1800720c */ /* 0x000fe20003f46270 */
[----:B------:R-:W-:Y:S02]  /*14750*/  VIADD R24, R11, 0x2e ;  /* 0x0000002e0b187836 */ /* 0x000fe40000000000 */
[----:B0-----:R-:W-:Y:S01]  /*14760*/  IMAD.MOV.U32 R21, RZ, RZ, R18 ;  /* 0x000000ffff157224 */ /* 0x001fe200078e0012 */
[----:B------:R-:W-:Y:S03]  /*14770*/  STL [R1+0x6c], R20 ;  /* 0x00006c1401007387 */ /* 0x000fe60000100800 */
[----:B------:R-:W-:Y:S01]  /*14780*/  @!P4 IMAD.MOV R21, RZ, RZ, -R21 ;  /* 0x000000ffff15c224 */ /* 0x000fe200078e0a15 */
[----:B------:R-:W-:Y:S01]  /*14790*/  STL [R1+0x68], R19 ;  /* 0x0000681301007387 */ /* 0x000fe20000100800 */
[----:B------:R-:W-:-:S03]  /*147a0*/  @!P5 IMAD.MOV R16, RZ, RZ, -R16 ;  /* 0x000000ffff10d224 */ /* 0x000fc600078e0a10 */
[----:B------:R0:W-:Y:S01]  /*147b0*/  STL [R1+0x64], R21 ;  /* 0x0000641501007387 */ /* 0x0001e20000100800 */
[----:B------:R-:W-:Y:S01]  /*147c0*/  @!P6 IMAD.IADD R9, R9, 0x1, -R13 ;  /* 0x000000010909e824 */ /* 0x000fe200078e0a0d */
[----:B------:R-:W-:Y:S02]  /*147d0*/  ISETP.GE.AND P6, PT, R24, RZ, PT ;  /* 0x000000ff1800720c */ /* 0x000fe40003fc6270 */
[----:B------:R-:W-:Y:S04]  /*147e0*/  STL [R1+0x60], R17 ;  /* 0x0000601101007387 */ /* 0x000fe80000100800 */
[----:B0-----:R-:W2:Y:S04]  /*147f0*/  LDL R21, [R1+0xa8] ;  /* 0x0000a80001157983 */ /* 0x001ea80000100800 */
[----:B------:R-:W-:Y:S04]  /*14800*/  STL [R1+0x5c], R16 ;  /* 0x00005c1001007387 */ /* 0x000fe80000100800 */
[----:B------:R-:W2:Y:S01]  /*14810*/  LDL R24, [R1+0xac] ;  /* 0x0000ac0001187983 */ /* 0x000ea20000100800 */
[----:B------:R-:W-:-:S02]  /*14820*/  ISETP.GT.U32.AND P1, PT, R10, R26, PT ;  /* 0x0000001a0a00720c */ /* 0x000fc40003f24070 */
[----:B------:R-:W-:Y:S01]  /*14830*/  ISETP.GT.U32.AND P3, PT, R10, R0, PT ;  /* 0x000000000a00720c */ /* 0x000fe20003f64070 */
[----:B------:R-:W-:-:S10]  /*14840*/  VIADD R23, R11, 0x32 ;  /* 0x000000320b177836 */ /* 0x000fd40000000000 */
[--C-:B------:R-:W-:Y:S01]  /*14850*/  @!P1 IMAD.IADD R26, R26, 0x1, -R10.reuse ;  /* 0x000000011a1a9824 */ /* 0x100fe200078e0a0a */
[----:B------:R-:W-:Y:S01]  /*14860*/  ISETP.GT.U32.AND P1, PT, R13, R7, PT ;  /* 0x000000070d00720c */ /* 0x000fe20003f24070 */
[----:B------:R-:W-:Y:S01]  /*14870*/  @!P3 IMAD.IADD R0, R0, 0x1, -R10 ;  /* 0x000000010000b824 */ /* 0x000fe200078e0a0a */
[----:B------:R-:W-:Y:S01]  /*14880*/  ISETP.GT.U32.AND P3, PT, R10, R5, PT ;  /* 0x000000050a00720c */ /* 0x000fe20003f64070 */
[----:B------:R-:W-:-:S10]  /*14890*/  IMAD.HI.U32 R28, R28, R29, RZ ;  /* 0x0000001d1c1c7227 */ /* 0x000fd400078e00ff */
[----:B------:R-:W-:Y:S01]  /*148a0*/  @!P1 IMAD.IADD R7, R7, 0x1, -R13 ;  /* 0x0000000107079824 */ /* 0x000fe200078e0a0d */
[----:B------:R-:W-:Y:S02]  /*148b0*/  ISETP.GE.AND P1, PT, R23, RZ, PT ;  /* 0x000000ff1700720c */ /* 0x000fe40003f26270 */
[----:B------:R-:W0:Y:S01]  /*148c0*/  S2R R23, SR_TID.X ;  /* 0x0000000000177919 */ /* 0x000e220000002100 */
[----:B------:R-:W-:-:S04]  /*148d0*/  IMAD.MOV R28, RZ, RZ, -R28 ;  /* 0x000000ffff1c7224 */ /* 0x000fc800078e0a1c */
[----:B------:R-:W-:Y:S02]  /*148e0*/  IMAD R29, R13, R28, R29 ;  /* 0x0000001c0d1d7224 */ /* 0x000fe400078e021d */
[----:B------:R-:W-:-:S03]  /*148f0*/  @!P3 IMAD.IADD R5, R5, 0x1, -R10 ;  /* 0x000000010505b824 */ /* 0x000fc600078e0a0a */
[----:B------:R-:W-:Y:S01]  /*14900*/  ISETP.GT.U32.AND P3, PT, R13, R29, PT ;  /* 0x0000001d0d00720c */ /* 0x000fe20003f64070 */
[----:B------:R-:W-:Y:S01]  /*14910*/  @!P1 IMAD.MOV R15, RZ, RZ, -R15 ;  /* 0x000000ffff0f9224 */ /* 0x000fe200078e0a0f */
[----:B------:R-:W-:Y:S01]  /*14920*/  ISETP.GT.U32.AND P0, PT, R10, R5, PT ;  /* 0x000000050a00720c */ /* 0x000fe20003f04070 */
[----:B------:R-:W-:Y:S02]  /*14930*/  @!P2 IMAD.MOV R14, RZ, RZ, -R14 ;  /* 0x000000ffff0ea224 */ /* 0x000fe400078e0a0e */
[----:B------:R-:W-:-:S08]  /*14940*/  @!P6 IMAD.MOV R0, RZ, RZ, -R0 ;  /* 0x000000ffff00e224 */ /* 0x000fd000078e0a00 */
[----:B------:R-:W-:Y:S01]  /*14950*/  @!P3 IMAD.IADD R29, R29, 0x1, -R13 ;  /* 0x000000011d1db824 */ /* 0x000fe200078e0a0d */
[----:B------:R-:W-:Y:S01]  /*14960*/  ISETP.GT.U32.AND P3, PT, R10, R4, PT ;  /* 0x000000040a00720c */ /* 0x000fe20003f64070 */
[----:B------:R-:W-:Y:S01]  /*14970*/  STL [R1+0x54], R15 ;  /* 0x0000540f01007387 */ /* 0x000fe20000100800 */
[----:B0-----:R-:W-:-:S03]  /*14980*/  LOP3.LUT R20, R23, 0x3, RZ, 0xc0, !PT ;  /* 0x0000000317147812 */ /* 0x001fc600078ec0ff */
[----:B------:R-:W3:Y:S01]  /*14990*/  LDL R22, [R1+0xd0] ;  /* 0x0000d00001167983 */ /* 0x000ee20000100800 */
[----:B------:R-:W-:Y:S01]  /*149a0*/  SHF.R.U32.HI R19, RZ, 0x2, R23 ;  /* 0x00000002ff137819 */ /* 0x000fe20000011617 */
[----:B------:R-:W-:Y:S02]  /*149b0*/  VIADD R23, R11, 0x2c ;  /* 0x0000002c0b177836 */ /* 0x000fe40000000000 */
[----:B------:R-:W-:Y:S01]  /*149c0*/  IMAD R18, R20, 0x420, RZ ;  /* 0x0000042014127824 */ /* 0x000fe200078e02ff */
[----:B------:R-:W-:Y:S01]  /*149d0*/  SGXT.U32 R19, R19, 0x3 ;  /* 0x000000031313781a */ /* 0x000fe20000000000 */
[----:B------:R-:W-:Y:S02]  /*149e0*/  STL [R1+0x4c], R14 ;  /* 0x00004c0e01007387 */ /* 0x000fe40000100800 */
[--C-:B------:R-:W-:Y:S01]  /*149f0*/  @!P3 IMAD.IADD R4, R4, 0x1, -R10.reuse ;  /* 0x000000010404b824 */ /* 0x100fe200078e0a0a */
[----:B------:R-:W-:Y:S01]  /*14a00*/  ISETP.GE.AND P3, PT, R23, RZ, PT ;  /* 0x000000ff1700720c */ /* 0x000fe20003f66270 */
[----:B------:R-:W-:Y:S01]  /*14a10*/  VIADD R28, R11, 0x2a ;  /* 0x0000002a0b1c7836 */ /* 0x000fe20000000000 */
[----:B------:R0:W-:Y:S01]  /*14a20*/  STL [R1+0x44], R0 ;  /* 0x0000440001007387 */ /* 0x0001e20000100800 */
[----:B------:R-:W-:-:S03]  /*14a30*/  @!P0 IMAD.IADD R5, R5, 0x1, -R10 ;  /* 0x0000000105058824 */ /* 0x000fc600078e0a0a */
[----:B------:R-:W-:Y:S02]  /*14a40*/  ISETP.GE.AND P0, PT, R28, RZ, PT ;  /* 0x000000ff1c00720c */ /* 0x000fe40003f06270 */
[----:B0-----:R-:W-:-:S05]  /*14a50*/  LOP3.LUT R0, R18, R19, RZ, 0xfc, !PT ;  /* 0x0000001312007212 */ /* 0x001fca00078efcff */
[----:B------:R0:W-:Y:S04]  /*14a60*/  STL [R1+0x5384], R0 ;  /* 0x0053840001007387 */ /* 0x0001e80000100800 */
[----:B------:R-:W4:Y:S01]  /*14a70*/  LDL R23, [R1+0xa4] ;  /* 0x0000a40001177983 */ /* 0x000f220000100800 */
[----:B0-----:R-:W-:-:S03]  /*14a80*/  IMAD.MOV.U32 R0, RZ, RZ, R27 ;  /* 0x000000ffff007224 */ /* 0x001fc600078e001b */
[----:B------:R0:W-:Y:S01]  /*14a90*/  STL [R1+0x54ac], R5 ;  /* 0x0054ac0501007387 */ /* 0x0001e20000100800 */
[----:B------:R-:W-:Y:S02]  /*14aa0*/  @!P3 IMAD.MOV R0, RZ, RZ, -R0 ;  /* 0x000000ffff00b224 */ /* 0x000fe400078e0a00 */
[----:B0-----:R-:W-:-:S03]  /*14ab0*/  IMAD.MOV.U32 R5, RZ, RZ, R26 ;  /* 0x000000ffff057224 */ /* 0x001fc600078e001a */
[----:B------:R0:W-:Y:S01]  /*14ac0*/  STL [R1+0x38], R0 ;  /* 0x0000380001007387 */ /* 0x0001e20000100800 */
[----:B------:R-:W-:Y:S01]  /*14ad0*/  @!P0 IMAD.MOV R5, RZ, RZ, -R5 ;  /* 0x000000ffff058224 */ /* 0x000fe200078e0a05 */
[----:B--2---:R-:W-:Y:S02]  /*14ae0*/  ISETP.GE.AND P0, PT, R24, RZ, PT ;  /* 0x000000ff1800720c */ /* 0x004fe40003f06270 */
[----:B------:R-:W2:Y:S01]  /*14af0*/  LDL.LU R24, [R1+0x18] ;  /* 0x0000180001187983 */ /* 0x000ea20000300800 */
[----:B------:R-:W-:Y:S02]  /*14b00*/  ISETP.GT.U32.AND P4, PT, R10, R6, PT ;  /* 0x000000060a00720c */ /* 0x000fe40003f84070 */
[----:B------:R-:W-:Y:S01]  /*14b10*/  ISETP.GT.U32.AND P1, PT, R13, R7, PT ;  /* 0x000000070d00720c */ /* 0x000fe20003f24070 */
[----:B------:R-:W-:Y:S01]  /*14b20*/  VIADD R20, R11, 0x28 ;  /* 0x000000280b147836 */ /* 0x000fe20000000000 */
[C---:B------:R-:W-:Y:S02]  /*14b30*/  ISETP.GT.U32.AND P2, PT, R13.reuse, R8, PT ;  /* 0x000000080d00720c */ /* 0x040fe40003f44070 */
[----:B------:R-:W-:-:S02]  /*14b40*/  ISETP.GT.U32.AND P6, PT, R13, R9, PT ;  /* 0x000000090d00720c */ /* 0x000fc40003fc4070 */
[----:B------:R-:W-:Y:S02]  /*14b50*/  ISETP.GT.U32.AND P5, PT, R13, R29, PT ;  /* 0x0000001d0d00720c */ /* 0x000fe40003fa4070 */
[----:B------:R-:W-:-:S03]  /*14b60*/  ISETP.GE.AND P3, PT, R21, RZ, PT ;  /* 0x000000ff1500720c */ /* 0x000fc60003f66270 */
[----:B------:R-:W-:Y:S01]  /*14b70*/  @!P4 IMAD.IADD R6, R6, 0x1, -R10 ;  /* 0x000000010606c824 */ /* 0x000fe200078e0a0a */
[----:B------:R-:W-:Y:S01]  /*14b80*/  ISETP.GE.AND P4, PT, R20, RZ, PT ;  /* 0x000000ff1400720c */ /* 0x000fe20003f86270 */
[--C-:B------:R-:W-:Y:S02]  /*14b90*/  @!P1 IMAD.IADD R7, R7, 0x1, -R13.reuse ;  /* 0x0000000107079824 */ /* 0x100fe400078e0a0d */
[----:B------:R-:W-:Y:S02]  /*14ba0*/  VIADD R17, R11, 0x1e ;  /* 0x0000001e0b117836 */ /* 0x000fe40000000000 */
[--C-:B------:R-:W-:Y:S02]  /*14bb0*/  @!P2 IMAD.IADD R8, R8, 0x1, -R13.reuse ;  /* 0x000000010808a824 */ /* 0x100fe400078e0a0d */
[--C-:B------:R-:W-:Y:S02]  /*14bc0*/  @!P6 IMAD.IADD R9, R9, 0x1, -R13.reuse ;  /* 0x000000010909e824 */ /* 0x100fe400078e0a0d */
[----:B------:R-:W-:-:S02]  /*14bd0*/  @!P5 IMAD.IADD R29, R29, 0x1, -R13 ;  /* 0x000000011d1dd824 */ /* 0x000fc400078e0a0d */
[----:B0-----:R-:W-:Y:S02]  /*14be0*/  IMAD.MOV.U32 R0, RZ, RZ, R25 ;  /* 0x000000ffff007224 */ /* 0x001fe400078e0019 */
[----:B------:R-:W-:Y:S01]  /*14bf0*/  IMAD.MOV.U32 R13, RZ, RZ, R7 ;  /* 0x000000ffff0d7224 */ /* 0x000fe200078e0007 */
[----:B------:R-:W-:Y:S01]  /*14c00*/  ISETP.GE.AND P5, PT, R17, RZ, PT ;  /* 0x000000ff1100720c */ /* 0x000fe20003fa6270 */
[C---:B------:R-:W-:Y:S01]  /*14c10*/  VIADD R20, R11.reuse, 0x24 ;  /* 0x000000240b147836 */ /* 0x040fe20000000000 */
[----:B------:R-:W-:Y:S01]  /*14c20*/  IABS R17, R17 ;  /* 0x0000001100117213 */ /* 0x000fe20000000000 */
[----:B------:R-:W-:Y:S02]  /*14c30*/  @!P4 IMAD.MOV R0, RZ, RZ, -R0 ;  /* 0x000000ffff00c224 */ /* 0x000fe400078e0a00 */
[----:B------:R-:W-:Y:S02]  /*14c40*/  @!P3 IMAD.MOV R13, RZ, RZ, -R13 ;  /* 0x000000ffff0db224 */ /* 0x000fe400078e0a0d */
[----:B------:R-:W-:-:S02]  /*14c50*/  VIADD R15, R11, 0x1c ;  /* 0x0000001c0b0f7836 */ /* 0x000fc40000000000 */
[----:B------:R-:W-:Y:S01]  /*14c60*/  IMAD.MOV.U32 R14, RZ, RZ, R8 ;  /* 0x000000ffff0e7224 */ /* 0x000fe200078e0008 */
[----:B------:R-:W-:Y:S01]  /*14c70*/  ISETP.GE.AND P2, PT, R20, RZ, PT ;  /* 0x000000ff1400720c */ /* 0x000fe20003f46270 */
[----:B------:R-:W-:Y:S01]  /*14c80*/  IMAD.HI.U32 R19, R12, R17, RZ ;  /* 0x000000110c137227 */ /* 0x000fe200078e00ff */
[----:B------:R-:W-:-:S03]  /*14c90*/  IABS R18, R15 ;  /* 0x0000000f00127213 */ /* 0x000fc60000000000 */
[----:B------:R-:W-:Y:S01]  /*14ca0*/  @!P0 IMAD.MOV R14, RZ, RZ, -R14 ;  /* 0x000000ffff0e8224 */ /* 0x000fe200078e0a0e */
[----:B------:R-:W-:Y:S01]  /*14cb0*/  ISETP.GE.AND P0, PT, R15, RZ, PT ;  /* 0x000000ff0f00720c */ /* 0x000fe20003f06270 */
[----:B------:R-:W-:Y:S02]  /*14cc0*/  IMAD.MOV.U32 R15, RZ, RZ, R9 ;  /* 0x000000ffff0f7224 */ /* 0x000fe400078e0009 */
[----:B------:R-:W-:Y:S02]  /*14cd0*/  IMAD.MOV R9, RZ, RZ, -R19 ;  /* 0x000000ffff097224 */ /* 0x000fe400078e0a13 */
[----:B------:R-:W-:Y:S01]  /*14ce0*/  VIADD R16, R11, 0x1a ;  /* 0x0000001a0b107836 */ /* 0x000fe20000000000 */
[----:B---3--:R-:W-:Y:S01]  /*14cf0*/  ISETP.GE.AND P4, PT, R22, RZ, PT ;  /* 0x000000ff1600720c */ /* 0x008fe20003f86270 */
[----:B------:R-:W-:-:S03]  /*14d00*/  IMAD R9, R10, R9, R17 ;  /* 0x000000090a097224 */ /* 0x000fc600078e0211 */
[----:B------:R-:W-:Y:S01]  /*14d10*/  IABS R7, R16 ;  /* 0x0000001000077213 */ /* 0x000fe20000000000 */
[----:B------:R-:W-:Y:S01]  /*14d20*/  @!P2 IMAD.MOV R3, RZ, RZ, -R3 ;  /* 0x000000ffff03a224 */ /* 0x000fe200078e0a03 */
[----:B------:R-:W-:Y:S01]  /*14d30*/  STL [R1+0x34], R5 ;  /* 0x0000340501007387 */ /* 0x000fe20000100800 */
[----:B------:R-:W-:-:S03]  /*14d40*/  ISETP.GT.U32.AND P2, PT, R10, R9, PT ;  /* 0x000000090a00720c */ /* 0x000fc60003f44070 */
[----:B------:R0:W-:Y:S03]  /*14d50*/  STL [R1+0x30], R0 ;  /* 0x0000300001007387 */ /* 0x0001e60000100800 */
[----:B------:R-:W-:Y:S01]  /*14d60*/  @!P4 IMAD.MOV R15, RZ, RZ, -R15 ;  /* 0x000000ffff0fc224 */ /* 0x000fe200078e0a0f */
[----:B------:R-:W-:Y:S02]  /*14d70*/  ISETP.GE.AND P4, PT, R16, RZ, PT ;  /* 0x000000ff1000720c */ /* 0x000fe40003f86270 */
[----:B----4-:R-:W-:-:S13]  /*14d80*/  ISETP.GE.AND P3, PT, R23, RZ, PT ;  /* 0x000000ff1700720c */ /* 0x010fda0003f66270 */
[----:B------:R-:W-:Y:S02]  /*14d90*/  @!P3 IMAD.MOV R29, RZ, RZ, -R29 ;  /* 0x000000ffff1db224 */ /* 0x000fe400078e0a1d */
[----:B------:R-:W-:Y:S02]  /*14da0*/  @!P2 IMAD.IADD R9, R9, 0x1, -R10 ;  /* 0x000000010909a824 */ /* 0x000fe400078e0a0a */
[----:B------:R-:W-:-:S03]  /*14db0*/  VIADD R28, R11, 0x26 ;  /* 0x000000260b1c7836 */ /* 0x000fc60000000000 */
[----:B------:R-:W-:Y:S02]  /*14dc0*/  ISETP.GT.U32.AND P2, PT, R10, R9, PT ;  /* 0x000000090a00720c */ /* 0x000fe40003f44070 */
[----:B------:R-:W-:Y:S01]  /*14dd0*/  ISETP.GE.AND P1, PT, R28, RZ, PT ;  /* 0x000000ff1c00720c */ /* 0x000fe20003f26270 */
[----:B------:R-:W-:-:S04]  /*14de0*/  IMAD.HI.U32 R19, R12, R7, RZ ;  /* 0x000000070c137227 */ /* 0x000fc800078e00ff */
[----:B------:R-:W-:Y:S02]  /*14df0*/  IMAD.MOV.U32 R8, RZ, RZ, R18 ;  /* 0x000000ffff087224 */ /* 0x000fe400078e0012 */
[----:B------:R-:W-:-:S04]  /*14e00*/  IMAD.MOV R19, RZ, RZ, -R19 ;  /* 0x000000ffff137224 */ /* 0x000fc800078e0a13 */
[----:B------:R-:W-:Y:S02]  /*14e10*/  @!P2 IMAD.IADD R9, R9, 0x1, -R10 ;  /* 0x000000010909a824 */ /* 0x000fe400078e0a0a */
[----:B------:R-:W-:Y:S02]  /*14e20*/  VIADD R28, R11, 0x22 ;  /* 0x000000220b1c7836 */ /* 0x000fe40000000000 */
[----:B------:R-:W-:-:S04]  /*14e30*/  IMAD.HI.U32 R18, R12, R8, RZ ;  /* 0x000000080c127227 */ /* 0x000fc800078e00ff */
[----:B------:R-:W-:Y:S02]  /*14e40*/  IMAD R7, R10, R19, R7 ;  /* 0x000000130a077224 */ /* 0x000fe400078e0207 */
[----:B------:R-:W-:Y:S01]  /*14e50*/  @!P1 IMAD.MOV R2, RZ, RZ, -R2 ;  /* 0x000000ffff029224 */ /* 0x000fe200078e0a02 */
[----:B------:R-:W-:Y:S01]  /*14e60*/  ISETP.GE.AND P1, PT, R11, RZ, PT ;  /* 0x000000ff0b00720c */ /* 0x000fe20003f26270 */
[----:B------:R-:W-:Y:S01]  /*14e70*/  IMAD.MOV R18, RZ, RZ, -R18 ;  /* 0x000000ffff127224 */ /* 0x000fe200078e0a12 */
[----:B------:R-:W-:-:S03]  /*14e80*/  ISETP.GE.AND P6, PT, R28, RZ, PT ;  /* 0x000000ff1c00720c */ /* 0x000fc60003fc6270 */
[----:B------:R-:W-:Y:S02]  /*14e90*/  IMAD R8, R10, R18, R8 ;  /* 0x000000120a087224 */ /* 0x000fe400078e0208 */
[----:B------:R-:W-:-:S06]  /*14ea0*/  VIADD R28, R11, 0xa ;  /* 0x0000000a0b1c7836 */ /* 0x000fcc0000000000 */
[----:B------:R-:W-:Y:S02]  /*14eb0*/  @!P1 IMAD.MOV R6, RZ, RZ, -R6 ;  /* 0x000000ffff069224 */ /* 0x000fe400078e0a06 */
[----:B------:R-:W-:Y:S01]  /*14ec0*/  @!P6 IMAD.MOV R4, RZ, RZ, -R4 ;  /* 0x000000ffff04e224 */ /* 0x000fe200078e0a04 */
[----:B--2---:R-:W-:Y:S02]  /*14ed0*/  ISETP.NE.AND P3, PT, R24, RZ, PT ;  /* 0x000000ff1800720c */ /* 0x004fe40003f65270 */
[----:B------:R-:W-:-:S04]  /*14ee0*/  LOP3.LUT R16, RZ, R24, RZ, 0x33, !PT ;  /* 0x00000018ff107212 */ /* 0x000fc800078e33ff */
[C---:B0-----:R-:W-:Y:S02]  /*14ef0*/  SEL R0, R16.reuse, R13, !P3 ;  /* 0x0000000d10007207 */ /* 0x041fe40005800000 */
[----:B------:R-:W-:-:S03]  /*14f00*/  SEL R13, R16, R14, !P3 ;  /* 0x0000000e100d7207 */ /* 0x000fc60005800000 */
[----:B------:R-:W-:Y:S04]  /*14f10*/  STL [R1+0x450], R0 ;  /* 0x0004500001007387 */ /* 0x000fe80000100800 */
[----:B------:R0:W-:Y:S01]  /*14f20*/  STL [R1+0x44c], R13 ;  /* 0x00044c0d01007387 */ /* 0x0001e20000100800 */
[----:B------:R-:W-:Y:S01]  /*14f30*/  SEL R5, R16, R15, !P3 ;  /* 0x0000000f10057207 */ /* 0x000fe20005800000 */
[----:B0-----:R-:W-:-:S05]  /*14f40*/  VIADD R13, R11, 0x18 ;  /* 0x000000180b0d7836 */ /* 0x001fca0000000000 */
[----:B------:R-:W-:-:S05]  /*14f50*/  IABS R17, R13 ;  /* 0x0000000d00117213 */ /* 0x000fca0000000000 */
[----:B------:R-:W-:Y:S01]  /*14f60*/  IMAD.HI.U32 R15, R12, R17, RZ ;  /* 0x000000110c0f7227 */ /* 0x000fe200078e00ff */
[----:B------:R-:W-:-:S03]  /*14f70*/  SEL R0, R16, R29, !P3 ;  /* 0x0000001d10007207 */ /* 0x000fc60005800000 */
[----:B------:R-:W-:-:S04]  /*14f80*/  IMAD.MOV R15, RZ, RZ, -R15 ;  /* 0x000000ffff0f7224 */ /* 0x000fc800078e0a0f */
[C---:B------:R-:W-:Y:S01]  /*14f90*/  IMAD R17, R10.reuse, R15, R17 ;  /* 0x0000000f0a117224 */ /* 0x040fe200078e0211 */
[----:B------:R-:W-:Y:S04]  /*14fa0*/  STL [R1+0x5388], R0 ;  /* 0x0053880001007387 */ /* 0x000fe80000100800 */
[----:B------:R0:W-:Y:S01]  /*14fb0*/  STL [R1+0x448], R5 ;  /* 0x0004480501007387 */ /* 0x0001e20000100800 */
[----:B------:R-:W-:Y:S01]  /*14fc0*/  ISETP.GT.U32.AND P2, PT, R10, R17, PT ;  /* 0x000000110a00720c */ /* 0x000fe20003f44070 */
[C---:B------:R-:W-:Y:S02]  /*14fd0*/  VIADD R14, R11.reuse, 0x16 ;  /* 0x000000160b0e7836 */ /* 0x040fe40000000000 */
[C---:B0-----:R-:W-:Y:S02]  /*14fe0*/  VIADD R5, R11.reuse, 0x14 ;  /* 0x000000140b057836 */ /* 0x041fe40000000000 */
[----:B------:R-:W-:-:S03]  /*14ff0*/  VIADD R0, R11, 0x10 ;  /* 0x000000100b007836 */ /* 0x000fc60000000000 */
[----:B------:R-:W-:Y:S02]  /*15000*/  IABS R19, R5 ;  /* 0x0000000500137213 */ /* 0x000fe40000000000 */
[----:B------:R-:W-:Y:S01]  /*15010*/  IABS R15, R0 ;  /* 0x00000000000f7213 */ /* 0x000fe20000000000 */
[----:B------:R0:W-:Y:S01]  /*15020*/  STL [R1+0x53ec], R2 ;  /* 0x0053ec0201007387 */ /* 0x0001e20000100800 */
[----:B------:R-:W-:Y:S01]  /*15030*/  IABS R18, R14 ;  /* 0x0000000e00127213 */ /* 0x000fe20000000000 */
[----:B------:R-:W-:Y:S02]  /*15040*/  IMAD.HI.U32 R16, R12, R19, RZ ;  /* 0x000000130c107227 */ /* 0x000fe400078e00ff */
[----:B------:R1:W-:Y:S02]  /*15050*/  STL [R1+0x53f0], R3 ;  /* 0x0053f00301007387 */ /* 0x0003e40000100800 */
[----:B------:R-:W-:Y:S02]  /*15060*/  @!P2 IMAD.IADD R17, R17, 0x1, -R10 ;  /* 0x000000011111a824 */ /* 0x000fe400078e0a0a */
[----:B------:R2:W-:Y:S01]  /*15070*/  STL [R1+0x20], R5 ;  /* 0x0000200501007387 */ /* 0x0005e20000100800 */
[----:B------:R-:W-:-:S02]  /*15080*/  IMAD.MOV R16, RZ, RZ, -R16 ;  /* 0x000000ffff107224 */ /* 0x000fc400078e0a10 */
[----:B0-----:R-:W-:Y:S02]  /*15090*/  VIADD R2, R11, 0xc ;  /* 0x0000000c0b027836 */ /* 0x001fe40000000000 */
[----:B------:R-:W-:-:S04]  /*150a0*/  IMAD.HI.U32 R23, R12, R15, RZ ;  /* 0x0000000f0c177227 */ /* 0x000fc800078e00ff */
[C---:B-1----:R-:W-:Y:S02]  /*150b0*/  VIADD R3, R11.reuse, 0x12 ;  /* 0x000000120b037836 */ /* 0x042fe40000000000 */
[----:B--2---:R-:W-:Y:S02]  /*150c0*/  VIADD R5, R11, 0xe ;  /* 0x0000000e0b057836 */ /* 0x004fe40000000000 */
[----:B------:R-:W-:Y:S01]  /*150d0*/  IMAD.HI.U32 R20, R12, R18, RZ ;  /* 0x000000120c147227 */ /* 0x000fe200078e00ff */
[C---:B------:R-:W-:Y:S02]  /*150e0*/  ISETP.GT.U32.AND P2, PT, R10.reuse, R17, PT ;  /* 0x000000110a00720c */ /* 0x040fe40003f44070 */
[----:B------:R-:W-:Y:S01]  /*150f0*/  ISETP.GE.AND P1, PT, R13, RZ, PT ;  /* 0x000000ff0d00720c */ /* 0x000fe20003f26270 */
[C---:B------:R-:W-:Y:S01]  /*15100*/  IMAD R19, R10.reuse, R16, R19 ;  /* 0x000000100a137224 */ /* 0x040fe200078e0213 */
[----:B------:R-:W-:Y:S01]  /*15110*/  IABS R16, R3 ;  /* 0x0000000300107213 */ /* 0x000fe20000000000 */
[----:B------:R-:W-:Y:S01]  /*15120*/  IMAD.MOV R23, RZ, RZ, -R23 ;  /* 0x000000ffff177224 */ /* 0x000fe200078e0a17 */
[----:B------:R-:W-:Y:S01]  /*15130*/  IABS R21, R5 ;  /* 0x0000000500157213 */ /* 0x000fe20000000000 */
[----:B------:R-:W-:Y:S01]  /*15140*/  IMAD.MOV R20, RZ, RZ, -R20 ;  /* 0x000000ffff147224 */ /* 0x000fe200078e0a14 */
[----:B------:R-:W-:Y:S01]  /*15150*/  IABS R13, R2 ;  /* 0x00000002000d7213 */ /* 0x000fe20000000000 */
[C---:B------:R-:W-:Y:S01]  /*15160*/  IMAD R15, R10.reuse, R23, R15 ;  /* 0x000000170a0f7224 */ /* 0x040fe200078e020f */
[----:B------:R-:W-:Y:S01]  /*15170*/  IABS R23, R28 ;  /* 0x0000001c00177213 */ /* 0x000fe20000000000 */
[----:B------:R-:W-:Y:S01]  /*15180*/  IMAD R18, R10, R20, R18 ;  /* 0x000000140a127224 */ /* 0x000fe200078e0212 */
[----:B------:R-:W-:Y:S01]  /*15190*/  STL [R1+0x53f4], R4 ;  /* 0x0053f40401007387 */ /* 0x000fe20000100800 */
[----:B------:R-:W-:-:S03]  /*151a0*/  IMAD.HI.U32 R24, R12, R16, RZ ;  /* 0x000000100c187227 */ /* 0x000fc600078e00ff */
[----:B------:R0:W-:Y:S01]  /*151b0*/  STL [R1+0x53f8], R6 ;  /* 0x0053f80601007387 */ /* 0x0001e20000100800 */
[----:B------:R-:W-:-:S04]  /*151c0*/  IMAD.HI.U32 R22, R12, R21, RZ ;  /* 0x000000150c167227 */ /* 0x000fc800078e00ff */
[----:B------:R-:W-:Y:S01]  /*151d0*/  IMAD.HI.U32 R20, R12, R13, RZ ;  /* 0x0000000d0c147227 */ /* 0x000fe200078e00ff */
[----:B------:R1:W-:Y:S03]  /*151e0*/  STL [R1+0x18], R3 ;  /* 0x0000180301007387 */ /* 0x0003e60000100800 */
[----:B------:R-:W-:Y:S02]  /*151f0*/  IMAD.MOV R24, RZ, RZ, -R24 ;  /* 0x000000ffff187224 */ /* 0x000fe400078e0a18 */
[C---:B------:R-:W-:Y:S02]  /*15200*/  VIADD R29, R11.reuse, 0x8 ;  /* 0x000000080b1d7836 */ /* 0x040fe40000000000 */
[C---:B0-----:R-:W-:Y:S02]  /*15210*/  VIADD R6, R11.reuse, 0x6 ;  /* 0x000000060b067836 */ /* 0x041fe40000000000 */
[----:B------:R-:W-:-:S02]  /*15220*/  VIADD R4, R11, 0x2 ;  /* 0x000000020b047836 */ /* 0x000fc40000000000 */
[----:B-1----:R-:W-:Y:S02]  /*15230*/  VIADD R3, R11, 0x4 ;  /* 0x000000040b037836 */ /* 0x002fe40000000000 */
[----:B------:R-:W-:Y:S02]  /*15240*/  IMAD.MOV R22, RZ, RZ, -R22 ;  /* 0x000000ffff167224 */ /* 0x000fe400078e0a16 */
[----:B------:R-:W-:Y:S02]  /*15250*/  IMAD.MOV R20, RZ, RZ, -R20 ;  /* 0x000000ffff147224 */ /* 0x000fe400078e0a14 */
[----:B------:R-:W-:-:S04]  /*15260*/  IMAD.HI.U32 R11, R12, R23, RZ ;  /* 0x000000170c0b7227 */ /* 0x000fc800078e00ff */
[----:B------:R-:W-:Y:S01]  /*15270*/  @!P2 IMAD.IADD R17, R17, 0x1, -R10 ;  /* 0x000000011111a824 */ /* 0x000fe200078e0a0a */
[----:B------:R-:W-:Y:S01]  /*15280*/  ISETP.GE.AND P2, PT, R14, RZ, PT ;  /* 0x000000ff0e00720c */ /* 0x000fe20003f46270 */
[C---:B------:R-:W-:Y:S01]  /*15290*/  IMAD R16, R10.reuse, R24, R16 ;  /* 0x000000180a107224 */ /* 0x040fe200078e0210 */
[----:B------:R-:W-:Y:S01]  /*152a0*/  IABS R24, R4 ;  /* 0x0000000400187213 */ /* 0x000fe20000000000 */
[C---:B------:R-:W-:Y:S01]  /*152b0*/  IMAD R14, R10.reuse, R22, R21 ;  /* 0x000000160a0e7224 */ /* 0x040fe200078e0215 */
[----:B------:R-:W-:Y:S01]  /*152c0*/  IABS R22, R3 ;  /* 0x0000000300167213 */ /* 0x000fe20000000000 */
[----:B------:R-:W-:Y:S01]  /*152d0*/  IMAD R13, R10, R20, R13 ;  /* 0x000000140a0d7224 */ /* 0x000fe200078e020d */
[----:B------:R-:W-:Y:S01]  /*152e0*/  IABS R20, R6 ;  /* 0x0000000600147213 */ /* 0x000fe20000000000 */
[----:B------:R-:W-:Y:S01]  /*152f0*/  IMAD.MOV R11, RZ, RZ, -R11 ;  /* 0x000000ffff0b7224 */ /* 0x000fe200078e0a0b */
[----:B------:R-:W-:Y:S01]  /*15300*/  IABS R21, R29 ;  /* 0x0000001d00157213 */ /* 0x000fe20000000000 */
[----:B------:R-:W-:-:S04]  /*15310*/  IMAD.HI.U32 R27, R12, R22, RZ ;  /* 0x000000160c1b7227 */ /* 0x000fc800078e00ff */
[----:B------:R-:W-:Y:S02]  /*15320*/  IMAD R11, R10, R11, R23 ;  /* 0x0000000b0a0b7224 */ /* 0x000fe400078e0217 */
[----:B------:R-:W-:Y:S02]  /*15330*/  IMAD.MOV.U32 R23, RZ, RZ, R24 ;  /* 0x000000ffff177224 */ /* 0x000fe400078e0018 */
[----:B------:R-:W-:-:S04]  /*15340*/  IMAD.HI.U32 R25, R12, R20, RZ ;  /* 0x000000140c197227 */ /* 0x000fc800078e00ff */
[----:B------:R-:W-:-:S04]  /*15350*/  IMAD.HI.U32 R24, R12, R21, RZ ;  /* 0x000000150c187227 */ /* 0x000fc800078e00ff */
[----:B------:R-:W-:-:S04]  /*15360*/  IMAD.HI.U32 R26, R12, R23, RZ ;  /* 0x000000170c1a7227 */ /* 0x000fc800078e00ff */
[----:B------:R-:W-:Y:S02]  /*15370*/  IMAD.MOV R12, RZ, RZ, -R25 ;  /* 0x000000ffff0c7224 */ /* 0x000fe400078e0a19 */
[----:B------:R-:W-:Y:S02]  /*15380*/  IMAD.MOV R25, RZ, RZ, -R27 ;  /* 0x000000ffff197224 */ /* 0x000fe400078e0a1b */
[----:B------:R-:W2:Y:S01]  /*15390*/  LDL.LU R27, [R1+0x20] ;  /* 0x00002000011b7983 */ /* 0x000ea20000300800 */
[----:B------:R-:W-:-:S13]  /*153a0*/  ISETP.GT.U32.AND P3, PT, R10, R7, PT ;  /* 0x000000070a00720c */ /* 0x000fda0003f64070 */
[----:B------:R-:W-:-:S05]  /*153b0*/  @!P3 IMAD.IADD R7, R7, 0x1, -R10 ;  /* 0x000000010707b824 */ /* 0x000fca00078e0a0a */
[----:B------:R-:W-:-:S13]  /*153c0*/  ISETP.GT.U32.AND P3, PT, R10, R7, PT ;  /* 0x000000070a00720c */ /* 0x000fda0003f64070 */
[----:B------:R-:W-:Y:S01]  /*153d0*/  @!P3 IMAD.IADD R7, R7, 0x1, -R10 ;  /* 0x000000010707b824 */ /* 0x000fe200078e0a0a */
[----:B------:R-:W-:-:S13]  /*153e0*/  ISETP.GT.U32.AND P3, PT, R10, R19, PT ;  /* 0x000000130a00720c */ /* 0x000fda0003f64070 */
[----:B------:R-:W-:-:S05]  /*153f0*/  @!P3 IMAD.IADD R19, R19, 0x1, -R10 ;  /* 0x000000011313b824 */ /* 0x000fca00078e0a0a */
[----:B------:R-:W-:-:S13]  /*15400*/  ISETP.GT.U32.AND P3, PT, R10, R19, PT ;  /* 0x000000130a00720c */ /* 0x000fda0003f64070 */
[----:B------:R-:W-:Y:S01]  /*15410*/  @!P3 IMAD.IADD R19, R19, 0x1, -R10 ;  /* 0x000000011313b824 */ /* 0x000fe200078e0a0a */
[----:B------:R-:W-:-:S13]  /*15420*/  ISETP.GT.U32.AND P3, PT, R10, R15, PT ;  /* 0x0000000f0a00720c */ /* 0x000fda0003f64070 */
[----:B------:R-:W-:Y:S01]  /*15430*/  @!P3 IMAD.IADD R15, R15, 0x1, -R10 ;  /* 0x000000010f0fb824 */ /* 0x000fe200078e0a0a */
[----:B------:R-:W-:Y:S01]  /*15440*/  ISETP.GT.U32.AND P3, PT, R10, R13, PT ;  /* 0x0000000d0a00720c */ /* 0x000fe20003f64070 */
[----:B------:R-:W-:-:S12]  /*15450*/  IMAD.MOV R24, RZ, RZ, -R24 ;  /* 0x000000ffff187224 */ /* 0x000fd800078e0a18 */
[----:B------:R-:W-:Y:S02]  /*15460*/  @!P3 IMAD.IADD R13, R13, 0x1, -R10 ;  /* 0x000000010d0db824 */ /* 0x000fe400078e0a0a */
[C---:B------:R-:W-:Y:S01]  /*15470*/  IMAD R21, R10.reuse, R24, R21 ;  /* 0x000000180a157224 */ /* 0x040fe200078e0215 */
[----:B------:R-:W-:-:S13]  /*15480*/  ISETP.GT.U32.AND P6, PT, R10, R8, PT ;  /* 0x000000080a00720c */ /* 0x000fda0003fc4070 */
[----:B------:R-:W-:-:S05]  /*15490*/  @!P6 IMAD.IADD R8, R8, 0x1, -R10 ;  /* 0x000000010808e824 */ /* 0x000fca00078e0a0a */
[----:B------:R-:W-:Y:S02]  /*154a0*/  ISETP.GT.U32.AND P6, PT, R10, R8, PT ;  /* 0x000000080a00720c */ /* 0x000fe40003fc4070 */
[----:B--2---:R-:W-:Y:S02]  /*154b0*/  ISETP.GE.AND P3, PT, R27, RZ, PT ;  /* 0x000000ff1b00720c */ /* 0x004fe40003f66270 */
[----:B------:R-:W2:Y:S04]  /*154c0*/  LDL.LU R27, [R1+0x18] ;  /* 0x00001800011b7983 */ /* 0x000ea80000300800 */
[----:B------:R-:W3:Y:S05]  /*154d0*/  LDL.LU R24, [R1+0x50] ;  /* 0x0000500001187983 */ /* 0x000eea0000300800 */
[----:B------:R-:W-:Y:S01]  /*154e0*/  @!P6 IMAD.IADD R8, R8, 0x1, -R10 ;  /* 0x000000010808e824 */ /* 0x000fe200078e0a0a */
[----:B------:R-:W-:-:S13]  /*154f0*/  ISETP.GT.U32.AND P6, PT, R10, R18, PT ;  /* 0x000000120a00720c */ /* 0x000fda0003fc4070 */
[----:B------:R-:W-:-:S05]  /*15500*/  @!P6 IMAD.IADD R18, R18, 0x1, -R10 ;  /* 0x000000011212e824 */ /* 0x000fca00078e0a0a */
[----:B------:R-:W-:-:S13]  /*15510*/  ISETP.GT.U32.AND P6, PT, R10, R18, PT ;  /* 0x000000120a00720c */ /* 0x000fda0003fc4070 */
[----:B------:R-:W-:Y:S01]  /*15520*/  @!P6 IMAD.IADD R18, R18, 0x1, -R10 ;  /* 0x000000011212e824 */ /* 0x000fe200078e0a0a */
[----:B------:R-:W-:-:S13]  /*15530*/  ISETP.GT.U32.AND P6, PT, R10, R16, PT ;  /* 0x000000100a00720c */ /* 0x000fda0003fc4070 */
[----:B------:R-:W-:Y:S01]  /*15540*/  @!P6 IMAD.IADD R16, R16, 0x1, -R10 ;  /* 0x000000011010e824 */ /* 0x000fe200078e0a0a */
[----:B------:R-:W-:-:S13]  /*15550*/  ISETP.GT.U32.AND P6, PT, R10, R14, PT ;  /* 0x0000000e0a00720c */ /* 0x000fda0003fc4070 */
[----:B------:R-:W-:Y:S01]  /*15560*/  @!P6 IMAD.IADD R14, R14, 0x1, -R10 ;  /* 0x000000010e0ee824 */ /* 0x000fe200078e0a0a */
[----:B------:R-:W-:Y:S01]  /*15570*/  ISETP.GT.U32.AND P6, PT, R10, R11, PT ;  /* 0x0000000b0a00720c */ /* 0x000fe20003fc4070 */
[----:B------:R-:W-:-:S12]  /*15580*/  @!P1 IMAD.MOV R17, RZ, RZ, -R17 ;  /* 0x000000ffff119224 */ /* 0x000fd800078e0a11 */
[----:B------:R-:W-:-:S05]  /*15590*/  @!P6 IMAD.IADD R11, R11, 0x1, -R10 ;  /* 0x000000010b0be824 */ /* 0x000fca00078e0a0a */
[C---:B------:R-:W-:Y:S01]  /*155a0*/  ISETP.GT.U32.AND P1, PT, R10.reuse, R11, PT ;  /* 0x0000000b0a00720c */ /* 0x040fe20003f24070 */
[C---:B------:R-:W-:Y:S02]  /*155b0*/  IMAD R20, R10.reuse, R12, R20 ;  /* 0x0000000c0a147224 */ /* 0x040fe400078e0214 */
[----:B------:R-:W-:Y:S02]  /*155c0*/  IMAD R12, R10, R25, R22 ;  /* 0x000000190a0c7224 */ /* 0x000fe400078e0216 */
[----:B------:R-:W-:-:S08]  /*155d0*/  IMAD.MOV.U32 R22, RZ, RZ, R9 ;  /* 0x000000ffff167224 */ /* 0x000fd000078e0009 */
[----:B------:R-:W-:Y:S01]  /*155e0*/  @!P1 IMAD.IADD R11, R11, 0x1, -R10 ;  /* 0x000000010b0b9824 */ /* 0x000fe200078e0a0a */
[----:B------:R-:W-:Y:S02]  /*155f0*/  ISETP.GE.AND P1, PT, R0, RZ, PT ;  /* 0x000000ff0000720c */ /* 0x000fe40003f26270 */
[----:B------:R-:W0:Y:S01]  /*15600*/  S2R R0, SR_TID.X ;  /* 0x0000000000007919 */ /* 0x000e220000002100 */
[----:B------:R-:W-:Y:S01]  /*15610*/  @!P5 IMAD.MOV R22, RZ, RZ, -R22 ;  /* 0x000000ffff16d224 */ /* 0x000fe200078e0a16 */
[C---:B------:R-:W-:Y:S01]  /*15620*/  ISETP.GT.U32.AND P5, PT, R10.reuse, R16, PT ;  /* 0x000000100a00720c */ /* 0x040fe20003fa4070 */
        /* <DEDUP_REMOVED lines=8> */
[----:B------:R-:W-:Y:S01]  /*156b0*/  IMAD.MOV R26, RZ, RZ, -R26 ;  /* 0x000000ffff1a7224 */ /* 0x000fe200078e0a1a */
[----:B------:R-:W-:-:S03]  /*156c0*/  ISETP.GT.U32.AND P6, PT, R10, R13, PT ;  /* 0x0000000d0a00720c */ /* 0x000fc60003fc4070 */
[--C-:B------:R-:W-:Y:S01]  /*156d0*/  @!P5 IMAD.IADD R16, R16, 0x1, -R10.reuse ;  /* 0x000000011010d824 */ /* 0x100fe200078e0a0a */
[----:B------:R-:W-:Y:S01]  /*156e0*/  ISETP.GT.U32.AND P5, PT, R10, R12, PT ;  /* 0x0000000c0a00720c */ /* 0x000fe20003fa4070 */
[--C-:B------:R-:W-:Y:S02]  /*156f0*/  @!P4 IMAD.IADD R14, R14, 0x1, -R10.reuse ;  /* 0x000000010e0ec824 */ /* 0x100fe400078e0a0a */
[--C-:B------:R-:W-:Y:S01]  /*15700*/  @!P2 IMAD.IADD R21, R21, 0x1, -R10.reuse ;  /* 0x000000011515a824 */ /* 0x100fe200078e0a0a */
[----:B------:R-:W-:Y:S01]  /*15710*/  ISETP.GE.AND P2, PT, R5, RZ, PT ;  /* 0x000000ff0500720c */ /* 0x000fe20003f46270 */
[--C-:B------:R-:W-:Y:S01]  /*15720*/  @!P3 IMAD.IADD R20, R20, 0x1, -R10.reuse ;  /* 0x000000011414b824 */ /* 0x100fe200078e0a0a */
[----:B------:R-:W-:Y:S01]  /*15730*/  ISETP.GE.AND P3, PT, R2, RZ, PT ;  /* 0x000000ff0200720c */ /* 0x000fe20003f66270 */
[----:B------:R-:W-:Y:S01]  /*15740*/  IMAD R9, R10, R26, R23 ;  /* 0x0000001a0a097224 */ /* 0x000fe200078e0217 */
[----:B------:R-:W-:Y:S01]  /*15750*/  STL [R1+0x53fc], R22 ;  /* 0x0053fc1601007387 */ /* 0x000fe20000100800 */
[----:B------:R-:W-:Y:S01]  /*15760*/  @!P0 IMAD.IADD R15, R15, 0x1, -R10 ;  /* 0x000000010f0f8824 */ /* 0x000fe200078e0a0a */
[----:B0-----:R-:W-:-:S03]  /*15770*/  SHF.R.S32.HI R23, RZ, 0x2, R0 ;  /* 0x00000002ff177819 */ /* 0x001fc60000011400 */
[--C-:B------:R-:W-:Y:S01]  /*15780*/  @!P5 IMAD.IADD R12, R12, 0x1, -R10.reuse ;  /* 0x000000010c0cd824 */ /* 0x100fe200078e0a0a */
[----:B------:R-:W-:Y:S01]  /*15790*/  STL [R1+0x5400], R8 ;  /* 0x0054000801007387 */ /* 0x000fe20000100800 */
[----:B------:R-:W-:Y:S01]  /*157a0*/  SGXT R23, R23, 0x1 ;  /* 0x000000011717781a */ /* 0x000fe20000000200 */
[----:B------:R-:W-:Y:S01]  /*157b0*/  @!P6 IMAD.IADD R13, R13, 0x1, -R10 ;  /* 0x000000010d0de824 */ /* 0x000fe200078e0a0a */
[----:B------:R-:W-:Y:S01]  /*157c0*/  ISETP.GE.AND P5, PT, R28, RZ, PT ;  /* 0x000000ff1c00720c */ /* 0x000fe20003fa6270 */
[----:B------:R-:W-:Y:S01]  /*157d0*/  STL [R1+0x5404], R7 ;  /* 0x0054040701007387 */ /* 0x000fe20000100800 */
[----:B------:R-:W-:Y:S01]  /*157e0*/  LOP3.LUT R23, R23, 0x90, RZ, 0xc0, !PT ;  /* 0x0000009017177812 */ /* 0x000fe200078ec0ff */
[----:B------:R-:W-:Y:S02]  /*157f0*/  @!P1 IMAD.MOV R15, RZ, RZ, -R15 ;  /* 0x000000ffff0f9224 */ /* 0x000fe400078e0a0f */
[----:B------:R-:W-:Y:S01]  /*15800*/  STL [R1+0x5408], R17 ;  /* 0x0054081101007387 */ /* 0x000fe20000100800 */
[----:B------:R-:W-:-:S03]  /*15810*/  @!P2 IMAD.MOV R14, RZ, RZ, -R14 ;  /* 0x000000ffff0ea224 */ /* 0x000fc600078e0a0e */
[----:B------:R-:W-:Y:S01]  /*15820*/  STL [R1+0x540c], R18 ;  /* 0x00540c1201007387 */ /* 0x000fe20000100800 */
[----:B------:R-:W-:-:S03]  /*15830*/  @!P3 IMAD.MOV R13, RZ, RZ, -R13 ;  /* 0x000000ffff0db224 */ /* 0x000fc600078e0a0d */
[----:B------:R-:W-:Y:S04]  /*15840*/  STL [R1+0x5410], R19 ;  /* 0x0054101301007387 */ /* 0x000fe80000100800 */
[----:B------:R-:W4:Y:S04]  /*15850*/  LDL.LU R5, [R1+0x54ac] ;  /* 0x0054ac0001057983 */ /* 0x000f280000300800 */
[----:B------:R-:W4:Y:S01]  /*15860*/  LDL.LU R2, [R1+0x1c] ;  /* 0x00001c0001027983 */ /* 0x000f220000300800 */
[----:B------:R-:W-:Y:S01]  /*15870*/  @!P5 IMAD.MOV R11, RZ, RZ, -R11 ;  /* 0x000000ffff0bd224 */ /* 0x000fe200078e0a0b */
[----:B------:R-:W-:-:S02]  /*15880*/  ISETP.GE.AND P3, PT, R29, RZ, PT ;  /* 0x000000ff1d00720c */ /* 0x000fc40003f66270 */
[----:B------:R-:W-:-:S13]  /*15890*/  ISETP.GT.U32.AND P2, PT, R10, R12, PT ;  /* 0x0000000c0a00720c */ /* 0x000fda0003f44070 */
[----:B------:R-:W-:Y:S01]  /*158a0*/  @!P2 IMAD.IADD R12, R12, 0x1, -R10 ;  /* 0x000000010c0ca824 */ /* 0x000fe200078e0a0a */
[----:B------:R-:W-:Y:S02]  /*158b0*/  ISETP.GE.AND P2, PT, R4, RZ, PT ;  /* 0x000000ff0400720c */ /* 0x000fe40003f46270 */
[----:B--2---:R-:W-:Y:S02]  /*158c0*/  ISETP.GE.AND P4, PT, R27, RZ, PT ;  /* 0x000000ff1b00720c */ /* 0x004fe40003f86270 */
[----:B---3--:R-:W-:Y:S01]  /*158d0*/  ISETP.GE.AND P0, PT, R24, RZ, PT ;  /* 0x000000ff1800720c */ /* 0x008fe20003f06270 */
[----:B------:R-:W-:-:S10]  /*158e0*/  IMAD.SHL.U32 R24, R0, 0x20, RZ ;  /* 0x0000002000187824 */ /* 0x000fd400078e00ff */
[----:B------:R-:W-:Y:S01]  /*158f0*/  @!P4 IMAD.MOV R16, RZ, RZ, -R16 ;  /* 0x000000ffff10c224 */ /* 0x000fe200078e0a10 */
[----:B------:R-:W-:Y:S01]  /*15900*/  LOP3.LUT R23, R23, 0x260, R24, 0xf8, !PT ;  /* 0x0000026017177812 */ /* 0x000fe200078ef818 */
[----:B------:R-:W-:-:S03]  /*15910*/  IMAD.SHL.U32 R24, R0, 0x2, RZ ;  /* 0x0000000200187824 */ /* 0x000fc600078e00ff */
[----:B------:R-:W-:Y:S04]  /*15920*/  STL [R1+0x5414], R16 ;  /* 0x0054141001007387 */ /* 0x000fe80000100800 */
[----:B------:R-:W-:Y:S04]  /*15930*/  STL [R1+0x5418], R15 ;  /* 0x0054180f01007387 */ /* 0x000fe80000100800 */
[----:B------:R-:W-:Y:S04]  /*15940*/  STL [R1+0x541c], R14 ;  /* 0x00541c0e01007387 */ /* 0x000fe80000100800 */
[----:B------:R-:W-:Y:S04]  /*15950*/  STL [R1+0x5420], R13 ;  /* 0x0054200d01007387 */ /* 0x000fe80000100800 */
[----:B------:R0:W-:Y:S02]  /*15960*/  STL [R1+0x5424], R0 ;  /* 0x0054240001007387 */ /* 0x0001e40000100800 */
[----:B0-----:R-:W-:-:S05]  /*15970*/  LOP3.LUT R0, R23, 0x10, R24, 0x78, !PT ;  /* 0x0000001017007812 */ /* 0x001fca00078e7818 */
[----:B------:R0:W-:Y:S04]  /*15980*/  STL [R1+0xd4], R0 ;  /* 0x0000d40001007387 */ /* 0x0001e80000100800 */
[----:B------:R-:W-:Y:S04]  /*15990*/  STL [R1+0x5428], R11 ;  /* 0x0054280b01007387 */ /* 0x000fe80000100800 */
[----:B------:R-:W2:Y:S04]  /*159a0*/  LDL.LU R29, [R1+0x58] ;  /* 0x00005800011d7983 */ /* 0x000ea80000300800 */
[----:B------:R-:W3:Y:S04]  /*159b0*/  LDL.LU R13, [R1+0x9c] ;  /* 0x00009c00010d7983 */ /* 0x000ee80000300800 */
[----:B------:R-:W5:Y:S01]  /*159c0*/  LDL.LU R14, [R1+0xb4] ;  /* 0x0000b400010e7983 */ /* 0x000f620000300800 */
[----:B------:R-:W-:-:S03]  /*159d0*/  ISETP.GT.U32.AND P4, PT, R10, R21, PT ;  /* 0x000000150a00720c */ /* 0x000fc60003f84070 */
[----:B------:R-:W5:Y:S04]  /*159e0*/  LDL.LU R15, [R1+0x3fc] ;  /* 0x0003fc00010f7983 */ /* 0x000f680000300800 */
[----:B------:R-:W5:Y:S04]  /*159f0*/  LDL.LU R16, [R1+0x400] ;  /* 0x0004000001107983 */ /* 0x000f680000300800 */
[----:B------:R-:W5:Y:S04]  /*15a00*/  LDL.LU R28, [R1+0x404] ;  /* 0x00040400011c7983 */ /* 0x000f680000300800 */
[----:B------:R-:W5:Y:S04]  /*15a10*/  LDL.LU R19, [R1+0x408] ;  /* 0x0004080001137983 */ /* 0x000f680000300800 */
[----:B------:R-:W5:Y:S04]  /*15a20*/  LDL.LU R18, [R1+0xbc] ;  /* 0x0000bc0001127983 */ /* 0x000f680000300800 */
[----:B------:R-:W5:Y:S04]  /*15a30*/  LDL.LU R17, [R1+0xc4] ;  /* 0x0000c40001117983 */ /* 0x000f680000300800 */
[----:B------:R-:W5:Y:S04]  /*15a40*/  LDL.LU R7, [R1+0xcc] ;  /* 0x0000cc0001077983 */ /* 0x000f680000300800 */
[----:B------:R-:W5:Y:S01]  /*15a50*/  LDL.LU R8, [R1+0x3ec] ;  /* 0x0003ec0001087983 */ /* 0x000f620000300800 */
[----:B------:R-:W-:-:S03]  /*15a60*/  @!P4 IMAD.IADD R21, R21, 0x1, -R10 ;  /* 0x000000011515c824 */ /* 0x000fc600078e0a0a */
[----:B------:R-:W5:Y:S01]  /*15a70*/  LDL.LU R22, [R1+0x3f0] ;  /* 0x0003f00001167983 */ /* 0x000f620000300800 */
[----:B------:R-:W-:-:S03]  /*15a80*/  ISETP.GE.AND P4, PT, R6, RZ, PT ;  /* 0x000000ff0600720c */ /* 0x000fc60003f86270 */
[----:B------:R-:W5:Y:S04]  /*15a90*/  LDL.LU R26, [R1+0x3f8] ;  /* 0x0003f800011a7983 */ /* 0x000f680000300800 */
[----:B------:R-:W5:Y:S04]  /*15aa0*/  LDL.LU R27, [R1+0x3f4] ;  /* 0x0003f400011b7983 */ /* 0x000f680000300800 */
[----:B------:R-:W5:Y:S04]  /*15ab0*/  LDL.LU R25, [R1+0x3d0] ;  /* 0x0003d00001197983 */ /* 0x000f680000300800 */
[----:B------:R-:W5:Y:S04]  /*15ac0*/  LDL.LU R6, [R1+0x3d4] ;  /* 0x0003d40001067983 */ /* 0x000f680000300800 */
[----:B------:R-:W5:Y:S01]  /*15ad0*/  LDL.LU R4, [R1+0x3e8] ;  /* 0x0003e80001047983 */ /* 0x000f620000300800 */
[----:B------:R-:W-:-:S13]  /*15ae0*/  ISETP.GT.U32.AND P1, PT, R10, R20, PT ;  /* 0x000000140a00720c */ /* 0x000fda0003f24070 */
[----:B------:R-:W-:Y:S01]  /*15af0*/  @!P1 IMAD.IADD R20, R20, 0x1, -R10 ;  /* 0x0000000114149824 */ /* 0x000fe200078e0a0a */
[----:B------:R-:W-:Y:S02]  /*15b00*/  ISETP.GE.AND P1, PT, R3, RZ, PT ;  /* 0x000000ff0300720c */ /* 0x000fe40003f26270 */
[----:B------:R-:W1:Y:S01]  /*15b10*/  S2R R3, SR_TID.X ;  /* 0x0000000000037919 */ /* 0x000e620000002100 */
[----:B------:R-:W-:-:S13]  /*15b20*/  ISETP.GT.U32.AND P6, PT, R10, R9, PT ;  /* 0x000000090a00720c */ /* 0x000fda0003fc4070 */
[----:B------:R-:W-:-:S05]  /*15b30*/  @!P6 IMAD.IADD R9, R9, 0x1, -R10 ;  /* 0x000000010909e824 */ /* 0x000fca00078e0a0a */
[----:B------:R-:W-:Y:S01]  /*15b40*/  ISETP.GT.U32.AND P6, PT, R10, R9, PT ;  /* 0x000000090a00720c */ /* 0x000fe20003fc4070 */
[----:B------:R-:W-:Y:S01]  /*15b50*/  @!P3 IMAD.MOV R21, RZ, RZ, -R21 ;  /* 0x000000ffff15b224 */ /* 0x000fe200078e0a15 */
[----:B-1----:R-:W-:-:S11]  /*15b60*/  LOP3.LUT R3, R3, 0x1f, RZ, 0xc0, !PT ;  /* 0x0000001f03037812 */ /* 0x002fd600078ec0ff */
[----:B------:R-:W-:Y:S02]  /*15b70*/  @!P6 IMAD.IADD R9, R9, 0x1, -R10 ;  /* 0x000000010909e824 */ /* 0x000fe400078e0a0a */
[----:B0-----:R-:W-:Y:S01]  /*15b80*/  IMAD R0, R3, UR7, RZ ;  /* 0x0000000703007c24 */ /* 0x001fe2000f8e02ff */
[----:B----4-:R-:W-:Y:S01]  /*15b90*/  ISETP.NE.AND P5, PT, R2, RZ, PT ;  /* 0x000000ff0200720c */ /* 0x010fe20003fa5270 */
[----:B------:R-:W-:Y:S01]  /*15ba0*/  @!P4 IMAD.MOV R20, RZ, RZ, -R20 ;  /* 0x000000ffff14c224 */ /* 0x000fe200078e0a14 */
[----:B------:R-:W-:Y:S01]  /*15bb0*/  LOP3.LUT R23, RZ, R2, RZ, 0x33, !PT ;  /* 0x00000002ff177212 */ /* 0x000fe200078e33ff */
[----:B------:R-:W4:Y:S01]  /*15bc0*/  LDL.LU R3, [R1+0x3e4] ;  /* 0x0003e40001037983 */ /* 0x000f220000300800 */
[----:B------:R-:W-:Y:S01]  /*15bd0*/  IADD3 R10, P6, PT, R0, UR8, RZ ;  /* 0x00000008000a7c10 */ /* 0x000fe2000ffde0ff */
[----:B------:R-:W-:Y:S02]  /*15be0*/  @!P1 IMAD.MOV R12, RZ, RZ, -R12 ;  /* 0x000000ffff0c9224 */ /* 0x000fe400078e0a0c */
[----:B------:R-:W4:Y:S01]  /*15bf0*/  LDL.LU R2, [R1+0x3dc] ;  /* 0x0003dc0001027983 */ /* 0x000f220000300800 */
[----:B------:R-:W-:-:S02]  /*15c00*/  @!P2 IMAD.MOV R9, RZ, RZ, -R9 ;  /* 0x000000ffff09a224 */ /* 0x000fc400078e0a09 */
[----:B------:R-:W-:Y:S01]  /*15c10*/  @!P0 IMAD.MOV R5, RZ, RZ, -R5 ;  /* 0x000000ffff058224 */ /* 0x000fe200078e0a05 */
[----:B------:R-:W-:Y:S04]  /*15c20*/  STL [R1+0x53e8], R10 ;  /* 0x0053e80a01007387 */ /* 0x000fe80000100800 */
[----:B------:R-:W-:Y:S04]  /*15c30*/  STL [R1+0x542c], R21 ;  /* 0x00542c1501007387 */ /* 0x000fe80000100800 */
[----:B------:R-:W-:Y:S04]  /*15c40*/  STL [R1+0x5430], R20 ;  /* 0x0054301401007387 */ /* 0x000fe80000100800 */
[----:B------:R-:W-:Y:S04]  /*15c50*/  STL [R1+0x5434], R12 ;  /* 0x0054340c01007387 */ /* 0x000fe80000100800 */
[----:B------:R-:W-:Y:S04]  /*15c60*/  STL [R1+0x5438], R9 ;  /* 0x0054380901007387 */ /* 0x000fe80000100800 */
[----:B------:R2:W-:Y:S02]  /*15c70*/  STL [R1+0x543c], R5 ;  /* 0x00543c0501007387 */ /* 0x0005e40000100800 */
[----:B--2---:R-:W-:-:S02]  /*15c80*/  SEL R5, R23, R29, !P5 ;  /* 0x0000001d17057207 */ /* 0x004fc40006800000 */
[----:B---3--:R-:W-:-:S03]  /*15c90*/  SEL R0, R23, R13, !P5 ;  /* 0x0000000d17007207 */ /* 0x008fc60006800000 */
[----:B------:R0:W-:Y:S01]  /*15ca0*/  STL [R1+0x28], R5 ;  /* 0x0000280501007387 */ /* 0x0001e20000100800 */
[----:B-----5:R-:W-:-:S03]  /*15cb0*/  SEL R9, R23, R14, !P5 ;  /* 0x0000000e17097207 */ /* 0x020fc60006800000 */
[----:B------:R1:W-:Y:S01]  /*15cc0*/  STL [R1+0x24], R0 ;  /* 0x0000240001007387 */ /* 0x0003e20000100800 */
[----:B0-----:R-:W-:-:S03]  /*15cd0*/  SEL R5, R23, R15, !P5 ;  /* 0x0000000f17057207 */ /* 0x001fc60006800000 */
[----:B------:R0:W-:Y:S01]  /*15ce0*/  STL [R1+0x20], R9 ;  /* 0x0000200901007387 */ /* 0x0001e20000100800 */
[----:B-1----:R-:W-:-:S03]  /*15cf0*/  SEL R0, R23, R16, !P5 ;  /* 0x0000001017007207 */ /* 0x002fc60006800000 */
[----:B------:R1:W-:Y:S04]  /*15d00*/  STL [R1+0x1c], R5 ;  /* 0x00001c0501007387 */ /* 0x0003e80000100800 */
[----:B------:R2:W-:Y:S01]  /*15d10*/  STL [R1+0x18], R0 ;  /* 0x0000180001007387 */ /* 0x0005e20000100800 */
[C---:B0-----:R-:W-:Y:S02]  /*15d20*/  SEL R9, R23.reuse, R28, !P5 ;  /* 0x0000001c17097207 */ /* 0x041fe40006800000 */
[----:B-1----:R-:W-:-:S03]  /*15d30*/  SEL R5, R23, R19, !P5 ;  /* 0x0000001317057207 */ /* 0x002fc60006800000 */
[----:B------:R0:W-:Y:S01]  /*15d40*/  STL [R1+0x14], R9 ;  /* 0x0000140901007387 */ /* 0x0001e20000100800 */
[----:B--2---:R-:W-:-:S03]  /*15d50*/  SEL R0, R23, R18, !P5 ;  /* 0x0000001217007207 */ /* 0x004fc60006800000 */
[----:B------:R1:W-:Y:S04]  /*15d60*/  STL [R1+0x10], R5 ;  /* 0x0000100501007387 */ /* 0x0003e80000100800 */
[----:B------:R2:W-:Y:S01]  /*15d70*/  STL [R1+0xc], R0 ;  /* 0x00000c0001007387 */ /* 0x0005e20000100800 */
[C---:B0-----:R-:W-:Y:S02]  /*15d80*/  SEL R9, R23.reuse, R17, !P5 ;  /* 0x0000001117097207 */ /* 0x041fe40006800000 */
[C---:B------:R-:W-:Y:S02]  /*15d90*/  SEL R29, R23.reuse, R22, !P5 ;  /* 0x00000016171d7207 */ /* 0x040fe40006800000 */
[C---:B-1----:R-:W-:Y:S01]  /*15da0*/  SEL R5, R23.reuse, R7, !P5 ;  /* 0x0000000717057207 */ /* 0x042fe20006800000 */
[----:B------:R-:W-:Y:S01]  /*15db0*/  STL [R1+0x8], R9 ;  /* 0x0000080901007387 */ /* 0x000fe20000100800 */
[----:B------:R-:W-:-:S02]  /*15dc0*/  SEL R28, R23, R26, !P5 ;  /* 0x0000001a171c7207 */ /* 0x000fc40006800000 */
[C---:B--2---:R-:W-:Y:S01]  /*15dd0*/  SEL R0, R23.reuse, R8, !P5 ;  /* 0x0000000817007207 */ /* 0x044fe20006800000 */
[----:B------:R-:W-:Y:S01]  /*15de0*/  STL [R1+0x4], R5 ;  /* 0x0000040501007387 */ /* 0x000fe20000100800 */
[----:B------:R-:W-:-:S03]  /*15df0*/  SEL R27, R23, R27, !P5 ;  /* 0x0000001b171b7207 */ /* 0x000fc60006800000 */
[----:B------:R-:W-:Y:S01]  /*15e00*/  STL [R1+0x5440], R29 ;  /* 0x0054401d01007387 */ /* 0x000fe20000100800 */
[----:B------:R-:W-:-:S03]  /*15e10*/  SEL R26, R23, R25, !P5 ;  /* 0x00000019171a7207 */ /* 0x000fc60006800000 */
[----:B------:R-:W-:Y:S01]  /*15e20*/  STL [R1], R0 ;  /* 0x0000000001007387 */ /* 0x000fe20000100800 */
[----:B------:R-:W-:-:S03]  /*15e30*/  SEL R25, R23, R6, !P5 ;  /* 0x0000000617197207 */ /* 0x000fc60006800000 */
[----:B------:R-:W-:Y:S01]  /*15e40*/  STL [R1+0x5444], R28 ;  /* 0x0054441c01007387 */ /* 0x000fe20000100800 */
[----:B------:R-:W-:-:S03]  /*15e50*/  SEL R24, R23, R4, !P5 ;  /* 0x0000000417187207 */ /* 0x000fc60006800000 */
[----:B------:R-:W-:Y:S04]  /*15e60*/  STL [R1+0x5448], R27 ;  /* 0x0054481b01007387 */ /* 0x000fe80000100800 */
[----:B------:R-:W-:Y:S04]  /*15e70*/  STL [R1+0x544c], R26 ;  /* 0x00544c1a01007387 */ /* 0x000fe80000100800 */
[----:B------:R-:W-:Y:S04]  /*15e80*/  STL [R1+0x5450], R25 ;  /* 0x0054501901007387 */ /* 0x000fe80000100800 */
[----:B------:R0:W-:Y:S04]  /*15e90*/  STL [R1+0x5454], R24 ;  /* 0x0054541801007387 */ /* 0x0001e80000100800 */
[----:B0-----:R-:W2:Y:S01]  /*15ea0*/  LDL.LU R24, [R1+0x3c8] ;  /* 0x0003c80001187983 */ /* 0x001ea20000300800 */
[----:B----4-:R-:W-:-:S02]  /*15eb0*/  SEL R3, R23, R3, !P5 ;  /* 0x0000000317037207 */ /* 0x010fc40006800000 */
[----:B------:R-:W-:-:S03]  /*15ec0*/  SEL R0, R23, R2, !P5 ;  /* 0x0000000217007207 */ /* 0x000fc60006800000 */
[----:B------:R-:W-:Y:S04]  /*15ed0*/  STL [R1+0x2c], R3 ;  /* 0x00002c0301007387 */ /* 0x000fe80000100800 */
[----:B--2---:R0:W-:Y:S04]  /*15ee0*/  STL [R1+0x54a0], R24 ;  /* 0x0054a01801007387 */ /* 0x0041e80000100800 */
[----:B------:R-:W-:Y:S04]  /*15ef0*/  STL [R1+0x3c], R0 ;  /* 0x00003c0001007387 */ /* 0x000fe80000100800 */
[----:B0-----:R-:W2:Y:S04]  /*15f00*/  LDL.LU R24, [R1+0x3cc] ;  /* 0x0003cc0001187983 */ /* 0x001ea80000300800 */
[----:B--2---:R0:W-:Y:S04]  /*15f10*/  STL [R1+0x54a4], R24 ;  /* 0x0054a41801007387 */ /* 0x0041e80000100800 */
[----:B0-----:R-:W2:Y:S04]  /*15f20*/  LDL.LU R24, [R1+0x3d8] ;  /* 0x0003d80001187983 */ /* 0x001ea80000300800 */
[----:B--2---:R0:W-:Y:S04]  /*15f30*/  STL [R1+0x54a8], R24 ;  /* 0x0054a81801007387 */ /* 0x0041e80000100800 */
[----:B0-----:R-:W2:Y:S04]  /*15f40*/  LDL.LU R24, [R1+0x3e0] ;  /* 0x0003e00001187983 */ /* 0x001ea80000300800 */
[----:B------:R-:W3:Y:S04]  /*15f50*/  LDL.LU R25, [R1+0x3c4] ;  /* 0x0003c40001197983 */ /* 0x000ee80000300800 */
[----:B------:R-:W4:Y:S04]  /*15f60*/  LDL.LU R26, [R1+0x3c0] ;  /* 0x0003c000011a7983 */ /* 0x000f280000300800 */
[----:B------:R-:W5:Y:S04]  /*15f70*/  LDL.LU R27, [R1+0xe0] ;  /* 0x0000e000011b7983 */ /* 0x000f680000300800 */
[----:B------:R-:W3:Y:S04]  /*15f80*/  LDL.LU R28, [R1+0x3b8] ;  /* 0x0003b800011c7983 */ /* 0x000ee80000300800 */
        /* <DEDUP_REMOVED lines=22> */
[----:B------:R-:W3:Y:S01]  /*160f0*/  LDL.LU R2, [R1+0x224] ;  /* 0x0002240001027983 */ /* 0x000ee20000300800 */
[----:B--2---:R-:W-:-:S05]  /*16100*/  SEL R24, R23, R24, !P5 ;  /* 0x0000001817187207 */ /* 0x004fca0006800000 */
[----:B------:R0:W-:Y:S04]  /*16110*/  STL [R1+0x40], R24 ;  /* 0x0000401801007387 */ /* 0x0001e80000100800 */
[----:B0-----:R-:W2:Y:S02]  /*16120*/  LDL.LU R24, [R1+0x54a8] ;  /* 0x0054a80001187983 */ /* 0x001ea40000300800 */
[----:B--2---:R-:W-:-:S05]  /*16130*/  SEL R24, R23, R24, !P5 ;  /* 0x0000001817187207 */ /* 0x004fca0006800000 */
[----:B------:R0:W-:Y:S04]  /*16140*/  STL [R1+0x48], R24 ;  /* 0x0000481801007387 */ /* 0x0001e80000100800 */
[----:B0-----:R-:W2:Y:S02]  /*16150*/  LDL.LU R24, [R1+0x54a4] ;  /* 0x0054a40001187983 */ /* 0x001ea40000300800 */
[----:B--2---:R-:W-:-:S05]  /*16160*/  SEL R24, R23, R24, !P5 ;  /* 0x0000001817187207 */ /* 0x004fca0006800000 */
[----:B------:R0:W-:Y:S04]  /*16170*/  STL [R1+0x50], R24 ;  /* 0x0000501801007387 */ /* 0x0001e80000100800 */
[----:B0-----:R-:W2:Y:S01]  /*16180*/  LDL.LU R24, [R1+0x54a0] ;  /* 0x0054a00001187983 */ /* 0x001ea20000300800 */
[C---:B---3--:R-:W-:Y:S02]  /*16190*/  SEL R9, R23.reuse, R9, !P5 ;  /* 0x0000000917097207 */ /* 0x048fe40006800000 */
[C---:B------:R-:W-:Y:S02]  /*161a0*/  SEL R4, R23.reuse, R4, !P5 ;  /* 0x0000000417047207 */ /* 0x040fe40006800000 */
[----:B--2---:R-:W-:-:S05]  /*161b0*/  SEL R24, R23, R24, !P5 ;  /* 0x0000001817187207 */ /* 0x004fca0006800000 */
[----:B------:R0:W-:Y:S02]  /*161c0*/  STL [R1+0x58], R24 ;  /* 0x0000581801007387 */ /* 0x0001e40000100800 */
[C---:B0-----:R-:W-:Y:S02]  /*161d0*/  SEL R24, R23.reuse, R25, !P5 ;  /* 0x0000001917187207 */ /* 0x041fe40006800000 */
[----:B----4-:R-:W-:-:S03]  /*161e0*/  SEL R25, R23, R26, !P5 ;  /* 0x0000001a17197207 */ /* 0x010fc60006800000 */
[----:B------:R5:W-:Y:S01]  /*161f0*/  STL [R1+0x9c], R24 ;  /* 0x00009c1801007387 */ /* 0x000be20000100800 */
[----:B------:R-:W-:-:S03]  /*16200*/  SEL R26, R23, R28, !P5 ;  /* 0x0000001c171a7207 */ /* 0x000fc60006800000 */
[----:B------:R0:W-:Y:S01]  /*16210*/  STL [R1+0xb4], R25 ;  /* 0x0000b41901007387 */ /* 0x0001e20000100800 */
[C---:B-----5:R-:W-:Y:S02]  /*16220*/  SEL R24, R23.reuse, R27, !P5 ;  /* 0x0000001b17187207 */ /* 0x060fe40006800000 */
[----:B0-----:R-:W-:-:S03]  /*16230*/  SEL R25, R23, R29, !P5 ;  /* 0x0000001d17197207 */ /* 0x001fc60006800000 */
[----:B------:R0:W-:Y:S04]  /*16240*/  STL [R1+0xbc], R24 ;  /* 0x0000bc1801007387 */ /* 0x0001e80000100800 */
[----:B------:R-:W-:Y:S01]  /*16250*/  STL [R1+0xc4], R26 ;  /* 0x0000c41a01007387 */ /* 0x000fe20000100800 */
[C---:B0-----:R-:W-:Y:S02]  /*16260*/  SEL R24, R23.reuse, R5, !P5 ;  /* 0x0000000517187207 */ /* 0x041fe40006800000 */
[C---:B------:R-:W-:Y:S01]  /*16270*/  SEL R5, R23.reuse, R12, !P5 ;  /* 0x0000000c17057207 */ /* 0x040fe20006800000 */
[----:B------:R-:W-:Y:S01]  /*16280*/  STL [R1+0xcc], R25 ;  /* 0x0000cc1901007387 */ /* 0x000fe20000100800 */
[----:B------:R-:W-:-:S03]  /*16290*/  SEL R12, R23, R20, !P5 ;  /* 0x00000014170c7207 */ /* 0x000fc60006800000 */
[----:B------:R-:W-:Y:S04]  /*162a0*/  STL [R1+0xe0], R24 ;  /* 0x0000e01801007387 */ /* 0x000fe80000100800 */
[----:B------:R0:W-:Y:S04]  /*162b0*/  STL [R1+0xe8], R9 ;  /* 0x0000e80901007387 */ /* 0x0001e80000100800 */
[----:B------:R1:W-:Y:S01]  /*162c0*/  STL [R1+0xf0], R5 ;  /* 0x0000f00501007387 */ /* 0x0003e20000100800 */
[----:B0-----:R-:W-:-:S03]  /*162d0*/  SEL R9, R23, R21, !P5 ;  /* 0x0000001517097207 */ /* 0x001fc60006800000 */
[----:B------:R-:W-:Y:S01]  /*162e0*/  STL [R1+0xf8], R12 ;  /* 0x0000f80c01007387 */ /* 0x000fe20000100800 */
[----:B-1----:R-:W-:-:S03]  /*162f0*/  SEL R5, R23, R10, !P5 ;  /* 0x0000000a17057207 */ /* 0x002fc60006800000 */
[----:B------:R0:W-:Y:S01]  /*16300*/  STL [R1+0x100], R9 ;  /* 0x0001000901007387 */ /* 0x0001e20000100800 */
[----:B------:R-:W-:-:S03]  /*16310*/  SEL R10, R23, R11, !P5 ;  /* 0x0000000b170a7207 */ /* 0x000fc60006800000 */
[----:B------:R1:W-:Y:S01]  /*16320*/  STL [R1+0x108], R5 ;  /* 0x0001080501007387 */ /* 0x0003e20000100800 */
[C---:B0-----:R-:W-:Y:S02]  /*16330*/  SEL R9, R23.reuse, R0, !P5 ;  /* 0x0000000017097207 */ /* 0x041fe40006800000 */
[C---:B------:R-:W-:Y:S02]  /*16340*/  SEL R0, R23.reuse, R14, !P5 ;  /* 0x0000000e17007207 */ /* 0x040fe40006800000 */
[C---:B-1----:R-:W-:Y:S01]  /*16350*/  SEL R5, R23.reuse, R13, !P5 ;  /* 0x0000000d17057207 */ /* 0x042fe20006800000 */
[----:B------:R-:W-:Y:S04]  /*16360*/  STL [R1+0x110], R10 ;  /* 0x0001100a01007387 */ /* 0x000fe80000100800 */
[----:B------:R0:W-:Y:S04]  /*16370*/  STL [R1+0x118], R9 ;  /* 0x0001180901007387 */ /* 0x0001e80000100800 */
[----:B------:R1:W-:Y:S04]  /*16380*/  STL [R1+0x128], R5 ;  /* 0x0001280501007387 */ /* 0x0003e80000100800 */
[----:B------:R2:W-:Y:S01]  /*16390*/  STL [R1+0x130], R0 ;  /* 0x0001300001007387 */ /* 0x0005e20000100800 */
[----:B0-----:R-:W-:-:S02]  /*163a0*/  SEL R9, R23, R15, !P5 ;  /* 0x0000000f17097207 */ /* 0x001fc40006800000 */
[----:B-1----:R-:W-:-:S03]  /*163b0*/  SEL R5, R23, R16, !P5 ;  /* 0x0000001017057207 */ /* 0x002fc60006800000 */
[----:B------:R0:W-:Y:S01]  /*163c0*/  STL [R1+0x138], R9 ;  /* 0x0001380901007387 */ /* 0x0001e20000100800 */
[----:B--2---:R-:W-:-:S03]  /*163d0*/  SEL R0, R23, R19, !P5 ;  /* 0x0000001317007207 */ /* 0x004fc60006800000 */
[----:B------:R1:W-:Y:S04]  /*163e0*/  STL [R1+0x140], R5 ;  /* 0x0001400501007387 */ /* 0x0003e80000100800 */
[----:B------:R2:W-:Y:S01]  /*163f0*/  STL [R1+0x148], R0 ;  /* 0x0001480001007387 */ /* 0x0005e20000100800 */
[C---:B0-----:R-:W-:Y:S02]  /*16400*/  SEL R9, R23.reuse, R18, !P5 ;  /* 0x0000001217097207 */ /* 0x041fe40006800000 */
[----:B-1----:R-:W-:-:S03]  /*16410*/  SEL R5, R23, R17, !P5 ;  /* 0x0000001117057207 */ /* 0x002fc60006800000 */
[----:B------:R-:W-:Y:S01]  /*16420*/  STL [R1+0x16c], R9 ;  /* 0x00016c0901007387 */ /* 0x000fe20000100800 */
[----:B--2---:R-:W-:-:S03]  /*16430*/  SEL R0, R23, R7, !P5 ;  /* 0x0000000717007207 */ /* 0x004fc60006800000 */
[----:B------:R0:W-:Y:S01]  /*16440*/  STL [R1+0x190], R5 ;  /* 0x0001900501007387 */ /* 0x0001e20000100800 */
[----:B------:R-:W-:-:S03]  /*16450*/  SEL R7, R23, R8, !P5 ;  /* 0x0000000817077207 */ /* 0x000fc60006800000 */
[----:B------:R1:W-:Y:S01]  /*16460*/  STL [R1+0x1a4], R0 ;  /* 0x0001a40001007387 */ /* 0x0003e20000100800 */
[----:B0-----:R-:W-:-:S03]  /*16470*/  SEL R5, R23, R22, !P5 ;  /* 0x0000001617057207 */ /* 0x001fc60006800000 */
[----:B------:R-:W-:Y:S01]  /*16480*/  STL [R1+0x1ac], R7 ;  /* 0x0001ac0701007387 */ /* 0x000fe20000100800 */
[----:B-1----:R-:W-:-:S03]  /*16490*/  SEL R0, R23, R6, !P5 ;  /* 0x0000000617007207 */ /* 0x002fc60006800000 */
[----:B------:R-:W-:Y:S04]  /*164a0*/  STL [R1+0x1b4], R5 ;  /* 0x0001b40501007387 */ /* 0x000fe80000100800 */
[----:B------:R0:W-:Y:S04]  /*164b0*/  STL [R1+0x1c8], R0 ;  /* 0x0001c80001007387 */ /* 0x0001e80000100800 */
[----:B------:R-:W-:Y:S04]  /*164c0*/  STL [R1+0x208], R4 ;  /* 0x0002080401007387 */ /* 0x000fe80000100800 */
[----:B------:R-:W2:Y:S01]  /*164d0*/  LDL.LU R24, [R1+0x2a8] ;  /* 0x0002a80001187983 */ /* 0x000ea20000300800 */
[----:B------:R-:W-:-:S02]  /*164e0*/  SEL R3, R23, R3, !P5 ;  /* 0x0000000317037207 */ /* 0x000fc40006800000 */
[----:B0-----:R-:W-:-:S03]  /*164f0*/  SEL R0, R23, R2, !P5 ;  /* 0x0000000217007207 */ /* 0x001fc60006800000 */
        /* <DEDUP_REMOVED lines=540> */
[C---:B----4-:R-:W-:Y:S02]  /*186c0*/  SEL R26, R23.reuse, R26, !P5 ;  /* 0x0000001a171a7207 */ /* 0x050fe40006800000 */
[C---:B-----5:R-:W-:Y:S02]  /*186d0*/  SEL R27, R23.reuse, R27, !P5 ;  /* 0x0000001b171b7207 */ /* 0x060fe40006800000 */
[----:B------:R-:W-:-:S02]  /*186e0*/  SEL R28, R23, R28, !P5 ;  /* 0x0000001c171c7207 */ /* 0x000fc40006800000 */
[C---:B------:R-:W-:Y:S02]  /*186f0*/  SEL R29, R23.reuse, R29, !P5 ;  /* 0x0000001d171d7207 */ /* 0x040fe40006800000 */
[C---:B------:R-:W-:Y:S02]  /*18700*/  SEL R5, R23.reuse, R5, !P5 ;  /* 0x0000000517057207 */ /* 0x040fe40006800000 */
[C---:B------:R-:W-:Y:S02]  /*18710*/  SEL R9, R23.reuse, R9, !P5 ;  /* 0x0000000917097207 */ /* 0x040fe40006800000 */
[C---:B------:R-:W-:Y:S02]  /*18720*/  SEL R12, R23.reuse, R12, !P5 ;  /* 0x0000000c170c7207 */ /* 0x040fe40006800000 */
[C---:B------:R-:W-:Y:S02]  /*18730*/  SEL R20, R23.reuse, R20, !P5 ;  /* 0x0000001417147207 */ /* 0x040fe40006800000 */
        /* <DEDUP_REMOVED lines=17> */
[----:B--2---:R-:W-:-:S05]  /*18850*/  SEL R24, R23, R24, !P5 ;  /* 0x0000001817187207 */ /* 0x004fca0006800000 */
[----:B------:R0:W-:Y:S04]  /*18860*/  STL [R1+0x1b0], R24 ;  /* 0x0001b01801007387 */ /* 0x0001e80000100800 */
[----:B0-----:R-:W2:Y:S04]  /*18870*/  LDL.LU R24, [R1+0x5454] ;  /* 0x0054540001187983 */ /* 0x001ea80000300800 */
[----:B------:R0:W-:Y:S04]  /*18880*/  STL [R1+0x1a8], R25 ;  /* 0x0001a81901007387 */ /* 0x0001e80000100800 */
[----:B0-----:R-:W3:Y:S04]  /*18890*/  LDL.LU R25, [R1+0x5450] ;  /* 0x0054500001197983 */ /* 0x001ee80000300800 */
[----:B------:R0:W-:Y:S04]  /*188a0*/  STL [R1+0x1a0], R26 ;  /* 0x0001a01a01007387 */ /* 0x0001e80000100800 */
[----:B0-----:R-:W4:Y:S04]  /*188b0*/  LDL.LU R26, [R1+0x544c] ;  /* 0x00544c00011a7983 */ /* 0x001f280000300800 */
[----:B------:R0:W-:Y:S04]  /*188c0*/  STL [R1+0x19c], R27 ;  /* 0x00019c1b01007387 */ /* 0x0001e80000100800 */
[----:B0-----:R-:W5:Y:S04]  /*188d0*/  LDL.LU R27, [R1+0x5448] ;  /* 0x00544800011b7983 */ /* 0x001f680000300800 */
[----:B------:R0:W-:Y:S04]  /*188e0*/  STL [R1+0x198], R28 ;  /* 0x0001981c01007387 */ /* 0x0001e80000100800 */
[----:B0-----:R-:W2:Y:S04]  /*188f0*/  LDL.LU R28, [R1+0x5444] ;  /* 0x00544400011c7983 */ /* 0x001ea80000300800 */
        /* <DEDUP_REMOVED lines=33> */
[----:B0-----:R-:W3:Y:S04]  /*18b10*/  LDL.LU R8, [R1+0x5400] ;  /* 0x0054000001087983 */ /* 0x001ee80000300800 */
        /* <DEDUP_REMOVED lines=9> */
[----:B0-----:R-:W3:Y:S01]  /*18bb0*/  LDL.LU R2, [R1+0x53ec] ;  /* 0x0053ec0001027983 */ /* 0x001ee20000300800 */
[----:B------:R-:W-:-:S05]  /*18bc0*/  SEL R10, R23, R10, !P5 ;  /* 0x0000000a170a7207 */ /* 0x000fca0006800000 */
[----:B------:R3:W-:Y:S01]  /*18bd0*/  STL [R1+0x120], R10 ;  /* 0x0001200a01007387 */ /* 0x0007e20000100800 */
[C---:B--2---:R-:W-:Y:S02]  /*18be0*/  SEL R7, R23.reuse, R7, !P5 ;  /* 0x0000000717077207 */ /* 0x044fe40006800000 */
[C---:B---3--:R-:W-:Y:S02]  /*18bf0*/  SEL R10, R23.reuse, R2, !P5 ;  /* 0x00000002170a7207 */ /* 0x048fe40006800000 */
[C---:B------:R-:W-:Y:S02]  /*18c00*/  SEL R2, R23.reuse, R3, !P5 ;  /* 0x0000000317027207 */ /* 0x040fe40006800000 */
[----:B------:R-:W2:Y:S04]  /*18c10*/  LDL.LU R3, [R1+0x28] ;  /* 0x0000280001037983 */ /* 0x000ea80000300800 */
[----:B------:R0:W-:Y:S04]  /*18c20*/  STL [R1+0x11c], R10 ;  /* 0x00011c0a01007387 */ /* 0x0001e80000100800 */
[----:B------:R1:W-:Y:S01]  /*18c30*/  STL [R1+0x114], R2 ;  /* 0x0001140201007387 */ /* 0x0003e20000100800 */
[----:B0-----:R-:W-:-:S03]  /*18c40*/  SEL R10, R23, R4, !P5 ;  /* 0x00000004170a7207 */ /* 0x001fc60006800000 */
[----:B------:R-:W3:Y:S01]  /*18c50*/  LDL.LU R4, [R1+0x24] ;  /* 0x0000240001047983 */ /* 0x000ee20000300800 */
[----:B-1----:R-:W-:-:S03]  /*18c60*/  SEL R2, R23, R6, !P5 ;  /* 0x0000000617027207 */ /* 0x002fc60006800000 */
[----:B------:R-:W-:Y:S01]  /*18c70*/  STL [R1+0x10c], R10 ;  /* 0x00010c0a01007387 */ /* 0x000fe20000100800 */
[----:B------:R-:W-:-:S03]  /*18c80*/  SEL R6, R23, R22, !P5 ;  /* 0x0000001617067207 */ /* 0x000fc60006800000 */
[----:B------:R0:W-:Y:S04]  /*18c90*/  STL [R1+0x104], R2 ;  /* 0x0001040201007387 */ /* 0x0001e80000100800 */
[----:B------:R1:W-:Y:S01]  /*18ca0*/  STL [R1+0xfc], R6 ;  /* 0x0000fc0601007387 */ /* 0x0003e20000100800 */
[----:B0-----:R-:W-:-:S03]  /*18cb0*/  SEL R2, R23, R8, !P5 ;  /* 0x0000000817027207 */ /* 0x001fc60006800000 */
[----:B-1----:R-:W4:Y:S04]  /*18cc0*/  LDL.LU R6, [R1+0x1c] ;  /* 0x00001c0001067983 */ /* 0x002f280000300800 */
[----:B------:R0:W-:Y:S04]  /*18cd0*/  STL [R1+0xf4], R2 ;  /* 0x0000f40201007387 */ /* 0x0001e80000100800 */
[----:B------:R1:W-:Y:S01]  /*18ce0*/  STL [R1+0xec], R7 ;  /* 0x0000ec0701007387 */ /* 0x0003e20000100800 */
[----:B0-----:R-:W-:-:S03]  /*18cf0*/  SEL R2, R23, R17, !P5 ;  /* 0x0000001117027207 */ /* 0x001fc60006800000 */
[----:B------:R-:W4:Y:S01]  /*18d00*/  LDL.LU R17, [R1+0x20] ;  /* 0x0000200001117983 */ /* 0x000f220000300800 */
[----:B------:R-:W-:-:S03]  /*18d10*/  SEL R8, R23, R18, !P5 ;  /* 0x0000001217087207 */ /* 0x000fc60006800000 */
[----:B------:R0:W-:Y:S04]  /*18d20*/  STL [R1+0xe4], R2 ;  /* 0x0000e40201007387 */ /* 0x0001e80000100800 */
[----:B-1----:R-:W5:Y:S04]  /*18d30*/  LDL.LU R7, [R1+0x18] ;  /* 0x0000180001077983 */ /* 0x002f680000300800 */
[----:B------:R1:W-:Y:S01]  /*18d40*/  STL [R1+0xd8], R8 ;  /* 0x0000d80801007387 */ /* 0x0003e20000100800 */
[C---:B0-----:R-:W-:Y:S02]  /*18d50*/  SEL R2, R23.reuse, R19, !P5 ;  /* 0x0000001317027207 */ /* 0x041fe40006800000 */
[C---:B------:R-:W-:Y:S01]  /*18d60*/  SEL R10, R23.reuse, R16, !P5 ;  /* 0x00000010170a7207 */ /* 0x040fe20006800000 */
[----:B-1----:R-:W5:Y:S04]  /*18d70*/  LDL.LU R8, [R1+0x14] ;  /* 0x0000140001087983 */ /* 0x002f680000300800 */
[----:B------:R0:W-:Y:S04]  /*18d80*/  STL [R1+0xc8], R2 ;  /* 0x0000c80201007387 */ /* 0x0001e80000100800 */
[----:B------:R-:W5:Y:S04]  /*18d90*/  LDL.LU R18, [R1+0x10] ;  /* 0x0000100001127983 */ /* 0x000f680000300800 */
[----:B------:R-:W-:Y:S01]  /*18da0*/  STL [R1+0xc0], R10 ;  /* 0x0000c00a01007387 */ /* 0x000fe20000100800 */
[----:B0-----:R-:W-:-:S03]  /*18db0*/  SEL R2, R23, R15, !P5 ;  /* 0x0000000f17027207 */ /* 0x001fc60006800000 */
[----:B------:R-:W5:Y:S04]  /*18dc0*/  LDL.LU R15, [R1+0xc] ;  /* 0x00000c00010f7983 */ /* 0x000f680000300800 */
[----:B------:R-:W5:Y:S04]  /*18dd0*/  LDL.LU R19, [R1+0x8] ;  /* 0x0000080001137983 */ /* 0x000f680000300800 */
[----:B------:R0:W-:Y:S04]  /*18de0*/  STL [R1+0xb8], R2 ;  /* 0x0000b80201007387 */ /* 0x0001e80000100800 */
[----:B------:R-:W5:Y:S04]  /*18df0*/  LDL.LU R16, [R1+0x4] ;  /* 0x0000040001107983 */ /* 0x000f680000300800 */
[----:B------:R-:W5:Y:S01]  /*18e00*/  LDL.LU R22, [R1] ;  /* 0x0000000001167983 */ /* 0x000f620000300800 */
[----:B------:R-:W-:-:S02]  /*18e10*/  SEL R13, R23, R13, !P5 ;  /* 0x0000000d170d7207 */ /* 0x000fc40006800000 */
[C---:B0-----:R-:W-:Y:S02]  /*18e20*/  SEL R2, R23.reuse, R14, !P5 ;  /* 0x0000000e17027207 */ /* 0x041fe40006800000 */
[----:B------:R-:W-:-:S03]  /*18e30*/  SEL R10, R23, R11, !P5 ;  /* 0x0000000b170a7207 */ /* 0x000fc60006800000 */
[----:B------:R-:W-:Y:S01]  /*18e40*/  STL [R1+0xb0], R2 ;  /* 0x0000b00201007387 */ /* 0x000fe20000100800 */
[----:B------:R-:W-:-:S03]  /*18e50*/  SEL R11, R23, R12, !P5 ;  /* 0x0000000c170b7207 */ /* 0x000fc60006800000 */
[----:B------:R0:W-:Y:S01]  /*18e60*/  STL [R1+0x98], R13 ;  /* 0x0000980d01007387 */ /* 0x0001e20000100800 */
[C---:B------:R-:W-:Y:S02]  /*18e70*/  SEL R9, R23.reuse, R9, !P5 ;  /* 0x0000000917097207 */ /* 0x040fe40006800000 */
[C---:B------:R-:W-:Y:S02]  /*18e80*/  SEL R5, R23.reuse, R5, !P5 ;  /* 0x0000000517057207 */ /* 0x040fe40006800000 */
[----:B0-----:R-:W-:Y:S02]  /*18e90*/  SEL R13, R23, R20, !P5 ;  /* 0x00000014170d7207 */ /* 0x001fe40006800000 */
[----:B------:R-:W-:-:S03]  /*18ea0*/  LOP3.LUT R2, R0, 0x1f, RZ, 0xc0, !PT ;  /* 0x0000001f00027812 */ /* 0x000fc600078ec0ff */
[----:B------:R-:W-:Y:S01]  /*18eb0*/  STL [R1+0x8c], R13 ;  /* 0x00008c0d01007387 */ /* 0x000fe20000100800 */
[----:B------:R-:W-:-:S03]  /*18ec0*/  SEL R0, R23, R21, !P5 ;  /* 0x0000001517007207 */ /* 0x000fc60006800000 */
[----:B------:R-:W-:Y:S04]  /*18ed0*/  STL [R1+0x88], R11 ;  /* 0x0000880b01007387 */ /* 0x000fe80000100800 */
[----:B------:R-:W-:Y:S04]  /*18ee0*/  STL [R1+0x80], R9 ;  /* 0x0000800901007387 */ /* 0x000fe80000100800 */
[----:B------:R2:W-:Y:S04]  /*18ef0*/  STL [R1+0x78], R5 ;  /* 0x0000780501007387 */ /* 0x0005e80000100800 */
[----:B------:R-:W5:Y:S01]  /*18f00*/  LDL.LU R21, [R1+0x2c] ;  /* 0x00002c0001157983 */ /* 0x000f620000300800 */
[----:B--2---:R-:W-:-:S03]  /*18f10*/  IMAD R5, R3, UR10, RZ ;  /* 0x0000000a03057c24 */ /* 0x004fc6000f8e02ff */
[----:B------:R-:W2:Y:S04]  /*18f20*/  LDL.LU R3, [R1+0x3c] ;  /* 0x00003c0001037983 */ /* 0x000ea80000300800 */
[----:B------:R4:W-:Y:S01]  /*18f30*/  STL [R1+0x84], R5 ;  /* 0x0000840501007387 */ /* 0x0009e20000100800 */
[----:B---3--:R-:W-:-:S03]  /*18f40*/  IMAD R9, R4, UR10, RZ ;  /* 0x0000000a04097c24 */ /* 0x008fc6000f8e02ff */
[----:B------:R-:W3:Y:S04]  /*18f50*/  LDL.LU R4, [R1+0x40] ;  /* 0x0000400001047983 */ /* 0x000ee80000300800 */
[----:B------:R5:W-:Y:S04]  /*18f60*/  STL [R1+0x7c], R9 ;  /* 0x00007c0901007387 */ /* 0x000be80000100800 */
[----:B------:R-:W3:Y:S01]  /*18f70*/  LDL.LU R11, [R1+0x48] ;  /* 0x00004800010b7983 */ /* 0x000ee20000300800 */
[----:B----4-:R-:W-:-:S03]  /*18f80*/  IMAD R5, R17, UR10, RZ ;  /* 0x0000000a11057c24 */ /* 0x010fc6000f8e02ff */
[----:B------:R-:W4:Y:S04]  /*18f90*/  LDL.LU R17, [R1+0x50] ;  /* 0x0000500001117983 */ /* 0x000f280000300800 */
[----:B------:R0:W-:Y:S01]  /*18fa0*/  STL [R1+0x74], R5 ;  /* 0x0000740501007387 */ /* 0x0001e20000100800 */
[----:B-----5:R-:W-:-:S03]  /*18fb0*/  IMAD R9, R7, UR10, RZ ;  /* 0x0000000a07097c24 */ /* 0x020fc6000f8e02ff */
[----:B------:R-:W5:Y:S01]  /*18fc0*/  LDL.LU R13, [R1+0x58] ;  /* 0x00005800010d7983 */ /* 0x000f620000300800 */
[----:B0-----:R-:W-:-:S03]  /*18fd0*/  IMAD R5, R6, UR10, RZ ;  /* 0x0000000a06057c24 */ /* 0x001fc6000f8e02ff */
[----:B------:R-:W5:Y:S04]  /*18fe0*/  LDL.LU R6, [R1+0x9c] ;  /* 0x00009c0001067983 */ /* 0x000f680000300800 */
[----:B------:R0:W-:Y:S04]  /*18ff0*/  STL [R1+0x70], R5 ;  /* 0x0000700501007387 */ /* 0x0001e80000100800 */
[----:B------:R-:W5:Y:S04]  /*19000*/  LDL.LU R7, [R1+0xb4] ;  /* 0x0000b40001077983 */ /* 0x000f680000300800 */
[----:B------:R1:W-:Y:S01]  /*19010*/  STL [R1+0x6c], R9 ;  /* 0x00006c0901007387 */ /* 0x0003e20000100800 */
[----:B0-----:R-:W-:-:S03]  /*19020*/  IMAD R5, R8, UR10, RZ ;  /* 0x0000000a08057c24 */ /* 0x001fc6000f8e02ff */
[----:B------:R-:W5:Y:S04]  /*19030*/  LDL.LU R8, [R1+0xbc] ;  /* 0x0000bc0001087983 */ /* 0x000f680000300800 */
[----:B------:R-:W-:Y:S01]  /*19040*/  STL [R1+0x68], R5 ;  /* 0x0000680501007387 */ /* 0x000fe20000100800 */
[----:B-1----:R-:W-:-:S03]  /*19050*/  IMAD R9, R18, UR10, RZ ;  /* 0x0000000a12097c24 */ /* 0x002fc6000f8e02ff */
[----:B------:R-:W5:Y:S04]  /*19060*/  LDL.LU R18, [R1+0xc4] ;  /* 0x0000c40001127983 */ /* 0x000f680000300800 */
[----:B------:R0:W-:Y:S02]  /*19070*/  STL [R1+0x64], R9 ;  /* 0x0000640901007387 */ /* 0x0001e40000100800 */
[----:B0-----:R-:W-:Y:S02]  /*19080*/  IMAD R9, R19, UR10, RZ ;  /* 0x0000000a13097c24 */ /* 0x001fe4000f8e02ff */
[----:B------:R-:W5:Y:S01]  /*19090*/  LDL.LU R19, [R1+0xcc] ;  /* 0x0000cc0001137983 */ /* 0x000f620000300800 */
[----:B------:R-:W-:-:S05]  /*190a0*/  IMAD R5, R15, UR10, RZ ;  /* 0x0000000a0f057c24 */ /* 0x000fca000f8e02ff */
[----:B------:R0:W-:Y:S04]  /*190b0*/  STL [R1+0x60], R5 ;  /* 0x0000600501007387 */ /* 0x0001e80000100800 */
[----:B------:R1:W-:Y:S04]  /*190c0*/  STL [R1+0x5c], R9 ;  /* 0x00005c0901007387 */ /* 0x0003e80000100800 */
[----:B------:R-:W5:Y:S01]  /*190d0*/  LDL.LU R14, [R1+0xe0] ;  /* 0x0000e000010e7983 */ /* 0x000f620000300800 */
[----:B0-----:R-:W-:Y:S02]  /*190e0*/  IMAD R5, R16, UR10, RZ ;  /* 0x0000000a10057c24 */ /* 0x001fe4000f8e02ff */
[----:B-1----:R-:W-:-:S03]  /*190f0*/  IMAD R9, R22, UR10, RZ ;  /* 0x0000000a16097c24 */ /* 0x002fc6000f8e02ff */
        /* <DEDUP_REMOVED lines=16> */
[----:B------:R2:W-:Y:S01]  /*19200*/  STL [R1+0x24], R9 ;  /* 0x0000240901007387 */ /* 0x0005e20000100800 */
[----:B0-----:R-:W-:Y:S02]  /*19210*/  IMAD R5, R21, UR10, RZ ;  /* 0x0000000a15057c24 */ /* 0x001fe4000f8e02ff */
[----:B--2---:R-:W-:Y:S02]  /*19220*/  IMAD R9, R3, UR10, RZ ;  /* 0x0000000a03097c24 */ /* 0x004fe4000f8e02ff */
[----:B------:R-:W2:Y:S04]  /*19230*/  LDL.LU R3, [R1+0x100] ;  /* 0x0001000001037983 */ /* 0x000ea80000300800 */
[----:B------:R3:W-:Y:S04]  /*19240*/  STL [R1+0x20], R5 ;  /* 0x0000200501007387 */ /* 0x0007e80000100800 */
[----:B------:R0:W-:Y:S01]  /*19250*/  STL [R1+0x1c], R9 ;  /* 0x00001c0901007387 */ /* 0x0001e20000100800 */
[----:B---3--:R-:W-:-:S03]  /*19260*/  IMAD R5, R4, UR10, RZ ;  /* 0x0000000a04057c24 */ /* 0x008fc6000f8e02ff */
[----:B------:R-:W3:Y:S04]  /*19270*/  LDL.LU R4, [R1+0x108] ;  /* 0x0001080001047983 */ /* 0x000ee80000300800 */
[----:B------:R4:W-:Y:S01]  /*19280*/  STL [R1+0x18], R5 ;  /* 0x0000180501007387 */ /* 0x0009e20000100800 */
[----:B0-----:R-:W-:Y:S02]  /*19290*/  IMAD R9, R11, UR10, RZ ;  /* 0x0000000a0b097c24 */ /* 0x001fe4000f8e02ff */
[----:B----4-:R-:W-:Y:S02]  /*192a0*/  IMAD R5, R17, UR10, RZ ;  /* 0x0000000a11057c24 */ /* 0x010fe4000f8e02ff */
[----:B------:R-:W4:Y:S04]  /*192b0*/  LDL.LU R17, [R1+0x110] ;  /* 0x0001100001117983 */ /* 0x000f280000300800 */
[----:B------:R5:W-:Y:S04]  /*192c0*/  STL [R1+0x14], R9 ;  /* 0x0000140901007387 */ /* 0x000be80000100800 */
[----:B------:R0:W-:Y:S01]  /*192d0*/  STL [R1+0x10], R5 ;  /* 0x0000100501007387 */ /* 0x0001e20000100800 */
[----:B-----5:R-:W-:-:S02]  /*192e0*/  IMAD R9, R13, UR10, RZ ;  /* 0x0000000a0d097c24 */ /* 0x020fc4000f8e02ff */
[----:B0-----:R-:W-:Y:S02]  /*192f0*/  IMAD R5, R6, UR10, RZ ;  /* 0x0000000a06057c24 */ /* 0x001fe4000f8e02ff */
[----:B------:R-:W5:Y:S04]  /*19300*/  LDL.LU R6, [R1+0x118] ;  /* 0x0001180001067983 */ /* 0x000f680000300800 */
[----:B------:R0:W-:Y:S04]  /*19310*/  STL [R1+0xc], R9 ;  /* 0x00000c0901007387 */ /* 0x0001e80000100800 */
[----:B------:R1:W-:Y:S01]  /*19320*/  STL [R1+0x8], R5 ;  /* 0x0000080501007387 */ /* 0x0003e20000100800 */
[----:B0-----:R-:W-:-:S03]  /*19330*/  IMAD R9, R7, UR10, RZ ;  /* 0x0000000a07097c24 */ /* 0x001fc6000f8e02ff */
[----:B------:R-:W5:Y:S01]  /*19340*/  LDL.LU R7, [R1+0x128] ;  /* 0x0001280001077983 */ /* 0x000f620000300800 */
[----:B-1----:R-:W-:-:S03]  /*19350*/  IMAD R5, R8, UR10, RZ ;  /* 0x0000000a08057c24 */ /* 0x002fc6000f8e02ff */
[----:B------:R-:W-:Y:S01]  /*19360*/  STL [R1+0x4], R9 ;  /* 0x0000040901007387 */ /* 0x000fe20000100800 */
[----:B------:R-:W-:-:S03]  /*19370*/  IMAD R29, R18, UR10, RZ ;  /* 0x0000000a121d7c24 */ /* 0x000fc6000f8e02ff */
[----:B------:R-:W5:Y:S04]  /*19380*/  LDL.LU R8, [R1+0x130] ;  /* 0x0001300001087983 */ /* 0x000f680000300800 */
[----:B------:R4:W-:Y:S04]  /*19390*/  STL [R1], R5 ;  /* 0x0000000501007387 */ /* 0x0009e80000100800 */
[----:B------:R-:W5:Y:S01]  /*193a0*/  LDL.LU R18, [R1+0x138] ;  /* 0x0001380001127983 */ /* 0x000f620000300800 */
[----:B------:R-:W-:-:S03]  /*193b0*/  IMAD R28, R19, UR10, RZ ;  /* 0x0000000a131c7c24 */ /* 0x000fc6000f8e02ff */
[----:B------:R-:W-:Y:S04]  /*193c0*/  STL [R1+0x53a8], R29 ;  /* 0x0053a81d01007387 */ /* 0x000fe80000100800 */
[----:B------:R-:W5:Y:S04]  /*193d0*/  LDL.LU R19, [R1+0x140] ;  /* 0x0001400001137983 */ /* 0x000f680000300800 */
[----:B------:R-:W-:Y:S01]  /*193e0*/  STL [R1+0x53a4], R28 ;  /* 0x0053a41c01007387 */ /* 0x000fe20000100800 */
[----:B------:R-:W-:-:S03]  /*193f0*/  IMAD R27, R14, UR10, RZ ;  /* 0x0000000a0e1b7c24 */ /* 0x000fc6000f8e02ff */
[----:B------:R-:W5:Y:S04]  /*19400*/  LDL.LU R13, [R1+0x148] ;  /* 0x00014800010d7983 */ /* 0x000f680000300800 */
[----:B------:R-:W-:Y:S04]  /*19410*/  STL [R1+0x53a0], R27 ;  /* 0x0053a01b01007387 */ /* 0x000fe80000100800 */
[----:B------:R-:W5:Y:S01]  /*19420*/  LDL.LU R14, [R1+0x16c] ;  /* 0x00016c00010e7983 */ /* 0x000f620000300800 */
[----:B------:R-:W-:-:S05]  /*19430*/  IMAD R26, R15, UR10, RZ ;  /* 0x0000000a0f1a7c24 */ /* 0x000fca000f8e02ff */
[----:B------:R-:W-:Y:S01]  /*19440*/  STL [R1+0x539c], R26 ;  /* 0x00539c1a01007387 */ /* 0x000fe20000100800 */
[----:B------:R-:W-:-:S03]  /*19450*/  IMAD R25, R22, UR10, RZ ;  /* 0x0000000a16197c24 */ /* 0x000fc6000f8e02ff */
[----:B------:R-:W5:Y:S04]  /*19460*/  LDL.LU R22, [R1+0x190] ;  /* 0x0001900001167983 */ /* 0x000f680000300800 */
[----:B------:R-:W-:Y:S04]  /*19470*/  STL [R1+0x5398], R25 ;  /* 0x0053981901007387 */ /* 0x000fe80000100800 */
[----:B------:R-:W5:Y:S01]  /*19480*/  LDL.LU R15, [R1+0x1a4] ;  /* 0x0001a400010f7983 */ /* 0x000f620000300800 */
[----:B------:R-:W-:-:S05]  /*19490*/  IMAD R24, R16, UR10, RZ ;  /* 0x0000000a10187c24 */ /* 0x000fca000f8e02ff */
[----:B------:R-:W-:Y:S01]  /*194a0*/  STL [R1+0x5394], R24 ;  /* 0x0053941801007387 */ /* 0x000fe20000100800 */
[----:B--2---:R-:W-:-:S05]  /*194b0*/  IMAD R3, R3, UR10, RZ ;  /* 0x0000000a03037c24 */ /* 0x004fca000f8e02ff */
[----:B------:R-:W-:Y:S04]  /*194c0*/  STL [R1+0x5390], R3 ;  /* 0x0053900301007387 */ /* 0x000fe80000100800 */
[----:B------:R-:W2:Y:S01]  /*194d0*/  LDL.LU R16, [R1+0x1ac] ;  /* 0x0001ac0001107983 */ /* 0x000ea20000300800 */
[----:B---3--:R-:W-:-:S05]  /*194e0*/  IMAD R4, R4, UR10, RZ ;  /* 0x0000000a04047c24 */ /* 0x008fca000f8e02ff */
[----:B------:R0:W-:Y:S01]  /*194f0*/  STL [R1+0x53ac], R4 ;  /* 0x0053ac0401007387 */ /* 0x0001e20000100800 */
[----:B----4-:R-:W-:-:S03]  /*19500*/  IMAD R5, R17, UR10, RZ ;  /* 0x0000000a11057c24 */ /* 0x010fc6000f8e02ff */
[----:B------:R-:W3:Y:S04]  /*19510*/  LDL.LU R17, [R1+0x1b4] ;  /* 0x0001b40001117983 */ /* 0x000ee80000300800 */
[----:B------:R-:W-:Y:S01]  /*19520*/  STL [R1+0x53b0], R5 ;  /* 0x0053b00501007387 */ /* 0x000fe20000100800 */
[----:B-----5:R-:W-:-:S05]  /*19530*/  IMAD R6, R6, UR10, RZ ;  /* 0x0000000a06067c24 */ /* 0x020fca000f8e02ff */
[----:B------:R-:W-:Y:S01]  /*19540*/  STL [R1+0x53b4], R6 ;  /* 0x0053b40601007387 */ /* 0x000fe20000100800 */
[----:B------:R-:W-:Y:S02]  /*19550*/  IMAD R7, R7, UR10, RZ ;  /* 0x0000000a07077c24 */ /* 0x000fe4000f8e02ff */
[----:B------:R-:W-:-:S03]  /*19560*/  IMAD R8, R8, UR10, RZ ;  /* 0x0000000a08087c24 */ /* 0x000fc6000f8e02ff */
[----:B------:R-:W-:Y:S04]  /*19570*/  STL [R1+0x53b8], R7 ;  /* 0x0053b80701007387 */ /* 0x000fe80000100800 */
[----:B------:R-:W-:Y:S01]  /*19580*/  STL [R1+0x53bc], R8 ;  /* 0x0053bc0801007387 */ /* 0x000fe20000100800 */
[----:B------:R-:W-:-:S03]  /*19590*/  IMAD R9, R18, UR10, RZ ;  /* 0x0000000a12097c24 */ /* 0x000fc6000f8e02ff */
[----:B------:R-:W4:Y:S04]  /*195a0*/  LDL.LU R18, [R1+0x1c8] ;  /* 0x0001c80001127983 */ /* 0x000f280000300800 */
[----:B------:R-:W-:Y:S01]  /*195b0*/  STL [R1+0x53c0], R9 ;  /* 0x0053c00901007387 */ /* 0x000fe20000100800 */
[----:B------:R-:W-:-:S03]  /*195c0*/  IMAD R11, R19, UR10, RZ ;  /* 0x0000000a130b7c24 */ /* 0x000fc6000f8e02ff */
[----:B------:R-:W5:Y:S04]  /*195d0*/  LDL.LU R19, [R1+0x208] ;  /* 0x0002080001137983 */ /* 0x000f680000300800 */
[----:B------:R-:W-:Y:S01]  /*195e0*/  STL [R1+0x53c4], R11 ;  /* 0x0053c40b01007387 */ /* 0x000fe20000100800 */
[----:B------:R-:W-:-:S03]  /*195f0*/  IMAD R12, R13, UR10, RZ ;  /* 0x0000000a0d0c7c24 */ /* 0x000fc6000f8e02ff */
[----:B------:R-:W5:Y:S04]  /*19600*/  LDL.LU R20, [R1+0x210] ;  /* 0x0002100001147983 */ /* 0x000f680000300800 */
[----:B------:R-:W5:Y:S01]  /*19610*/  LDL.LU R21, [R1+0x224] ;  /* 0x0002240001157983 */ /* 0x000f620000300800 */
[----:B------:R-:W-:-:S03]  /*19620*/  IMAD R13, R14, UR10, RZ ;  /* 0x0000000a0e0d7c24 */ /* 0x000fc6000f8e02ff */
[----:B------:R-:W-:Y:S04]  /*19630*/  STL [R1+0x53c8], R12 ;  /* 0x0053c80c01007387 */ /* 0x000fe80000100800 */
[----:B------:R-:W-:Y:S01]  /*19640*/  STL [R1+0x53cc], R13 ;  /* 0x0053cc0d01007387 */ /* 0x000fe20000100800 */
[----:B------:R-:W-:-:S03]  /*19650*/  IMAD R14, R22, UR10, RZ ;  /* 0x0000000a160e7c24 */ /* 0x000fc6000f8e02ff */
[----:B------:R-:W5:Y:S04]  /*19660*/  LDL.LU R22, [R1+0x26c] ;  /* 0x00026c0001167983 */ /* 0x000f680000300800 */
[----:B------:R-:W5:Y:S01]  /*19670*/  LDL.LU R23, [R1+0x274] ;  /* 0x0002740001177983 */ /* 0x000f620000300800 */
[----:B------:R-:W-:-:S03]  /*19680*/  IMAD R15, R15, UR10, RZ ;  /* 0x0000000a0f0f7c24 */ /* 0x000fc6000f8e02ff */
[----:B------:R-:W-:Y:S04]  /*19690*/  STL [R1+0x53d0], R14 ;  /* 0x0053d00e01007387 */ /* 0x000fe80000100800 */
[----:B0-----:R-:W5:Y:S04]  /*196a0*/  LDL.LU R4, [R1+0x2a4] ;  /* 0x0002a40001047983 */ /* 0x001f680000300800 */
[----:B------:R-:W5:Y:S04]  /*196b0*/  LDL.LU R24, [R1+0x2a8] ;  /* 0x0002a80001187983 */ /* 0x000f680000300800 */
[----:B------:R0:W-:Y:S04]  /*196c0*/  STL [R1+0x53d4], R15 ;  /* 0x0053d40f01007387 */ /* 0x0001e80000100800 */
[----:B------:R-:W5:Y:S04]  /*196d0*/  LDL.LU R26, [R1+0x2ac] ;  /* 0x0002ac00011a7983 */ /* 0x000f680000300800 */
[----:B------:R-:W5:Y:S01]  /*196e0*/  LDL.LU R28, [R1+0x2b0] ;  /* 0x0002b000011c7983 */ /* 0x000f620000300800 */
[----:B--2---:R-:W-:-:S05]  /*196f0*/  IMAD R16, R16, UR10, RZ ;  /* 0x0000000a10107c24 */ /* 0x004fca000f8e02ff */
[----:B------:R1:W-:Y:S04]  /*19700*/  STL [R1+0x53d8], R16 ;  /* 0x0053d81001007387 */ /* 0x0003e80000100800 */
[----:B0-----:R-:W2:Y:S04]  /*19710*/  LDL.LU R15, [R1+0x2b4] ;  /* 0x0002b400010f7983 */ /* 0x001ea80000300800 */
[----:B------:R-:W2:Y:S04]  /*19720*/  LDL.LU R14, [R1+0x2b8] ;  /* 0x0002b800010e7983 */ /* 0x000ea80000300800 */
[----:B------:R-:W2:Y:S04]  /*19730*/  LDL.LU R29, [R1+0x2bc] ;  /* 0x0002bc00011d7983 */ /* 0x000ea80000300800 */
[----:B------:R-:W2:Y:S04]  /*19740*/  LDL.LU R13, [R1+0x2c0] ;  /* 0x0002c000010d7983 */ /* 0x000ea80000300800 */
[----:B------:R-:W2:Y:S04]  /*19750*/  LDL.LU R12, [R1+0x2c4] ;  /* 0x0002c400010c7983 */ /* 0x000ea80000300800 */
[----:B------:R-:W2:Y:S01]  /*19760*/  LDL.LU R27, [R1+0x2c8] ;  /* 0x0002c800011b7983 */ /* 0x000ea20000300800 */
[----:B---3--:R-:W-:-:S05]  /*19770*/  IMAD R17, R17, UR10, RZ ;  /* 0x0000000a11117c24 */ /* 0x008fca000f8e02ff */
[----:B------:R0:W-:Y:S04]  /*19780*/  STL [R1+0x53dc], R17 ;  /* 0x0053dc1101007387 */ /* 0x0001e80000100800 */
[----:B------:R-:W3:Y:S04]  /*19790*/  LDL.LU R11, [R1+0x2cc] ;  /* 0x0002cc00010b7983 */ /* 0x000ee80000300800 */
[----:B------:R-:W3:Y:S01]  /*197a0*/  LDL.LU R25, [R1+0x2d0] ;  /* 0x0002d00001197983 */ /* 0x000ee20000300800 */
[----:B----4-:R-:W-:Y:S02]  /*197b0*/  IMAD R18, R18, UR10, RZ ;  /* 0x0000000a12127c24 */ /* 0x010fe4000f8e02ff */
[----:B-----5:R-:W-:-:S03]  /*197c0*/  IMAD R19, R19, UR10, RZ ;  /* 0x0000000a13137c24 */ /* 0x020fc6000f8e02ff */
[----:B------:R-:W-:Y:S04]  /*197d0*/  STL [R1+0x53e0], R18 ;  /* 0x0053e01201007387 */ /* 0x000fe80000100800 */
[----:B------:R-:W-:Y:S04]  /*197e0*/  STL [R1+0x53e4], R19 ;  /* 0x0053e41301007387 */ /* 0x000fe80000100800 */
[----:B------:R-:W4:Y:S04]  /*197f0*/  LDL.LU R3, [R1+0x2d4] ;  /* 0x0002d40001037983 */ /* 0x000f280000300800 */
[----:B------:R-:W5:Y:S04]  /*19800*/  LDL.LU R9, [R1+0x2d8] ;  /* 0x0002d80001097983 */ /* 0x000f680000300800 */
[----:B------:R-:W5:Y:S04]  /*19810*/  LDL.LU R8, [R1+0x2e0] ;  /* 0x0002e00001087983 */ /* 0x000f680000300800 */
[----:B------:R-:W5:Y:S04]  /*19820*/  LDL.LU R7, [R1+0x2e4] ;  /* 0x0002e40001077983 */ /* 0x000f680000300800 */
[----:B------:R-:W5:Y:S04]  /*19830*/  LDL.LU R6, [R1+0x2f4] ;  /* 0x0002f40001067983 */ /* 0x000f680000300800 */
[----:B------:R-:W5:Y:S01]  /*19840*/  LDL.LU R5, [R1+0x2f8] ;  /* 0x0002f80001057983 */ /* 0x000f620000300800 */
[----:B-1----:R-:W-:-:S03]  /*19850*/  IMAD R16, R4, UR10, RZ ;  /* 0x0000000a04107c24 */ /* 0x002fc6000f8e02ff */
[----:B------:R-:W5:Y:S01]  /*19860*/  LDL.LU R4, [R1+0x2f0] ;  /* 0x0002f00001047983 */ /* 0x000f620000300800 */
[----:B0-----:R-:W-:-:S03]  /*19870*/  IMAD R17, R24, UR10, RZ ;  /* 0x0000000a18117c24 */ /* 0x001fc6000f8e02ff */
[----:B------:R0:W-:Y:S04]  /*19880*/  STL [R1+0x2c], R16 ;  /* 0x00002c1001007387 */ /* 0x0001e80000100800 */
[----:B------:R-:W5:Y:S04]  /*19890*/  LDL.LU R24, [R1+0x2ec] ;  /* 0x0002ec0001187983 */ /* 0x000f680000300800 */
[----:B------:R1:W-:Y:S01]  /*198a0*/  STL [R1+0x3c], R17 ;  /* 0x00003c1101007387 */ /* 0x0003e20000100800 */
[----:B0-----:R-:W-:-:S03]  /*198b0*/  IMAD R16, R26, UR10, RZ ;  /* 0x0000000a1a107c24 */ /* 0x001fc6000f8e02ff */
[----:B------:R-:W5:Y:S04]  /*198c0*/  LDL.LU R26, [R1+0x2e8] ;  /* 0x0002e800011a7983 */ /* 0x000f680000300800 */
[----:B------:R2:W-:Y:S01]  /*198d0*/  STL [R1+0x40], R16 ;  /* 0x0000401001007387 */ /* 0x0005e20000100800 */
[----:B-1----:R-:W-:-:S03]  /*198e0*/  IMAD R17, R28, UR10, RZ ;  /* 0x0000000a1c117c24 */ /* 0x002fc6000f8e02ff */
[----:B------:R-:W5:Y:S04]  /*198f0*/  LDL.LU R28, [R1+0x308] ;  /* 0x00030800011c7983 */ /* 0x000f680000300800 */
[----:B------:R-:W-:Y:S01]  /*19900*/  STL [R1+0x48], R17 ;  /* 0x0000481101007387 */ /* 0x000fe20000100800 */
[----:B--2---:R-:W-:Y:S02]  /*19910*/  IMAD R16, R15, UR10, RZ ;  /* 0x0000000a0f107c24 */ /* 0x004fe4000f8e02ff */
[----:B------:R-:W-:-:S03]  /*19920*/  IMAD R14, R14, UR10, RZ ;  /* 0x0000000a0e0e7c24 */ /* 0x000fc6000f8e02ff */
[----:B------:R-:W-:Y:S01]  /*19930*/  STL [R1+0x50], R16 ;  /* 0x0000501001007387 */ /* 0x000fe20000100800 */
[----:B------:R-:W-:-:S03]  /*19940*/  IMAD R15, R29, UR10, RZ ;  /* 0x0000000a1d0f7c24 */ /* 0x000fc6000f8e02ff */
[----:B------:R-:W2:Y:S04]  /*19950*/  LDL.LU R29, [R1+0x324] ;  /* 0x00032400011d7983 */ /* 0x000ea80000300800 */
[----:B------:R0:W-:Y:S01]  /*19960*/  STL [R1+0x58], R14 ;  /* 0x0000580e01007387 */ /* 0x0001e20000100800 */
[----:B------:R-:W-:-:S03]  /*19970*/  IMAD R12, R12, UR10, RZ ;  /* 0x0000000a0c0c7c24 */ /* 0x000fc6000f8e02ff */
[----:B------:R-:W-:Y:S01]  /*19980*/  STL [R1+0x9c], R15 ;  /* 0x00009c0f01007387 */ /* 0x000fe20000100800 */
[----:B0-----:R-:W-:Y:S02]  /*19990*/  IMAD R14, R13, UR10, RZ ;  /* 0x0000000a0d0e7c24 */ /* 0x001fe4000f8e02ff */
[----:B------:R-:W-:-:S03]  /*199a0*/  IMAD R13, R27, UR10, RZ ;  /* 0x0000000a1b0d7c24 */ /* 0x000fc6000f8e02ff */
[----:B------:R-:W-:Y:S04]  /*199b0*/  STL [R1+0xb4], R14 ;  /* 0x0000b40e01007387 */ /* 0x000fe80000100800 */
[----:B------:R-:W2:Y:S04]  /*199c0*/  LDL.LU R27, [R1+0x320] ;  /* 0x00032000011b7983 */ /* 0x000ea80000300800 */
[----:B------:R3:W-:Y:S04]  /*199d0*/  STL [R1+0xbc], R12 ;  /* 0x0000bc0c01007387 */ /* 0x0007e80000100800 */
[----:B------:R-:W-:Y:S04]  /*199e0*/  STL [R1+0xc4], R13 ;  /* 0x0000c40d01007387 */ /* 0x000fe80000100800 */
[----:B------:R-:W2:Y:S01]  /*199f0*/  LDL.LU R16, [R1+0x35c] ;  /* 0x00035c0001107983 */ /* 0x000ea20000300800 */
[----:B---3--:R-:W-:-:S02]  /*19a00*/  IMAD R12, R11, UR10, RZ ;  /* 0x0000000a0b0c7c24 */ /* 0x008fc4000f8e02ff */
[----:B------:R-:W-:-:S03]  /*19a10*/  IMAD R11, R25, UR10, RZ ;  /* 0x0000000a190b7c24 */ /* 0x000fc6000f8e02ff */
[----:B------:R0:W-:Y:S04]  /*19a20*/  STL [R1+0xcc], R12 ;  /* 0x0000cc0c01007387 */ /* 0x0001e80000100800 */
[----:B0-----:R-:W3:Y:S04]  /*19a30*/  LDL.LU R12, [R1+0x358] ;  /* 0x00035800010c7983 */ /* 0x001ee80000300800 */
[----:B------:R0:W-:Y:S04]  /*19a40*/  STL [R1+0xe0], R11 ;  /* 0x0000e00b01007387 */ /* 0x0001e80000100800 */
[----:B0-----:R-:W3:Y:S04]  /*19a50*/  LDL.LU R11, [R1+0x374] ;  /* 0x00037400010b7983 */ /* 0x001ee80000300800 */
[----:B------:R-:W3:Y:S01]  /*19a60*/  LDL.LU R25, [R1+0x370] ;  /* 0x0003700001197983 */ /* 0x000ee20000300800 */
[----:B----4-:R-:W-:-:S03]  /*19a70*/  IMAD R14, R3, UR10, RZ ;  /* 0x0000000a030e7c24 */ /* 0x010fc6000f8e02ff */
[----:B------:R-:W4:Y:S01]  /*19a80*/  LDL.LU R3, [R1+0x36c] ;  /* 0x00036c0001037983 */ /* 0x000f220000300800 */
[----:B-----5:R-:W-:-:S03]  /*19a90*/  IMAD R13, R9, UR10, RZ ;  /* 0x0000000a090d7c24 */ /* 0x020fc6000f8e02ff */
[----:B------:R-:W-:Y:S01]  /*19aa0*/  STL [R1+0xe8], R14 ;  /* 0x0000e80e01007387 */ /* 0x000fe20000100800 */
[----:B------:R-:W-:-:S03]  /*19ab0*/  IMAD R9, R8, UR10, RZ ;  /* 0x0000000a08097c24 */ /* 0x000fc6000f8e02ff */
[----:B------:R-:W-:Y:S01]  /*19ac0*/  STL [R1+0xf0], R13 ;  /* 0x0000f00d01007387 */ /* 0x000fe20000100800 */
[----:B------:R-:W-:-:S03]  /*19ad0*/  IMAD R8, R7, UR10, RZ ;  /* 0x0000000a07087c24 */ /* 0x000fc6000f8e02ff */
[----:B------:R-:W5:Y:S04]  /*19ae0*/  LDL.LU R7, [R1+0x378] ;  /* 0x0003780001077983 */ /* 0x000f680000300800 */
[----:B------:R0:W-:Y:S04]  /*19af0*/  STL [R1+0xf8], R9 ;  /* 0x0000f80901007387 */ /* 0x0001e80000100800 */
[----:B------:R1:W-:Y:S01]  /*19b00*/  STL [R1+0x100], R8 ;  /* 0x0001000801007387 */ /* 0x0003e20000100800 */
[----:B0-----:R-:W-:-:S03]  /*19b10*/  IMAD R9, R6, UR10, RZ ;  /* 0x0000000a06097c24 */ /* 0x001fc6000f8e02ff */
[----:B------:R-:W5:Y:S01]  /*19b20*/  LDL.LU R6, [R1+0x368] ;  /* 0x0003680001067983 */ /* 0x000f620000300800 */
[----:B-1----:R-:W-:-:S03]  /*19b30*/  IMAD R8, R5, UR10, RZ ;  /* 0x0000000a05087c24 */ /* 0x002fc6000f8e02ff */
[----:B------:R0:W-:Y:S04]  /*19b40*/  STL [R1+0x108], R9 ;  /* 0x0001080901007387 */ /* 0x0001e80000100800 */
[----:B------:R-:W5:Y:S04]  /*19b50*/  LDL.LU R5, [R1+0x3bc] ;  /* 0x0003bc0001057983 */ /* 0x000f680000300800 */
[----:B------:R1:W-:Y:S01]  /*19b60*/  STL [R1+0x110], R8 ;  /* 0x0001100801007387 */ /* 0x0003e20000100800 */
[----:B0-----:R-:W-:-:S03]  /*19b70*/  IMAD R9, R4, UR10, RZ ;  /* 0x0000000a04097c24 */ /* 0x001fc6000f8e02ff */
[----:B------:R-:W5:Y:S04]  /*19b80*/  LDL.LU R4, [R1+0x3b8] ;  /* 0x0003b80001047983 */ /* 0x000f680000300800 */
[----:B------:R0:W-:Y:S01]  /*19b90*/  STL [R1+0x118], R9 ;  /* 0x0001180901007387 */ /* 0x0001e20000100800 */
        /* <DEDUP_REMOVED lines=8> */
[----:B------:R-:W5:Y:S04]  /*19c20*/  LDL.LU R14, [R1+0x3e4] ;  /* 0x0003e400010e7983 */ /* 0x000f680000300800 */
[----:B------:R2:W-:Y:S04]  /*19c30*/  STL [R1+0x138], R8 ;  /* 0x0001380801007387 */ /* 0x0005e80000100800 */
[----:B------:R-:W5:Y:S04]  /*19c40*/  LDL.LU R28, [R1+0x3fc] ;  /* 0x0003fc00011c7983 */ /* 0x000f680000300800 */
[----:B------:R-:W5:Y:S04]  /*19c50*/  LDL.LU R13, [R1+0x400] ;  /* 0x00040000010d7983 */ /* 0x000f680000300800 */
[----:B-1----:R-:W5:Y:S01]  /*19c60*/  LDL.LU R9, [R1+0x3f8] ;  /* 0x0003f80001097983 */ /* 0x002f620000300800 */
[----:B--2---:R-:W-:-:S05]  /*19c70*/  IMAD R8, R29, UR10, RZ ;  /* 0x0000000a1d087c24 */ /* 0x004fca000f8e02ff */
[----:B------:R0:W-:Y:S04]  /*19c80*/  STL [R1+0x140], R8 ;  /* 0x0001400801007387 */ /* 0x0001e80000100800 */
[----:B------:R-:W2:Y:S04]  /*19c90*/  LDL.LU R29, [R1+0x3f4] ;  /* 0x0003f400011d7983 */ /* 0x000ea80000300800 */
[----:B0-----:R-:W2:Y:S01]  /*19ca0*/  LDL.LU R8, [R1+0x3f0] ;  /* 0x0003f00001087983 */ /* 0x001ea20000300800 */
[----:B------:R-:W-:-:S03]  /*19cb0*/  IMAD R17, R27, UR10, RZ ;  /* 0x0000000a1b117c24 */ /* 0x000fc6000f8e02ff */
[----:B------:R-:W2:Y:S04]  /*19cc0*/  LDL.LU R27, [R1+0x424] ;  /* 0x00042400011b7983 */ /* 0x000ea80000300800 */
[----:B------:R0:W-:Y:S02]  /*19cd0*/  STL [R1+0x148], R17 ;  /* 0x0001481101007387 */ /* 0x0001e40000100800 */
[----:B0-----:R-:W-:-:S05]  /*19ce0*/  IMAD R17, R16, UR10, RZ ;  /* 0x0000000a10117c24 */ /* 0x001fca000f8e02ff */
[----:B------:R-:W-:Y:S01]  /*19cf0*/  STL [R1+0x16c], R17 ;  /* 0x00016c1101007387 */ /* 0x000fe20000100800 */
[----:B---3--:R-:W-:-:S05]  /*19d00*/  IMAD R16, R12, UR10, RZ ;  /* 0x0000000a0c107c24 */ /* 0x008fca000f8e02ff */
[----:B------:R-:W-:Y:S01]  /*19d10*/  STL [R1+0x190], R16 ;  /* 0x0001901001007387 */ /* 0x000fe20000100800 */
[----:B------:R-:W-:Y:S02]  /*19d20*/  IMAD R12, R11, UR10, RZ ;  /* 0x0000000a0b0c7c24 */ /* 0x000fe4000f8e02ff */
[----:B------:R-:W-:Y:S02]  /*19d30*/  IMAD R11, R25, UR10, RZ ;  /* 0x0000000a190b7c24 */ /* 0x000fe4000f8e02ff */
[----:B------:R-:W3:Y:S04]  /*19d40*/  LDL.LU R25, [R1+0x420] ;  /* 0x0004200001197983 */ /* 0x000ee80000300800 */
[----:B------:R0:W-:Y:S04]  /*19d50*/  STL [R1+0x1a4], R12 ;  /* 0x0001a40c01007387 */ /* 0x0001e80000100800 */
[----:B------:R1:W-:Y:S04]  /*19d60*/  STL [R1+0x1ac], R11 ;  /* 0x0001ac0b01007387 */ /* 0x0003e80000100800 */
[----:B0-----:R-:W3:Y:S04]  /*19d70*/  LDL.LU R12, [R1+0x41c] ;  /* 0x00041c00010c7983 */ /* 0x001ee80000300800 */
[----:B-1----:R-:W3:Y:S01]  /*19d80*/  LDL.LU R11, [R1+0x43c] ;  /* 0x00043c00010b7983 */ /* 0x002ee20000300800 */
[----:B----4-:R-:W-:-:S05]  /*19d90*/  IMAD R3, R3, UR10, RZ ;  /* 0x0000000a03037c24 */ /* 0x010fca000f8e02ff */
[----:B------:R0:W-:Y:S04]  /*19da0*/  STL [R1+0x1b4], R3 ;  /* 0x0001b40301007387 */ /* 0x0001e80000100800 */
[----:B0-----:R-:W4:Y:S01]  /*19db0*/  LDL.LU R3, [R1+0x438] ;  /* 0x0004380001037983 */ /* 0x001f220000300800 */
[----:B-----5:R-:W-:-:S03]  /*19dc0*/  IMAD R16, R7, UR10, RZ ;  /* 0x0000000a07107c24 */ /* 0x020fc6000f8e02ff */
[----:B------:R-:W5:Y:S04]  /*19dd0*/  LDL.LU R7, [R1+0x434] ;  /* 0x0004340001077983 */ /* 0x000f680000300800 */
[----:B------:R0:W-:Y:S01]  /*19de0*/  STL [R1+0x1c8], R16 ;  /* 0x0001c81001007387 */ /* 0x0001e20000100800 */
[----:B------:R-:W-:-:S03]  /*19df0*/  IMAD R17, R6, UR10, RZ ;  /* 0x0000000a06117c24 */ /* 0x000fc6000f8e02ff */
[----:B------:R-:W5:Y:S04]  /*19e00*/  LDL.LU R6, [R1+0x430] ;  /* 0x0004300001067983 */ /* 0x000f680000300800 */
[----:B------:R1:W-:Y:S01]  /*19e10*/  STL [R1+0x208], R17 ;  /* 0x0002081101007387 */ /* 0x0003e20000100800 */
[----:B0-----:R-:W-:-:S03]  /*19e20*/  IMAD R16, R5, UR10, RZ ;  /* 0x0000000a05107c24 */ /* 0x001fc6000f8e02ff */
[----:B------:R-:W5:Y:S04]  /*19e30*/  LDL.LU R5, [R1+0x42c] ;  /* 0x00042c0001057983 */ /* 0x000f680000300800 */
[----:B------:R0:W-:Y:S01]  /*19e40*/  STL [R1+0x210], R16 ;  /* 0x0002101001007387 */ /* 0x0001e20000100800 */
[----:B-1----:R-:W-:-:S03]  /*19e50*/  IMAD R17, R4, UR10, RZ ;  /* 0x0000000a04117c24 */ /* 0x002fc6000f8e02ff */
        /* <DEDUP_REMOVED lines=8> */
[----:B------:R-:W-:Y:S01]  /*19ee0*/  STL [R1+0x274], R17 ;  /* 0x0002741101007387 */ /* 0x000fe20000100800 */
[----:B------:R-:W-:-:S03]  /*19ef0*/  IMAD R14, R14, UR10, RZ ;  /* 0x0000000a0e0e7c24 */ /* 0x000fc6000f8e02ff */
[----:B------:R-:W-:Y:S01]  /*19f00*/  STL [R1+0x2a4], R16 ;  /* 0x0002a41001007387 */ /* 0x000fe20000100800 */
[----:B------:R-:W-:-:S03]  /*19f10*/  IMAD R15, R28, UR10, RZ ;  /* 0x0000000a1c0f7c24 */ /* 0x000fc6000f8e02ff */
[----:B------:R-:W5:Y:S04]  /*19f20*/  LDL.LU R28, [R1+0x410] ;  /* 0x00041000011c7983 */ /* 0x000f680000300800 */
[----:B------:R0:W-:Y:S01]  /*19f30*/  STL [R1+0x2a8], R14 ;  /* 0x0002a80e01007387 */ /* 0x0001e20000100800 */
[----:B------:R-:W-:-:S03]  /*19f40*/  IMAD R9, R9, UR10, RZ ;  /* 0x0000000a09097c24 */ /* 0x000fc6000f8e02ff */
[----:B------:R-:W-:Y:S01]  /*19f50*/  STL [R1+0x2ac], R15 ;  /* 0x0002ac0f01007387 */ /* 0x000fe20000100800 */
[----:B0-----:R-:W-:-:S05]  /*19f60*/  IMAD R14, R13, UR10, RZ ;  /* 0x0000000a0d0e7c24 */ /* 0x001fca000f8e02ff */
[----:B------:R-:W-:Y:S01]  /*19f70*/  STL [R1+0x2b0], R14 ;  /* 0x0002b00e01007387 */ /* 0x000fe20000100800 */
[----:B--2---:R-:W-:-:S03]  /*19f80*/  IMAD R13, R29, UR10, RZ ;  /* 0x0000000a1d0d7c24 */ /* 0x004fc6000f8e02ff */
[----:B------:R-:W2:Y:S04]  /*19f90*/  LDL.LU R29, [R1+0x40c] ;  /* 0x00040c00011d7983 */ /* 0x000ea80000300800 */
[----:B------:R0:W-:Y:S04]  /*19fa0*/  STL [R1+0x2b4], R9 ;  /* 0x0002b40901007387 */ /* 0x0001e80000100800 */
[----:B------:R-:W-:Y:S04]  /*19fb0*/  STL [R1+0x2b8], R13 ;  /* 0x0002b80d01007387 */ /* 0x000fe80000100800 */
[----:B------:R-:W2:Y:S01]  /*19fc0*/  LDL.LU R16, [R1+0x408] ;  /* 0x0004080001107983 */ /* 0x000ea20000300800 */
[----:B0-----:R-:W-:-:S02]  /*19fd0*/  IMAD R9, R8, UR10, RZ ;  /* 0x0000000a08097c24 */ /* 0x001fc4000f8e02ff */
[----:B------:R-:W-:-:S03]  /*19fe0*/  IMAD R8, R27, UR10, RZ ;  /* 0x0000000a1b087c24 */ /* 0x000fc6000f8e02ff */
[----:B------:R0:W-:Y:S04]  /*19ff0*/  STL [R1+0x2bc], R9 ;  /* 0x0002bc0901007387 */ /* 0x0001e80000100800 */
[----:B0-----:R-:W2:Y:S04]  /*1a000*/  LDL.LU R9, [R1+0x404] ;  /* 0x0004040001097983 */ /* 0x001ea80000300800 */
[----:B------:R0:W-:Y:S04]  /*1a010*/  STL [R1+0x2c0], R8 ;  /* 0x0002c00801007387 */ /* 0x0001e80000100800 */
[----:B0-----:R-:W2:Y:S04]  /*1a020*/  LDL.LU R8, [R1+0x3ec] ;  /* 0x0003ec0001087983 */ /* 0x001ea80000300800 */
[----:B------:R-:W2:Y:S01]  /*1a030*/  LDL.LU R27, [R1+0x3e8] ;  /* 0x0003e800011b7983 */ /* 0x000ea20000300800 */
[----:B---3--:R-:W-:-:S03]  /*1a040*/  IMAD R14, R25, UR10, RZ ;  /* 0x0000000a190e7c24 */ /* 0x008fc6000f8e02ff */
[----:B------:R-:W3:Y:S04]  /*1a050*/  LDL.LU R25, [R1+0x3e0] ;  /* 0x0003e00001197983 */ /* 0x000ee80000300800 */
[----:B------:R-:W-:Y:S01]  /*1a060*/  STL [R1+0x2c4], R14 ;  /* 0x0002c40e01007387 */ /* 0x000fe20000100800 */
[----:B------:R-:W-:Y:S02]  /*1a070*/  IMAD R13, R12, UR10, RZ ;  /* 0x0000000a0c0d7c24 */ /* 0x000fe4000f8e02ff */
[----:B------:R-:W-:-:S03]  /*1a080*/  IMAD R12, R11, UR10, RZ ;  /* 0x0000000a0b0c7c24 */ /* 0x000fc6000f8e02ff */
[----:B------:R-:W-:Y:S01]  /*1a090*/  STL [R1+0x2c8], R13 ;  /* 0x0002c80d01007387 */ /* 0x000fe20000100800 */
[----:B----4-:R-:W-:-:S03]  /*1a0a0*/  IMAD R11, R3, UR10, RZ ;  /* 0x0000000a030b7c24 */ /* 0x010fc6000f8e02ff */
[----:B------:R-:W4:Y:S04]  /*1a0b0*/  LDL.LU R3, [R1+0x3dc] ;  /* 0x0003dc0001037983 */ /* 0x000f280000300800 */
[----:B------:R5:W-:Y:S04]  /*1a0c0*/  STL [R1+0x2cc], R12 ;  /* 0x0002cc0c01007387 */ /* 0x000be80000100800 */
[----:B------:R0:W-:Y:S01]  /*1a0d0*/  STL [R1+0x2d0], R11 ;  /* 0x0002d00b01007387 */ /* 0x0001e20000100800 */
[----:B-----5:R-:W-:-:S03]  /*1a0e0*/  IMAD R12, R7, UR10, RZ ;  /* 0x0000000a070c7c24 */ /* 0x020fc6000f8e02ff */
        /* <DEDUP_REMOVED lines=13> */
[----:B------:R-:W-:Y:S01]  /*1a1c0*/  STL [R1+0x2e8], R12 ;  /* 0x0002e80c01007387 */ /* 0x000fe20000100800 */
[----:B0-----:R-:W-:-:S03]  /*1a1d0*/  IMAD R11, R26, UR10, RZ ;  /* 0x0000000a1a0b7c24 */ /* 0x001fc6000f8e02ff */
[----:B------:R-:W5:Y:S04]  /*1a1e0*/  LDL.LU R15, [R1+0x3c0] ;  /* 0x0003c000010f7983 */ /* 0x000f680000300800 */
[----:B------:R-:W5:Y:S04]  /*1a1f0*/  LDL.LU R14, [R1+0x3ac] ;  /* 0x0003ac00010e7983 */ /* 0x000f680000300800 */
[----:B------:R0:W-:Y:S04]  /*1a200*/  STL [R1+0x2ec], R11 ;  /* 0x0002ec0b01007387 */ /* 0x0001e80000100800 */
[----:B------:R-:W5:Y:S04]  /*1a210*/  LDL.LU R26, [R1+0x3a8] ;  /* 0x0003a800011a7983 */ /* 0x000f680000300800 */
[----:B------:R-:W5:Y:S01]  /*1a220*/  LDL.LU R13, [R1+0x3a4] ;  /* 0x0003a400010d7983 */ /* 0x000f620000300800 */
[----:B0-----:R-:W-:-:S03]  /*1a230*/  IMAD R11, R28, UR10, RZ ;  /* 0x0000000a1c0b7c24 */ /* 0x001fc6000f8e02ff */
[----:B------:R-:W5:Y:S04]  /*1a240*/  LDL.LU R12, [R1+0x3a0] ;  /* 0x0003a000010c7983 */ /* 0x000f680000300800 */
[----:B------:R0:W-:Y:S04]  /*1a250*/  STL [R1+0x2f0], R11 ;  /* 0x0002f00b01007387 */ /* 0x0001e80000100800 */
[----:B------:R-:W5:Y:S04]  /*1a260*/  LDL.LU R28, [R1+0x39c] ;  /* 0x00039c00011c7983 */ /* 0x000f680000300800 */
[----:B0-----:R-:W5:Y:S01]  /*1a270*/  LDL.LU R11, [R1+0x398] ;  /* 0x00039800010b7983 */ /* 0x001f620000300800 */
[----:B--2---:R-:W-:-:S03]  /*1a280*/  IMAD R17, R29, UR10, RZ ;  /* 0x0000000a1d117c24 */ /* 0x004fc6000f8e02ff */
[----:B------:R-:W2:Y:S04]  /*1a290*/  LDL.LU R29, [R1+0x394] ;  /* 0x00039400011d7983 */ /* 0x000ea80000300800 */
[----:B------:R0:W-:Y:S02]  /*1a2a0*/  STL [R1+0x2f4], R17 ;  /* 0x0002f41101007387 */ /* 0x0001e40000100800 */
[----:B0-----:R-:W-:-:S05]  /*1a2b0*/  IMAD R17, R16, UR10, RZ ;  /* 0x0000000a10117c24 */ /* 0x001fca000f8e02ff */
[----:B------:R-:W-:Y:S01]  /*1a2c0*/  STL [R1+0x2f8], R17 ;  /* 0x0002f81101007387 */ /* 0x000fe20000100800 */
[----:B------:R-:W-:-:S05]  /*1a2d0*/  IMAD R16, R9, UR10, RZ ;  /* 0x0000000a09107c24 */ /* 0x000fca000f8e02ff */
[----:B------:R3:W-:Y:S01]  /*1a2e0*/  STL [R1+0x308], R16 ;  /* 0x0003081001007387 */ /* 0x0007e20000100800 */
[----:B------:R-:W-:Y:S02]  /*1a2f0*/  IMAD R9, R8, UR10, RZ ;  /* 0x0000000a08097c24 */ /* 0x000fe4000f8e02ff */
[----:B------:R-:W-:Y:S02]  /*1a300*/  IMAD R8, R27, UR10, RZ ;  /* 0x0000000a1b087c24 */ /* 0x000fe4000f8e02ff */
[----:B------:R-:W2:Y:S04]  /*1a310*/  LDL.LU R27, [R1+0x390] ;  /* 0x00039000011b7983 */ /* 0x000ea80000300800 */
[----:B------:R0:W-:Y:S04]  /*1a320*/  STL [R1+0x320], R9 ;  /* 0x0003200901007387 */ /* 0x0001e80000100800 */
[----:B------:R1:W-:Y:S01]  /*1a330*/  STL [R1+0x324], R8 ;  /* 0x0003240801007387 */ /* 0x0003e20000100800 */
[----:B---3--:R-:W-:-:S03]  /*1a340*/  IMAD R16, R25, UR10, RZ ;  /* 0x0000000a19107c24 */ /* 0x008fc6000f8e02ff */
[----:B0-----:R-:W3:Y:S04]  /*1a350*/  LDL.LU R9, [R1+0x38c] ;  /* 0x00038c0001097983 */ /* 0x001ee80000300800 */
[----:B-1----:R-:W3:Y:S04]  /*1a360*/  LDL.LU R8, [R1+0x388] ;  /* 0x0003880001087983 */ /* 0x002ee80000300800 */
[----:B------:R4:W-:Y:S04]  /*1a370*/  STL [R1+0x358], R16 ;  /* 0x0003581001007387 */ /* 0x0009e80000100800 */
[----:B------:R-:W3:Y:S01]  /*1a380*/  LDL.LU R25, [R1+0x384] ;  /* 0x0003840001197983 */ /* 0x000ee20000300800 */
[----:B----4-:R-:W-:-:S03]  /*1a390*/  IMAD R16, R3, UR10, RZ ;  /* 0x0000000a03107c24 */ /* 0x010fc6000f8e02ff */
[----:B------:R-:W4:Y:S04]  /*1a3a0*/  LDL.LU R3, [R1+0x380] ;  /* 0x0003800001037983 */ /* 0x000f280000300800 */
[----:B------:R0:W-:Y:S01]  /*1a3b0*/  STL [R1+0x35c], R16 ;  /* 0x00035c1001007387 */ /* 0x0001e20000100800 */
[----:B-----5:R-:W-:-:S03]  /*1a3c0*/  IMAD R17, R7, UR10, RZ ;  /* 0x0000000a07117c24 */ /* 0x020fc6000f8e02ff */
        /* <DEDUP_REMOVED lines=22> */
[----:B0-----:R-:W-:Y:S02]  /*1a530*/  IMAD R14, R13, UR10, RZ ;  /* 0x0000000a0d0e7c24 */ /* 0x001fe4000f8e02ff */
[----:B------:R-:W-:-:S03]  /*1a540*/  IMAD R13, R28, UR10, RZ ;  /* 0x0000000a1c0d7c24 */ /* 0x000fc6000f8e02ff */
[----:B------:R-:W-:Y:S04]  /*1a550*/  STL [R1+0x3a4], R14 ;  /* 0x0003a40e01007387 */ /* 0x000fe80000100800 */
[----:B------:R-:W5:Y:S04]  /*1a560*/  LDL.LU R28, [R1+0x348] ;  /* 0x00034800011c7983 */ /* 0x000f680000300800 */
[----:B------:R0:W-:Y:S04]  /*1a570*/  STL [R1+0x3a0], R12 ;  /* 0x0003a00c01007387 */ /* 0x0001e80000100800 */
[----:B------:R-:W-:Y:S04]  /*1a580*/  STL [R1+0x39c], R13 ;  /* 0x00039c0d01007387 */ /* 0x000fe80000100800 */
[----:B------:R-:W5:Y:S01]  /*1a590*/  LDL.LU R16, [R1+0x344] ;  /* 0x0003440001107983 */ /* 0x000f620000300800 */
[----:B0-----:R-:W-:-:S05]  /*1a5a0*/  IMAD R12, R11, UR10, RZ ;  /* 0x0000000a0b0c7c24 */ /* 0x001fca000f8e02ff */
[----:B------:R0:W-:Y:S04]  /*1a5b0*/  STL [R1+0x398], R12 ;  /* 0x0003980c01007387 */ /* 0x0001e80000100800 */
[----:B0-----:R-:W5:Y:S01]  /*1a5c0*/  LDL.LU R12, [R1+0x340] ;  /* 0x00034000010c7983 */ /* 0x001f620000300800 */
[----:B--2---:R-:W-:-:S05]  /*1a5d0*/  IMAD R11, R29, UR10, RZ ;  /* 0x0000000a1d0b7c24 */ /* 0x004fca000f8e02ff */
[----:B------:R0:W-:Y:S04]  /*1a5e0*/  STL [R1+0x394], R11 ;  /* 0x0003940b01007387 */ /* 0x0001e80000100800 */
[----:B0-----:R-:W2:Y:S04]  /*1a5f0*/  LDL.LU R11, [R1+0x33c] ;  /* 0x00033c00010b7983 */ /* 0x001ea80000300800 */
[----:B------:R-:W2:Y:S01]  /*1a600*/  LDL.LU R29, [R1+0x338] ;  /* 0x00033800011d7983 */ /* 0x000ea20000300800 */
[----:B------:R-:W-:-:S03]  /*1a610*/  IMAD R14, R27, UR10, RZ ;  /* 0x0000000a1b0e7c24 */ /* 0x000fc6000f8e02ff */
[----:B------:R-:W2:Y:S04]  /*1a620*/  LDL.LU R27, [R1+0x334] ;  /* 0x00033400011b7983 */ /* 0x000ea80000300800 */
[----:B------:R-:W-:Y:S01]  /*1a630*/  STL [R1+0x390], R14 ;  /* 0x0003900e01007387 */ /* 0x000fe20000100800 */
[----:B---3--:R-:W-:Y:S02]  /*1a640*/  IMAD R13, R9, UR10, RZ ;  /* 0x0000000a090d7c24 */ /* 0x008fe4000f8e02ff */
[----:B------:R-:W-:-:S03]  /*1a650*/  IMAD R9, R8, UR10, RZ ;  /* 0x0000000a08097c24 */ /* 0x000fc6000f8e02ff */
[----:B------:R-:W-:Y:S01]  /*1a660*/  STL [R1+0x38c], R13 ;  /* 0x00038c0d01007387 */ /* 0x000fe20000100800 */
[----:B------:R-:W-:-:S03]  /*1a670*/  IMAD R8, R25, UR10, RZ ;  /* 0x0000000a19087c24 */ /* 0x000fc6000f8e02ff */
[----:B------:R-:W3:Y:S04]  /*1a680*/  LDL.LU R25, [R1+0x330] ;  /* 0x0003300001197983 */ /* 0x000ee80000300800 */
[----:B------:R4:W-:Y:S04]  /*1a690*/  STL [R1+0x388], R9 ;  /* 0x0003880901007387 */ /* 0x0009e80000100800 */
[----:B------:R5:W-:Y:S01]  /*1a6a0*/  STL [R1+0x384], R8 ;  /* 0x0003840801007387 */ /* 0x000be20000100800 */
        /* <DEDUP_REMOVED lines=26> */
[----:B------:R-:W-:-:S03]  /*1a850*/  IMAD R17, R28, UR10, RZ ;  /* 0x0000000a1c117c24 */ /* 0x000fc6000f8e02ff */
[----:B------:R-:W5:Y:S04]  /*1a860*/  LDL.LU R28, [R1+0x29c] ;  /* 0x00029c00011c7983 */ /* 0x000f680000300800 */
[----:B------:R0:W-:Y:S02]  /*1a870*/  STL [R1+0x348], R17 ;  /* 0x0003481101007387 */ /* 0x0001e40000100800 */
[----:B0-----:R-:W-:-:S05]  /*1a880*/  IMAD R17, R16, UR10, RZ ;  /* 0x0000000a10117c24 */ /* 0x001fca000f8e02ff */
[----:B------:R-:W-:Y:S01]  /*1a890*/  STL [R1+0x344], R17 ;  /* 0x0003441101007387 */ /* 0x000fe20000100800 */
[----:B------:R-:W-:-:S05]  /*1a8a0*/  IMAD R16, R12, UR10, RZ ;  /* 0x0000000a0c107c24 */ /* 0x000fca000f8e02ff */
[----:B------:R-:W-:Y:S01]  /*1a8b0*/  STL [R1+0x340], R16 ;  /* 0x0003401001007387 */ /* 0x000fe20000100800 */
[----:B--2---:R-:W-:Y:S02]  /*1a8c0*/  IMAD R12, R11, UR10, RZ ;  /* 0x0000000a0b0c7c24 */ /* 0x004fe4000f8e02ff */
[----:B------:R-:W-:Y:S02]  /*1a8d0*/  IMAD R11, R29, UR10, RZ ;  /* 0x0000000a1d0b7c24 */ /* 0x000fe4000f8e02ff */
[----:B------:R-:W2:Y:S04]  /*1a8e0*/  LDL.LU R29, [R1+0x298] ;  /* 0x00029800011d7983 */ /* 0x000ea80000300800 */
[----:B------:R0:W-:Y:S04]  /*1a8f0*/  STL [R1+0x33c], R12 ;  /* 0x00033c0c01007387 */ /* 0x0001e80000100800 */
[----:B------:R1:W-:Y:S04]  /*1a900*/  STL [R1+0x338], R11 ;  /* 0x0003380b01007387 */ /* 0x0003e80000100800 */
[----:B0-----:R-:W2:Y:S04]  /*1a910*/  LDL.LU R12, [R1+0x294] ;  /* 0x00029400010c7983 */ /* 0x001ea80000300800 */
[----:B-1----:R-:W2:Y:S01]  /*1a920*/  LDL.LU R11, [R1+0x290] ;  /* 0x00029000010b7983 */ /* 0x002ea20000300800 */
[----:B------:R-:W-:-:S05]  /*1a930*/  IMAD R16, R27, UR10, RZ ;  /* 0x0000000a1b107c24 */ /* 0x000fca000f8e02ff */
[----:B------:R3:W-:Y:S04]  /*1a940*/  STL [R1+0x334], R16 ;  /* 0x0003341001007387 */ /* 0x0007e80000100800 */
[----:B------:R-:W2:Y:S01]  /*1a950*/  LDL.LU R27, [R1+0x28c] ;  /* 0x00028c00011b7983 */ /* 0x000ea20000300800 */
[----:B---3--:R-:W-:-:S03]  /*1a960*/  IMAD R16, R25, UR10, RZ ;  /* 0x0000000a19107c24 */ /* 0x008fc6000f8e02ff */
[----:B------:R-:W3:Y:S04]  /*1a970*/  LDL.LU R25, [R1+0x288] ;  /* 0x0002880001197983 */ /* 0x000ee80000300800 */
        /* <DEDUP_REMOVED lines=14> */
[----:B------:R-:W5:Y:S01]  /*1aa60*/  LDL.LU R4, [R1+0x270] ;  /* 0x0002700001047983 */ /* 0x000f620000300800 */
[----:B-1----:R-:W-:-:S03]  /*1aa70*/  IMAD R16, R15, UR10, RZ ;  /* 0x0000000a0f107c24 */ /* 0x002fc6000f8e02ff */
        /* <DEDUP_REMOVED lines=15> */
[----:B0-----:R-:W-:-:S02]  /*1ab70*/  IMAD R9, R8, UR10, RZ ;  /* 0x0000000a08097c24 */ /* 0x001fc4000f8e02ff */
[----:B------:R-:W-:-:S03]  /*1ab80*/  IMAD R8, R28, UR10, RZ ;  /* 0x0000000a1c087c24 */ /* 0x000fc6000f8e02ff */
[----:B------:R0:W-:Y:S04]  /*1ab90*/  STL [R1+0x2a0], R9 ;  /* 0x0002a00901007387 */ /* 0x0001e80000100800 */
[----:B0-----:R-:W5:Y:S04]  /*1aba0*/  LDL.LU R9, [R1+0x25c] ;  /* 0x00025c0001097983 */ /* 0x001f680000300800 */
[----:B------:R0:W-:Y:S04]  /*1abb0*/  STL [R1+0x29c], R8 ;  /* 0x00029c0801007387 */ /* 0x0001e80000100800 */
[----:B0-----:R-:W5:Y:S04]  /*1abc0*/  LDL.LU R8, [R1+0x258] ;  /* 0x0002580001087983 */ /* 0x001f680000300800 */
[----:B------:R-:W5:Y:S01]  /*1abd0*/  LDL.LU R28, [R1+0x254] ;  /* 0x00025400011c7983 */ /* 0x000f620000300800 */
[----:B--2---:R-:W-:-:S03]  /*1abe0*/  IMAD R14, R29, UR10, RZ ;  /* 0x0000000a1d0e7c24 */ /* 0x004fc6000f8e02ff */
[----:B------:R-:W2:Y:S04]  /*1abf0*/  LDL.LU R29, [R1+0x250] ;  /* 0x00025000011d7983 */ /* 0x000ea80000300800 */
[----:B------:R-:W-:Y:S01]  /*1ac00*/  STL [R1+0x298], R14 ;  /* 0x0002980e01007387 */ /* 0x000fe20000100800 */
[----:B------:R-:W-:Y:S02]  /*1ac10*/  IMAD R13, R12, UR10, RZ ;  /* 0x0000000a0c0d7c24 */ /* 0x000fe4000f8e02ff */
[----:B------:R-:W-:-:S03]  /*1ac20*/  IMAD R11, R11, UR10, RZ ;  /* 0x0000000a0b0b7c24 */ /* 0x000fc6000f8e02ff */
[----:B------:R-:W-:Y:S01]  /*1ac30*/  STL [R1+0x294], R13 ;  /* 0x0002940d01007387 */ /* 0x000fe20000100800 */
[----:B------:R-:W-:-:S03]  /*1ac40*/  IMAD R12, R27, UR10, RZ ;  /* 0x0000000a1b0c7c24 */ /* 0x000fc6000f8e02ff */
[----:B------:R-:W2:Y:S04]  /*1ac50*/  LDL.LU R27, [R1+0x24c] ;  /* 0x00024c00011b7983 */ /* 0x000ea80000300800 */
[----:B------:R3:W-:Y:S04]  /*1ac60*/  STL [R1+0x290], R11 ;  /* 0x0002900b01007387 */ /* 0x0007e80000100800 */
[----:B------:R4:W-:Y:S01]  /*1ac70*/  STL [R1+0x28c], R12 ;  /* 0x00028c0c01007387 */ /* 0x0009e20000100800 */
        /* <DEDUP_REMOVED lines=11> */
[----:B------:R-:W-:Y:S01]  /*1ad30*/  STL [R1+0x27c], R12 ;  /* 0x00027c0c01007387 */ /* 0x000fe20000100800 */
[----:B-1----:R-:W-:-:S03]  /*1ad40*/  IMAD R11, R5, UR10, RZ ;  /* 0x0000000a050b7c24 */ /* 0x002fc6000f8e02ff */
[----:B------:R-:W5:Y:S04]  /*1ad50*/  LDL.LU R5, [R1+0x238] ;  /* 0x0002380001057983 */ /* 0x000f680000300800 */
[----:B------:R-:W-:Y:S04]  /*1ad60*/  STL [R1+0x278], R11 ;  /* 0x0002780b01007387 */ /* 0x000fe80000100800 */
[----:B------:R-:W5:Y:S01]  /*1ad70*/  LDL.LU R15, [R1+0x234] ;  /* 0x00023400010f7983 */ /* 0x000f620000300800 */
[----:B------:R-:W-:-:S03]  /*1ad80*/  IMAD R4, R4, UR10, RZ ;  /* 0x0000000a04047c24 */ /* 0x000fc6000f8e02ff */
[----:B------:R-:W5:Y:S04]  /*1ad90*/  LDL.LU R14, [R1+0x230] ;  /* 0x00023000010e7983 */ /* 0x000f680000300800 */
[----:B------:R0:W-:Y:S04]  /*1ada0*/  STL [R1+0x270], R4 ;  /* 0x0002700401007387 */ /* 0x0001e80000100800 */
[----:B0-----:R-:W5:Y:S01]  /*1adb0*/  LDL.LU R4, [R1+0x22c] ;  /* 0x00022c0001047983 */ /* 0x001f620000300800 */
[----:B------:R-:W-:-:S03]  /*1adc0*/  IMAD R11, R24, UR10, RZ ;  /* 0x0000000a180b7c24 */ /* 0x000fc6000f8e02ff */
[----:B------:R-:W5:Y:S04]  /*1add0*/  LDL.LU R13, [R1+0x228] ;  /* 0x00022800010d7983 */ /* 0x000f680000300800 */
        /* <DEDUP_REMOVED lines=11> */
[----:B------:R-:W-:Y:S02]  /*1ae90*/  IMAD R9, R8, UR10, RZ ;  /* 0x0000000a08097c24 */ /* 0x000fe4000f8e02ff */
[----:B------:R-:W-:Y:S02]  /*1aea0*/  IMAD R8, R28, UR10, RZ ;  /* 0x0000000a1c087c24 */ /* 0x000fe4000f8e02ff */
[----:B------:R-:W5:Y:S04]  /*1aeb0*/  LDL.LU R28, [R1+0x20c] ;  /* 0x00020c00011c7983 */ /* 0x000f680000300800 */
[----:B------:R0:W-:Y:S04]  /*1aec0*/  STL [R1+0x258], R9 ;  /* 0x0002580901007387 */ /* 0x0001e80000100800 */
[----:B------:R1:W-:Y:S04]  /*1aed0*/  STL [R1+0x254], R8 ;  /* 0x0002540801007387 */ /* 0x0003e80000100800 */
[----:B0-----:R-:W5:Y:S04]  /*1aee0*/  LDL.LU R9, [R1+0x204] ;  /* 0x0002040001097983 */ /* 0x001f680000300800 */
[----:B-1----:R-:W5:Y:S01]  /*1aef0*/  LDL.LU R8, [R1+0x200] ;  /* 0x0002000001087983 */ /* 0x002f620000300800 */
[----:B--2---:R-:W-:-:S05]  /*1af00*/  IMAD R16, R29, UR10, RZ ;  /* 0x0000000a1d107c24 */ /* 0x004fca000f8e02ff */
[----:B------:R0:W-:Y:S04]  /*1af10*/  STL [R1+0x250], R16 ;  /* 0x0002501001007387 */ /* 0x0001e80000100800 */
[----:B------:R-:W2:Y:S01]  /*1af20*/  LDL.LU R29, [R1+0x1fc] ;  /* 0x0001fc00011d7983 */ /* 0x000ea20000300800 */
[----:B0-----:R-:W-:-:S03]  /*1af30*/  IMAD R16, R27, UR10, RZ ;  /* 0x0000000a1b107c24 */ /* 0x001fc6000f8e02ff */
[----:B------:R-:W2:Y:S04]  /*1af40*/  LDL.LU R27, [R1+0x1f8] ;  /* 0x0001f800011b7983 */ /* 0x000ea80000300800 */
        /* <DEDUP_REMOVED lines=38> */
[----:B------:R-:W-:-:S03]  /*1b1b0*/  IMAD R14, R28, UR10, RZ ;  /* 0x0000000a1c0e7c24 */ /* 0x000fc6000f8e02ff */
[----:B------:R-:W5:Y:S04]  /*1b1c0*/  LDL.LU R28, [R1+0x1c4] ;  /* 0x0001c400011c7983 */ /* 0x000f680000300800 */
[----:B------:R-:W-:Y:S01]  /*1b1d0*/  STL [R1+0x20c], R14 ;  /* 0x00020c0e01007387 */ /* 0x000fe20000100800 */
[----:B------:R-:W-:Y:S02]  /*1b1e0*/  IMAD R13, R9, UR10, RZ ;  /* 0x0000000a090d7c24 */ /* 0x000fe4000f8e02ff */
[----:B------:R-:W-:-:S03]  /*1b1f0*/  IMAD R8, R8, UR10, RZ ;  /* 0x0000000a08087c24 */ /* 0x000fc6000f8e02ff */
[----:B------:R-:W-:Y:S01]  /*1b200*/  STL [R1+0x204], R13 ;  /* 0x0002040d01007387 */ /* 0x000fe20000100800 */
[----:B--2---:R-:W-:-:S03]  /*1b210*/  IMAD R9, R29, UR10, RZ ;  /* 0x0000000a1d097c24 */ /* 0x004fc6000f8e02ff */
[----:B------:R-:W2:Y:S04]  /*1b220*/  LDL.LU R29, [R1+0x1c0] ;  /* 0x0001c000011d7983 */ /* 0x000ea80000300800 */
[----:B------:R0:W-:Y:S04]  /*1b230*/  STL [R1+0x200], R8 ;  /* 0x0002000801007387 */ /* 0x0001e80000100800 */
[----:B------:R3:W-:Y:S01]  /*1b240*/  STL [R1+0x1fc], R9 ;  /* 0x0001fc0901007387 */ /* 0x0007e20000100800 */
        /* <DEDUP_REMOVED lines=8> */
[----:B------:R1:W-:Y:S04]  /*1b2d0*/  STL [R1+0x1f0], R8 ;  /* 0x0001f00801007387 */ /* 0x0003e80000100800 */
[----:B0-----:R-:W4:Y:S01]  /*1b2e0*/  LDL.LU R9, [R1+0x1a8] ;  /* 0x0001a80001097983 */ /* 0x001f220000300800 */
[----:B-----5:R-:W-:-:S05]  /*1b2f0*/  IMAD R7, R7, UR10, RZ ;  /* 0x0000000a07077c24 */ /* 0x020fca000f8e02ff */
[----:B------:R0:W-:Y:S01]  /*1b300*/  STL [R1+0x1ec], R7 ;  /* 0x0001ec0701007387 */ /* 0x0001e20000100800 */
[----:B------:R-:W-:-:S03]  /*1b310*/  IMAD R6, R6, UR10, RZ ;  /* 0x0000000a06067c24 */ /* 0x000fc6000f8e02ff */
[----:B-1----:R-:W5:Y:S04]  /*1b320*/  LDL.LU R8, [R1+0x1a0] ;  /* 0x0001a00001087983 */ /* 0x002f680000300800 */
[----:B------:R1:W-:Y:S01]  /*1b330*/  STL [R1+0x1e8], R6 ;  /* 0x0001e80601007387 */ /* 0x0003e20000100800 */
[----:B------:R-:W-:-:S03]  /*1b340*/  IMAD R5, R5, UR10, RZ ;  /* 0x0000000a05057c24 */ /* 0x000fc6000f8e02ff */
[----:B------:R-:W5:Y:S04]  /*1b350*/  LDL.LU R15, [R1+0x19c] ;  /* 0x00019c00010f7983 */ /* 0x000f680000300800 */
[----:B------:R-:W5:Y:S04]  /*1b360*/  LDL.LU R14, [R1+0x198] ;  /* 0x00019800010e7983 */ /* 0x000f680000300800 */
[----:B------:R1:W-:Y:S04]  /*1b370*/  STL [R1+0x1e4], R5 ;  /* 0x0001e40501007387 */ /* 0x0003e80000100800 */
[----:B0-----:R-:W5:Y:S04]  /*1b380*/  LDL.LU R7, [R1+0x194] ;  /* 0x0001940001077983 */ /* 0x001f680000300800 */
[----:B------:R-:W5:Y:S04]  /*1b390*/  LDL.LU R13, [R1+0x18c] ;  /* 0x00018c00010d7983 */ /* 0x000f680000300800 */
[----:B-1----:R-:W5:Y:S01]  /*1b3a0*/  LDL.LU R6, [R1+0x188] ;  /* 0x0001880001067983 */ /* 0x002f620000300800 */
[----:B------:R-:W-:-:S05]  /*1b3b0*/  IMAD R4, R4, UR10, RZ ;  /* 0x0000000a04047c24 */ /* 0x000fca000f8e02ff */
        /* <DEDUP_REMOVED lines=9> */
[----:B------:R0:W-:Y:S01]  /*1b450*/  STL [R1+0x1d4], R16 ;  /* 0x0001d41001007387 */ /* 0x0001e20000100800 */
[----:B------:R-:W-:Y:S02]  /*1b460*/  IMAD R12, R11, UR10, RZ ;  /* 0x0000000a0b0c7c24 */ /* 0x000fe4000f8e02ff */
[----:B------:R-:W-:Y:S02]  /*1b470*/  IMAD R11, R26, UR10, RZ ;  /* 0x0000000a1a0b7c24 */ /* 0x000fe4000f8e02ff */
[----:B------:R-:W5:Y:S01]  /*1b480*/  LDL.LU R26, [R1+0x178] ;  /* 0x00017800011a7983 */ /* 0x000f620000300800 */
[----:B0-----:R-:W-:-:S03]  /*1b490*/  IMAD R16, R28, UR10, RZ ;  /* 0x0000000a1c107c24 */ /* 0x001fc6000f8e02ff */
[----:B------:R0:W-:Y:S04]  /*1b4a0*/  STL [R1+0x1d0], R12 ;  /* 0x0001d00c01007387 */ /* 0x0001e80000100800 */
[----:B------:R1:W-:Y:S04]  /*1b4b0*/  STL [R1+0x1cc], R11 ;  /* 0x0001cc0b01007387 */ /* 0x0003e80000100800 */
[----:B0-----:R-:W5:Y:S04]  /*1b4c0*/  LDL.LU R12, [R1+0x174] ;  /* 0x00017400010c7983 */ /* 0x001f680000300800 */
[----:B-1----:R-:W5:Y:S04]  /*1b4d0*/  LDL.LU R11, [R1+0x170] ;  /* 0x00017000010b7983 */ /* 0x002f680000300800 */
[----:B------:R2:W-:Y:S04]  /*1b4e0*/  STL [R1+0x1c4], R16 ;  /* 0x0001c41001007387 */ /* 0x0005e80000100800 */
[----:B------:R-:W5:Y:S01]  /*1b4f0*/  LDL.LU R28, [R1+0x168] ;  /* 0x00016800011c7983 */ /* 0x000f620000300800 */
[----:B--2---:R-:W-:-:S03]  /*1b500*/  IMAD R16, R29, UR10, RZ ;  /* 0x0000000a1d107c24 */ /* 0x004fc6000f8e02ff */
[----:B------:R-:W2:Y:S04]  /*1b510*/  LDL.LU R29, [R1+0x164] ;  /* 0x00016400011d7983 */ /* 0x000ea80000300800 */
[----:B------:R3:W-:Y:S01]  /*1b520*/  STL [R1+0x1c0], R16 ;  /* 0x0001c01001007387 */ /* 0x0007e20000100800 */
[----:B------:R-:W-:-:S03]  /*1b530*/  IMAD R17, R27, UR10, RZ ;  /* 0x0000000a1b117c24 */ /* 0x000fc6000f8e02ff */
[----:B------:R-:W2:Y:S04]  /*1b540*/  LDL.LU R27, [R1+0x160] ;  /* 0x00016000011b7983 */ /* 0x000ea80000300800 */
[----:B------:R4:W-:Y:S01]  /*1b550*/  STL [R1+0x1bc], R17 ;  /* 0x0001bc1101007387 */ /* 0x0009e20000100800 */
[----:B---3--:R-:W-:-:S03]  /*1b560*/  IMAD R16, R25, UR10, RZ ;  /* 0x0000000a19107c24 */ /* 0x008fc6000f8e02ff */
[----:B------:R-:W3:Y:S04]  /*1b570*/  LDL.LU R25, [R1+0x15c] ;  /* 0x00015c0001197983 */ /* 0x000ee80000300800 */
[----:B------:R0:W-:Y:S01]  /*1b580*/  STL [R1+0x1b8], R16 ;  /* 0x0001b81001007387 */ /* 0x0001e20000100800 */
[----:B----4-:R-:W-:-:S03]  /*1b590*/  IMAD R17, R3, UR10, RZ ;  /* 0x0000000a03117c24 */ /* 0x010fc6000f8e02ff */
[----:B------:R-:W4:Y:S01]  /*1b5a0*/  LDL.LU R3, [R1+0x158] ;  /* 0x0001580001037983 */ /* 0x000f220000300800 */
[----:B0-----:R-:W-:-:S03]  /*1b5b0*/  IMAD R16, R9, UR10, RZ ;  /* 0x0000000a09107c24 */ /* 0x001fc6000f8e02ff */
[----:B------:R5:W-:Y:S04]  /*1b5c0*/  STL [R1+0x1b0], R17 ;  /* 0x0001b01101007387 */ /* 0x000be80000100800 */
[----:B------:R-:W4:Y:S04]  /*1b5d0*/  LDL.LU R9, [R1+0x154] ;  /* 0x0001540001097983 */ /* 0x000f280000300800 */
[----:B------:R0:W-:Y:S01]  /*1b5e0*/  STL [R1+0x1a8], R16 ;  /* 0x0001a81001007387 */ /* 0x0001e20000100800 */
[----:B-----5:R-:W-:-:S03]  /*1b5f0*/  IMAD R17, R8, UR10, RZ ;  /* 0x0000000a08117c24 */ /* 0x020fc6000f8e02ff */
[----:B------:R-:W5:Y:S01]  /*1b600*/  LDL.LU R8, [R1+0x150] ;  /* 0x0001500001087983 */ /* 0x000f620000300800 */
[----:B0-----:R-:W-:-:S03]  /*1b610*/  IMAD R16, R15, UR10, RZ ;  /* 0x0000000a0f107c24 */ /* 0x001fc6000f8e02ff */
[----:B------:R-:W-:Y:S01]  /*1b620*/  STL [R1+0x1a0], R17 ;  /* 0x0001a01101007387 */ /* 0x000fe20000100800 */
[----:B------:R-:W-:-:S03]  /*1b630*/  IMAD R15, R14, UR10, RZ ;  /* 0x0000000a0e0f7c24 */ /* 0x000fc6000f8e02ff */
[----:B------:R-:W-:Y:S01]  /*1b640*/  STL [R1+0x19c], R16 ;  /* 0x00019c1001007387 */ /* 0x000fe20000100800 */
[----:B------:R-:W-:-:S03]  /*1b650*/  IMAD R14, R7, UR10, RZ ;  /* 0x0000000a070e7c24 */ /* 0x000fc6000f8e02ff */
[----:B------:R-:W5:Y:S04]  /*1b660*/  LDL.LU R7, [R1+0x14c] ;  /* 0x00014c0001077983 */ /* 0x000f680000300800 */
[----:B------:R0:W-:Y:S04]  /*1b670*/  STL [R1+0x198], R15 ;  /* 0x0001980f01007387 */ /* 0x0001e80000100800 */
[----:B------:R1:W-:Y:S01]  /*1b680*/  STL [R1+0x194], R14 ;  /* 0x0001940e01007387 */ /* 0x0003e20000100800 */
[----:B0-----:R-:W-:Y:S02]  /*1b690*/  IMAD R15, R13, UR10, RZ ;  /* 0x0000000a0d0f7c24 */ /* 0x001fe4000f8e02ff */
[----:B-1----:R-:W-:-:S03]  /*1b6a0*/  IMAD R14, R6, UR10, RZ ;  /* 0x0000000a060e7c24 */ /* 0x002fc6000f8e02ff */
[----:B------:R-:W-:Y:S04]  /*1b6b0*/  STL [R1+0x18c], R15 ;  /* 0x00018c0f01007387 */ /* 0x000fe80000100800 */
[----:B------:R-:W5:Y:S01]  /*1b6c0*/  LDL.LU R6, [R1+0x144] ;  /* 0x0001440001067983 */ /* 0x000f620000300800 */
[----:B------:R-:W-:Y:S02]  /*1b6d0*/  IMAD R13, R5, UR10, RZ ;  /* 0x0000000a050d7c24 */ /* 0x000fe4000f8e02ff */
[----:B------:R-:W-:Y:S01]  /*1b6e0*/  IMAD R5, R4, UR10, RZ ;  /* 0x0000000a04057c24 */ /* 0x000fe2000f8e02ff */
[----:B------:R-:W-:Y:S04]  /*1b6f0*/  STL [R1+0x188], R14 ;  /* 0x0001880e01007387 */ /* 0x000fe80000100800 */
[----:B------:R-:W-:Y:S04]  /*1b700*/  STL [R1+0x184], R13 ;  /* 0x0001840d01007387 */ /* 0x000fe80000100800 */
[----:B------:R-:W5:Y:S01]  /*1b710*/  LDL.LU R16, [R1+0x13c] ;  /* 0x00013c0001107983 */ /* 0x000f620000300800 */
        /* <DEDUP_REMOVED lines=12> */
[----:B------:R-:W-:-:S03]  /*1b7e0*/  IMAD R11, R28, UR10, RZ ;  /* 0x0000000a1c0b7c24 */ /* 0x000fc6000f8e02ff */
[----:B------:R-:W5:Y:S04]  /*1b7f0*/  LDL.LU R28, [R1+0x11c] ;  /* 0x00011c00011c7983 */ /* 0x000f680000300800 */
[----:B------:R2:W-:Y:S04]  /*1b800*/  STL [R1+0x170], R12 ;  /* 0x0001700c01007387 */ /* 0x0005e80000100800 */
[----:B------:R0:W-:Y:S01]  /*1b810*/  STL [R1+0x168], R11 ;  /* 0x0001680b01007387 */ /* 0x0001e20000100800 */
[----:B--2---:R-:W-:-:S03]  /*1b820*/  IMAD R12, R29, UR10, RZ ;  /* 0x0000000a1d0c7c24 */ /* 0x004fc6000f8e02ff */
[----:B------:R-:W2:Y:S04]  /*1b830*/  LDL.LU R29, [R1+0x114] ;  /* 0x00011400011d7983 */ /* 0x000ea80000300800 */
        /* <DEDUP_REMOVED lines=10> */
[----:B------:R-:W4:Y:S01]  /*1b8e0*/  LDL.LU R15, [R1+0xf4] ;  /* 0x0000f400010f7983 */ /* 0x000f220000300800 */
[----:B------:R-:W-:-:S05]  /*1b8f0*/  IMAD R9, R9, UR10, RZ ;  /* 0x0000000a09097c24 */ /* 0x000fca000f8e02ff */
[----:B------:R0:W-:Y:S04]  /*1b900*/  STL [R1+0x154], R9 ;  /* 0x0001540901007387 */ /* 0x0001e80000100800 */
[----:B------:R-:W4:Y:S01]  /*1b910*/  LDL.LU R14, [R1+0xec] ;  /* 0x0000ec00010e7983 */ /* 0x000f220000300800 */
[----:B-----5:R-:W-:-:S03]  /*1b920*/  IMAD R8, R8, UR10, RZ ;  /* 0x0000000a08087c24 */ /* 0x020fc6000f8e02ff */
[----:B------:R-:W5:Y:S04]  /*1b930*/  LDL.LU R13, [R1+0xe4] ;  /* 0x0000e400010d7983 */ /* 0x000f680000300800 */
[----:B------:R1:W-:Y:S04]  /*1b940*/  STL [R1+0x150], R8 ;  /* 0x0001500801007387 */ /* 0x0003e80000100800 */
[----:B0-----:R-:W5:Y:S04]  /*1b950*/  LDL.LU R12, [R1+0xd8] ;  /* 0x0000d800010c7983 */ /* 0x001f680000300800 */
[----:B-1----:R-:W5:Y:S04]  /*1b960*/  LDL.LU R11, [R1+0xc8] ;  /* 0x0000c800010b7983 */ /* 0x002f680000300800 */
[----:B------:R-:W5:Y:S01]  /*1b970*/  LDL.LU R9, [R1+0xc0] ;  /* 0x0000c00001097983 */ /* 0x000f620000300800 */
        /* <DEDUP_REMOVED lines=11> */
[----:B------:R-:W-:-:S03]  /*1ba30*/  IMAD R16, R4, UR10, RZ ;  /* 0x0000000a04107c24 */ /* 0x000fc6000f8e02ff */
[----:B0-----:R-:W5:Y:S01]  /*1ba40*/  LDL.LU R5, [R1+0x8c] ;  /* 0x00008c0001057983 */ /* 0x001f620000300800 */
[----:B------:R-:W-:-:S03]  /*1ba50*/  IMAD R4, R24, UR10, RZ ;  /* 0x0000000a18047c24 */ /* 0x000fc6000f8e02ff */
[----:B------:R-:W-:Y:S04]  /*1ba60*/  STL [R1+0x12c], R16 ;  /* 0x00012c1001007387 */ /* 0x000fe80000100800 */
[----:B------:R0:W-:Y:S04]  /*1ba70*/  STL [R1+0x124], R4 ;  /* 0x0001240401007387 */ /* 0x0001e80000100800 */
[----:B0-----:R-:W5:Y:S01]  /*1ba80*/  LDL.LU R4, [R1+0x88] ;  /* 0x0000880001047983 */ /* 0x001f620000300800 */
[----:B------:R-:W-:-:S03]  /*1ba90*/  IMAD R16, R26, UR10, RZ ;  /* 0x0000000a1a107c24 */ /* 0x000fc6000f8e02ff */
[----:B------:R-:W5:Y:S04]  /*1baa0*/  LDL.LU R24, [R1+0x80] ;  /* 0x0000800001187983 */ /* 0x000f680000300800 */
[----:B------:R2:W-:Y:S04]  /*1bab0*/  STL [R1+0x120], R16 ;  /* 0x0001201001007387 */ /* 0x0005e80000100800 */
[----:B------:R-:W5:Y:S01]  /*1bac0*/  LDL.LU R26, [R1+0x78] ;  /* 0x00007800011a7983 */ /* 0x000f620000300800 */
[----:B------:R-:W-:-:S03]  /*1bad0*/  IMAD R17, R28, UR10, RZ ;  /* 0x0000000a1c117c24 */ /* 0x000fc6000f8e02ff */
[----:B------:R-:W5:Y:S04]  /*1bae0*/  LDL.LU R28, [R1+0x84] ;  /* 0x00008400011c7983 */ /* 0x000f680000300800 */
        /* <DEDUP_REMOVED lines=14> */
[----:B------:R-:W2:Y:S01]  /*1bbd0*/  LDL.LU R18, [R1+0x68] ;  /* 0x0000680001127983 */ /* 0x000ea20000300800 */
[----:B------:R-:W-:-:S03]  /*1bbe0*/  IMAD R15, R14, UR10, RZ ;  /* 0x0000000a0e0f7c24 */ /* 0x000fc6000f8e02ff */
[----:B------:R1:W-:Y:S01]  /*1bbf0*/  STL [R1+0xf4], R16 ;  /* 0x0000f41001007387 */ /* 0x0003e20000100800 */
[----:B-----5:R-:W-:-:S03]  /*1bc00*/  IMAD R14, R13, UR10, RZ ;  /* 0x0000000a0d0e7c24 */ /* 0x020fc6000f8e02ff */
[----:B------:R5:W-:Y:S04]  /*1bc10*/  STL [R1+0xec], R15 ;  /* 0x0000ec0f01007387 */ /* 0x000be80000100800 */
[----:B0-----:R-:W2:Y:S01]  /*1bc20*/  LDL.LU R17, [R1+0x64] ;  /* 0x0000640001117983 */ /* 0x001ea20000300800 */
[----:B------:R-:W-:-:S03]  /*1bc30*/  IMAD R13, R12, UR10, RZ ;  /* 0x0000000a0c0d7c24 */ /* 0x000fc6000f8e02ff */
[----:B------:R0:W-:Y:S01]  /*1bc40*/  STL [R1+0xe4], R14 ;  /* 0x0000e40e01007387 */ /* 0x0001e20000100800 */
[----:B------:R-:W-:-:S03]  /*1bc50*/  IMAD R12, R11, UR10, RZ ;  /* 0x0000000a0b0c7c24 */ /* 0x000fc6000f8e02ff */
[----:B------:R-:W-:Y:S01]  /*1bc60*/  STL [R1+0xd8], R13 ;  /* 0x0000d80d01007387 */ /* 0x000fe20000100800 */
[----:B------:R-:W-:-:S03]  /*1bc70*/  IMAD R11, R9, UR10, RZ ;  /* 0x0000000a090b7c24 */ /* 0x000fc6000f8e02ff */
[----:B------:R-:W-:Y:S04]  /*1bc80*/  STL [R1+0xc8], R12 ;  /* 0x0000c80c01007387 */ /* 0x000fe80000100800 */
[----:B-1----:R-:W2:Y:S01]  /*1bc90*/  LDL.LU R16, [R1+0x60] ;  /* 0x0000600001107983 */ /* 0x002ea20000300800 */
[----:B------:R-:W-:-:S03]  /*1bca0*/  IMAD R9, R8, UR10, RZ ;  /* 0x0000000a08097c24 */ /* 0x000fc6000f8e02ff */
[----:B------:R-:W-:Y:S01]  /*1bcb0*/  STL [R1+0xc0], R11 ;  /* 0x0000c00b01007387 */ /* 0x000fe20000100800 */
[----:B------:R-:W-:-:S03]  /*1bcc0*/  IMAD R8, R7, UR10, RZ ;  /* 0x0000000a07087c24 */ /* 0x000fc6000f8e02ff */
[----:B------:R-:W-:Y:S04]  /*1bcd0*/  STL [R1+0xb8], R9 ;  /* 0x0000b80901007387 */ /* 0x000fe80000100800 */
[----:B------:R-:W-:Y:S01]  /*1bce0*/  STL [R1+0xb0], R8 ;  /* 0x0000b00801007387 */ /* 0x000fe20000100800 */
[----:B------:R-:W-:Y:S02]  /*1bcf0*/  IMAD R7, R6, UR10, RZ ;  /* 0x0000000a06077c24 */ /* 0x000fe4000f8e02ff */
[----:B------:R-:W-:Y:S02]  /*1bd00*/  IMAD R6, R10, UR10, RZ ;  /* 0x0000000a0a067c24 */ /* 0x000fe4000f8e02ff */
[----:B------:R-:W2:Y:S04]  /*1bd10*/  LDL.LU R10, [R1+0x53e8] ;  /* 0x0053e800010a7983 */ /* 0x000ea80000300800 */
[----:B------:R-:W-:Y:S04]  /*1bd20*/  STL [R1+0x98], R7 ;  /* 0x0000980701007387 */ /* 0x000fe80000100800 */
[----:B-----5:R-:W5:Y:S01]  /*1bd30*/  LDL.LU R15, [R1+0x5c] ;  /* 0x00005c00010f7983 */ /* 0x020f620000300800 */
[----:B------:R-:W-:-:S03]  /*1bd40*/  IMAD R0, R0, UR10, RZ ;  /* 0x0000000a00007c24 */ /* 0x000fc6000f8e02ff */
[----:B------:R-:W-:Y:S04]  /*1bd50*/  STL [R1+0x94], R6 ;  /* 0x0000940601007387 */ /* 0x000fe80000100800 */
[----:B------:R1:W-:Y:S04]  /*1bd60*/  STL [R1+0x538c], R0 ;  /* 0x00538c0001007387 */ /* 0x0003e80000100800 */
[----:B0-----:R-:W3:Y:S01]  /*1bd70*/  LDL.LU R14, [R1+0x54] ;  /* 0x00005400010e7983 */ /* 0x001ee20000300800 */
[----:B-1----:R-:W-:-:S05]  /*1bd80*/  IMAD R0, R5, UR10, RZ ;  /* 0x0000000a05007c24 */ /* 0x002fca000f8e02ff */
[----:B------:R0:W-:Y:S01]  /*1bd90*/  STL [R1+0x8c], R0 ;  /* 0x00008c0001007387 */ /* 0x0001e20000100800 */
[----:B------:R-:W-:-:S05]  /*1bda0*/  IMAD R5, R4, UR10, RZ ;  /* 0x0000000a04057c24 */ /* 0x000fca000f8e02ff */
[----:B------:R-:W-:Y:S01]  /*1bdb0*/  STL [R1+0x88], R5 ;  /* 0x0000880501007387 */ /* 0x000fe20000100800 */
[----:B------:R-:W-:-:S03]  /*1bdc0*/  IMAD R4, R24, UR10, RZ ;  /* 0x0000000a18047c24 */ /* 0x000fc6000f8e02ff */
[----:B------:R-:W5:Y:S04]  /*1bdd0*/  LDL.LU R13, [R1+0x4c] ;  /* 0x00004c00010d7983 */ /* 0x000f680000300800 */
[----:B------:R2:W-:Y:S04]  /*1bde0*/  STL [R1+0x80], R4 ;  /* 0x0000800401007387 */ /* 0x0005e80000100800 */
[----:B------:R-:W5:Y:S01]  /*1bdf0*/  LDL.LU R12, [R1+0x44] ;  /* 0x00004400010c7983 */ /* 0x000f620000300800 */
[----:B------:R-:W-:-:S05]  /*1be00*/  IMAD R2, R2, UR7, RZ ;  /* 0x0000000702027c24 */ /* 0x000fca000f8e02ff */
[----:B------:R-:W-:Y:S01]  /*1be10*/  LEA.HI.X.SX32 R2, R2, UR9, 0x1, P6 ;  /* 0x0000000902027c11 */ /* 0x000fe2000b0f0eff */
[----:B0-----:R-:W-:Y:S01]  /*1be20*/  IMAD R0, R26, UR10, RZ ;  /* 0x0000000a1a007c24 */ /* 0x001fe2000f8e02ff */
[----:B------:R-:W0:Y:S01]  /*1be30*/  LDCU UR9, c[0x0][0x3a8] ;  /* 0x00007500ff0977ac */ /* 0x000e220008000800 */
[-C--:B--2---:R-:W-:Y:S02]  /*1be40*/  IADD3 R4, P2, PT, R28, R10.reuse, RZ ;  /* 0x0000000a1c047210 */ /* 0x084fe40007f5e0ff */
[----:B------:R-:W-:-:S03]  /*1be50*/  IADD3 R5, P3, PT, R29, R10, RZ ;  /* 0x0000000a1d057210 */ /* 0x000fc60007f7e0ff */
[----:B------:R1:W-:Y:S04]  /*1be60*/  STL [R1+0x309c], R4 ;  /* 0x00309c0401007387 */ /* 0x0003e80000100800 */
[----:B------:R-:W2:Y:S04]  /*1be70*/  LDL.LU R11, [R1+0x38] ;  /* 0x00003800010b7983 */ /* 0x000ea80000300800 */
[----:B------:R3:W-:Y:S01]  /*1be80*/  STL [R1+0x30a0], R5 ;  /* 0x0030a00501007387 */ /* 0x0007e20000100800 */
[----:B-1----:R-:W-:-:S03]  /*1be90*/  IADD3 R4, P4, PT, R27, R10, RZ ;  /* 0x0000000a1b047210 */ /* 0x002fc60007f9e0ff */
[----:B------:R-:W2:Y:S04]  /*1bea0*/  LDL.LU R9, [R1+0x34] ;  /* 0x0000340001097983 */ /* 0x000ea80000300800 */
[----:B------:R4:W-:Y:S01]  /*1beb0*/  STL [R1+0x30a4], R4 ;  /* 0x0030a40401007387 */ /* 0x0009e20000100800 */
[----:B---3--:R-:W-:-:S03]  /*1bec0*/  IADD3 R5, P5, PT, R25, R10, RZ ;  /* 0x0000000a19057210 */ /* 0x008fc60007fbe0ff */
[----:B------:R-:W3:Y:S04]  /*1bed0*/  LDL.LU R8, [R1+0x30] ;  /* 0x0000300001087983 */ /* 0x000ee80000300800 */
[----:B------:R1:W-:Y:S01]  /*1bee0*/  STL [R1+0x30a8], R5 ;  /* 0x0030a80501007387 */ /* 0x0003e20000100800 */
[----:B----4-:R-:W-:-:S03]  /*1bef0*/  IADD3 R4, P0, PT, R3, R10, RZ ;  /* 0x0000000a03047210 */ /* 0x010fc60007f1e0ff */
[----:B------:R-:W4:Y:S04]  /*1bf00*/  LDL.LU R7, [R1+0x28] ;  /* 0x0000280001077983 */ /* 0x000f280000300800 */
[----:B------:R0:W-:Y:S01]  /*1bf10*/  STL [R1+0x30ac], R4 ;  /* 0x0030ac0401007387 */ /* 0x0001e20000100800 */
[----:B-1----:R-:W-:-:S03]  /*1bf20*/  IADD3 R5, P1, PT, R18, R10, RZ ;  /* 0x0000000a12057210 */ /* 0x002fc60007f3e0ff */
[----:B------:R-:W3:Y:S04]  /*1bf30*/  LDL.LU R6, [R1+0x24] ;  /* 0x0000240001067983 */ /* 0x000ee80000300800 */
[----:B------:R1:W-:Y:S01]  /*1bf40*/  STL [R1+0x30b0], R5 ;  /* 0x0030b00501007387 */ /* 0x0003e20000100800 */
[----:B0-----:R-:W-:-:S03]  /*1bf50*/  LEA.HI.X.SX32 R4, R28, R2, 0x1, P2 ;  /* 0x000000021c047211 */ /* 0x001fc600010f0eff */
[----:B-1----:R-:W3:Y:S01]  /*1bf60*/  LDL.LU R5, [R1+0x20] ;  /* 0x0000200001057983 */ /* 0x002ee20000300800 */
[----:B------:R-:W-:-:S03]  /*1bf70*/  IADD3 R19, P2, PT, R17, R10, RZ ;  /* 0x0000000a11137210 */ /* 0x000fc60007f5e0ff */
[----:B------:R0:W-:Y:S01]  /*1bf80*/  STL [R1+0x3094], R4 ;  /* 0x0030940401007387 */ /* 0x0001e20000100800 */
[----:B------:R-:W-:-:S03]  /*1bf90*/  LEA.HI.X.SX32 R24, R29, R2, 0x1, P3 ;  /* 0x000000021d187211 */ /* 0x000fc600018f0eff */
[----:B0-----:R-:W4:Y:S04]  /*1bfa0*/  LDL.LU R4, [R1+0x1c] ;  /* 0x00001c0001047983 */ /* 0x001f280000300800 */
[----:B------:R0:W-:Y:S04]  /*1bfb0*/  STL [R1+0x3098], R19 ;  /* 0x0030981301007387 */ /* 0x0001e80000100800 */
[----:B------:R-:W4:Y:S04]  /*1bfc0*/  LDL.LU R29, [R1+0x18] ;  /* 0x00001800011d7983 */ /* 0x000f280000300800 */
[----:B------:R1:W-:Y:S01]  /*1bfd0*/  STL [R1+0x308c], R24 ;  /* 0x00308c1801007387 */ /* 0x0003e20000100800 */
[----:B0-----:R-:W-:-:S03]  /*1bfe0*/  IADD3 R19, P3, PT, R16, R10, RZ ;  /* 0x0000000a10137210 */ /* 0x001fc60007f7e0ff */
[----:B------:R-:W4:Y:S04]  /*1bff0*/  LDL.LU R28, [R1+0x14] ;  /* 0x00001400011c7983 */ /* 0x000f280000300800 */
[----:B------:R5:W-:Y:S01]  /*1c000*/  STL [R1+0x3090], R19 ;  /* 0x0030901301007387 */ /* 0x000be20000100800 */
[----:B-1----:R-:W-:-:S03]  /*1c010*/  LEA.HI.X.SX32 R24, R27, R2, 0x1, P4 ;  /* 0x000000021b187211 */ /* 0x002fc600020f0eff */
[----:B------:R-:W4:Y:S04]  /*1c020*/  LDL.LU R27, [R1+0x10] ;  /* 0x00001000011b7983 */ /* 0x000f280000300800 */
[----:B------:R0:W-:Y:S01]  /*1c030*/  STL [R1+0x3084], R24 ;  /* 0x0030841801007387 */ /* 0x0001e20000100800 */
[----:B-----5:R-:W-:-:S03]  /*1c040*/  IADD3 R19, P4, PT, R15, R10, RZ ;  /* 0x0000000a0f137210 */ /* 0x020fc60007f9e0ff */
[----:B------:R-:W5:Y:S04]  /*1c050*/  LDL.LU R26, [R1+0xc] ;  /* 0x00000c00011a7983 */ /* 0x000f680000300800 */
[----:B------:R1:W-:Y:S01]  /*1c060*/  STL [R1+0x3088], R19 ;  /* 0x0030881301007387 */ /* 0x0003e20000100800 */
[----:B0-----:R-:W-:-:S03]  /*1c070*/  LEA.HI.X.SX32 R24, R25, R2, 0x1, P5 ;  /* 0x0000000219187211 */ /* 0x001fc600028f0eff */
[----:B------:R-:W5:Y:S04]  /*1c080*/  LDL.LU R25, [R1+0x8] ;  /* 0x0000080001197983 */ /* 0x000f680000300800 */
[----:B------:R0:W-:Y:S01]  /*1c090*/  STL [R1+0x307c], R24 ;  /* 0x00307c1801007387 */ /* 0x0001e20000100800 */
[----:B-1----:R-:W-:-:S03]  /*1c0a0*/  IADD3 R19, P5, PT, R14, R10, RZ ;  /* 0x0000000a0e137210 */ /* 0x002fc60007fbe0ff */
[----:B0-----:R-:W5:Y:S04]  /*1c0b0*/  LDL.LU R24, [R1+0x4] ;  /* 0x0000040001187983 */ /* 0x001f680000300800 */
[----:B------:R0:W-:Y:S02]  /*1c0c0*/  STL [R1+0x3080], R19 ;  /* 0x0030801301007387 */ /* 0x0001e40000100800 */
[-C--:B0-----:R-:W-:Y:S02]  /*1c0d0*/  LEA.HI.X.SX32 R19, R3, R2.reuse, 0x1, P0 ;  /* 0x0000000203137211 */ /* 0x081fe400000f0eff */
[----:B------:R-:W5:Y:S01]  /*1c0e0*/  LDL.LU R3, [R1] ;  /* 0x0000000001037983 */ /* 0x000f620000300800 */
[----:B------:R-:W-:-:S03]  /*1c0f0*/  LEA.HI.X.SX32 R18, R18, R2, 0x1, P1 ;  /* 0x0000000212127211 */ /* 0x000fc600008f0eff */
[----:B------:R0:W-:Y:S02]  /*1c100*/  STL [R1+0x3074], R19 ;  /* 0x0030741301007387 */ /* 0x0001e40000100800 */
[----:B0-----:R-:W-:-:S05]  /*1c110*/  IADD3 R19, P0, PT, R13, R10, RZ ;  /* 0x0000000a0d137210 */ /* 0x001fca0007f1e0ff */
[----:B------:R0:W-:Y:S01]  /*1c120*/  STL [R1+0x3078], R19 ;  /* 0x0030781301007387 */ /* 0x0001e20000100800 */
[----:B------:R-:W-:-:S03]  /*1c130*/  LEA.HI.X.SX32 R17, R17, R2, 0x1, P2 ;  /* 0x0000000211117211 */ /* 0x000fc600010f0eff */
[----:B0-----:R-:W5:Y:S04]  /*1c140*/  LDL.LU R19, [R1+0x53e4] ;  /* 0x0053e40001137983 */ /* 0x001f680000300800 */
[----:B------:R0:W-:Y:S02]  /*1c150*/  STL [R1+0x306c], R18 ;  /* 0x00306c1201007387 */ /* 0x0001e40000100800 */
[----:B0-----:R-:W-:-:S05]  /*1c160*/  IADD3 R18, P1, PT, R12, R10, RZ ;  /* 0x0000000a0c127210 */ /* 0x001fca0007f3e0ff */
[----:B------:R0:W-:Y:S01]  /*1c170*/  STL [R1+0x3070], R18 ;  /* 0x0030701201007387 */ /* 0x0001e20000100800 */
[----:B------:R-:W-:-:S03]  /*1c180*/  LEA.HI.X.SX32 R16, R16, R2, 0x1, P3 ;  /* 0x0000000210107211 */ /* 0x000fc600018f0eff */
[----:B0-----:R-:W5:Y:S04]  /*1c190*/  LDL.LU R18, [R1+0x53e0] ;  /* 0x0053e00001127983 */ /* 0x001f680000300800 */
[----:B------:R2:W-:Y:S01]  /*1c1a0*/  STL [R1+0x3064], R17 ;  /* 0x0030641101007387 */ /* 0x0005e20000100800 */
[-C--:B------:R-:W-:Y:S02]  /*1c1b0*/  LEA.HI.X.SX32 R15, R15, R2.reuse, 0x1, P4 ;  /* 0x000000020f0f7211 */ /* 0x080fe400020f0eff */
[-C--:B------:R-:W-:Y:S02]  /*1c1c0*/  LEA.HI.X.SX32 R14, R14, R2.reuse, 0x1, P5 ;  /* 0x000000020e0e7211 */ /* 0x080fe400028f0eff */
[-C--:B------:R-:W-:Y:S02]  /*1c1d0*/  LEA.HI.X.SX32 R13, R13, R2.reuse, 0x1, P0 ;  /* 0x000000020d0d7211 */ /* 0x080fe400000f0eff */
[----:B------:R-:W-:-:S02]  /*1c1e0*/  LEA.HI.X.SX32 R12, R12, R2, 0x1, P1 ;  /* 0x000000020c0c7211 */ /* 0x000fc400008f0eff */
[----:B--2---:R-:W-:-:S05]  /*1c1f0*/  IADD3 R17, P2, PT, R11, R10, RZ ;  /* 0x0000000a0b117210 */ /* 0x004fca0007f5e0ff */
[----:B------:R0:W-:Y:S04]  /*1c200*/  STL [R1+0x3068], R17 ;  /* 0x0030681101007387 */ /* 0x0001e80000100800 */
[----:B0-----:R-:W2:Y:S04]  /*1c210*/  LDL.LU R17, [R1+0x53dc] ;  /* 0x0053dc0001117983 */ /* 0x001ea80000300800 */
[----:B------:R0:W-:Y:S02]  /*1c220*/  STL [R1+0x305c], R16 ;  /* 0x00305c1001007387 */ /* 0x0001e40000100800 */
[----:B0-----:R-:W-:-:S05]  /*1c230*/  IADD3 R16, P3, PT, R9, R10, RZ ;  /* 0x0000000a09107210 */ /* 0x001fca0007f7e0ff */
[----:B------:R0:W-:Y:S04]  /*1c240*/  STL [R1+0x3060], R16 ;  /* 0x0030601001007387 */ /* 0x0001e80000100800 */
[----:B0-----:R-:W2:Y:S04]  /*1c250*/  LDL.LU R16, [R1+0x53d8] ;  /* 0x0053d80001107983 */ /* 0x001ea80000300800 */
[----:B------:R3:W-:Y:S02]  /*1c260*/  STL [R1+0x3054], R15 ;  /* 0x0030540f01007387 */ /* 0x0007e40000100800 */
[----:B---3--:R-:W-:-:S05]  /*1c270*/  IADD3 R15, P4, PT, R8, R10, RZ ;  /* 0x0000000a080f7210 */ /* 0x008fca0007f9e0ff */
[----:B------:R0:W-:Y:S04]  /*1c280*/  STL [R1+0x3058], R15 ;  /* 0x0030580f01007387 */ /* 0x0001e80000100800 */
[----:B0-----:R-:W3:Y:S04]  /*1c290*/  LDL.LU R15, [R1+0x53d4] ;  /* 0x0053d400010f7983 */ /* 0x001ee80000300800 */
[----:B------:R4:W-:Y:S02]  /*1c2a0*/  STL [R1+0x304c], R14 ;  /* 0x00304c0e01007387 */ /* 0x0009e40000100800 */
[----:B----4-:R-:W-:-:S05]  /*1c2b0*/  IADD3 R14, P5, PT, R7, R10, RZ ;  /* 0x0000000a070e7210 */ /* 0x010fca0007fbe0ff */
[----:B------:R0:W-:Y:S04]  /*1c2c0*/  STL [R1+0x3050], R14 ;  /* 0x0030500e01007387 */ /* 0x0001e80000100800 */
[----:B0-----:R-:W4:Y:S04]  /*1c2d0*/  LDL.LU R14, [R1+0x53d0] ;  /* 0x0053d000010e7983 */ /* 0x001f280000300800 */
[----:B------:R0:W-:Y:S02]  /*1c2e0*/  STL [R1+0x3044], R13 ;  /* 0x0030440d01007387 */ /* 0x0001e40000100800 */
[----:B0-----:R-:W-:-:S05]  /*1c2f0*/  IADD3 R13, P0, PT, R6, R10, RZ ;  /* 0x0000000a060d7210 */ /* 0x001fca0007f1e0ff */
[----:B------:R0:W-:Y:S01]  /*1c300*/  STL [R1+0x3048], R13 ;  /* 0x0030480d01007387 */ /* 0x0001e20000100800 */
[----:B------:R-:W-:-:S03]  /*1c310*/  LEA.HI.X.SX32 R11, R11, R2, 0x1, P2 ;  /* 0x000000020b0b7211 */ /* 0x000fc600010f0eff */
[----:B0-----:R-:W2:Y:S04]  /*1c320*/  LDL.LU R13, [R1+0x53cc] ;  /* 0x0053cc00010d7983 */ /* 0x001ea80000300800 */
        /* <DEDUP_REMOVED lines=26> */
[----:B-----5:R-:W-:-:S05]  /*1c4d0*/  IADD3 R6, P0, PT, R26, R10, RZ ;  /* 0x0000000a1a067210 */ /* 0x020fca0007f1e0ff */
[----:B------:R0:W-:Y:S01]  /*1c4e0*/  STL [R1+0x3018], R6 ;  /* 0x0030180601007387 */ /* 0x0001e20000100800 */
[----:B------:R-:W-:-:S03]  /*1c4f0*/  LEA.HI.X.SX32 R4, R4, R2, 0x1, P2 ;  /* 0x0000000204047211 */ /* 0x000fc600010f0eff */
[----:B0-----:R-:W5:Y:S04]  /*1c500*/  LDL.LU R6, [R1+0x53b4] ;  /* 0x0053b40001067983 */ /* 0x001f680000300800 */
[----:B------:R0:W-:Y:S02]  /*1c510*/  STL [R1+0x300c], R5 ;  /* 0x00300c0501007387 */ /* 0x0001e40000100800 */
[----:B0-----:R-:W-:-:S05]  /*1c520*/  IADD3 R5, P1, PT, R25, R10, RZ ;  /* 0x0000000a19057210 */ /* 0x001fca0007f3e0ff */
[----:B------:R0:W-:Y:S01]  /*1c530*/  STL [R1+0x3010], R5 ;  /* 0x0030100501007387 */ /* 0x0001e20000100800 */
[----:B------:R-:W-:-:S03]  /*1c540*/  LEA.HI.X.SX32 R29, R29, R2, 0x1, P3 ;  /* 0x000000021d1d7211 */ /* 0x000fc600018f0eff */
[----:B0-----:R-:W2:Y:S04]  /*1c550*/  LDL.LU R5, [R1+0x53b0] ;  /* 0x0053b00001057983 */ /* 0x001ea80000300800 */
[----:B------:R0:W-:Y:S02]  /*1c560*/  STL [R1+0x3004], R4 ;  /* 0x0030040401007387 */ /* 0x0001e40000100800 */
[----:B0-----:R-:W-:-:S05]  /*1c570*/  IADD3 R4, P2, PT, R24, R10, RZ ;  /* 0x0000000a18047210 */ /* 0x001fca0007f5e0ff */
[----:B------:R0:W-:Y:S04]  /*1c580*/  STL [R1+0x3008], R4 ;  /* 0x0030080401007387 */ /* 0x0001e80000100800 */
[----:B0-----:R-:W2:Y:S04]  /*1c590*/  LDL.LU R4, [R1+0x53ac] ;  /* 0x0053ac0001047983 */ /* 0x001ea80000300800 */
[----:B------:R0:W-:Y:S02]  /*1c5a0*/  STL [R1+0x2ffc], R29 ;  /* 0x002ffc1d01007387 */ /* 0x0001e40000100800 */
[----:B0-----:R-:W-:-:S05]  /*1c5b0*/  IADD3 R29, P3, PT, R3, R10, RZ ;  /* 0x0000000a031d7210 */ /* 0x001fca0007f7e0ff */
[----:B------:R0:W-:Y:S04]  /*1c5c0*/  STL [R1+0x3000], R29 ;  /* 0x0030001d01007387 */ /* 0x0001e80000100800 */
[----:B0-----:R-:W2:Y:S01]  /*1c5d0*/  LDL.LU R29, [R1+0x53a8] ;  /* 0x0053a800011d7983 */ /* 0x001ea20000300800 */
[----:B------:R-:W-:-:S05]  /*1c5e0*/  LEA.HI.X.SX32 R28, R28, R2, 0x1, P4 ;  /* 0x000000021c1c7211 */ /* 0x000fca00020f0eff */
[----:B------:R2:W-:Y:S02]  /*1c5f0*/  STL [R1+0x2ff4], R28 ;  /* 0x002ff41c01007387 */ /* 0x0005e40000100800 */
[----:B--2---:R-:W-:-:S05]  /*1c600*/  IADD3 R28, P4, PT, R29, R10, RZ ;  /* 0x0000000a1d1c7210 */ /* 0x004fca0007f9e0ff */
        /* <DEDUP_REMOVED lines=28> */
[----:B------:R2:W-:Y:S01]  /*1c7d0*/  STL [R1+0x2fc4], R29 ;  /* 0x002fc41d01007387 */ /* 0x0005e20000100800 */
[----:B------:R-:W-:Y:S02]  /*1c7e0*/  LEA.HI.X.SX32 R25, R25, R2, 0x1, P2 ;  /* 0x0000000219197211 */ /* 0x000fe400010f0eff */
[----:B--2---:R-:W-:-:S05]  /*1c7f0*/  IADD3 R29, P4, PT, R3, R10, RZ ;  /* 0x0000000a031d7210 */ /* 0x004fca0007f9e0ff */
[----:B------:R0:W-:Y:S02]  /*1c800*/  STL [R1+0x2fc8], R29 ;  /* 0x002fc81d01007387 */ /* 0x0001e40000100800 */
[----:B0-----:R-:W-:Y:S02]  /*1c810*/  LEA.HI.X.SX32 R29, R28, R2, 0x1, P5 ;  /* 0x000000021c1d7211 */ /* 0x001fe400028f0eff */
[----:B------:R-:W-:-:S03]  /*1c820*/  IADD3 R28, P5, PT, R4, R10, RZ ;  /* 0x0000000a041c7210 */ /* 0x000fc60007fbe0ff */
[----:B------:R0:W-:Y:S04]  /*1c830*/  STL [R1+0x2fbc], R29 ;  /* 0x002fbc1d01007387 */ /* 0x0001e80000100800 */
[----:B------:R1:W-:Y:S01]  /*1c840*/  STL [R1+0x2fc0], R28 ;  /* 0x002fc01c01007387 */ /* 0x0003e20000100800 */
[-C--:B0-----:R-:W-:Y:S02]  /*1c850*/  LEA.HI.X.SX32 R29, R27, R2.reuse, 0x1, P0 ;  /* 0x000000021b1d7211 */ /* 0x081fe400000f0eff */
[----:B------:R-:W-:Y:S02]  /*1c860*/  LEA.HI.X.SX32 R27, R26, R2, 0x1, P1 ;  /* 0x000000021a1b7211 */ /* 0x000fe400008f0eff */
[-C--:B-1----:R-:W-:Y:S02]  /*1c870*/  IADD3 R28, P0, PT, R5, R10.reuse, RZ ;  /* 0x0000000a051c7210 */ /* 0x082fe40007f1e0ff */
[-C--:B-----5:R-:W-:Y:S01]  /*1c880*/  IADD3 R26, P1, PT, R6, R10.reuse, RZ ;  /* 0x0000000a061a7210 */ /* 0x0a0fe20007f3e0ff */
[----:B------:R-:W-:Y:S04]  /*1c890*/  STL [R1+0x2fb4], R29 ;  /* 0x002fb41d01007387 */ /* 0x000fe80000100800 */
[----:B------:R-:W-:Y:S04]  /*1c8a0*/  STL [R1+0x2fb8], R28 ;  /* 0x002fb81c01007387 */ /* 0x000fe80000100800 */
[----:B------:R0:W-:Y:S04]  /*1c8b0*/  STL [R1+0x2fac], R27 ;  /* 0x002fac1b01007387 */ /* 0x0001e80000100800 */
[----:B------:R1:W-:Y:S04]  /*1c8c0*/  STL [R1+0x2fb0], R26 ;  /* 0x002fb01a01007387 */ /* 0x0003e80000100800 */
[----:B------:R2:W-:Y:S01]  /*1c8d0*/  STL [R1+0x2fa4], R25 ;  /* 0x002fa41901007387 */ /* 0x0005e20000100800 */
[----:B0-----:R-:W-:-:S02]  /*1c8e0*/  IADD3 R27, P2, PT, R7, R10, RZ ;  /* 0x0000000a071b7210 */ /* 0x001fc40007f5e0ff */
[-C--:B-1----:R-:W-:Y:S02]  /*1c8f0*/  LEA.HI.X.SX32 R26, R24, R2.reuse, 0x1, P3 ;  /* 0x00000002181a7211 */ /* 0x082fe400018f0eff */
[----:B------:R-:W-:Y:S02]  /*1c900*/  LEA.HI.X.SX32 R24, R3, R2, 0x1, P4 ;  /* 0x0000000203187211 */ /* 0x000fe400020f0eff */
[-C--:B--2---:R-:W-:Y:S01]  /*1c910*/  IADD3 R25, P3, PT, R8, R10.reuse, RZ ;  /* 0x0000000a08197210 */ /* 0x084fe20007f7e0ff */
[----:B------:R-:W-:Y:S01]  /*1c920*/  STL [R1+0x2fa8], R27 ;  /* 0x002fa81b01007387 */ /* 0x000fe20000100800 */
[----:B------:R-:W-:Y:S02]  /*1c930*/  IADD3 R3, P4, PT, R9, R10, RZ ;  /* 0x0000000a09037210 */ /* 0x000fe40007f9e0ff */
[----:B------:R-:W-:Y:S01]  /*1c940*/  LEA.HI.X.SX32 R4, R4, R2, 0x1, P5 ;  /* 0x0000000204047211 */ /* 0x000fe200028f0eff */
[----:B------:R-:W-:Y:S04]  /*1c950*/  STL [R1+0x2f9c], R26 ;  /* 0x002f9c1a01007387 */ /* 0x000fe80000100800 */
[----:B------:R-:W-:Y:S04]  /*1c960*/  STL [R1+0x2fa0], R25 ;  /* 0x002fa01901007387 */ /* 0x000fe80000100800 */
[----:B------:R0:W-:Y:S04]  /*1c970*/  STL [R1+0x2f94], R24 ;  /* 0x002f941801007387 */ /* 0x0001e80000100800 */
[----:B------:R1:W-:Y:S04]  /*1c980*/  STL [R1+0x2f98], R3 ;  /* 0x002f980301007387 */ /* 0x0003e80000100800 */
[----:B------:R2:W-:Y:S01]  /*1c990*/  STL [R1+0x2f8c], R4 ;  /* 0x002f8c0401007387 */ /* 0x0005e20000100800 */
[----:B0-----:R-:W-:-:S02]  /*1c9a0*/  IADD3 R24, P5, PT, R11, R10, RZ ;  /* 0x0000000a0b187210 */ /* 0x001fc40007fbe0ff */
[----:B-1----:R-:W-:-:S03]  /*1c9b0*/  LEA.HI.X.SX32 R3, R5, R2, 0x1, P0 ;  /* 0x0000000205037211 */ /* 0x002fc600000f0eff */
[----:B------:R-:W-:Y:S01]  /*1c9c0*/  STL [R1+0x2f90], R24 ;  /* 0x002f901801007387 */ /* 0x000fe20000100800 */
[----:B------:R-:W-:Y:S02]  /*1c9d0*/  LEA.HI.X.SX32 R5, R6, R2, 0x1, P1 ;  /* 0x0000000206057211 */ /* 0x000fe400008f0eff */
[-C--:B--2---:R-:W-:Y:S01]  /*1c9e0*/  IADD3 R4, P0, PT, R12, R10.reuse, RZ ;  /* 0x0000000a0c047210 */ /* 0x084fe20007f1e0ff */
[----:B------:R0:W-:Y:S04]  /*1c9f0*/  STL [R1+0x2f84], R3 ;  /* 0x002f840301007387 */ /* 0x0001e80000100800 */
[----:B------:R1:W-:Y:S04]  /*1ca00*/  STL [R1+0x2f88], R4 ;  /* 0x002f880401007387 */ /* 0x0003e80000100800 */
[----:B------:R4:W-:Y:S01]  /*1ca10*/  STL [R1+0x2f7c], R5 ;  /* 0x002f7c0501007387 */ /* 0x0009e20000100800 */
[----:B0-----:R-:W-:-:S02]  /*1ca20*/  IADD3 R3, P1, PT, R13, R10, RZ ;  /* 0x0000000a0d037210 */ /* 0x001fc40007f3e0ff */
[----:B-1----:R-:W-:-:S03]  /*1ca30*/  LEA.HI.X.SX32 R4, R7, R2, 0x1, P2 ;  /* 0x0000000207047211 */ /* 0x002fc600010f0eff */
[----:B------:R0:W-:Y:S01]  /*1ca40*/  STL [R1+0x2f80], R3 ;  /* 0x002f800301007387 */ /* 0x0001e20000100800 */
[----:B----4-:R-:W-:-:S03]  /*1ca50*/  IADD3 R5, P2, PT, R14, R10, RZ ;  /* 0x0000000a0e057210 */ /* 0x010fc60007f5e0ff */
[----:B------:R1:W-:Y:S01]  /*1ca60*/  STL [R1+0x2f74], R4 ;  /* 0x002f740401007387 */ /* 0x0003e20000100800 */
[----:B0-----:R-:W-:-:S03]  /*1ca70*/  LEA.HI.X.SX32 R3, R8, R2, 0x1, P3 ;  /* 0x0000000208037211 */ /* 0x001fc600018f0eff */
[----:B-1----:R-:W2:Y:S04]  /*1ca80*/  LDL.LU R4, [R1+0x3c] ;  /* 0x00003c0001047983 */ /* 0x002ea80000300800 */
[----:B------:R3:W-:Y:S01]  /*1ca90*/  STL [R1+0x2f78], R5 ;  /* 0x002f780501007387 */ /* 0x0007e20000100800 */
[----:B------:R-:W-:-:S03]  /*1caa0*/  LEA.HI.X.SX32 R6, R9, R2, 0x1, P4 ;  /* 0x0000000209067211 */ /* 0x000fc600020f0eff */
[----:B------:R0:W-:Y:S01]  /*1cab0*/  STL [R1+0x2f6c], R3 ;  /* 0x002f6c0301007387 */ /* 0x0001e20000100800 */
[----:B---3--:R-:W-:-:S03]  /*1cac0*/  IADD3 R5, P3, PT, R15, R10, RZ ;  /* 0x0000000a0f057210 */ /* 0x008fc60007f7e0ff */
[----:B0-----:R-:W3:Y:S01]  /*1cad0*/  LDL.LU R3, [R1+0x40] ;  /* 0x0000400001037983 */ /* 0x001ee20000300800 */
[----:B------:R-:W-:-:S03]  /*1cae0*/  LEA.HI.X.SX32 R7, R11, R2, 0x1, P5 ;  /* 0x000000020b077211 */ /* 0x000fc600028f0eff */
[----:B------:R0:W-:Y:S04]  /*1caf0*/  STL [R1+0x2f70], R5 ;  /* 0x002f700501007387 */ /* 0x0001e80000100800 */
[----:B------:R1:W-:Y:S01]  /*1cb00*/  STL [R1+0x2f64], R6 ;  /* 0x002f640601007387 */ /* 0x0003e20000100800 */
[-C--:B0-----:R-:W-:Y:S02]  /*1cb10*/  IADD3 R5, P4, PT, R16, R10.reuse, RZ ;  /* 0x0000000a10057210 */ /* 0x081fe40007f9e0ff */
[----:B-1----:R-:W-:-:S03]  /*1cb20*/  IADD3 R6, P5, PT, R17, R10, RZ ;  /* 0x0000000a11067210 */ /* 0x002fc60007fbe0ff */
[----:B------:R0:W-:Y:S04]  /*1cb30*/  STL [R1+0x2f68], R5 ;  /* 0x002f680501007387 */ /* 0x0001e80000100800 */
[----:B------:R-:W-:Y:S01]  /*1cb40*/  STL [R1+0x2f5c], R7 ;  /* 0x002f5c0701007387 */ /* 0x000fe20000100800 */
[----:B0-----:R-:W-:-:S03]  /*1cb50*/  LEA.HI.X.SX32 R5, R12, R2, 0x1, P0 ;  /* 0x000000020c057211 */ /* 0x001fc600000f0eff */
[----:B------:R-:W4:Y:S04]  /*1cb60*/  LDL.LU R12, [R1+0x48] ;  /* 0x00004800010c7983 */ /* 0x000f280000300800 */
[----:B------:R-:W-:Y:S04]  /*1cb70*/  STL [R1+0x2f60], R6 ;  /* 0x002f600601007387 */ /* 0x000fe80000100800 */
[----:B------:R-:W5:Y:S04]  /*1cb80*/  LDL.LU R24, [R1+0x50] ;  /* 0x0000500001187983 */ /* 0x000f680000300800 */
[----:B------:R0:W-:Y:S02]  /*1cb90*/  STL [R1+0x2f54], R5 ;  /* 0x002f540501007387 */ /* 0x0001e40000100800 */
[----:B0-----:R-:W-:-:S02]  /*1cba0*/  LEA.HI.X.SX32 R5, R13, R2, 0x1, P1 ;  /* 0x000000020d057211 */ /* 0x001fc400008f0eff */
[----:B------:R-:W2:Y:S01]  /*1cbb0*/  LDL.LU R13, [R1+0x2c] ;  /* 0x00002c00010d7983 */ /* 0x000ea20000300800 */
[----:B------:R-:W-:-:S05]  /*1cbc0*/  IADD3 R6, P0, PT, R18, R10, RZ ;  /* 0x0000000a12067210 */ /* 0x000fca0007f1e0ff */
[----:B------:R0:W-:Y:S04]  /*1cbd0*/  STL [R1+0x2f58], R6 ;  /* 0x002f580601007387 */ /* 0x0001e80000100800 */
[----:B------:R-:W3:Y:S01]  /*1cbe0*/  LDL.LU R25, [R1+0x58] ;  /* 0x0000580001197983 */ /* 0x000ee20000300800 */
[----:B------:R-:W-:-:S03]  /*1cbf0*/  IMAD R20, R20, UR10, RZ ;  /* 0x0000000a14147c24 */ /* 0x000fc6000f8e02ff */
[----:B------:R1:W-:Y:S01]  /*1cc00*/  STL [R1+0x2f4c], R5 ;  /* 0x002f4c0501007387 */ /* 0x0003e20000100800 */
[----:B0-----:R-:W-:-:S03]  /*1cc10*/  IADD3 R6, P1, PT, R19, R10, RZ ;  /* 0x0000000a13067210 */ /* 0x001fc60007f3e0ff */
[----:B------:R-:W3:Y:S01]  /*1cc20*/  LDL.LU R26, [R1+0x9c] ;  /* 0x00009c00011a7983 */ /* 0x000ee20000300800 */
[----:B-1----:R-:W-:-:S03]  /*1cc30*/  LEA.HI.X.SX32 R5, R14, R2, 0x1, P2 ;  /* 0x000000020e057211 */ /* 0x002fc600010f0eff */
[----:B------:R0:W-:Y:S01]  /*1cc40*/  STL [R1+0x2f50], R6 ;  /* 0x002f500601007387 */ /* 0x0001e20000100800 */
[----:B------:R-:W-:-:S03]  /*1cc50*/  IMAD R21, R21, UR10, RZ ;  /* 0x0000000a15157c24 */ /* 0x000fc6000f8e02ff */
[----:B------:R1:W-:Y:S04]  /*1cc60*/  STL [R1+0x2f44], R5 ;  /* 0x002f440501007387 */ /* 0x0003e80000100800 */
[----:B------:R-:W4:Y:S01]  /*1cc70*/  LDL.LU R27, [R1+0xb4] ;  /* 0x0000b400011b7983 */ /* 0x000f220000300800 */
[----:B0-----:R-:W-:Y:S02]  /*1cc80*/  IADD3 R6, P2, PT, R20, R10, RZ ;  /* 0x0000000a14067210 */ /* 0x001fe40007f5e0ff */
[----:B-1----:R-:W-:-:S03]  /*1cc90*/  LEA.HI.X.SX32 R5, R15, R2, 0x1, P3 ;  /* 0x000000020f057211 */ /* 0x002fc600018f0eff */
[----:B------:R0:W-:Y:S01]  /*1cca0*/  STL [R1+0x2f48], R6 ;  /* 0x002f480601007387 */ /* 0x0001e20000100800 */
[----:B------:R-:W-:-:S03]  /*1ccb0*/  IMAD R22, R22, UR10, RZ ;  /* 0x0000000a16167c24 */ /* 0x000fc6000f8e02ff */
[----:B------:R1:W-:Y:S04]  /*1ccc0*/  STL [R1+0x2f3c], R5 ;  /* 0x002f3c0501007387 */ /* 0x0003e80000100800 */
[----:B------:R-:W5:Y:S01]  /*1ccd0*/  LDL.LU R11, [R1+0xbc] ;  /* 0x0000bc00010b7983 */ /* 0x000f620000300800 */
        /* <DEDUP_REMOVED lines=8> */
[----:B------:R0:W-:Y:S04]  /*1cd60*/  STL [R1+0x2f38], R6 ;  /* 0x002f380601007387 */ /* 0x0001e80000100800 */
[----:B------:R1:W-:Y:S04]  /*1cd70*/  STL [R1+0x2f2c], R5 ;  /* 0x002f2c0501007387 */ /* 0x0003e80000100800 */
[----:B------:R-:W5:Y:S01]  /*1cd80*/  LDL.LU R29, [R1+0xcc] ;  /* 0x0000cc00011d7983 */ /* 0x000f620000300800 */
[----:B0-----:R-:W-:Y:S02]  /*1cd90*/  IADD3 R6, P5, PT, R23, R10, RZ ;  /* 0x0000000a17067210 */ /* 0x001fe40007fbe0ff */
[----:B-1----:R-:W-:-:S03]  /*1cda0*/  LEA.HI.X.SX32 R5, R18, R2, 0x1, P0 ;  /* 0x0000000212057211 */ /* 0x002fc600000f0eff */
[----:B------:R-:W-:Y:S04]  /*1cdb0*/  STL [R1+0x2f30], R6 ;  /* 0x002f300601007387 */ /* 0x000fe80000100800 */
[----:B------:R0:W-:Y:S04]  /*1cdc0*/  STL [R1+0x2f24], R5 ;  /* 0x002f240501007387 */ /* 0x0001e80000100800 */
[----:B------:R-:W5:Y:S01]  /*1cdd0*/  LDL.LU R9, [R1+0xe0] ;  /* 0x0000e00001097983 */ /* 0x000f620000300800 */
[----:B0-----:R-:W-:Y:S02]  /*1cde0*/  LEA.HI.X.SX32 R5, R19, R2, 0x1, P1 ;  /* 0x0000000213057211 */ /* 0x001fe400008f0eff */
[----:B--2---:R-:W-:-:S05]  /*1cdf0*/  IADD3 R6, P0, PT, R13, R10, RZ ;  /* 0x0000000a0d067210 */ /* 0x004fca0007f1e0ff */
[----:B------:R0:W-:Y:S04]  /*1ce00*/  STL [R1+0x2f28], R6 ;  /* 0x002f280601007387 */ /* 0x0001e80000100800 */
[----:B------:R1:W-:Y:S04]  /*1ce10*/  STL [R1+0x2f1c], R5 ;  /* 0x002f1c0501007387 */ /* 0x0003e80000100800 */
[----:B------:R-:W2:Y:S01]  /*1ce20*/  LDL.LU R8, [R1+0xe8] ;  /* 0x0000e80001087983 */ /* 0x000ea20000300800 */
[----:B0-----:R-:W-:Y:S02]  /*1ce30*/  IADD3 R6, P1, PT, R4, R10, RZ ;  /* 0x0000000a04067210 */ /* 0x001fe40007f3e0ff */
[----:B-1----:R-:W-:-:S03]  /*1ce40*/  LEA.HI.X.SX32 R5, R20, R2, 0x1, P2 ;  /* 0x0000000214057211 */ /* 0x002fc600010f0eff */
[----:B------:R3:W-:Y:S04]  /*1ce50*/  STL [R1+0x2f20], R6 ;  /* 0x002f200601007387 */ /* 0x0007e80000100800 */
[----:B------:R0:W-:Y:S04]  /*1ce60*/  STL [R1+0x2f14], R5 ;  /* 0x002f140501007387 */ /* 0x0001e80000100800 */
[----:B------:R-:W2:Y:S01]  /*1ce70*/  LDL.LU R7, [R1+0xf0] ;  /* 0x0000f00001077983 */ /* 0x000ea20000300800 */
[----:B---3--:R-:W-:Y:S02]  /*1ce80*/  IADD3 R6, P2, PT, R3, R10, RZ ;  /* 0x0000000a03067210 */ /* 0x008fe40007f5e0ff */
[----:B0-----:R-:W-:-:S03]  /*1ce90*/  LEA.HI.X.SX32 R5, R21, R2, 0x1, P3 ;  /* 0x0000000215057211 */ /* 0x001fc600018f0eff */
[----:B------:R0:W-:Y:S01]  /*1cea0*/  STL [R1+0x2f18], R6 ;  /* 0x002f180601007387 */ /* 0x0001e20000100800 */
[----:B----4-:R-:W-:-:S03]  /*1ceb0*/  IADD3 R14, P3, PT, R12, R10, RZ ;  /* 0x0000000a0c0e7210 */ /* 0x010fc60007f7e0ff */
[----:B------:R1:W-:Y:S04]  /*1cec0*/  STL [R1+0x2f0c], R5 ;  /* 0x002f0c0501007387 */ /* 0x0003e80000100800 */
[----:B0-----:R-:W3:Y:S01]  /*1ced0*/  LDL.LU R6, [R1+0xf8] ;  /* 0x0000f80001067983 */ /* 0x001ee20000300800 */
[----:B-1----:R-:W-:-:S03]  /*1cee0*/  LEA.HI.X.SX32 R5, R22, R2, 0x1, P4 ;  /* 0x0000000216057211 */ /* 0x002fc600020f0eff */
[----:B------:R0:W-:Y:S01]  /*1cef0*/  STL [R1+0x2f10], R14 ;  /* 0x002f100e01007387 */ /* 0x0001e20000100800 */
[----:B-----5:R-:W-:-:S03]  /*1cf00*/  IADD3 R15, P4, PT, R24, R10, RZ ;  /* 0x0000000a180f7210 */ /* 0x020fc60007f9e0ff */
[----:B------:R1:W-:Y:S01]  /*1cf10*/  STL [R1+0x2f04], R5 ;  /* 0x002f040501007387 */ /* 0x0003e20000100800 */
[----:B0-----:R-:W-:-:S03]  /*1cf20*/  LEA.HI.X.SX32 R14, R23, R2, 0x1, P5 ;  /* 0x00000002170e7211 */ /* 0x001fc600028f0eff */
[----:B-1----:R-:W4:Y:S04]  /*1cf30*/  LDL.LU R5, [R1+0x100] ;  /* 0x0001000001057983 */ /* 0x002f280000300800 */
[----:B------:R0:W-:Y:S04]  /*1cf40*/  STL [R1+0x2f08], R15 ;  /* 0x002f080f01007387 */ /* 0x0001e80000100800 */
[----:B------:R1:W-:Y:S01]  /*1cf50*/  STL [R1+0x28d4], R14 ;  /* 0x0028d40e01007387 */ /* 0x0003e20000100800 */
[----:B0-----:R-:W-:Y:S02]  /*1cf60*/  IADD3 R15, P5, PT, R25, R10, RZ ;  /* 0x0000000a190f7210 */ /* 0x001fe40007fbe0ff */
[----:B-1----:R-:W-:-:S02]  /*1cf70*/  LEA.HI.X.SX32 R14, R13, R2, 0x1, P0 ;  /* 0x000000020d0e7211 */ /* 0x002fc400000f0eff */
[----:B------:R-:W5:Y:S04]  /*1cf80*/  LDL.LU R13, [R1+0x108] ;  /* 0x00010800010d7983 */ /* 0x000f680000300800 */
        /* <DEDUP_REMOVED lines=30> */
[----:B------:R-:W-:Y:S04]  /*1d170*/  STL [R1+0x2920], R15 ;  /* 0x0029200f01007387 */ /* 0x000fe80000100800 */
[----:B------:R0:W-:Y:S02]  /*1d180*/  STL [R1+0x28f4], R14 ;  /* 0x0028f40e01007387 */ /* 0x0001e40000100800 */
[----:B0-----:R-:W-:-:S02]  /*1d190*/  LEA.HI.X.SX32 R14, R27, R2, 0x1, P1 ;  /* 0x000000021b0e7211 */ /* 0x001fc400008f0eff */
[----:B------:R-:W5:Y:S01]  /*1d1a0*/  LDL.LU R27, [R1+0x148] ;  /* 0x00014800011b7983 */ /* 0x000f620000300800 */
[----:B--2---:R-:W-:-:S05]  /*1d1b0*/  IADD3 R15, P0, PT, R8, R10, RZ ;  /* 0x0000000a080f7210 */ /* 0x004fca0007f1e0ff */
[----:B------:R0:W-:Y:S04]  /*1d1c0*/  STL [R1+0x2928], R15 ;  /* 0x0029280f01007387 */ /* 0x0001e80000100800 */
[----:B------:R1:W-:Y:S01]  /*1d1d0*/  STL [R1+0x28fc], R14 ;  /* 0x0028fc0e01007387 */ /* 0x0003e20000100800 */
[----:B0-----:R-:W-:Y:S02]  /*1d1e0*/  IADD3 R15, P1, PT, R7, R10, RZ ;  /* 0x0000000a070f7210 */ /* 0x001fe40007f3e0ff */
[-C--:B-1----:R-:W-:Y:S02]  /*1d1f0*/  LEA.HI.X.SX32 R14, R11, R2.reuse, 0x1, P2 ;  /* 0x000000020b0e7211 */ /* 0x082fe400010f0eff */
[----:B------:R-:W2:Y:S04]  /*1d200*/  LDL.LU R11, [R1+0x16c] ;  /* 0x00016c00010b7983 */ /* 0x000ea80000300800 */
[----:B------:R-:W-:Y:S04]  /*1d210*/  STL [R1+0x2930], R15 ;  /* 0x0029300f01007387 */ /* 0x000fe80000100800 */
[----:B------:R0:W-:Y:S02]  /*1d220*/  STL [R1+0x2904], R14 ;  /* 0x0029040e01007387 */ /* 0x0001e40000100800 */
[----:B0-----:R-:W-:-:S02]  /*1d230*/  LEA.HI.X.SX32 R14, R28, R2, 0x1, P3 ;  /* 0x000000021c0e7211 */ /* 0x001fc400018f0eff */
[----:B------:R-:W2:Y:S01]  /*1d240*/  LDL.LU R28, [R1+0x190] ;  /* 0x00019000011c7983 */ /* 0x000ea20000300800 */
[----:B---3--:R-:W-:-:S05]  /*1d250*/  IADD3 R15, P2, PT, R6, R10, RZ ;  /* 0x0000000a060f7210 */ /* 0x008fca0007f5e0ff */
[----:B------:R4:W-:Y:S04]  /*1d260*/  STL [R1+0x2938], R15 ;  /* 0x0029380f01007387 */ /* 0x0009e80000100800 */
[----:B------:R0:W-:Y:S01]  /*1d270*/  STL [R1+0x290c], R14 ;  /* 0x00290c0e01007387 */ /* 0x0001e20000100800 */
[----:B----4-:R-:W-:Y:S02]  /*1d280*/  IADD3 R15, P3, PT, R5, R10, RZ ;  /* 0x0000000a050f7210 */ /* 0x010fe40007f7e0ff */
[----:B0-----:R-:W-:Y:S02]  /*1d290*/  LEA.HI.X.SX32 R14, R29, R2, 0x1, P4 ;  /* 0x000000021d0e7211 */ /* 0x001fe400020f0eff */
[----:B------:R-:W3:Y:S04]  /*1d2a0*/  LDL.LU R29, [R1+0x1a4] ;  /* 0x0001a400011d7983 */ /* 0x000ee80000300800 */
[----:B------:R5:W-:Y:S04]  /*1d2b0*/  STL [R1+0x2940], R15 ;  /* 0x0029400f01007387 */ /* 0x000be80000100800 */
[----:B------:R0:W-:Y:S01]  /*1d2c0*/  STL [R1+0x2914], R14 ;  /* 0x0029140e01007387 */ /* 0x0001e20000100800 */
[----:B-----5:R-:W-:-:S02]  /*1d2d0*/  IADD3 R15, P4, PT, R13, R10, RZ ;  /* 0x0000000a0d0f7210 */ /* 0x020fc40007f9e0ff */
[----:B0-----:R-:W-:Y:S02]  /*1d2e0*/  LEA.HI.X.SX32 R14, R9, R2, 0x1, P5 ;  /* 0x00000002090e7211 */ /* 0x001fe400028f0eff */
[----:B------:R-:W4:Y:S04]  /*1d2f0*/  LDL.LU R9, [R1+0x1ac] ;  /* 0x0001ac0001097983 */ /* 0x000f280000300800 */
[----:B------:R0:W-:Y:S04]  /*1d300*/  STL [R1+0x2948], R15 ;  /* 0x0029480f01007387 */ /* 0x0001e80000100800 */
[----:B------:R1:W-:Y:S01]  /*1d310*/  STL [R1+0x291c], R14 ;  /* 0x00291c0e01007387 */ /* 0x0003e20000100800 */
[----:B0-----:R-:W-:-:S02]  /*1d320*/  IADD3 R15, P5, PT, R4, R10, RZ ;  /* 0x0000000a040f7210 */ /* 0x001fc40007fbe0ff */
[----:B-1----:R-:W-:Y:S02]  /*1d330*/  LEA.HI.X.SX32 R14, R8, R2, 0x1, P0 ;  /* 0x00000002080e7211 */ /* 0x002fe400000f0eff */
[----:B------:R-:W5:Y:S04]  /*1d340*/  LDL.LU R8, [R1+0x1b4] ;  /* 0x0001b40001087983 */ /* 0x000f680000300800 */
        /* <DEDUP_REMOVED lines=28> */
[-C--:B-1----:R-:W-:Y:S02]  /*1d510*/  LEA.HI.X.SX32 R14, R3, R2.reuse, 0x1, P0 ;  /* 0x00000002030e7211 */ /* 0x082fe400000f0eff */
[----:B------:R-:W5:Y:S04]  /*1d520*/  LDL.LU R3, [R1+0x274] ;  /* 0x0002740001037983 */ /* 0x000f680000300800 */
[----:B------:R-:W-:Y:S04]  /*1d530*/  STL [R1+0x2980], R15 ;  /* 0x0029800f01007387 */ /* 0x000fe80000100800 */
[----:B------:R0:W-:Y:S02]  /*1d540*/  STL [R1+0x2954], R14 ;  /* 0x0029540e01007387 */ /* 0x0001e40000100800 */
[----:B0-----:R-:W-:-:S02]  /*1d550*/  LEA.HI.X.SX32 R14, R12, R2, 0x1, P1 ;  /* 0x000000020c0e7211 */ /* 0x001fc400008f0eff */
[----:B------:R-:W5:Y:S01]  /*1d560*/  LDL.LU R12, [R1+0x2a4] ;  /* 0x0002a400010c7983 */ /* 0x000f620000300800 */
[----:B--2---:R-:W-:-:S05]  /*1d570*/  IADD3 R15, P0, PT, R11, R10, RZ ;  /* 0x0000000a0b0f7210 */ /* 0x004fca0007f1e0ff */
[----:B------:R-:W-:Y:S04]  /*1d580*/  STL [R1+0x2988], R15 ;  /* 0x0029880f01007387 */ /* 0x000fe80000100800 */
[----:B------:R0:W-:Y:S02]  /*1d590*/  STL [R1+0x295c], R14 ;  /* 0x00295c0e01007387 */ /* 0x0001e40000100800 */
[----:B0-----:R-:W-:Y:S02]  /*1d5a0*/  LEA.HI.X.SX32 R14, R24, R2, 0x1, P2 ;  /* 0x00000002180e7211 */ /* 0x001fe400010f0eff */
[----:B------:R-:W-:Y:S01]  /*1d5b0*/  IADD3 R15, P1, PT, R28, R10, RZ ;  /* 0x0000000a1c0f7210 */ /* 0x000fe20007f3e0ff */
        /* <DEDUP_REMOVED lines=66> */
[----:B------:R-:W-:Y:S04]  /*1d9e0*/  STL [R1+0x29f8], R15 ;  /* 0x0029f80f01007387 */ /* 0x000fe80000100800 */
[----:B------:R0:W-:Y:S02]  /*1d9f0*/  STL [R1+0x29cc], R14 ;  /* 0x0029cc0e01007387 */ /* 0x0001e40000100800 */
[----:B0-----:R-:W-:Y:S02]  /*1da00*/  LEA.HI.X.SX32 R14, R3, R2, 0x1, P4 ;  /* 0x00000002030e7211 */ /* 0x001fe400020f0eff */
[-C--:B----4-:R-:W-:Y:S01]  /*1da10*/  IADD3 R15, P3, PT, R27, R10.reuse, RZ ;  /* 0x0000000a1b0f7210 */ /* 0x090fe20007f7e0ff */
        /* <DEDUP_REMOVED lines=59> */
[----:B------:R-:W3:Y:S01]  /*1ddd0*/  LDL.LU R6, [R1+0x36c] ;  /* 0x00036c0001067983 */ /* 0x000ee20000300800 */
[----:B----4-:R-:W-:-:S05]  /*1dde0*/  IADD3 R15, P3, PT, R12, R10, RZ ;  /* 0x0000000a0c0f7210 */ /* 0x010fca0007f7e0ff */
[----:B------:R-:W-:Y:S04]  /*1ddf0*/  STL [R1+0x2a60], R15 ;  /* 0x002a600f01007387 */ /* 0x000fe80000100800 */
[----:B------:R0:W-:Y:S02]  /*1de00*/  STL [R1+0x2a34], R14 ;  /* 0x002a340e01007387 */ /* 0x0001e40000100800 */
[----:B0-----:R-:W-:Y:S02]  /*1de10*/  LEA.HI.X.SX32 R14, R5, R2, 0x1, P5 ;  /* 0x00000002050e7211 */ /* 0x001fe400028f0eff */
[-C--:B-----5:R-:W-:Y:S01]  /*1de20*/  IADD3 R15, P4, PT, R24, R10.reuse, RZ ;  /* 0x0000000a180f7210 */ /* 0x0a0fe20007f9e0ff */
        /* <DEDUP_REMOVED lines=59> */
[----:B------:R-:W4:Y:S01]  /*1e1e0*/  LDL.LU R9, [R1+0x38c] ;  /* 0x00038c0001097983 */ /* 0x000f220000300800 */
[----:B-----5:R-:W-:-:S05]  /*1e1f0*/  IADD3 R15, P4, PT, R13, R10, RZ ;  /* 0x0000000a0d0f7210 */ /* 0x020fca0007f9e0ff */
[----:B------:R-:W-:Y:S04]  /*1e200*/  STL [R1+0x2ac8], R15 ;  /* 0x002ac80f01007387 */ /* 0x000fe80000100800 */
[----:B------:R0:W-:Y:S02]  /*1e210*/  STL [R1+0x2a9c], R14 ;  /* 0x002a9c0e01007387 */ /* 0x0001e40000100800 */
[----:B0-----:R-:W-:Y:S02]  /*1e220*/  LEA.HI.X.SX32 R14, R8, R2, 0x1, P0 ;  /* 0x00000002080e7211 */ /* 0x001fe400000f0eff */
[-C--:B------:R-:W-:Y:S01]  /*1e230*/  IADD3 R15, P5, PT, R4, R10.reuse, RZ ;  /* 0x0000000a040f7210 */ /* 0x080fe20007fbe0ff */
        /* <DEDUP_REMOVED lines=59> */
[----:B------:R-:W5:Y:S01]  /*1e5f0*/  LDL.LU R11, [R1+0x33c] ;  /* 0x00033c00010b7983 */ /* 0x000f620000300800 */
[----:B------:R-:W-:-:S05]  /*1e600*/  IADD3 R15, P5, PT, R7, R10, RZ ;  /* 0x0000000a070f7210 */ /* 0x000fca0007fbe0ff */
        /* <DEDUP_REMOVED lines=48> */
[----:B----4-:R-:W-:Y:S01]  /*1e910*/  IADD3 R15, P3, PT, R27, R10, RZ ;  /* 0x0000000a1b0f7210 */ /* 0x010fe20007f7e0ff */
[----:B------:R-:W3:Y:S04]  /*1e920*/  LDL.LU R3, [R1+0x30c] ;  /* 0x00030c0001037983 */ /* 0x000ee80000300800 */
[----:B------:R-:W-:Y:S04]  /*1e930*/  STL [R1+0x2b80], R15 ;  /* 0x002b800f01007387 */ /* 0x000fe80000100800 */
[----:B------:R0:W-:Y:S02]  /*1e940*/  STL [R1+0x2b54], R14 ;  /* 0x002b540e01007387 */ /* 0x0001e40000100800 */
[----:B0-----:R-:W-:-:S02]  /*1e950*/  LEA.HI.X.SX32 R14, R12, R2, 0x1, P5 ;  /* 0x000000020c0e7211 */ /* 0x001fc400028f0eff */
        /* <DEDUP_REMOVED lines=120> */
[----:B-----5:R-:W-:Y:S01]  /*1f0e0*/  IADD3 R15, P4, PT, R13, R10, RZ ;  /* 0x0000000a0d0f7210 */ /* 0x020fe20007f9e0ff */
[----:B------:R-:W4:Y:S04]  /*1f0f0*/  LDL.LU R9, [R1+0x248] ;  /* 0x0002480001097983 */ /* 0x000f280000300800 */
[----:B------:R-:W-:Y:S04]  /*1f100*/  STL [R1+0x2c48], R15 ;  /* 0x002c480f01007387 */ /* 0x000fe80000100800 */
[----:B------:R0:W-:Y:S02]  /*1f110*/  STL [R1+0x2c1c], R14 ;  /* 0x002c1c0e01007387 */ /* 0x0001e40000100800 */
[----:B0-----:R-:W-:-:S02]  /*1f120*/  LEA.HI.X.SX32 R14, R8, R2, 0x1, P0 ;  /* 0x00000002080e7211 */ /* 0x001fc400000f0eff */
        /* <DEDUP_REMOVED lines=90> */
[-C--:B-1----:R-:W-:Y:S02]  /*1f6d0*/  LEA.HI.X.SX32 R14, R6, R2.reuse, 0x1, P0 ;  /* 0x00000002060e7211 */ /* 0x082fe400000f0eff */
[----:B------:R-:W5:Y:S04]  /*1f6e0*/  LDL.LU R6, [R1+0x1f0] ;  /* 0x0001f00001067983 */ /* 0x000f680000300800 */
[----:B------:R-:W-:Y:S04]  /*1f6f0*/  STL [R1+0x2ce0], R15 ;  /* 0x002ce00f01007387 */ /* 0x000fe80000100800 */
[----:B------:R0:W-:Y:S01]  /*1f700*/  STL [R1+0x2cb4], R14 ;  /* 0x002cb40e01007387 */ /* 0x0001e20000100800 */
[----:B------:R-:W-:-:S02]  /*1f710*/  LEA.HI.X.SX32 R13, R13, R2, 0x1, P2 ;  /* 0x000000020d0d7211 */ /* 0x000fc400010f0eff */
[----:B0-----:R-:W-:Y:S02]  /*1f720*/  LEA.HI.X.SX32 R14, R5, R2, 0x1, P1 ;  /* 0x00000002050e7211 */ /* 0x001fe400008f0eff */
[----:B------:R-:W5:Y:S01]  /*1f730*/  LDL.LU R5, [R1+0x1ec] ;  /* 0x0001ec0001057983 */ /* 0x000f620000300800 */
[----:B--2---:R-:W-:-:S05]  /*1f740*/  IADD3 R15, P0, PT, R24, R10, RZ ;  /* 0x0000000a180f7210 */ /* 0x004fca0007f1e0ff */
[----:B------:R-:W-:Y:S04]  /*1f750*/  STL [R1+0x2ce8], R15 ;  /* 0x002ce80f01007387 */ /* 0x000fe80000100800 */
[----:B------:R0:W-:Y:S04]  /*1f760*/  STL [R1+0x2cbc], R14 ;  /* 0x002cbc0e01007387 */ /* 0x0001e80000100800 */
[----:B0-----:R-:W2:Y:S01]  /*1f770*/  LDL.LU R14, [R1+0x1e8] ;  /* 0x0001e800010e7983 */ /* 0x001ea20000300800 */
[----:B------:R-:W-:-:S05]  /*1f780*/  IADD3 R15, P1, PT, R25, R10, RZ ;  /* 0x0000000a190f7210 */ /* 0x000fca0007f3e0ff */
[----:B------:R-:W-:Y:S04]  /*1f790*/  STL [R1+0x2cf0], R15 ;  /* 0x002cf00f01007387 */ /* 0x000fe80000100800 */
[----:B------:R0:W-:Y:S02]  /*1f7a0*/  STL [R1+0x2cc4], R13 ;  /* 0x002cc40d01007387 */ /* 0x0001e40000100800 */
[----:B0-----:R-:W-:Y:S02]  /*1f7b0*/  LEA.HI.X.SX32 R13, R4, R2, 0x1, P3 ;  /* 0x00000002040d7211 */ /* 0x001fe400018f0eff */
[----:B------:R-:W2:Y:S01]  /*1f7c0*/  LDL.LU R4, [R1+0x1e4] ;  /* 0x0001e40001047983 */ /* 0x000ea20000300800 */
[----:B---3--:R-:W-:-:S05]  /*1f7d0*/  IADD3 R15, P2, PT, R26, R10, RZ ;  /* 0x0000000a1a0f7210 */ /* 0x008fca0007f5e0ff */
[----:B------:R4:W-:Y:S04]  /*1f7e0*/  STL [R1+0x2cf8], R15 ;  /* 0x002cf80f01007387 */ /* 0x0009e80000100800 */
[----:B------:R0:W-:Y:S01]  /*1f7f0*/  STL [R1+0x2ccc], R13 ;  /* 0x002ccc0d01007387 */ /* 0x0001e20000100800 */
[----:B------:R-:W-:Y:S02]  /*1f800*/  LEA.HI.X.SX32 R12, R12, R2, 0x1, P5 ;  /* 0x000000020c0c7211 */ /* 0x000fe400028f0eff */
[----:B----4-:R-:W-:Y:S02]  /*1f810*/  IADD3 R15, P3, PT, R27, R10, RZ ;  /* 0x0000000a1b0f7210 */ /* 0x010fe40007f7e0ff */
[----:B0-----:R-:W-:Y:S02]  /*1f820*/  LEA.HI.X.SX32 R13, R3, R2, 0x1, P4 ;  /* 0x00000002030d7211 */ /* 0x001fe400020f0eff */
[----:B------:R-:W3:Y:S04]  /*1f830*/  LDL.LU R3, [R1+0x1e0] ;  /* 0x0001e00001037983 */ /* 0x000ee80000300800 */
[----:B------:R5:W-:Y:S04]  /*1f840*/  STL [R1+0x2d00], R15 ;  /* 0x002d000f01007387 */ /* 0x000be80000100800 */
[----:B------:R0:W-:Y:S01]  /*1f850*/  STL [R1+0x2cd4], R13 ;  /* 0x002cd40d01007387 */ /* 0x0001e20000100800 */
[----:B-----5:R-:W-:-:S03]  /*1f860*/  IADD3 R15, P4, PT, R11, R10, RZ ;  /* 0x0000000a0b0f7210 */ /* 0x020fc60007f9e0ff */
[----:B0-----:R-:W4:Y:S04]  /*1f870*/  LDL.LU R13, [R1+0x1dc] ;  /* 0x0001dc00010d7983 */ /* 0x001f280000300800 */
[----:B------:R-:W-:Y:S04]  /*1f880*/  STL [R1+0x2d08], R15 ;  /* 0x002d080f01007387 */ /* 0x000fe80000100800 */
[----:B------:R0:W-:Y:S02]  /*1f890*/  STL [R1+0x2cdc], R12 ;  /* 0x002cdc0c01007387 */ /* 0x0001e40000100800 */
[----:B0-----:R-:W-:-:S02]  /*1f8a0*/  LEA.HI.X.SX32 R12, R24, R2, 0x1, P0 ;  /* 0x00000002180c7211 */ /* 0x001fc400000f0eff */
[----:B------:R-:W-:Y:S01]  /*1f8b0*/  IADD3 R15, P5, PT, R28, R10, RZ ;  /* 0x0000000a1c0f7210 */ /* 0x000fe20007fbe0ff */
[----:B------:R-:W5:Y:S04]  /*1f8c0*/  LDL.LU R24, [R1+0x1d8] ;  /* 0x0001d80001187983 */ /* 0x000f680000300800 */
        /* <DEDUP_REMOVED lines=11> */
[----:B------:R0:W-:Y:S01]  /*1f980*/  STL [R1+0x2cf4], R12 ;  /* 0x002cf40c01007387 */ /* 0x0001e20000100800 */
[-C--:B------:R-:W-:Y:S02]  /*1f990*/  LEA.HI.X.SX32 R11, R11, R2.reuse, 0x1, P4 ;  /* 0x000000020b0b7211 */ /* 0x080fe400020f0eff */
[----:B0-----:R-:W-:Y:S02]  /*1f9a0*/  LEA.HI.X.SX32 R12, R27, R2, 0x1, P3 ;  /* 0x000000021b0c7211 */ /* 0x001fe400018f0eff */
[----:B------:R-:W5:Y:S01]  /*1f9b0*/  LDL.LU R27, [R1+0x1cc] ;  /* 0x0001cc00011b7983 */ /* 0x000f620000300800 */
[----:B------:R-:W-:-:S05]  /*1f9c0*/  IADD3 R15, P2, PT, R8, R10, RZ ;  /* 0x0000000a080f7210 */ /* 0x000fca0007f5e0ff */
[----:B------:R-:W-:Y:S04]  /*1f9d0*/  STL [R1+0x2d28], R15 ;  /* 0x002d280f01007387 */ /* 0x000fe80000100800 */
[----:B------:R0:W-:Y:S04]  /*1f9e0*/  STL [R1+0x2cfc], R12 ;  /* 0x002cfc0c01007387 */ /* 0x0001e80000100800 */
[----:B0-----:R-:W5:Y:S01]  /*1f9f0*/  LDL.LU R12, [R1+0x1c4] ;  /* 0x0001c400010c7983 */ /* 0x001f620000300800 */
        /* <DEDUP_REMOVED lines=10> */
[----:B------:R-:W-:Y:S01]  /*1faa0*/  IADD3 R15, P5, PT, R5, R10, RZ ;  /* 0x0000000a050f7210 */ /* 0x000fe20007fbe0ff */
[----:B------:R-:W5:Y:S04]  /*1fab0*/  LDL.LU R29, [R1+0x1bc] ;  /* 0x0001bc00011d7983 */ /* 0x000f680000300800 */
[----:B------:R-:W-:Y:S04]  /*1fac0*/  STL [R1+0x2d40], R15 ;  /* 0x002d400f01007387 */ /* 0x000fe80000100800 */
[----:B------:R0:W-:Y:S01]  /*1fad0*/  STL [R1+0x2d14], R11 ;  /* 0x002d140b01007387 */ /* 0x0001e20000100800 */
[----:B------:R-:W-:-:S03]  /*1fae0*/  LEA.HI.X.SX32 R8, R8, R2, 0x1, P2 ;  /* 0x0000000208087211 */ /* 0x000fc600010f0eff */
[----:B0-----:R-:W5:Y:S01]  /*1faf0*/  LDL.LU R11, [R1+0x1b8] ;  /* 0x0001b800010b7983 */ /* 0x001f620000300800 */
[----:B--2---:R-:W-:-:S05]  /*1fb00*/  IADD3 R15, P0, PT, R14, R10, RZ ;  /* 0x0000000a0e0f7210 */ /* 0x004fca0007f1e0ff */
[----:B------:R-:W-:Y:S04]  /*1fb10*/  STL [R1+0x2d48], R15 ;  /* 0x002d480f01007387 */ /* 0x000fe80000100800 */
[----:B------:R0:W-:Y:S04]  /*1fb20*/  STL [R1+0x2d1c], R9 ;  /* 0x002d1c0901007387 */ /* 0x0001e80000100800 */
[----:B0-----:R-:W2:Y:S01]  /*1fb30*/  LDL.LU R9, [R1+0x1b0] ;  /* 0x0001b00001097983 */ /* 0x001ea20000300800 */
[----:B------:R-:W-:-:S05]  /*1fb40*/  IADD3 R15, P1, PT, R4, R10, RZ ;  /* 0x0000000a040f7210 */ /* 0x000fca0007f3e0ff */
[----:B------:R-:W-:Y:S04]  /*1fb50*/  STL [R1+0x2d50], R15 ;  /* 0x002d500f01007387 */ /* 0x000fe80000100800 */
[----:B------:R0:W-:Y:S04]  /*1fb60*/  STL [R1+0x2d24], R8 ;  /* 0x002d240801007387 */ /* 0x0001e80000100800 */
[----:B0-----:R-:W2:Y:S01]  /*1fb70*/  LDL.LU R8, [R1+0x1a8] ;  /* 0x0001a80001087983 */ /* 0x001ea20000300800 */
[----:B------:R-:W-:Y:S02]  /*1fb80*/  LEA.HI.X.SX32 R7, R7, R2, 0x1, P3 ;  /* 0x0000000207077211 */ /* 0x000fe400018f0eff */
[----:B---3--:R-:W-:-:S02]  /*1fb90*/  IADD3 R15, P2, PT, R3, R10, RZ ;  /* 0x0000000a030f7210 */ /* 0x008fc40007f5e0ff */
[----:B------:R-:W-:-:S03]  /*1fba0*/  LEA.HI.X.SX32 R16, R6, R2, 0x1, P4 ;  /* 0x0000000206107211 */ /* 0x000fc600020f0eff */
[----:B------:R4:W-:Y:S04]  /*1fbb0*/  STL [R1+0x2d58], R15 ;  /* 0x002d580f01007387 */ /* 0x0009e80000100800 */
[----:B------:R0:W-:Y:S01]  /*1fbc0*/  STL [R1+0x2d2c], R7 ;  /* 0x002d2c0701007387 */ /* 0x0001e20000100800 */
[----:B----4-:R-:W-:-:S03]  /*1fbd0*/  IADD3 R15, P3, PT, R13, R10, RZ ;  /* 0x0000000a0d0f7210 */ /* 0x010fc60007f7e0ff */
[----:B0-----:R-:W3:Y:S04]  /*1fbe0*/  LDL.LU R7, [R1+0x1a0] ;  /* 0x0001a00001077983 */ /* 0x001ee80000300800 */
[----:B------:R5:W-:Y:S04]  /*1fbf0*/  STL [R1+0x2d60], R15 ;  /* 0x002d600f01007387 */ /* 0x000be80000100800 */
[----:B------:R-:W4:Y:S04]  /*1fc00*/  LDL.LU R6, [R1+0x19c] ;  /* 0x00019c0001067983 */ /* 0x000f280000300800 */
[----:B------:R0:W-:Y:S01]  /*1fc10*/  STL [R1+0x2d34], R16 ;  /* 0x002d341001007387 */ /* 0x0001e20000100800 */
[----:B-----5:R-:W-:-:S02]  /*1fc20*/  IADD3 R15, P4, PT, R24, R10, RZ ;  /* 0x0000000a180f7210 */ /* 0x020fc40007f9e0ff */
[----:B0-----:R-:W-:-:S03]  /*1fc30*/  LEA.HI.X.SX32 R16, R5, R2, 0x1, P5 ;  /* 0x0000000205107211 */ /* 0x001fc600028f0eff */
[----:B------:R0:W-:Y:S04]  /*1fc40*/  STL [R1+0x2d68], R15 ;  /* 0x002d680f01007387 */ /* 0x0001e80000100800 */
[----:B------:R-:W5:Y:S04]  /*1fc50*/  LDL.LU R5, [R1+0x198] ;  /* 0x0001980001057983 */ /* 0x000f680000300800 */
[----:B------:R1:W-:Y:S01]  /*1fc60*/  STL [R1+0x2d3c], R16 ;  /* 0x002d3c1001007387 */ /* 0x0003e20000100800 */
[----:B0-----:R-:W-:Y:S02]  /*1fc70*/  IADD3 R15, P5, PT, R25, R10, RZ ;  /* 0x0000000a190f7210 */ /* 0x001fe40007fbe0ff */
[----:B-1----:R-:W-:-:S03]  /*1fc80*/  LEA.HI.X.SX32 R16, R14, R2, 0x1, P0 ;  /* 0x000000020e107211 */ /* 0x002fc600000f0eff */
[----:B------:R0:W-:Y:S04]  /*1fc90*/  STL [R1+0x2d70], R15 ;  /* 0x002d700f01007387 */ /* 0x0001e80000100800 */
[----:B------:R-:W-:Y:S01]  /*1fca0*/  STL [R1+0x2d44], R16 ;  /* 0x002d441001007387 */ /* 0x000fe20000100800 */
[----:B0-----:R-:W-:-:S03]  /*1fcb0*/  LEA.HI.X.SX32 R15, R4, R2, 0x1, P1 ;  /* 0x00000002040f7211 */ /* 0x001fc600008f0eff */
        /* <DEDUP_REMOVED lines=22> */
[----:B------:R0:W-:Y:S04]  /*1fe20*/  STL [R1+0x2d98], R14 ;  /* 0x002d980e01007387 */ /* 0x0001e80000100800 */
[----:B------:R1:W-:Y:S01]  /*1fe30*/  STL [R1+0x2d6c], R13 ;  /* 0x002d6c0d01007387 */ /* 0x0003e20000100800 */
[----:B0-----:R-:W-:Y:S02]  /*1fe40*/  IADD3 R14, P5, PT, R11, R10, RZ ;  /* 0x0000000a0b0e7210 */ /* 0x001fe40007fbe0ff */
[-C--:B-1----:R-:W-:Y:S02]  /*1fe50*/  LEA.HI.X.SX32 R13, R26, R2.reuse, 0x1, P0 ;  /* 0x000000021a0d7211 */ /* 0x082fe400000f0eff */
[----:B------:R-:W5:Y:S04]  /*1fe60*/  LDL.LU R26, [R1+0x17c] ;  /* 0x00017c00011a7983 */ /* 0x000f680000300800 */
[----:B------:R-:W-:Y:S04]  /*1fe70*/  STL [R1+0x2da0], R14 ;  /* 0x002da00e01007387 */ /* 0x000fe80000100800 */
[----:B------:R0:W-:Y:S02]  /*1fe80*/  STL [R1+0x2d74], R13 ;  /* 0x002d740d01007387 */ /* 0x0001e40000100800 */
[----:B0-----:R-:W-:-:S02]  /*1fe90*/  LEA.HI.X.SX32 R13, R27, R2, 0x1, P1 ;  /* 0x000000021b0d7211 */ /* 0x001fc400008f0eff */
[----:B------:R-:W5:Y:S01]  /*1fea0*/  LDL.LU R27, [R1+0x178] ;  /* 0x00017800011b7983 */ /* 0x000f620000300800 */
[----:B--2---:R-:W-:-:S05]  /*1feb0*/  IADD3 R14, P0, PT, R9, R10, RZ ;  /* 0x0000000a090e7210 */ /* 0x004fca0007f1e0ff */
[----:B------:R0:W-:Y:S04]  /*1fec0*/  STL [R1+0x2da8], R14 ;  /* 0x002da80e01007387 */ /* 0x0001e80000100800 */
[----:B------:R-:W-:Y:S01]  /*1fed0*/  STL [R1+0x2d7c], R13 ;  /* 0x002d7c0d01007387 */ /* 0x000fe20000100800 */
[----:B0-----:R-:W-:-:S05]  /*1fee0*/  IADD3 R14, P1, PT, R8, R10, RZ ;  /* 0x0000000a080e7210 */ /* 0x001fca0007f3e0ff */
[----:B------:R0:W-:Y:S04]  /*1fef0*/  STL [R1+0x2db0], R14 ;  /* 0x002db00e01007387 */ /* 0x0001e80000100800 */
[----:B0-----:R-:W2:Y:S01]  /*1ff00*/  LDL.LU R14, [R1+0x174] ;  /* 0x00017400010e7983 */ /* 0x001ea20000300800 */
[----:B------:R-:W-:-:S05]  /*1ff10*/  LEA.HI.X.SX32 R12, R12, R2, 0x1, P2 ;  /* 0x000000020c0c7211 */ /* 0x000fca00010f0eff */
[----:B------:R0:W-:Y:S01]  /*1ff20*/  STL [R1+0x2d84], R12 ;  /* 0x002d840c01007387 */ /* 0x0001e20000100800 */
[----:B---3--:R-:W-:Y:S02]  /*1ff30*/  IADD3 R13, P2, PT, R7, R10, RZ ;  /* 0x0000000a070d7210 */ /* 0x008fe40007f5e0ff */
[----:B0-----:R-:W-:-:S03]  /*1ff40*/  LEA.HI.X.SX32 R12, R28, R2, 0x1, P3 ;  /* 0x000000021c0c7211 */ /* 0x001fc600018f0eff */
[----:B------:R4:W-:Y:S04]  /*1ff50*/  STL [R1+0x2db8], R13 ;  /* 0x002db80d01007387 */ /* 0x0009e80000100800 */
[----:B------:R-:W3:Y:S01]  /*1ff60*/  LDL.LU R28, [R1+0x170] ;  /* 0x00017000011c7983 */ /* 0x000ee20000300800 */
[----:B----4-:R-:W-:-:S03]  /*1ff70*/  IADD3 R13, P3, PT, R6, R10, RZ ;  /* 0x0000000a060d7210 */ /* 0x010fc60007f7e0ff */
[----:B------:R0:W-:Y:S04]  /*1ff80*/  STL [R1+0x2d8c], R12 ;  /* 0x002d8c0c01007387 */ /* 0x0001e80000100800 */
[----:B------:R5:W-:Y:S01]  /*1ff90*/  STL [R1+0x2dc0], R13 ;  /* 0x002dc00d01007387 */ /* 0x000be20000100800 */
[----:B0-----:R-:W-:-:S03]  /*1ffa0*/  LEA.HI.X.SX32 R12, R29, R2, 0x1, P4 ;  /* 0x000000021d0c7211 */ /* 0x001fc600020f0eff */
[----:B------:R-:W4:Y:S01]  /*1ffb0*/  LDL.LU R29, [R1+0x168] ;  /* 0x00016800011d7983 */ /* 0x000f220000300800 */
[----:B-----5:R-:W-:-:S03]  /*1ffc0*/  IADD3 R13, P4, PT, R5, R10, RZ ;  /* 0x0000000a050d7210 */ /* 0x020fc60007f9e0ff */
[----:B------:R0:W-:Y:S04]  /*1ffd0*/  STL [R1+0x2d94], R12 ;  /* 0x002d940c01007387 */ /* 0x0001e80000100800 */
[----:B------:R1:W-:Y:S01]  /*1ffe0*/  STL [R1+0x2dc8], R13 ;  /* 0x002dc80d01007387 */ /* 0x0003e20000100800 */
[----:B0-----:R-:W-:-:S03]  /*1fff0*/  LEA.HI.X.SX32 R12, R11, R2, 0x1, P5 ;  /* 0x000000020b0c7211 */ /* 0x001fc600028f0eff */
[----:B-1----:R-:W5:Y:S01]  /*20000*/  LDL.LU R13, [R1+0x164] ;  /* 0x00016400010d7983 */ /* 0x002f620000300800 */
[----:B------:R-:W-:-:S03]  /*20010*/  LEA.HI.X.SX32 R9, R9, R2, 0x1, P0 ;  /* 0x0000000209097211 */ /* 0x000fc600000f0eff */
[----:B------:R0:W-:Y:S01]  /*20020*/  STL [R1+0x2d9c], R12 ;  /* 0x002d9c0c01007387 */ /* 0x0001e20000100800 */
[----:B------:R-:W-:-:S03]  /*20030*/  IADD3 R11, P5, PT, R4, R10, RZ ;  /* 0x0000000a040b7210 */ /* 0x000fc60007fbe0ff */
[----:B0-----:R-:W5:Y:S04]  /*20040*/  LDL.LU R12, [R1+0x160] ;  /* 0x00016000010c7983 */ /* 0x001f680000300800 */
[----:B------:R0:W-:Y:S04]  /*20050*/  STL [R1+0x2dd0], R11 ;  /* 0x002dd00b01007387 */ /* 0x0001e80000100800 */
[----:B------:R1:W-:Y:S01]  /*20060*/  STL [R1+0x2da4], R9 ;  /* 0x002da40901007387 */ /* 0x0003e20000100800 */
[----:B------:R-:W-:-:S03]  /*20070*/  LEA.HI.X.SX32 R7, R7, R2, 0x1, P2 ;  /* 0x0000000207077211 */ /* 0x000fc600010f0eff */
[----:B0-----:R-:W5:Y:S01]  /*20080*/  LDL.LU R11, [R1+0x15c] ;  /* 0x00015c00010b7983 */ /* 0x001f620000300800 */
[----:B-1----:R-:W-:Y:S02]  /*20090*/  LEA.HI.X.SX32 R9, R8, R2, 0x1, P1 ;  /* 0x0000000208097211 */ /* 0x002fe400008f0eff */
[----:B------:R-:W-:-:S05]  /*200a0*/  IADD3 R16, P0, PT, R3, R10, RZ ;  /* 0x0000000a03107210 */ /* 0x000fca0007f1e0ff */
[----:B------:R-:W-:Y:S04]  /*200b0*/  STL [R1+0x2dd8], R16 ;  /* 0x002dd81001007387 */ /* 0x000fe80000100800 */
[----:B------:R0:W-:Y:S04]  /*200c0*/  STL [R1+0x2dac], R9 ;  /* 0x002dac0901007387 */ /* 0x0001e80000100800 */
[----:B0-----:R-:W5:Y:S01]  /*200d0*/  LDL.LU R9, [R1+0x158] ;  /* 0x0001580001097983 */ /* 0x001f620000300800 */
[----:B------:R-:W-:-:S05]  /*200e0*/  IADD3 R8, P1, PT, R15, R10, RZ ;  /* 0x0000000a0f087210 */ /* 0x000fca0007f3e0ff */
[----:B------:R0:W-:Y:S04]  /*200f0*/  STL [R1+0x2de0], R8 ;  /* 0x002de00801007387 */ /* 0x0001e80000100800 */
[----:B------:R1:W-:Y:S04]  /*20100*/  STL [R1+0x2db4], R7 ;  /* 0x002db40701007387 */ /* 0x0003e80000100800 */
[----:B0-----:R-:W5:Y:S01]  /*20110*/  LDL.LU R8, [R1+0x154] ;  /* 0x0001540001087983 */ /* 0x001f620000300800 */
[----:B-1----:R-:W-:Y:S02]  /*20120*/  LEA.HI.X.SX32 R7, R6, R2, 0x1, P3 ;  /* 0x0000000206077211 */ /* 0x002fe400018f0eff */
[----:B------:R-:W-:-:S05]  /*20130*/  IADD3 R16, P2, PT, R24, R10, RZ ;  /* 0x0000000a18107210 */ /* 0x000fca0007f5e0ff */
[----:B------:R0:W-:Y:S04]  /*20140*/  STL [R1+0x2de8], R16 ;  /* 0x002de81001007387 */ /* 0x0001e80000100800 */
[----:B------:R1:W-:Y:S01]  /*20150*/  STL [R1+0x2dbc], R7 ;  /* 0x002dbc0701007387 */ /* 0x0003e20000100800 */
[----:B0-----:R-:W-:-:S03]  /*20160*/  LEA.HI.X.SX32 R16, R5, R2, 0x1, P4 ;  /* 0x0000000205107211 */ /* 0x001fc600020f0eff */
[----:B-1----:R-:W5:Y:S01]  /*20170*/  LDL.LU R7, [R1+0x150] ;  /* 0x0001500001077983 */ /* 0x002f620000300800 */
[----:B------:R-:W-:-:S05]  /*20180*/  IADD3 R6, P3, PT, R25, R10, RZ ;  /* 0x0000000a19067210 */ /* 0x000fca0007f7e0ff */
[----:B------:R0:W-:Y:S01]  /*20190*/  STL [R1+0x2df0], R6 ;  /* 0x002df00601007387 */ /* 0x0001e20000100800 */
[----:B------:R-:W-:-:S03]  /*201a0*/  LEA.HI.X.SX32 R3, R3, R2, 0x1, P0 ;  /* 0x0000000203037211 */ /* 0x000fc600000f0eff */
[----:B0-----:R-:W5:Y:S04]  /*201b0*/  LDL.LU R6, [R1+0x14c] ;  /* 0x00014c0001067983 */ /* 0x001f680000300800 */
[----:B------:R0:W-:Y:S01]  /*201c0*/  STL [R1+0x2dc4], R16 ;  /* 0x002dc41001007387 */ /* 0x0001e20000100800 */
[----:B------:R-:W-:Y:S02]  /*201d0*/  IADD3 R5, P4, PT, R26, R10, RZ ;  /* 0x0000000a1a057210 */ /* 0x000fe40007f9e0ff */
[----:B0-----:R-:W-:-:S03]  /*201e0*/  LEA.HI.X.SX32 R16, R4, R2, 0x1, P5 ;  /* 0x0000000204107211 */ /* 0x001fc600028f0eff */
[----:B------:R0:W-:Y:S01]  /*201f0*/  STL [R1+0x2df8], R5 ;  /* 0x002df80501007387 */ /* 0x0001e20000100800 */
[----:B------:R-:W-:-:S03]  /*20200*/  LEA.HI.X.SX32 R17, R15, R2, 0x1, P1 ;  /* 0x000000020f117211 */ /* 0x000fc600008f0eff */
[----:B0-----:R-:W5:Y:S01]  /*20210*/  LDL.LU R5, [R1+0x144] ;  /* 0x0001440001057983 */ /* 0x001f620000300800 */
[----:B------:R-:W-:-:S03]  /*20220*/  IADD3 R4, P5, PT, R27, R10, RZ ;  /* 0x0000000a1b047210 */ /* 0x000fc60007fbe0ff */
[----:B------:R-:W-:Y:S04]  /*20230*/  STL [R1+0x2dcc], R16 ;  /* 0x002dcc1001007387 */ /* 0x000fe80000100800 */
[----:B------:R0:W-:Y:S04]  /*20240*/  STL [R1+0x2e00], R4 ;  /* 0x002e000401007387 */ /* 0x0001e80000100800 */
[----:B0-----:R-:W5:Y:S04]  /*20250*/  LDL.LU R4, [R1+0x13c] ;  /* 0x00013c0001047983 */ /* 0x001f680000300800 */
[----:B------:R0:W-:Y:S01]  /*20260*/  STL [R1+0x2dd4], R3 ;  /* 0x002dd40301007387 */ /* 0x0001e20000100800 */
[----:B------:R-:W-:-:S03]  /*20270*/  LEA.HI.X.SX32 R15, R24, R2, 0x1, P2 ;  /* 0x00000002180f7211 */ /* 0x000fc600010f0eff */
[----:B0-----:R-:W5:Y:S01]  /*20280*/  LDL.LU R3, [R1+0x134] ;  /* 0x0001340001037983 */ /* 0x001f620000300800 */
[----:B--2---:R-:W-:-:S05]  /*20290*/  IADD3 R16, P0, PT, R14, R10, RZ ;  /* 0x0000000a0e107210 */ /* 0x004fca0007f1e0ff */
[----:B------:R3:W-:Y:S04]  /*202a0*/  STL [R1+0x2e08], R16 ;  /* 0x002e081001007387 */ /* 0x0007e80000100800 */
[----:B------:R0:W-:Y:S04]  /*202b0*/  STL [R1+0x2ddc], R17 ;  /* 0x002ddc1101007387 */ /* 0x0001e80000100800 */
[----:B------:R-:W2:Y:S01]  /*202c0*/  LDL.LU R24, [R1+0x12c] ;  /* 0x00012c0001187983 */ /* 0x000ea20000300800 */
[----:B---3--:R-:W-:Y:S02]  /*202d0*/  IADD3 R16, P1, PT, R28, R10, RZ ;  /* 0x0000000a1c107210 */ /* 0x008fe40007f3e0ff */
[----:B0-----:R-:W-:-:S03]  /*202e0*/  LEA.HI.X.SX32 R17, R25, R2, 0x1, P3 ;  /* 0x0000000219117211 */ /* 0x001fc600018f0eff */
[----:B------:R4:W-:Y:S04]  /*202f0*/  STL [R1+0x2e10], R16 ;  /* 0x002e101001007387 */ /* 0x0009e80000100800 */
[----:B------:R5:W-:Y:S01]  /*20300*/  STL [R1+0x2de4], R15 ;  /* 0x002de40f01007387 */ /* 0x000be20000100800 */
[----:B----4-:R-:W-:-:S05]  /*20310*/  IADD3 R16, P2, PT, R29, R10, RZ ;  /* 0x0000000a1d107210 */ /* 0x010fca0007f5e0ff */
[----:B------:R0:W-:Y:S04]  /*20320*/  STL [R1+0x2e18], R16 ;  /* 0x002e181001007387 */ /* 0x0001e80000100800 */
[----:B------:R-:W-:Y:S04]  /*20330*/  STL [R1+0x2dec], R17 ;  /* 0x002dec1101007387 */ /* 0x000fe80000100800 */
[----:B------:R-:W3:Y:S01]  /*20340*/  LDL.LU R25, [R1+0x124] ;  /* 0x0001240001197983 */ /* 0x000ee20000300800 */
[----:B-----5:R-:W-:Y:S02]  /*20350*/  IADD3 R15, P3, PT, R13, R10, RZ ;  /* 0x0000000a0d0f7210 */ /* 0x020fe40007f7e0ff */
[----:B0-----:R-:W-:-:S03]  /*20360*/  LEA.HI.X.SX32 R16, R26, R2, 0x1, P4 ;  /* 0x000000021a107211 */ /* 0x001fc600020f0eff */
[----:B------:R0:W-:Y:S04]  /*20370*/  STL [R1+0x2e20], R15 ;  /* 0x002e200f01007387 */ /* 0x0001e80000100800 */
[----:B------:R1:W-:Y:S04]  /*20380*/  STL [R1+0x2df4], R16 ;  /* 0x002df41001007387 */ /* 0x0003e80000100800 */
[----:B------:R-:W4:Y:S01]  /*20390*/  LDL.LU R26, [R1+0x120] ;  /* 0x00012000011a7983 */ /* 0x000f220000300800 */
[----:B0-----:R-:W-:Y:S02]  /*203a0*/  IADD3 R15, P4, PT, R12, R10, RZ ;  /* 0x0000000a0c0f7210 */ /* 0x001fe40007f9e0ff */
[----:B-1----:R-:W-:-:S03]  /*203b0*/  LEA.HI.X.SX32 R16, R27, R2, 0x1, P5 ;  /* 0x000000021b107211 */ /* 0x002fc600028f0eff */
[----:B------:R0:W-:Y:S04]  /*203c0*/  STL [R1+0x2e28], R15 ;  /* 0x002e280f01007387 */ /* 0x0001e80000100800 */
[----:B------:R-:W5:Y:S01]  /*203d0*/  LDL.LU R27, [R1+0x11c] ;  /* 0x00011c00011b7983 */ /* 0x000f620000300800 */
[----:B0-----:R-:W-:-:S03]  /*203e0*/  IADD3 R15, P5, PT, R11, R10, RZ ;  /* 0x0000000a0b0f7210 */ /* 0x001fc60007fbe0ff */
[----:B------:R0:W-:Y:S04]  /*203f0*/  STL [R1+0x2dfc], R16 ;  /* 0x002dfc1001007387 */ /* 0x0001e80000100800 */
[----:B------:R1:W-:Y:S01]  /*20400*/  STL [R1+0x2e30], R15 ;  /* 0x002e300f01007387 */ /* 0x0003e20000100800 */
[-C--:B0-----:R-:W-:Y:S02]  /*20410*/  LEA.HI.X.SX32 R16, R14, R2.reuse, 0x1, P0 ;  /* 0x000000020e107211 */ /* 0x081fe400000f0eff */
[----:B------:R-:W-:-:S03]  /*20420*/  LEA.HI.X.SX32 R14, R28, R2, 0x1, P1 ;  /* 0x000000021c0e7211 */ /* 0x000fc600008f0eff */
[----:B------:R0:W-:Y:S04]  /*20430*/  STL [R1+0x2e04], R16 ;  /* 0x002e041001007387 */ /* 0x0001e80000100800 */
[----:B------:R-:W5:Y:S01]  /*20440*/  LDL.LU R28, [R1+0x114] ;  /* 0x00011400011c7983 */ /* 0x000f620000300800 */
[----:B-1----:R-:W-:-:S05]  /*20450*/  IADD3 R15, P0, PT, R9, R10, RZ ;  /* 0x0000000a090f7210 */ /* 0x002fca0007f1e0ff */
[----:B------:R-:W-:Y:S04]  /*20460*/  STL [R1+0x2e38], R15 ;  /* 0x002e380f01007387 */ /* 0x000fe80000100800 */
[----:B------:R1:W-:Y:S01]  /*20470*/  STL [R1+0x2e0c], R14 ;  /* 0x002e0c0e01007387 */ /* 0x0003e20000100800 */
[----:B0-----:R-:W-:Y:S02]  /*20480*/  IADD3 R16, P1, PT, R8, R10, RZ ;  /* 0x0000000a08107210 */ /* 0x001fe40007f3e0ff */
[----:B-1----:R-:W-:-:S03]  /*20490*/  LEA.HI.X.SX32 R14, R29, R2, 0x1, P2 ;  /* 0x000000021d0e7211 */ /* 0x002fc600010f0eff */
[----:B------:R-:W-:Y:S04]  /*204a0*/  STL [R1+0x2e40], R16 ;  /* 0x002e401001007387 */ /* 0x000fe80000100800 */
[----:B------:R-:W5:Y:S04]  /*204b0*/  LDL.LU R29, [R1+0x10c] ;  /* 0x00010c00011d7983 */ /* 0x000f680000300800 */
[----:B------:R0:W-:Y:S01]  /*204c0*/  STL [R1+0x2e14], R14 ;  /* 0x002e140e01007387 */ /* 0x0001e20000100800 */
[-C--:B------:R-:W-:Y:S02]  /*204d0*/  LEA.HI.X.SX32 R12, R12, R2.reuse, 0x1, P4 ;  /* 0x000000020c0c7211 */ /* 0x080fe400020f0eff */
[----:B0-----:R-:W-:-:S02]  /*204e0*/  LEA.HI.X.SX32 R14, R13, R2, 0x1, P3 ;  /* 0x000000020d0e7211 */ /* 0x001fc400018f0eff */
[----:B------:R-:W-:-:S05]  /*204f0*/  IADD3 R15, P2, PT, R7, R10, RZ ;  /* 0x0000000a070f7210 */ /* 0x000fca0007f5e0ff */
[----:B------:R0:W-:Y:S01]  /*20500*/  STL [R1+0x2e48], R15 ;  /* 0x002e480f01007387 */ /* 0x0001e20000100800 */
[----:B------:R-:W-:-:S03]  /*20510*/  LEA.HI.X.SX32 R11, R11, R2, 0x1, P5 ;  /* 0x000000020b0b7211 */ /* 0x000fc600028f0eff */
[----:B0-----:R-:W5:Y:S01]  /*20520*/  LDL.LU R15, [R1+0x104] ;  /* 0x00010400010f7983 */ /* 0x001f620000300800 */
[----:B------:R-:W-:-:S03]  /*20530*/  IADD3 R13, P3, PT, R6, R10, RZ ;  /* 0x0000000a060d7210 */ /* 0x000fc60007f7e0ff */
[----:B------:R-:W-:Y:S04]  /*20540*/  STL [R1+0x2e1c], R14 ;  /* 0x002e1c0e01007387 */ /* 0x000fe80000100800 */
[----:B------:R0:W-:Y:S04]  /*20550*/  STL [R1+0x2e50], R13 ;  /* 0x002e500d01007387 */ /* 0x0001e80000100800 */
[----:B------:R1:W-:Y:S01]  /*20560*/  STL [R1+0x2e24], R12 ;  /* 0x002e240c01007387 */ /* 0x0003e20000100800 */
[----:B------:R-:W-:Y:S02]  /*20570*/  LEA.HI.X.SX32 R9, R9, R2, 0x1, P0 ;  /* 0x0000000209097211 */ /* 0x000fe400000f0eff */
[----:B0-----:R-:W-:-:S05]  /*20580*/  IADD3 R13, P4, PT, R5, R10, RZ ;  /* 0x0000000a050d7210 */ /* 0x001fca0007f9e0ff */
[----:B------:R-:W-:Y:S04]  /*20590*/  STL [R1+0x2e58], R13 ;  /* 0x002e580d01007387 */ /* 0x000fe80000100800 */
[----:B------:R0:W-:Y:S01]  /*205a0*/  STL [R1+0x2e2c], R11 ;  /* 0x002e2c0b01007387 */ /* 0x0001e20000100800 */
[----:B-1----:R-:W-:-:S05]  /*205b0*/  IADD3 R12, P5, PT, R4, R10, RZ ;  /* 0x0000000a040c7210 */ /* 0x002fca0007fbe0ff */
[----:B------:R-:W-:Y:S04]  /*205c0*/  STL [R1+0x2e60], R12 ;  /* 0x002e600c01007387 */ /* 0x000fe80000100800 */
[----:B------:R-:W5:Y:S01]  /*205d0*/  LDL.LU R14, [R1+0xfc] ;  /* 0x0000fc00010e7983 */ /* 0x000f620000300800 */
[----:B0-----:R-:W-:-:S03]  /*205e0*/  IADD3 R11, P0, PT, R3, R10, RZ ;  /* 0x0000000a030b7210 */ /* 0x001fc60007f1e0ff */
[----:B------:R0:W-:Y:S04]  /*205f0*/  STL [R1+0x2e34], R9 ;  /* 0x002e340901007387 */ /* 0x0001e80000100800 */
[----:B------:R1:W-:Y:S04]  /*20600*/  STL [R1+0x2e68], R11 ;  /* 0x002e680b01007387 */ /* 0x0003e80000100800 */
[----:B------:R-:W5:Y:S01]  /*20610*/  LDL.LU R13, [R1+0xf4] ;  /* 0x0000f400010d7983 */ /* 0x000f620000300800 */
[----:B0-----:R-:W-:-:S05]  /*20620*/  LEA.HI.X.SX32 R9, R8, R2, 0x1, P1 ;  /* 0x0000000208097211 */ /* 0x001fca00008f0eff */
[----:B------:R0:W-:Y:S04]  /*20630*/  STL [R1+0x2e3c], R9 ;  /* 0x002e3c0901007387 */ /* 0x0001e80000100800 */
[----:B------:R-:W5:Y:S01]  /*20640*/  LDL.LU R12, [R1+0xec] ;  /* 0x0000ec00010c7983 */ /* 0x000f620000300800 */
[----:B--2---:R-:W-:-:S05]  /*20650*/  IADD3 R8, P1, PT, R24, R10, RZ ;  /* 0x0000000a18087210 */ /* 0x004fca0007f3e0ff */
[----:B------:R-:W-:Y:S04]  /*20660*/  STL [R1+0x2e70], R8 ;  /* 0x002e700801007387 */ /* 0x000fe80000100800 */
[----:B-1----:R-:W2:Y:S04]  /*20670*/  LDL.LU R11, [R1+0xe4] ;  /* 0x0000e400010b7983 */ /* 0x002ea80000300800 */
[----:B0-----:R-:W2:Y:S01]  /*20680*/  LDL.LU R9, [R1+0xd8] ;  /* 0x0000d80001097983 */ /* 0x001ea20000300800 */
[----:B------:R-:W-:-:S05]  /*20690*/  LEA.HI.X.SX32 R7, R7, R2, 0x1, P2 ;  /* 0x0000000207077211 */ /* 0x000fca00010f0eff */
[----:B------:R0:W-:Y:S01]  /*206a0*/  STL [R1+0x2e44], R7 ;  /* 0x002e440701007387 */ /* 0x0001e20000100800 */
[-C--:B------:R-:W-:Y:S02]  /*206b0*/  LEA.HI.X.SX32 R5, R5, R2.reuse, 0x1, P4 ;  /* 0x0000000205057211 */ /* 0x080fe400020f0eff */
[----:B0-----:R-:W-:Y:S02]  /*206c0*/  LEA.HI.X.SX32 R7, R6, R2, 0x1, P3 ;  /* 0x0000000206077211 */ /* 0x001fe400018f0eff */
[----:B---3--:R-:W-:-:S05]  /*206d0*/  IADD3 R8, P2, PT, R25, R10, RZ ;  /* 0x0000000a19087210 */ /* 0x008fca0007f5e0ff */
[----:B------:R0:W-:Y:S04]  /*206e0*/  STL [R1+0x2e78], R8 ;  /* 0x002e780801007387 */ /* 0x0001e80000100800 */
[----:B------:R1:W-:Y:S04]  /*206f0*/  STL [R1+0x2e4c], R7 ;  /* 0x002e4c0701007387 */ /* 0x0003e80000100800 */
[----:B0-----:R-:W3:Y:S01]  /*20700*/  LDL.LU R8, [R1+0xc8] ;  /* 0x0000c80001087983 */ /* 0x001ee20000300800 */
[----:B----4-:R-:W-:-:S05]  /*20710*/  IADD3 R6, P3, PT, R26, R10, RZ ;  /* 0x0000000a1a067210 */ /* 0x010fca0007f7e0ff */
[----:B------:R5:W-:Y:S04]  /*20720*/  STL [R1+0x2e80], R6 ;  /* 0x002e800601007387 */ /* 0x000be80000100800 */
[----:B------:R0:W-:Y:S01]  /*20730*/  STL [R1+0x2e54], R5 ;  /* 0x002e540501007387 */ /* 0x0001e20000100800 */
[----:B------:R-:W-:-:S03]  /*20740*/  LEA.HI.X.SX32 R3, R3, R2, 0x1, P0 ;  /* 0x0000000203037211 */ /* 0x000fc600000f0eff */
[----:B-1----:R-:W4:Y:S01]  /*20750*/  LDL.LU R7, [R1+0xc0] ;  /* 0x0000c00001077983 */ /* 0x002f220000300800 */
[----:B-----5:R-:W-:Y:S02]  /*20760*/  IADD3 R6, P4, PT, R27, R10, RZ ;  /* 0x0000000a1b067210 */ /* 0x020fe40007f9e0ff */
[----:B0-----:R-:W-:-:S03]  /*20770*/  LEA.HI.X.SX32 R5, R4, R2, 0x1, P5 ;  /* 0x0000000204057211 */ /* 0x001fc600028f0eff */
[----:B------:R0:W-:Y:S01]  /*20780*/  STL [R1+0x2e88], R6 ;  /* 0x002e880601007387 */ /* 0x0001e20000100800 */
[----:B------:R-:W-:-:S03]  /*20790*/  LEA.HI.X.SX32 R18, R24, R2, 0x1, P1 ;  /* 0x0000000218127211 */ /* 0x000fc600008f0eff */
[----:B0-----:R-:W5:Y:S04]  /*207a0*/  LDL.LU R6, [R1+0xb8] ;  /* 0x0000b80001067983 */ /* 0x001f680000300800 */
[----:B------:R0:W-:Y:S01]  /*207b0*/  STL [R1+0x2e5c], R5 ;  /* 0x002e5c0501007387 */ /* 0x0001e20000100800 */
[----:B------:R-:W-:-:S03]  /*207c0*/  IADD3 R4, P5, PT, R28, R10, RZ ;  /* 0x0000000a1c047210 */ /* 0x000fc60007fbe0ff */
[----:B0-----:R-:W5:Y:S04]  /*207d0*/  LDL.LU R5, [R1+0xb0] ;  /* 0x0000b00001057983 */ /* 0x001f680000300800 */
[----:B------:R0:W-:Y:S04]  /*207e0*/  STL [R1+0x2e90], R4 ;  /* 0x002e900401007387 */ /* 0x0001e80000100800 */
[----:B0-----:R-:W5:Y:S04]  /*207f0*/  LDL.LU R4, [R1+0x98] ;  /* 0x0000980001047983 */ /* 0x001f680000300800 */
[----:B------:R0:W-:Y:S01]  /*20800*/  STL [R1+0x2e64], R3 ;  /* 0x002e640301007387 */ /* 0x0001e20000100800 */
[----:B------:R-:W-:-:S03]  /*20810*/  IADD3 R16, P0, PT, R29, R10, RZ ;  /* 0x0000000a1d107210 */ /* 0x000fc60007f1e0ff */
[----:B0-----:R-:W5:Y:S04]  /*20820*/  LDL.LU R3, [R1+0x94] ;  /* 0x0000940001037983 */ /* 0x001f680000300800 */
[----:B------:R0:W-:Y:S04]  /*20830*/  STL [R1+0x2e98], R16 ;  /* 0x002e981001007387 */ /* 0x0001e80000100800 */
[----:B------:R-:W-:Y:S04]  /*20840*/  STL [R1+0x2e6c], R18 ;  /* 0x002e6c1201007387 */ /* 0x000fe80000100800 */
[----:B------:R-:W5:Y:S01]  /*20850*/  LDL.LU R24, [R1+0x8c] ;  /* 0x00008c0001187983 */ /* 0x000f620000300800 */
[----:B0-----:R-:W-:-:S02]  /*20860*/  LEA.HI.X.SX32 R16, R25, R2, 0x1, P2 ;  /* 0x0000000219107211 */ /* 0x001fc400010f0eff */
[----:B------:R-:W-:-:S05]  /*20870*/  IADD3 R17, P1, PT, R15, R10, RZ ;  /* 0x0000000a0f117210 */ /* 0x000fca0007f3e0ff */
[----:B------:R0:W-:Y:S04]  /*20880*/  STL [R1+0x2f00], R17 ;  /* 0x002f001101007387 */ /* 0x0001e80000100800 */
[----:B------:R1:W-:Y:S04]  /*20890*/  STL [R1+0x2e74], R16 ;  /* 0x002e741001007387 */ /* 0x0003e80000100800 */
[----:B------:R-:W5:Y:S01]  /*208a0*/  LDL.LU R25, [R1+0x88] ;  /* 0x0000880001197983 */ /* 0x000f620000300800 */
[----:B0-----:R-:W-:Y:S02]  /*208b0*/  IADD3 R17, P2, PT, R0, R10, RZ ;  /* 0x0000000a00117210 */ /* 0x001fe40007f5e0ff */
[----:B-1----:R-:W-:-:S03]  /*208c0*/  LEA.HI.X.SX32 R16, R26, R2, 0x1, P3 ;  /* 0x000000021a107211 */ /* 0x002fc600018f0eff */
[----:B------:R-:W-:Y:S04]  /*208d0*/  STL [R1+0x2ea0], R17 ;  /* 0x002ea01101007387 */ /* 0x000fe80000100800 */
[----:B------:R-:W5:Y:S04]  /*208e0*/  LDL.LU R26, [R1+0x80] ;  /* 0x00008000011a7983 */ /* 0x000f680000300800 */
[----:B------:R0:W-:Y:S02]  /*208f0*/  STL [R1+0x2e7c], R16 ;  /* 0x002e7c1001007387 */ /* 0x0001e40000100800 */
[----:B0-----:R-:W-:-:S02]  /*20900*/  LEA.HI.X.SX32 R16, R27, R2, 0x1, P4 ;  /* 0x000000021b107211 */ /* 0x001fc400020f0eff */
[----:B------:R-:W-:-:S05]  /*20910*/  IADD3 R17, P3, PT, R14, R10, RZ ;  /* 0x0000000a0e117210 */ /* 0x000fca0007f7e0ff */
[----:B------:R0:W-:Y:S04]  /*20920*/  STL [R1+0x2ea8], R17 ;  /* 0x002ea81101007387 */ /* 0x0001e80000100800 */
[----:B------:R1:W-:Y:S01]  /*20930*/  STL [R1+0x2e84], R16 ;  /* 0x002e841001007387 */ /* 0x0003e20000100800 */
[----:B------:R-:W-:Y:S02]  /*20940*/  IADD3 R18, P4, PT, R13, R10, RZ ;  /* 0x0000000a0d127210 */ /* 0x000fe40007f9e0ff */
[----:B0-----:R-:W-:-:S03]  /*20950*/  LEA.HI.X.SX32 R17, R28, R2, 0x1, P5 ;  /* 0x000000021c117211 */ /* 0x001fc600028f0eff */
[----:B------:R0:W-:Y:S04]  /*20960*/  STL [R1+0x2eb0], R18 ;  /* 0x002eb01201007387 */ /* 0x0001e80000100800 */
[----:B------:R2:W-:Y:S01]  /*20970*/  STL [R1+0x2e8c], R17 ;  /* 0x002e8c1101007387 */ /* 0x0005e20000100800 */
[----:B-1----:R-:W-:Y:S02]  /*20980*/  IADD3 R16, P5, PT, R12, R10, RZ ;  /* 0x0000000a0c107210 */ /* 0x002fe40007fbe0ff */
[----:B0-----:R-:W-:-:S03]  /*20990*/  LEA.HI.X.SX32 R18, R29, R2, 0x1, P0 ;  /* 0x000000021d127211 */ /* 0x001fc600000f0eff */
[----:B------:R0:W-:Y:S04]  /*209a0*/  STL [R1+0x2eb8], R16 ;  /* 0x002eb81001007387 */ /* 0x0001e80000100800 */
[----:B------:R-:W-:Y:S04]  /*209b0*/  STL [R1+0x2e94], R18 ;  /* 0x002e941201007387 */ /* 0x000fe80000100800 */
[----:B------:R-:W5:Y:S01]  /*209c0*/  LDL.LU R27, [R1+0x450] ;  /* 0x00045000011b7983 */ /* 0x000f620000300800 */
[-C--:B--2---:R-:W-:Y:S02]  /*209d0*/  IADD3 R17, P6, PT, R11, R10.reuse, RZ ;  /* 0x0000000a0b117210 */ /* 0x084fe40007fde0ff */
[----:B0-----:R-:W-:-:S03]  /*209e0*/  IADD3 R16, P0, PT, R9, R10, RZ ;  /* 0x0000000a09107210 */ /* 0x001fc60007f1e0ff */
[----:B------:R0:W-:Y:S04]  /*209f0*/  STL [R1+0x2ec0], R17 ;  /* 0x002ec01101007387 */ /* 0x0001e80000100800 */
[----:B------:R-:W2:Y:S01]  /*20a00*/  LDL.LU R28, [R1+0x44c] ;  /* 0x00044c00011c7983 */ /* 0x000ea20000300800 */
[----:B0-----:R-:W-:-:S03]  /*20a10*/  LEA.HI.X.SX32 R17, R15, R2, 0x1, P1 ;  /* 0x000000020f117211 */ /* 0x001fc600008f0eff */
[----:B------:R0:W-:Y:S04]  /*20a20*/  STL [R1+0x2ec8], R16 ;  /* 0x002ec81001007387 */ /* 0x0001e80000100800 */
[----:B------:R-:W2:Y:S04]  /*20a30*/  LDL.LU R29, [R1+0x448] ;  /* 0x00044800011d7983 */ /* 0x000ea80000300800 */
[----:B------:R-:W-:Y:S01]  /*20a40*/  STL [R1+0x2efc], R17 ;  /* 0x002efc1101007387 */ /* 0x000fe20000100800 */
[----:B0-----:R-:W-:-:S03]  /*20a50*/  LEA.HI.X.SX32 R16, R0, R2, 0x1, P2 ;  /* 0x0000000200107211 */ /* 0x001fc600010f0eff */
[----:B------:R-:W2:Y:S01]  /*20a60*/  LDL.LU R0, [R1+0x538c] ;  /* 0x00538c0001007983 */ /* 0x000ea20000300800 */
[----:B------:R-:W-:Y:S02]  /*20a70*/  LEA.HI.X.SX32 R14, R14, R2, 0x1, P3 ;  /* 0x000000020e0e7211 */ /* 0x000fe400018f0eff */
[----:B---3--:R-:W-:-:S05]  /*20a80*/  IADD3 R15, P1, PT, R8, R10, RZ ;  /* 0x0000000a080f7210 */ /* 0x008fca0007f3e0ff */
[----:B------:R4:W-:Y:S04]  /*20a90*/  STL [R1+0x2ed0], R15 ;  /* 0x002ed00f01007387 */ /* 0x0009e80000100800 */
[----:B------:R-:W-:Y:S01]  /*20aa0*/  STL [R1+0x2e9c], R16 ;  /* 0x002e9c1001007387 */ /* 0x000fe20000100800 */
[----:B----4-:R-:W-:-:S05]  /*20ab0*/  IADD3 R15, P2, PT, R7, R10, RZ ;  /* 0x0000000a070f7210 */ /* 0x010fca0007f5e0ff */
[----:B------:R0:W-:Y:S04]  /*20ac0*/  STL [R1+0x2ed8], R15 ;  /* 0x002ed80f01007387 */ /* 0x0001e80000100800 */
[----:B------:R1:W-:Y:S01]  /*20ad0*/  STL [R1+0x2ea4], R14 ;  /* 0x002ea40e01007387 */ /* 0x0003e20000100800 */
[-C--:B------:R-:W-:Y:S02]  /*20ae0*/  LEA.HI.X.SX32 R11, R11, R2.reuse, 0x1, P6 ;  /* 0x000000020b0b7211 */ /* 0x080fe400030f0eff */
[----:B0-----:R-:W-:Y:S02]  /*20af0*/  LEA.HI.X.SX32 R15, R13, R2, 0x1, P4 ;  /* 0x000000020d0f7211 */ /* 0x001fe400020f0eff */
[----:B-----5:R-:W-:Y:S02]  /*20b00*/  IADD3 R16, P3, PT, R6, R10, RZ ;  /* 0x0000000a06107210 */ /* 0x020fe40007f7e0ff */
[----:B------:R-:W-:-:S03]  /*20b10*/  LEA.HI.X.SX32 R13, R12, R2, 0x1, P5 ;  /* 0x000000020c0d7211 */ /* 0x000fc600028f0eff */
[----:B------:R-:W-:Y:S04]  /*20b20*/  STL [R1+0x2ee0], R16 ;  /* 0x002ee01001007387 */ /* 0x000fe80000100800 */
[----:B------:R-:W-:Y:S01]  /*20b30*/  STL [R1+0x2eac], R15 ;  /* 0x002eac0f01007387 */ /* 0x000fe20000100800 */
[----:B-1----:R-:W-:-:S05]  /*20b40*/  IADD3 R14, P4, PT, R5, R10, RZ ;  /* 0x0000000a050e7210 */ /* 0x002fca0007f9e0ff */
[----:B------:R-:W-:Y:S04]  /*20b50*/  STL [R1+0x2ee4], R14 ;  /* 0x002ee40e01007387 */ /* 0x000fe80000100800 */
[----:B------:R0:W-:Y:S01]  /*20b60*/  STL [R1+0x2eb4], R13 ;  /* 0x002eb40d01007387 */ /* 0x0001e20000100800 */
[----:B------:R-:W-:-:S05]  /*20b70*/  IADD3 R12, P5, PT, R4, R10, RZ ;  /* 0x0000000a040c7210 */ /* 0x000fca0007fbe0ff */
[----:B------:R1:W-:Y:S04]  /*20b80*/  STL [R1+0x2ee8], R12 ;  /* 0x002ee80c01007387 */ /* 0x0003e80000100800 */
[----:B------:R2:W-:Y:S01]  /*20b90*/  STL [R1+0x2ebc], R11 ;  /* 0x002ebc0b01007387 */ /* 0x0005e20000100800 */
[----:B0-----:R-:W-:Y:S02]  /*20ba0*/  IADD3 R13, P6, PT, R3, R10, RZ ;  /* 0x0000000a030d7210 */ /* 0x001fe40007fde0ff */
[-C--:B-1----:R-:W-:Y:S02]  /*20bb0*/  LEA.HI.X.SX32 R12, R9, R2.reuse, 0x1, P0 ;  /* 0x00000002090c7211 */ /* 0x082fe400000f0eff */
[-C--:B------:R-:W-:Y:S01]  /*20bc0*/  LEA.HI.X.SX32 R9, R8, R2.reuse, 0x1, P1 ;  /* 0x0000000208097211 */ /* 0x080fe200008f0eff */
[----:B------:R-:W-:Y:S01]  /*20bd0*/  STL [R1+0x2eec], R13 ;  /* 0x002eec0d01007387 */ /* 0x000fe20000100800 */
[----:B------:R-:W-:-:S03]  /*20be0*/  LEA.HI.X.SX32 R7, R7, R2, 0x1, P2 ;  /* 0x0000000207077211 */ /* 0x000fc600010f0eff */
[----:B------:R-:W-:Y:S01]  /*20bf0*/  STL [R1+0x2ec4], R12 ;  /* 0x002ec40c01007387 */ /* 0x000fe20000100800 */
[-C--:B------:R-:W-:Y:S02]  /*20c00*/  IADD3 R8, P1, PT, R24, R10.reuse, RZ ;  /* 0x0000000a18087210 */ /* 0x080fe40007f3e0ff */
[----:B--2---:R-:W-:-:S05]  /*20c10*/  IADD3 R11, P0, PT, R0, R10, RZ ;  /* 0x0000000a000b7210 */ /* 0x004fca0007f1e0ff */
[----:B------:R-:W-:Y:S04]  /*20c20*/  STL [R1+0x2ef0], R11 ;  /* 0x002ef00b01007387 */ /* 0x000fe80000100800 */
[----:B------:R0:W-:Y:S04]  /*20c30*/  STL [R1+0x2ecc], R9 ;  /* 0x002ecc0901007387 */ /* 0x0001e80000100800 */
[----:B------:R1:W-:Y:S04]  /*20c40*/  STL [R1+0x2ef4], R8 ;  /* 0x002ef40801007387 */ /* 0x0003e80000100800 */
[----:B------:R2:W-:Y:S01]  /*20c50*/  STL [R1+0x2ed4], R7 ;  /* 0x002ed40701007387 */ /* 0x0005e20000100800 */
[----:B0-----:R-:W-:-:S02]  /*20c60*/  IADD3 R9, P2, PT, R25, R10, RZ ;  /* 0x0000000a19097210 */ /* 0x001fc40007f5e0ff */
[-C--:B-1----:R-:W-:Y:S02]  /*20c70*/  LEA.HI.X.SX32 R8, R6, R2.reuse, 0x1, P3 ;  /* 0x0000000206087211 */ /* 0x082fe400018f0eff */
[----:B------:R-:W-:Y:S02]  /*20c80*/  LEA.HI.X.SX32 R6, R5, R2, 0x1, P4 ;  /* 0x0000000205067211 */ /* 0x000fe400020f0eff */
[----:B--2---:R-:W-:Y:S01]  /*20c90*/  IADD3 R7, P3, PT, R26, R10, RZ ;  /* 0x0000000a1a077210 */ /* 0x004fe20007f7e0ff */
[----:B------:R-:W-:Y:S01]  /*20ca0*/  STL [R1+0x2ef8], R9 ;  /* 0x002ef80901007387 */ /* 0x000fe20000100800 */
[----:B------:R-:W-:-:S03]  /*20cb0*/  LEA.HI.X.SX32 R5, R4, R2, 0x1, P5 ;  /* 0x0000000204057211 */ /* 0x000fc600028f0eff */
[----:B------:R-:W-:Y:S01]  /*20cc0*/  STL [R1+0x2edc], R8 ;  /* 0x002edc0801007387 */ /* 0x000fe20000100800 */
[----:B------:R-:W-:-:S03]  /*20cd0*/  LEA.HI.X.SX32 R4, R3, R2, 0x1, P6 ;  /* 0x0000000203047211 */ /* 0x000fc600030f0eff */
[----:B------:R-:W-:Y:S01]  /*20ce0*/  STL [R1+0x28d0], R7 ;  /* 0x0028d00701007387 */ /* 0x000fe20000100800 */
[----:B------:R-:W-:-:S03]  /*20cf0*/  LEA.HI.X.SX32 R3, R0, R2, 0x1, P0 ;  /* 0x0000000200037211 */ /* 0x000fc600000f0eff */
[----:B------:R-:W-:Y:S04]  /*20d00*/  STL [R1+0x28b8], R6 ;  /* 0x0028b80601007387 */ /* 0x000fe80000100800 */
[----:B------:R0:W-:Y:S04]  /*20d10*/  STL [R1+0x28bc], R5 ;  /* 0x0028bc0501007387 */ /* 0x0001e80000100800 */
[----:B------:R-:W2:Y:S04]  /*20d20*/  LDL.LU R0, [R1+0x5388] ;  /* 0x0053880001007983 */ /* 0x000ea80000300800 */
[----:B------:R1:W-:Y:S01]  /*20d30*/  STL [R1+0x28c0], R4 ;  /* 0x0028c00401007387 */ /* 0x0003e20000100800 */
[----:B0-----:R-:W-:-:S03]  /*20d40*/  LEA.HI.X.SX32 R5, R24, R2, 0x1, P1 ;  /* 0x0000000218057211 */ /* 0x001fc600008f0eff */
[----:B------:R0:W-:Y:S01]  /*20d50*/  STL [R1+0x28c4], R3 ;  /* 0x0028c40301007387 */ /* 0x0001e20000100800 */
[----:B-1----:R-:W-:-:S03]  /*20d60*/  LEA.HI.X.SX32 R4, R25, R2, 0x1, P2 ;  /* 0x0000000219047211 */ /* 0x002fc600010f0eff */
[----:B------:R-:W-:Y:S01]  /*20d70*/  STL [R1+0x28c8], R5 ;  /* 0x0028c80501007387 */ /* 0x000fe20000100800 */
[----:B0-----:R-:W-:-:S03]  /*20d80*/  LEA.HI.X.SX32 R3, R26, R2, 0x1, P3 ;  /* 0x000000021a037211 */ /* 0x001fc600018f0eff */
[----:B------:R0:W-:Y:S01]  /*20d90*/  STL [R1+0x28cc], R4 ;  /* 0x0028cc0401007387 */ /* 0x0001e20000100800 */
[----:B------:R-:W-:-:S03]  /*20da0*/  IMAD R2, R27, UR11, RZ ;  /* 0x0000000b1b027c24 */ /* 0x000fc6000f8e02ff */
[----:B------:R1:W-:Y:S02]  /*20db0*/  STL [R1+0x24d4], R3 ;  /* 0x0024d40301007387 */ /* 0x0003e40000100800 */
[----:B------:R-:W-:Y:S01]  /*20dc0*/  IADD3 R13, P0, PT, R2, UR12, RZ ;  /* 0x0000000c020d7c10 */ /* 0x000fe2000ff1e0ff */
[----:B0-----:R-:W-:Y:S02]  /*20dd0*/  IMAD R4, R29, UR11, RZ ;  /* 0x0000000b1d047c24 */ /* 0x001fe4000f8e02ff */
[----:B-1----:R-:W-:-:S03]  /*20de0*/  IMAD R3, R28, UR11, RZ ;  /* 0x0000000b1c037c24 */ /* 0x002fc6000f8e02ff */
[----:B------:R-:W-:Y:S02]  /*20df0*/  IADD3 R11, P2, PT, R4, UR12, RZ ;  /* 0x0000000c040b7c10 */ /* 0x000fe4000ff5e0ff */
[C---:B------:R-:W-:Y:S02]  /*20e00*/  IADD3 R12, P1, PT, R3.reuse, UR12, RZ ;  /* 0x0000000c030c7c10 */ /* 0x040fe4000ff3e0ff */
[----:B------:R-:W-:Y:S02]  /*20e10*/  LEA.HI.X.SX32 R9, R2, UR13, 0x1, P0 ;  /* 0x0000000d02097c11 */ /* 0x000fe400080f0eff */
[----:B------:R-:W-:Y:S02]  /*20e20*/  LEA.HI.X.SX32 R8, R3, UR13, 0x1, P1 ;  /* 0x0000000d03087c11 */ /* 0x000fe400088f0eff */
[----:B------:R-:W-:Y:S01]  /*20e30*/  LEA.HI.X.SX32 R7, R4, UR13, 0x1, P2 ;  /* 0x0000000d04077c11 */ /* 0x000fe200090f0eff */
[----:B--2---:R-:W-:Y:S02]  /*20e40*/  IMAD R5, R0, UR11, RZ ;  /* 0x0000000b00057c24 */ /* 0x004fe4000f8e02ff */
[----:B------:R-:W2:Y:S03]  /*20e50*/  LDL.LU R0, [R1+0x5384] ;  /* 0x0053840001007983 */ /* 0x000ea60000300800 */
[C---:B------:R-:W-:Y:S01]  /*20e60*/  IADD3 R10, P3, PT, R5.reuse, UR12, RZ ;  /* 0x0000000c050a7c10 */ /* 0x040fe2000ff7e0ff */
[----:B------:R-:W-:Y:S03]  /*20e70*/  STL [R1+0x23bc], R13 ;  /* 0x0023bc0d01007387 */ /* 0x000fe60000100800 */
[----:B------:R-:W-:Y:S01]  /*20e80*/  LEA.HI.X.SX32 R6, R5, UR13, 0x1, P3 ;  /* 0x0000000d05067c11 */ /* 0x000fe200098f0eff */
[----:B------:R-:W-:Y:S04]  /*20e90*/  STL [R1+0x23c4], R12 ;  /* 0x0023c40c01007387 */ /* 0x000fe80000100800 */
[----:B------:R-:W-:Y:S04]  /*20ea0*/  STL [R1+0x23cc], R11 ;  /* 0x0023cc0b01007387 */ /* 0x000fe80000100800 */
[----:B------:R-:W-:Y:S04]  /*20eb0*/  STL [R1+0x23d4], R10 ;  /* 0x0023d40a01007387 */ /* 0x000fe80000100800 */
[----:B------:R-:W-:Y:S04]  /*20ec0*/  STL [R1+0x23b8], R9 ;  /* 0x0023b80901007387 */ /* 0x000fe80000100800 */
[----:B------:R-:W-:Y:S04]  /*20ed0*/  STL [R1+0x23c0], R8 ;  /* 0x0023c00801007387 */ /* 0x000fe80000100800 */
[----:B------:R-:W-:Y:S04]  /*20ee0*/  STL [R1+0x23c8], R7 ;  /* 0x0023c80701007387 */ /* 0x000fe80000100800 */
[----:B------:R-:W-:Y:S04]  /*20ef0*/  STL [R1+0x23d0], R6 ;  /* 0x0023d00601007387 */ /* 0x000fe80000100800 */
[----:B------:R-:W-:Y:S04]  /*20f00*/  STL [R1+0x2430], RZ ;  /* 0x002430ff01007387 */ /* 0x000fe80000100800 */
        /* <DEDUP_REMOVED lines=2047> */
[----:B------:R-:W-:Y:S01]  /*28f00*/  STL [R1+0x1cc], RZ ;  /* 0x0001ccff01007387 */ /* 0x000fe20000100800 */
[----:B------:R-:W-:-:S02]  /*28f10*/  USHF.R.S32.HI UR8, URZ, 0x1f, UR6 ;  /* 0x0000001fff087899 */ /* 0x000fc40008011406 */
[----:B------:R-:W-:Y:S02]  /*28f20*/  UIMAD UR11, UR9, 0x1f, URZ ;  /* 0x0000001f090b78a4 */ /* 0x000fe4000f8e02ff */
[----:B------:R-:W-:Y:S02]  /*28f30*/  USHF.L.U32 UR10, UR9, 0x5, URZ ;  /* 0x00000005090a7899 */ /* 0x000fe400080006ff */
[----:B------:R-:W-:Y:S02]  /*28f40*/  USHF.L.U32 UR7, UR7, 0x5, URZ ;  /* 0x0000000507077899 */ /* 0x000fe400080006ff */
[----:B------:R-:W-:Y:S02]  /*28f50*/  UIMAD UR12, UR9, 0x1e, URZ ;  /* 0x0000001e090c78a4 */ /* 0x000fe4000f8e02ff */
[----:B------:R-:W-:Y:S02]  /*28f60*/  UIMAD UR13, UR9, 0x1d, URZ ;  /* 0x0000001d090d78a4 */ /* 0x000fe4000f8e02ff */
[----:B------:R-:W-:-:S02]  /*28f70*/  UIMAD UR14, UR9, 0x1c, URZ ;  /* 0x0000001c090e78a4 */ /* 0x000fc4000f8e02ff */
[----:B------:R-:W-:Y:S02]  /*28f80*/  UIMAD UR15, UR9, 0x1b, URZ ;  /* 0x0000001b090f78a4 */ /* 0x000fe4000f8e02ff */
[----:B------:R-:W-:Y:S02]  /*28f90*/  UIMAD UR16, UR9, 0x1a, URZ ;  /* 0x0000001a091078a4 */ /* 0x000fe4000f8e02ff */
[----:B------:R-:W-:Y:S02]  /*28fa0*/  UIMAD UR17, UR9, 0x19, URZ ;  /* 0x00000019091178a4 */ /* 0x000fe4000f8e02ff */
        /* <DEDUP_REMOVED lines=8> */
[----:B------:R-:W-:-:S02]  /*29030*/  USHF.L.U32 UR26, UR9, 0x4, URZ ;  /* 0x00000004091a7899 */ /* 0x000fc400080006ff */
[----:B------:R-:W-:Y:S02]  /*29040*/  UIMAD UR27, UR9, 0xf, URZ ;  /* 0x0000000f091b78a4 */ /* 0x000fe4000f8e02ff */
[----:B------:R-:W-:Y:S02]  /*29050*/  UIMAD UR28, UR9, 0xe, URZ ;  /* 0x0000000e091c78a4 */ /* 0x000fe4000f8e02ff */
[----:B------:R-:W-:Y:S02]  /*29060*/  UIMAD UR29, UR9, 0xd, URZ ;  /* 0x0000000d091d78a4 */ /* 0x000fe4000f8e02ff */
[----:B------:R-:W-:Y:S02]  /*29070*/  UIMAD UR30, UR9, 0xc, URZ ;  /* 0x0000000c091e78a4 */ /* 0x000fe4000f8e02ff */
[----:B------:R-:W-:Y:S02]  /*29080*/  UIMAD UR31, UR9, 0xb, URZ ;  /* 0x0000000b091f78a4 */ /* 0x000fe4000f8e02ff */
[----:B------:R-:W-:-:S02]  /*29090*/  UIMAD UR32, UR9, 0xa, URZ ;  /* 0x0000000a092078a4 */ /* 0x000fc4000f8e02ff */
[----:B------:R-:W-:Y:S02]  /*290a0*/  UIMAD UR33, UR9, 0x9, URZ ;  /* 0x00000009092178a4 */ /* 0x000fe4000f8e02ff */
[----:B------:R-:W-:Y:S02]  /*290b0*/  USHF.L.U32 UR34, UR9, 0x3, URZ ;  /* 0x0000000309227899 */ /* 0x000fe400080006ff */
[----:B------:R-:W-:Y:S02]  /*290c0*/  UIMAD UR35, UR9, 0x7, URZ ;  /* 0x00000007092378a4 */ /* 0x000fe4000f8e02ff */
[----:B------:R-:W-:Y:S02]  /*290d0*/  UIMAD UR36, UR9, 0x6, URZ ;  /* 0x00000006092478a4 */ /* 0x000fe4000f8e02ff */
[----:B------:R-:W-:Y:S02]  /*290e0*/  UIMAD UR37, UR9, 0x5, URZ ;  /* 0x00000005092578a4 */ /* 0x000fe4000f8e02ff */
[----:B------:R-:W-:-:S02]  /*290f0*/  USHF.L.U32 UR38, UR9, 0x2, URZ ;  /* 0x0000000209267899 */ /* 0x000fc400080006ff */
[----:B------:R-:W-:Y:S02]  /*29100*/  UIMAD UR39, UR9, 0x3, URZ ;  /* 0x00000003092778a4 */ /* 0x000fe4000f8e02ff */
[----:B------:R-:W-:Y:S02]  /*29110*/  USHF.L.U32 UR40, UR9, 0x1, URZ ;  /* 0x0000000109287899 */ /* 0x000fe400080006ff */
[----:B------:R-:W-:Y:S02]  /*29120*/  ULEA.HI UR8, UR8, UR6, URZ, 0x5 ;  /* 0x0000000608087291 */ /* 0x000fe4000f8f28ff */
[----:B------:R-:W-:Y:S02]  /*29130*/  ULEA UR5, UR5, UR4, 0x3 ;  /* 0x0000000405057291 */ /* 0x000fe4000f8e18ff */
[----:B------:R-:W-:Y:S02]  /*29140*/  USHF.R.S32.HI UR72, URZ, 0x1f, UR9 ;  /* 0x0000001fff487899 */ /* 0x000fe40008011409 */
[----:B------:R-:W-:-:S02]  /*29150*/  USHF.R.S32.HI UR6, URZ, 0x1f, UR11 ;  /* 0x0000001fff067899 */ /* 0x000fc4000801140b */
[----:B------:R-:W-:Y:S02]  /*29160*/  USHF.R.S32.HI UR41, URZ, 0x1f, UR12 ;  /* 0x0000001fff297899 */ /* 0x000fe4000801140c */
[----:B------:R-:W-:Y:S02]  /*29170*/  USHF.R.S32.HI UR44, URZ, 0x1f, UR13 ;  /* 0x0000001fff2c7899 */ /* 0x000fe4000801140d */
[----:B------:R-:W-:Y:S02]  /*29180*/  USHF.R.S32.HI UR45, URZ, 0x1f, UR14 ;  /* 0x0000001fff2d7899 */ /* 0x000fe4000801140e */
[----:B------:R-:W-:Y:S02]  /*29190*/  USHF.R.S32.HI UR46, URZ, 0x1f, UR15 ;  /* 0x0000001fff2e7899 */ /* 0x000fe4000801140f */
        /* <DEDUP_REMOVED lines=26> */
[----:B------:R-:W-:Y:S01]  /*29340*/  USHF.R.S32.HI UR74, URZ, 0x1f, UR7 ;  /* 0x0000001fff4a7899 */ /* 0x000fe20008011407 */
[C---:B--2---:R-:W-:Y:S01]  /*29350*/  LOP3.LUT R3, R0.reuse, 0x20, RZ, 0x3c, !PT ;  /* 0x0000002000037812 */ /* 0x044fe200078e3cff */
[----:B------:R-:W-:Y:S01]  /*29360*/  USHF.R.S32.HI UR8, URZ, 0x5, UR8 ;  /* 0x00000005ff087899 */ /* 0x000fe20008011408 */
[----:B------:R-:W-:Y:S02]  /*29370*/  LOP3.LUT R2, R0, 0x40, RZ, 0x3c, !PT ;  /* 0x0000004000027812 */ /* 0x000fe400078e3cff */
[----:B------:R-:W-:Y:S02]  /*29380*/  IADD3 R3, P0, PT, R13, UR11, RZ ;  /* 0x0000000b0d037c10 */ /* 0x000fe4000ff1e0ff */
[----:B------:R-:W-:Y:S02]  /*29390*/  IADD3 R2, P4, PT, R12, UR11, RZ ;  /* 0x0000000b0c027c10 */ /* 0x000fe4000ff9e0ff */
[----:B------:R-:W-:Y:S01]  /*293a0*/  LOP3.LUT R4, R0, 0x60, RZ, 0x3c, !PT ;  /* 0x0000006000047812 */ /* 0x000fe200078e3cff */
[----:B------:R0:W-:Y:S01]  /*293b0*/  STL [R1+0x24dc], R3 ;  /* 0x0024dc0301007387 */ /* 0x0001e20000100800 */
[----:B------:R-:W-:-:S03]  /*293c0*/  IADD3 R4, P6, PT, R11, UR11, RZ ;  /* 0x0000000b0b047c10 */ /* 0x000fc6000ffde0ff */
[----:B------:R1:W-:Y:S04]  /*293d0*/  STL [R1+0x24e4], R2 ;  /* 0x0024e40201007387 */ /* 0x0003e80000100800 */
[----:B------:R2:W-:Y:S01]  /*293e0*/  STL [R1+0x24ec], R4 ;  /* 0x0024ec0401007387 */ /* 0x0005e20000100800 */
[----:B0-----:R-:W-:Y:S02]  /*293f0*/  IADD3 R3, P5, PT, R10, UR11, RZ ;  /* 0x0000000b0a037c10 */ /* 0x001fe4000ffbe0ff */
[----:B-1----:R-:W-:-:S03]  /*29400*/  IADD3 R2, P3, PT, R13, UR12, RZ ;  /* 0x0000000c0d027c10 */ /* 0x002fc6000ff7e0ff */
[----:B------:R0:W-:Y:S01]  /*29410*/  STL [R1+0x24f4], R3 ;  /* 0x0024f40301007387 */ /* 0x0001e20000100800 */
[----:B--2---:R-:W-:-:S03]  /*29420*/  IADD3 R4, P2, PT, R12, UR12, RZ ;  /* 0x0000000c0c047c10 */ /* 0x004fc6000ff5e0ff */
[----:B------:R1:W-:Y:S04]  /*29430*/  STL [R1+0x24fc], R2 ;  /* 0x0024fc0201007387 */ /* 0x0003e80000100800 */
[----:B------:R2:W-:Y:S01]  /*29440*/  STL [R1+0x2504], R4 ;  /* 0x0025040401007387 */ /* 0x0005e20000100800 */
[----:B0-----:R-:W-:Y:S02]  /*29450*/  IADD3 R3, P1, PT, R11, UR12, RZ ;  /* 0x0000000c0b037c10 */ /* 0x001fe4000ff3e0ff */
[----:B-1----:R-:W-:-:S03]  /*29460*/  IADD3.X R2, PT, PT, R9, UR6, RZ, P0, !PT ;  /* 0x0000000609027c10 */ /* 0x002fc600087fe4ff */
[----:B------:R0:W-:Y:S01]  /*29470*/  STL [R1+0x250c], R3 ;  /* 0x00250c0301007387 */ /* 0x0001e20000100800 */
[----:B--2---:R-:W-:-:S03]  /*29480*/  IADD3 R4, P0, PT, R10, UR12, RZ ;  /* 0x0000000c0a047c10 */ /* 0x004fc6000ff1e0ff */
[----:B------:R1:W-:Y:S04]  /*29490*/  STL [R1+0x24d8], R2 ;  /* 0x0024d80201007387 */ /* 0x0003e80000100800 */
[----:B------:R2:W-:Y:S01]  /*294a0*/  STL [R1+0x2514], R4 ;  /* 0x0025140401007387 */ /* 0x0005e20000100800 */
[----:B0-----:R-:W-:Y:S02]  /*294b0*/  IADD3.X R3, PT, PT, R8, UR6, RZ, P4, !PT ;  /* 0x0000000608037c10 */ /* 0x001fe4000a7fe4ff */
[----:B-1----:R-:W-:-:S03]  /*294c0*/  IADD3 R2, P4, PT, R13, UR13, RZ ;  /* 0x0000000d0d027c10 */ /* 0x002fc6000ff9e0ff */
[----:B------:R0:W-:Y:S01]  /*294d0*/  STL [R1+0x24e0], R3 ;  /* 0x0024e00301007387 */ /* 0x0001e20000100800 */
[----:B--2---:R-:W-:-:S03]  /*294e0*/  IADD3.X R4, PT, PT, R7, UR6, RZ, P6, !PT ;  /* 0x0000000607047c10 */ /* 0x004fc6000b7fe4ff */
        /* <DEDUP_REMOVED lines=461> */
[----:B--2---:R-:W-:-:S03]  /*2b1c0*/  IADD3.X R4, PT, PT, R7, UR71, RZ, P1, !PT ;  /* 0x0000004707047c10 */ /* 0x004fc60008ffe4ff */
[----:B------:R1:W-:Y:S04]  /*2b1d0*/  STL [R1+0x2880], R2 ;  /* 0x0028800201007387 */ /* 0x0003e80000100800 */
[----:B------:R2:W-:Y:S01]  /*2b1e0*/  STL [R1+0x2888], R4 ;  /* 0x0028880401007387 */ /* 0x0005e20000100800 */
[----:B0-----:R-:W-:Y:S02]  /*2b1f0*/  IADD3.X R3, PT, PT, R6, UR71, RZ, P0, !PT ;  /* 0x0000004706037c10 */ /* 0x001fe400087fe4ff */
[----:B-1----:R-:W-:-:S03]  /*2b200*/  IADD3.X R2, PT, PT, R9, UR72, RZ, P4, !PT ;  /* 0x0000004809027c10 */ /* 0x002fc6000a7fe4ff */
[----:B------:R0:W-:Y:S01]  /*2b210*/  STL [R1+0x2890], R3 ;  /* 0x0028900301007387 */ /* 0x0001e20000100800 */
[----:B--2---:R-:W-:-:S03]  /*2b220*/  IADD3.X R4, PT, PT, R8, UR72, RZ, P6, !PT ;  /* 0x0000004808047c10 */ /* 0x004fc6000b7fe4ff */
[----:B------:R1:W-:Y:S04]  /*2b230*/  STL [R1+0x2898], R2 ;  /* 0x0028980201007387 */ /* 0x0003e80000100800 */
[----:B------:R2:W-:Y:S01]  /*2b240*/  STL [R1+0x28a0], R4 ;  /* 0x0028a00401007387 */ /* 0x0005e20000100800 */
[----:B0-----:R-:W-:Y:S02]  /*2b250*/  IADD3.X R3, PT, PT, R7, UR72, RZ, P5, !PT ;  /* 0x0000004807037c10 */ /* 0x001fe4000affe4ff */
[----:B-1----:R-:W-:-:S05]  /*2b260*/  IADD3.X R2, PT, PT, R6, UR72, RZ, P3, !PT ;  /* 0x0000004806027c10 */ /* 0x002fca0009ffe4ff */
[----:B------:R2:W-:Y:S04]  /*2b270*/  STL [R1+0x28b0], R2 ;  /* 0x0028b00201007387 */ /* 0x0005e80000100800 */
[----:B------:R2:W-:Y:S02]  /*2b280*/  STL [R1+0x28a8], R3 ;  /* 0x0028a80301007387 */ /* 0x0005e40000100800 */
.L_x_1:
[----:B0-----:R-:W3:Y:S01]  /*2b290*/  LDL R5, [R1+0x23d0] ;  /* 0x0023d00001057983 */ /* 0x001ee20000100800 */
[----:B--2---:R-:W0:Y:S03]  /*2b2a0*/  LDC R2, c[0x0][0x3a0] ;  /* 0x0000e800ff027b82 */ /* 0x004e260000000800 */
[----:B---3--:R1:W-:Y:S04]  /*2b2b0*/  STL [R1+0x98f0], R5 ;  /* 0x0098f00501007387 */ /* 0x0083e80000100800 */
[----:B------:R-:W2:Y:S04]  /*2b2c0*/  LDL R4, [R1+0x23d4] ;  /* 0x0023d40001047983 */ /* 0x000ea80000100800 */
[----:B-1----:R-:W0:Y:S04]  /*2b2d0*/  LDL R5, [R1+0x2430] ;  /* 0x0024300001057983 */ /* 0x002e280000100800 */
[----:B------:R-:W-:Y:S04]  /*2b2e0*/  STL [R1+0x97b8], R29 ;  /* 0x0097b81d01007387 */ /* 0x000fe80000100800 */
        /* <DEDUP_REMOVED lines=77> */
[----:B------:R1:W-:Y:S04]  /*2b7c0*/  STL [R1+0x98ec], R28 ;  /* 0x0098ec1c01007387 */ /* 0x0003e80000100800 */
        /* <DEDUP_REMOVED lines=23> */
[----:B-----5:R-:W-:Y:S04]  /*2b940*/  STL [R1+0x9334], R0 ;  /* 0x0093340001007387 */ /* 0x020fe80000100800 */
        /* <DEDUP_REMOVED lines=110> */
[----:B------:R-:W-:Y:S01]  /*2c030*/  STL [R1+0x96ac], R0 ;  /* 0x0096ac0001007387 */ /* 0x000fe20000100800 */
[----:B0-----:R-:W-:-:S03]  /*2c040*/  IMAD R2, R5, -0x20, R2 ;  /* 0xffffffe005027824 */ /* 0x001fc600078e0202 */
[----:B------:R-:W-:Y:S04]  /*2c050*/  STL [R1+0x96b4], R0 ;  /* 0x0096b40001007387 */ /* 0x000fe80000100800 */
[----:B------:R-:W-:Y:S04]  /*2c060*/  STL [R1+0x96bc], R0 ;  /* 0x0096bc0001007387 */ /* 0x000fe80000100800 */
[----:B------:R-:W-:Y:S04]  /*2c070*/  STL [R1+0x96c4], R0 ;  /* 0x0096c40001007387 */ /* 0x000fe80000100800 */
[----:B------:R-:W-:Y:S04]  /*2c080*/  STL [R1+0x96cc], R0 ;  /* 0x0096cc0001007387 */ /* 0x000fe80000100800 */
[----:B------:R-:W2:Y:S01]  /*2c090*/  LDL.LU R5, [R1+0x98f0] ;  /* 0x0098f00001057983 */ /* 0x000ea20000300800 */
[----:B------:R-:W-:-:S02]  /*2c0a0*/  ISETP.GT.AND P0, PT, R2, RZ, PT ;  /* 0x000000ff0200720c */ /* 0x000fc40003f04270 */
[----:B-1----:R-:W-:-:S11]  /*2c0b0*/  PRMT R28, RZ, 0x7610, R28 ;  /* 0x00007610ff1c7816 */ /* 0x002fd6000000001c */
[----:B--2---:R-:W2:Y:S04]  /*2c0c0*/  @P0 LDG.E.U8 R28, desc[UR42][R4.64] ;  /* 0x0000002a041c0981 */ /* 0x004ea8000c1e1100 */
[----:B--2---:R0:W-:Y:S04]  /*2c0d0*/  STL [R1+0x1b8], R28 ;  /* 0x0001b81c01007387 */ /* 0x0041e80000100800 */
[----:B0-----:R-:W2:Y:S04]  /*2c0e0*/  LDL.LU R28, [R1+0x98ec] ;  /* 0x0098ec00011c7983 */ /* 0x001ea80000300800 */
[----:B------:R-:W3:Y:S04]  /*2c0f0*/  LDL R4, [R1+0x23c8] ;  /* 0x0023c80001047983 */ /* 0x000ee80000100800 */
[----:B------:R-:W3:Y:S01]  /*2c100*/  LDL R5, [R1+0x23cc] ;  /* 0x0023cc0001057983 */ /* 0x000ee20000100800 */
[----:B------:R-:W-:-:S02]  /*2c110*/  PRMT R29, RZ, 0x7610, R29 ;  /* 0x00007610ff1d7816 */ /* 0x000fc4000000001d */
[----:B---3--:R-:W-:-:S04]  /*2c120*/  @P0 LOP3.LUT R5, R5, R4, RZ, 0x3c, !PT ;  /* 0x0000000405050212 */ /* 0x008fc800078e3cff */
[----:B------:R-:W-:-:S04]  /*2c130*/  @P0 LOP3.LUT R4, R5, R4, RZ, 0x3c, !PT ;  /* 0x0000000405040212 */ /* 0x000fc800078e3cff */
[----:B------:R-:W-:-:S05]  /*2c140*/  @P0 LOP3.LUT R5, R5, R4, RZ, 0x3c, !PT ;  /* 0x0000000405050212 */ /* 0x000fca00078e3cff */
[----:B------:R-:W3:Y:S04]  /*2c150*/  @P0 LDG.E.U8 R29, desc[UR42][R4.64] ;  /* 0x0000002a041d0981 */ /* 0x000ee8000c1e1100 */
[----:B---3--:R0:W-:Y:S04]  /*2c160*/  STL [R1+0x1b4], R29 ;  /* 0x0001b41d01007387 */ /* 0x0081e80000100800 */
[----:B0-----:R-:W3:Y:S04]  /*2c170*/  LDL.LU R29, [R1+0x98e8] ;  /* 0x0098e800011d7983 */ /* 0x001ee80000300800 */
[----:B------:R-:W4:Y:S04]  /*2c180*/  LDL R4, [R1+0x23c0] ;  /* 0x0023c00001047983 */ /* 0x000f280000100800 */
[----:B------:R-:W4:Y:S01]  /*2c190*/  LDL R5, [R1+0x23c4] ;  /* 0x0023c40001057983 */ /* 0x000f220000100800 */
[----:B--2---:R-:W-:-:S02]  /*2c1a0*/  PRMT R28, RZ, 0x7610, R28 ;  /* 0x00007610ff1c7816 */ /* 0x004fc4000000001c */
[----:B----4-:R-:W-:-:S04]  /*2c1b0*/  @P0 LOP3.LUT R5, R5, R4, RZ, 0x3c, !PT ;  /* 0x0000000405050212 */ /* 0x010fc800078e3cff */
[----:B------:R-:W-:-:S04]  /*2c1c0*/  @P0 LOP3.LUT R4, R5, R4, RZ, 0x3c, !PT ;  /* 0x0000000405040212 */ /* 0x000fc800078e3cff */
[----:B------:R-:W-:-:S05]  /*2c1d0*/  @P0 LOP3.LUT R5, R5, R4, RZ, 0x3c, !PT ;  /* 0x0000000405050212 */ /* 0x000fca00078e3cff */
[----:B------:R-:W2:Y:S04]  /*2c1e0*/  @P0 LDG.E.U8 R28, desc[UR42][R4.64] ;  /* 0x0000002a041c0981 */ /* 0x000ea8000c1e1100 */
[----:B--2---:R0:W-:Y:S04]  /*2c1f0*/  STL [R1+0x1b0], R28 ;  /* 0x0001b01c01007387 */ /* 0x0041e80000100800 */
[----:B0-----:R-:W2:Y:S04]  /*2c200*/  LDL.LU R28, [R1+0x98e4] ;  /* 0x0098e400011c7983 */ /* 0x001ea80000300800 */
[----:B------:R-:W4:Y:S04]  /*2c210*/  LDL R4, [R1+0x23b8] ;  /* 0x0023b80001047983 */ /* 0x000f280000100800 */
[----:B------:R-:W4:Y:S01]  /*2c220*/  LDL R5, [R1+0x23bc] ;  /* 0x0023bc0001057983 */ /* 0x000f220000100800 */
[----:B---3--:R-:W-:-:S02]  /*2c230*/  PRMT R29, RZ, 0x7610, R29 ;  /* 0x00007610ff1d7816 */ /* 0x008fc4000000001d */
[----:B----4-:R-:W-:-:S04]  /*2c240*/  @P0 LOP3.LUT R5, R5, R4, RZ, 0x3c, !PT ;  /* 0x0000000405050212 */ /* 0x010fc800078e3cff */
[----:B------:R-:W-:-:S04]  /*2c250*/  @P0 LOP3.LUT R4, R5, R4, RZ, 0x3c, !PT ;  /* 0x0000000405040212 */ /* 0x000fc800078e3cff */
[----:B------:R-:W-:-:S05]  /*2c260*/  @P0 LOP3.LUT R5, R5, R4, RZ, 0x3c, !PT ;  /* 0x0000000405050212 */ /* 0x000fca00078e3cff */
[----:B------:R-:W3:Y:S01]  /*2c270*/  @P0 LDG.E.U8 R29, desc[UR42][R4.64] ;  /* 0x0000002a041d0981 */ /* 0x000ee2000c1e1100 */
[----:B------:R-:W-:-:S03]  /*2c280*/  ISETP.GT.AND P1, PT, R2, 0x1, PT ;  /* 0x000000010200780c */ /* 0x000fc60003f24270 */
        /* <DEDUP_REMOVED lines=697> */
[----:B------:R-:W-:-:S02]  /*2ee20*/  PRMT R27, RZ, 0x7610, R27 ;  /* 0x00007610ff1b7816 */ /* 0x000fc4000000001b */
[----:B----4-:R-:W-:-:S04]  /*2ee30*/  @P1 LOP3.LUT R5, R5, R4, RZ, 0x3c, !PT ;  /* 0x0000000405051212 */ /* 0x010fc800078e3cff */
[----:B------:R-:W-:-:S04]  /*2ee40*/  @P1 LOP3.LUT R4, R5, R4, RZ, 0x3c, !PT ;  /* 0x0000000405041212 */ /* 0x000fc800078e3cff */
[----:B------:R-:W-:-:S05]  /*2ee50*/  @P1 LOP3.LUT R5, R5, R4, RZ, 0x3c, !PT ;  /* 0x0000000405051212 */ /* 0x000fca00078e3cff */
[----:B------:R-:W4:Y:S01]  /*2ee60*/  @P1 LDG.E.U8 R27, desc[UR42][R4.64] ;  /* 0x0000002a041b1981 */ /* 0x000f22000c1e1100 */
[----:B------:R-:W-:-:S03]  /*2ee70*/  ISETP.GT.AND P0, PT, R2, 0x14, PT ;  /* 0x000000140200780c */ /* 0x000fc60003f04270 */
[----:B----4-:R0:W-:Y:S04]  /*2ee80*/  STL [R1+0x5c], R27 ;  /* 0x00005c1b01007387 */ /* 0x0101e80000100800 */
[----:B0-----:R-:W4:Y:S04]  /*2ee90*/  LDL.LU R27, [R1+0x97b0] ;  /* 0x0097b000011b7983 */ /* 0x001f280000300800 */
[----:B------:R-:W2:Y:S04]  /*2eea0*/  LDL R4, [R1+0x2650] ;  /* 0x0026500001047983 */ /* 0x000ea80000100800 */
[----:B------:R-:W2:Y:S01]  /*2eeb0*/  LDL R5, [R1+0x2654] ;  /* 0x0026540001057983 */ /* 0x000ea20000100800 */
[----:B------:R-:W-:-:S02]  /*2eec0*/  PRMT R26, RZ, 0x7610, R26 ;  /* 0x00007610ff1a7816 */ /* 0x000fc4000000001a */
[----:B--2---:R-:W-:-:S04]  /*2eed0*/  @P0 LOP3.LUT R5, R5, R4, RZ, 0x3c, !PT ;  /* 0x0000000405050212 */ /* 0x004fc800078e3cff */
[----:B------:R-:W-:-:S04]  /*2eee0*/  @P0 LOP3.LUT R4, R5, R4, RZ, 0x3c, !PT ;  /* 0x0000000405040212 */ /* 0x000fc800078e3cff */
[----:B------:R-:W-:-:S05]  /*2eef0*/  @P0 LOP3.LUT R5, R5, R4, RZ, 0x3c, !PT ;  /* 0x0000000405050212 */ /* 0x000fca00078e3cff */
[----:B------:R-:W2:Y:S04]  /*2ef00*/  @P0 LDG.E.U8 R26, desc[UR42][R4.64] ;  /* 0x0000002a041a0981 */ /* 0x000ea8000c1e1100 */
[----:B--2---:R0:W-:Y:S04]  /*2ef10*/  STL [R1+0x58], R26 ;  /* 0x0000581a01007387 */ /* 0x0041e80000100800 */
[----:B0-----:R-:W2:Y:S04]  /*2ef20*/  LDL.LU R26, [R1+0x97ac] ;  /* 0x0097ac00011a7983 */ /* 0x001ea80000300800 */
        /* <DEDUP_REMOVED lines=24> */
[----:B------:R-:W2:Y:S01]  /*2f0b0*/  @P0 LDG.E.U8 R23, desc[UR42][R4.64] ;  /* 0x0000002a04170981 */ /* 0x000ea2000c1e1100 */
[----:B------:R-:W-:-:S03]  /*2f0c0*/  ISETP.GT.AND P1, PT, R2, 0x15, PT ;  /* 0x000000150200780c */ /* 0x000fc60003f24270 */
        /* <DEDUP_REMOVED lines=147> */
[----:B------:R0:W2:Y:S04]  /*2fa00*/  @P2 LDG.E.U8 R0, desc[UR42][R4.64] ;  /* 0x0000002a04002981 */ /* 0x0000a8000c1e1100 */
[----:B------:R-:W0:Y:S04]  /*2fa10*/  LDL R4, [R1+0x2580] ;  /* 0x0025800001047983 */ /* 0x000e280000100800 */
[----:B------:R-:W0:Y:S01]  /*2fa20*/  LDL R5, [R1+0x2584] ;  /* 0x0025840001057983 */ /* 0x000e220000100800 */
[----:B------:R-:W-:Y:S02]  /*2fa30*/  PRMT R7, RZ, 0x7610, R7 ;  /* 0x00007610ff077816 */ /* 0x000fe40000000007 */
[----:B0-----:R-:W-:-:S04]  /*2fa40*/  @P2 LOP3.LUT R5, R5, R4, RZ, 0x3c, !PT ;  /* 0x0000000405052212 */ /* 0x001fc800078e3cff */
[----:B------:R-:W-:-:S04]  /*2fa50*/  @P2 LOP3.LUT R4, R5, R4, RZ, 0x3c, !PT ;  /* 0x0000000405042212 */ /* 0x000fc800078e3cff */
[----:B------:R-:W-:-:S05]  /*2fa60*/  @P2 LOP3.LUT R5, R5, R4, RZ, 0x3c, !PT ;  /* 0x0000000405052212 */ /* 0x000fca00078e3cff */
[----:B------:R-:W3:Y:S04]  /*2fa70*/  @P2 LDG.E.U8 R7, desc[UR42][R4.64] ;  /* 0x0000002a04072981 */ /* 0x000ee8000c1e1100 */
[----:B--2---:R0:W-:Y:S04]  /*2fa80*/  STL [R1+0xc], R0 ;  /* 0x00000c0001007387 */ /* 0x0041e80000100800 */
[----:B0-----:R-:W2:Y:S04]  /*2fa90*/  LDL R0, [R1+0x256c] ;  /* 0x00256c0001007983 */ /* 0x001ea80000100800 */
[----:B---3--:R0:W-:Y:S04]  /*2faa0*/  STL [R1+0x8], R7 ;  /* 0x0000080701007387 */ /* 0x0081e80000100800 */
[----:B0-----:R-:W3:Y:S04]  /*2fab0*/  LDL.LU R7, [R1+0x9760] ;  /* 0x0097600001077983 */ /* 0x001ee80000300800 */
        /* <DEDUP_REMOVED lines=17> */
[----:B--2---:R0:W-:Y:S04]  /*2fbd0*/  STL [R1], R3 ;  /* 0x0000000301007387 */ /* 0x0041e80000100800 */
        /* <DEDUP_REMOVED lines=8> */
[----:B------:R-:W3:Y:S01]  /*2fc60*/  LDL R5, [R1+0x2568] ;  /* 0x0025680001057983 */ /* 0x000ee20000100800 */
[----:B------:R-:W-:Y:S01]  /*2fc70*/  PRMT R28, RZ, 0x7610, R28 ;  /* 0x00007610ff1c7816 */ /* 0x000fe2000000001c */
[----:B0-----:R-:W-:Y:S02]  /*2fc80*/  @P1 IMAD.MOV.U32 R4, RZ, RZ, R0 ;  /* 0x000000ffff041224 */ /* 0x001fe400078e0000 */
[----:B--2---:R0:W-:Y:S01]  /*2fc90*/  STL [R1+0x9720], R29 ;  /* 0x0097201d01007387 */ /* 0x0041e20000100800 */
[----:B----4-:R-:W-:-:S03]  /*2fca0*/  PRMT R27, RZ, 0x7610, R27 ;  /* 0x00007610ff1b7816 */ /* 0x010fc6000000001b */
[----:B------:R-:W2:Y:S04]  /*2fcb0*/  LDL R0, [R1+0x2554] ;  /* 0x0025540001007983 */ /* 0x000ea80000100800 */
[----:B---3--:R-:W3:Y:S04]  /*2fcc0*/  @P1 LDG.E.U8 R28, desc[UR42][R4.64] ;  /* 0x0000002a041c1981 */ /* 0x008ee8000c1e1100 */
[----:B0-----:R-:W4:Y:S04]  /*2fcd0*/  LDL R29, [R1+0x25fc] ;  /* 0x0025fc00011d7983 */ /* 0x001f280000100800 */
[----:B------:R-:W2:Y:S04]  /*2fce0*/  LDL R4, [R1+0x2560] ;  /* 0x0025600001047983 */ /* 0x000ea80000100800 */
[----:B------:R-:W2:Y:S04]  /*2fcf0*/  LDL R5, [R1+0x2564] ;  /* 0x0025640001057983 */ /* 0x000ea80000100800 */
[----:B---3--:R0:W-:Y:S04]  /*2fd00*/  STL [R1+0x9724], R28 ;  /* 0x0097241c01007387 */ /* 0x0081e80000100800 */
[----:B0-----:R-:W3:Y:S01]  /*2fd10*/  LDL R28, [R1+0x255c] ;  /* 0x00255c00011c7983 */ /* 0x001ee20000100800 */
[----:B--2---:R-:W-:-:S04]  /*2fd20*/  @P1 LOP3.LUT R5, R5, R4, RZ, 0x3c, !PT ;  /* 0x0000000405051212 */ /* 0x004fc800078e3cff */
[----:B------:R-:W-:-:S04]  /*2fd30*/  @P1 LOP3.LUT R4, R5, R4, RZ, 0x3c, !PT ;  /* 0x0000000405041212 */ /* 0x000fc800078e3cff */
[----:B------:R-:W-:-:S05]  /*2fd40*/  @P1 LOP3.LUT R5, R5, R4, RZ, 0x3c, !PT ;  /* 0x0000000405051212 */ /* 0x000fca00078e3cff */
[----:B------:R3:W2:Y:S04]  /*2fd50*/  @P1 LDG.E.U8 R27, desc[UR42][R4.64] ;  /* 0x0000002a041b1981 */ /* 0x0006a8000c1e1100 */
[----:B------:R-:W4:Y:S01]  /*2fd60*/  LDL R5, [R1+0x2558] ;  /* 0x0025580001057983 */ /* 0x000f220000100800 */
[----:B------:R-:W-:Y:S01]  /*2fd70*/  PRMT R26, RZ, 0x7610, R26 ;  /* 0x00007610ff1a7816 */ /* 0x000fe2000000001a */
[----:B---3--:R-:W-:Y:S02]  /*2fd80*/  @P1 IMAD.MOV.U32 R4, RZ, RZ, R28 ;  /* 0x000000ffff041224 */ /* 0x008fe400078e001c */
[----:B--2---:R0:W-:Y:S01]  /*2fd90*/  STL [R1+0x9728], R27 ;  /* 0x0097281b01007387 */ /* 0x0041e20000100800 */
[----:B------:R-:W-:Y:S02]  /*2fda0*/  PRMT R25, RZ, 0x7610, R25 ;  /* 0x00007610ff197816 */ /* 0x000fe40000000019 */
[----:B------:R-:W-:Y:S01]  /*2fdb0*/  ISETP.GT.AND P2, PT, R2, 0x1c, PT ;  /* 0x0000001c0200780c */ /* 0x000fe20003f44270 */
[----:B------:R-:W2:Y:S04]  /*2fdc0*/  LDL R28, [R1+0x254c] ;  /* 0x00254c00011c7983 */ /* 0x000ea80000100800 */
[----:B----4-:R1:W3:Y:S04]  /*2fdd0*/  @P1 LDG.E.U8 R26, desc[UR42][R4.64] ;  /* 0x0000002a041a1981 */ /* 0x0102e8000c1e1100 */
[----:B0-----:R-:W4:Y:S04]  /*2fde0*/  LDL R27, [R1+0x2550] ;  /* 0x00255000011b7983 */ /* 0x001f280000100800 */
[----:B------:R-:W2:Y:S01]  /*2fdf0*/  LDL R5, [R1+0x25f8] ;  /* 0x0025f80001057983 */ /* 0x000ea20000100800 */
[----:B-1----:R-:W-:Y:S01]  /*2fe00*/  @P0 IMAD.MOV.U32 R4, RZ, RZ, R29 ;  /* 0x000000ffff040224 */ /* 0x002fe200078e001d */
[----:B------:R-:W-:-:S04]  /*2fe10*/  PRMT R24, RZ, 0x7610, R24 ;  /* 0x00007610ff187816 */ /* 0x000fc80000000018 */
[----:B--2---:R0:W2:Y:S04]  /*2fe20*/  @P0 LDG.E.U8 R25, desc[UR42][R4.64] ;  /* 0x0000002a04190981 */ /* 0x0040a8000c1e1100 */
[----:B---3--:R1:W-:Y:S04]  /*2fe30*/  STL [R1+0x972c], R26 ;  /* 0x00972c1a01007387 */ /* 0x0083e80000100800 */
[----:B------:R-:W3:Y:S01]  /*2fe40*/  LDL R29, [R1+0x2544] ;  /* 0x00254400011d7983 */ /* 0x000ee20000100800 */
[----:B0-----:R-:W-:Y:S02]  /*2fe50*/  @P2 IMAD.MOV.U32 R4, RZ, RZ, R0 ;  /* 0x000000ffff042224 */ /* 0x001fe400078e0000 */
[----:B----4-:R-:W-:-:S05]  /*2fe60*/  @P2 IMAD.MOV.U32 R5, RZ, RZ, R27 ;  /* 0x000000ffff052224 */ /* 0x010fca00078e001b */
[----:B------:R0:W4:Y:S04]  /*2fe70*/  @P2 LDG.E.U8 R24, desc[UR42][R4.64] ;  /* 0x0000002a04182981 */ /* 0x000128000c1e1100 */
[----:B--2---:R2:W-:Y:S04]  /*2fe80*/  STL [R1+0x96f0], R25 ;  /* 0x0096f01901007387 */ /* 0x0045e80000100800 */
[----:B------:R-:W3:Y:S01]  /*2fe90*/  LDL R5, [R1+0x2548] ;  /* 0x0025480001057983 */ /* 0x000ee20000100800 */
[----:B------:R-:W-:Y:S01]  /*2fea0*/  PRMT R23, RZ, 0x7610, R23 ;  /* 0x00007610ff177816 */ /* 0x000fe20000000017 */
[----:B0-----:R-:W-:-:S02]  /*2feb0*/  @P2 IMAD.MOV.U32 R4, RZ, RZ, R28 ;  /* 0x000000ffff042224 */ /* 0x001fc400078e001c */
[----:B------:R-:W3:Y:S04]  /*2fec0*/  LDL R27, [R1+0x2538] ;  /* 0x00253800011b7983 */ /* 0x000ee80000100800 */
[----:B-1----:R-:W3:Y:S04]  /*2fed0*/  LDL R26, [R1+0x253c] ;  /* 0x00253c00011a7983 */ /* 0x002ee80000100800 */
[----:B--2---:R-:W2:Y:S04]  /*2fee0*/  LDL R25, [R1+0x25f0] ;  /* 0x0025f00001197983 */ /* 0x004ea80000100800 */
[----:B------:R-:W2:Y:S04]  /*2fef0*/  LDL R0, [R1+0x25f4] ;  /* 0x0025f40001007983 */ /* 0x000ea80000100800 */
[----:B----4-:R0:W-:Y:S01]  /*2ff00*/  STL [R1+0x9730], R24 ;  /* 0x0097301801007387 */ /* 0x0101e20000100800 */
[----:B------:R-:W-:-:S02]  /*2ff10*/  ISETP.GT.AND P0, PT, R2, 0x17, PT ;  /* 0x000000170200780c */ /* 0x000fc40003f04270 */
[----:B------:R-:W-:Y:S01]  /*2ff20*/  PRMT R22, RZ, 0x7610, R22 ;  /* 0x00007610ff167816 */ /* 0x000fe20000000016 */
[----:B------:R-:W4:Y:S01]  /*2ff30*/  LDL R28, [R1+0x2530] ;  /* 0x00253000011c7983 */ /* 0x000f220000100800 */
[----:B------:R-:W-:Y:S02]  /*2ff40*/  PRMT R21, RZ, 0x7610, R21 ;  /* 0x00007610ff157816 */ /* 0x000fe40000000015 */
[----:B------:R-:W-:Y:S01]  /*2ff50*/  PRMT R20, RZ, 0x7610, R20 ;  /* 0x00007610ff147816 */ /* 0x000fe20000000014 */
[----:B0-----:R-:W2:Y:S04]  /*2ff60*/  LDL R24, [R1+0x2534] ;  /* 0x0025340001187983 */ /* 0x001ea80000100800 */
[----:B---3--:R0:W3:Y:S04]  /*2ff70*/  @P2 LDG.E.U8 R23, desc[UR42][R4.64] ;  /* 0x0000002a04172981 */ /* 0x0080e8000c1e1100 */
[----:B------:R-:W2:Y:S01]  /*2ff80*/  LDL R5, [R1+0x2540] ;  /* 0x0025400001057983 */ /* 0x000ea20000100800 */
[----:B0-----:R-:W-:-:S05]  /*2ff90*/  @P2 IMAD.MOV.U32 R4, RZ, RZ, R29 ;  /* 0x000000ffff042224 */ /* 0x001fca00078e001d */
[----:B--2---:R0:W2:Y:S02]  /*2ffa0*/  @P2 LDG.E.U8 R22, desc[UR42][R4.64] ;  /* 0x0000002a04162981 */ /* 0x0040a4000c1e1100 */
[----:B0-----:R-:W-:Y:S02]  /*2ffb0*/  @P2 IMAD.MOV.U32 R4, RZ, RZ, R26 ;  /* 0x000000ffff042224 */ /* 0x001fe400078e001a */
[----:B------:R-:W-:-:S05]  /*2ffc0*/  @P2 IMAD.MOV.U32 R5, RZ, RZ, R27 ;  /* 0x000000ffff052224 */ /* 0x000fca00078e001b */
[----:B------:R0:W2:Y:S02]  /*2ffd0*/  @P2 LDG.E.U8 R21, desc[UR42][R4.64] ;  /* 0x0000002a04152981 */ /* 0x0000a4000c1e1100 */
[----:B0-----:R-:W-:Y:S02]  /*2ffe0*/  @P0 IMAD.MOV.U32 R4, RZ, RZ, R0 ;  /* 0x000000ffff040224 */ /* 0x001fe400078e0000 */
[----:B------:R-:W-:-:S05]  /*2fff0*/  @P0 IMAD.MOV.U32 R5, RZ, RZ, R25 ;  /* 0x000000ffff050224 */ /* 0x000fca00078e0019 */
[----:B------:R0:W2:Y:S01]  /*30000*/  @P0 LDG.E.U8 R20, desc[UR42][R4.64] ;  /* 0x0000002a04140981 */ /* 0x0000a2000c1e1100 */
[----:B------:R-:W-:-:S03]  /*30010*/  ISETP.GT.AND P1, PT, R2, 0x1d, PT ;  /* 0x0000001d0200780c */ /* 0x000fc60003f24270 */
[----:B---3--:R1:W-:Y:S10]  /*30020*/  STL [R1+0x9734], R23 ;  /* 0x0097341701007387 */ /* 0x0083f40000100800 */
[----:B0-----:R-:W-:Y:S01]  /*30030*/  @P1 IMAD.MOV.U32 R4, RZ, RZ, R24 ;  /* 0x000000ffff041224 */ /* 0x001fe200078e0018 */
[----:B------:R-:W-:Y:S01]  /*30040*/  PRMT R19, RZ, 0x7610, R19 ;  /* 0x00007610ff137816 */ /* 0x000fe20000000013 */
[----:B----4-:R-:W-:-:S05]  /*30050*/  @P1 IMAD.MOV.U32 R5, RZ, RZ, R28 ;  /* 0x000000ffff051224 */ /* 0x010fca00078e001c */
[----:B------:R-:W3:Y:S04]  /*30060*/  @P1 LDG.E.U8 R19, desc[UR42][R4.64] ;  /* 0x0000002a04131981 */ /* 0x000ee8000c1e1100 */
[----:B--2---:R0:W-:Y:S04]  /*30070*/  STL [R1+0x9738], R22 ;  /* 0x0097381601007387 */ /* 0x0041e80000100800 */
[----:B------:R-:W2:Y:S04]  /*30080*/  LDL R27, [R1+0x2528] ;  /* 0x00252800011b7983 */ /* 0x000ea80000100800 */
[----:B------:R-:W4:Y:S04]  /*30090*/  LDL R26, [R1+0x252c] ;  /* 0x00252c00011a7983 */ /* 0x000f280000100800 */
[----:B------:R0:W-:Y:S04]  /*300a0*/  STL [R1+0x973c], R21 ;  /* 0x00973c1501007387 */ /* 0x0001e80000100800 */
[----:B------:R-:W4:Y:S04]  /*300b0*/  LDL R25, [R1+0x2520] ;  /* 0x0025200001197983 */ /* 0x000f280000100800 */
[----:B------:R-:W4:Y:S04]  /*300c0*/  LDL R0, [R1+0x2524] ;  /* 0x0025240001007983 */ /* 0x000f280000100800 */
[----:B------:R0:W-:Y:S04]  /*300d0*/  STL [R1+0x96d0], R20 ;  /* 0x0096d01401007387 */ /* 0x0001e80000100800 */
[----:B------:R-:W4:Y:S04]  /*300e0*/  LDL R24, [R1+0x2518] ;  /* 0x0025180001187983 */ /* 0x000f280000100800 */
[----:B-1----:R-:W4:Y:S04]  /*300f0*/  LDL R23, [R1+0x251c] ;  /* 0x00251c0001177983 */ /* 0x002f280000100800 */
[----:B0-----:R-:W4:Y:S04]  /*30100*/  LDL R22, [R1+0x25e8] ;  /* 0x0025e80001167983 */ /* 0x001f280000100800 */
[----:B------:R-:W4:Y:S01]  /*30110*/  LDL R21, [R1+0x25ec] ;  /* 0x0025ec0001157983 */ /* 0x000f220000100800 */
[----:B------:R-:W-:-:S02]  /*30120*/  PRMT R18, RZ, 0x7610, R18 ;  /* 0x00007610ff127816 */ /* 0x000fc40000000012 */
[----:B------:R-:W-:Y:S02]  /*30130*/  PRMT R17, RZ, 0x7610, R17 ;  /* 0x00007610ff117816 */ /* 0x000fe40000000011 */
[----:B------:R-:W-:Y:S02]  /*30140*/  PRMT R16, RZ, 0x7610, R16 ;  /* 0x00007610ff107816 */ /* 0x000fe40000000010 */
[----:B------:R-:W-:Y:S01]  /*30150*/  PRMT R15, RZ, 0x7610, R15 ;  /* 0x00007610ff0f7816 */ /* 0x000fe2000000000f */
[----:B---3--:R0:W-:Y:S04]  /*30160*/  STL [R1+0x9740], R19 ;  /* 0x0097401301007387 */ /* 0x0081e80000100800 */
[----:B------:R-:W3:Y:S04]  /*30170*/  LDL R20, [R1+0x2510] ;  /* 0x0025100001147983 */ /* 0x000ee80000100800 */
[----:B0-----:R-:W3:Y:S01]  /*30180*/  LDL R19, [R1+0x2514] ;  /* 0x0025140001137983 */ /* 0x001ee20000100800 */
[----:B--2---:R-:W-:-:S02]  /*30190*/  @P1 IMAD.MOV.U32 R5, RZ, RZ, R27 ;  /* 0x000000ffff051224 */ /* 0x004fc400078e001b */
[----:B----4-:R-:W-:-:S05]  /*301a0*/  @P1 IMAD.MOV.U32 R4, RZ, RZ, R26 ;  /* 0x000000ffff041224 */ /* 0x010fca00078e001a */
[----:B------:R0:W2:Y:S02]  /*301b0*/  @P1 LDG.E.U8 R18, desc[UR42][R4.64] ;  /* 0x0000002a04121981 */ /* 0x0000a4000c1e1100 */
[----:B0-----:R-:W-:Y:S02]  /*301c0*/  @P1 IMAD.MOV.U32 R5, RZ, RZ, R25 ;  /* 0x000000ffff051224 */ /* 0x001fe400078e0019 */
[----:B------:R-:W-:-:S05]  /*301d0*/  @P1 IMAD.MOV.U32 R4, RZ, RZ, R0 ;  /* 0x000000ffff041224 */ /* 0x000fca00078e0000 */
[----:B------:R0:W4:Y:S02]  /*301e0*/  @P1 LDG.E.U8 R17, desc[UR42][R4.64] ;  /* 0x0000002a04111981 */ /* 0x000124000c1e1100 */
[----:B0-----:R-:W-:Y:S02]  /*301f0*/  @P1 IMAD.MOV.U32 R5, RZ, RZ, R24 ;  /* 0x000000ffff051224 */ /* 0x001fe400078e0018 */
[----:B------:R-:W-:-:S05]  /*30200*/  @P1 IMAD.MOV.U32 R4, RZ, RZ, R23 ;  /* 0x000000ffff041224 */ /* 0x000fca00078e0017 */
[----:B------:R0:W4:Y:S02]  /*30210*/  @P1 LDG.E.U8 R16, desc[UR42][R4.64] ;  /* 0x0000002a04101981 */ /* 0x000124000c1e1100 */
[----:B0-----:R-:W-:Y:S02]  /*30220*/  @P0 IMAD.MOV.U32 R4, RZ, RZ, R21 ;  /* 0x000000ffff040224 */ /* 0x001fe400078e0015 */
[----:B------:R-:W-:-:S05]  /*30230*/  @P0 IMAD.MOV.U32 R5, RZ, RZ, R22 ;  /* 0x000000ffff050224 */ /* 0x000fca00078e0016 */
[----:B------:R3:W4:Y:S01]  /*30240*/  @P0 LDG.E.U8 R15, desc[UR42][R4.64] ;  /* 0x0000002a040f0981 */ /* 0x000722000c1e1100 */
[----:B------:R-:W-:Y:S02]  /*30250*/  ISETP.GT.AND P2, PT, R2, 0x1e, PT ;  /* 0x0000001e0200780c */ /* 0x000fe40003f44270 */
[----:B------:R-:W-:-:S11]  /*30260*/  PRMT R14, RZ, 0x7610, R14 ;  /* 0x00007610ff0e7816 */ /* 0x000fd6000000000e */
[----:B---3--:R-:W-:Y:S02]  /*30270*/  @P2 IMAD.MOV.U32 R4, RZ, RZ, R19 ;  /* 0x000000ffff042224 */ /* 0x008fe400078e0013 */
[----:B------:R-:W-:-:S05]  /*30280*/  @P2 IMAD.MOV.U32 R5, RZ, RZ, R20 ;  /* 0x000000ffff052224 */ /* 0x000fca00078e0014 */
[----:B------:R-:W3:Y:S04]  /*30290*/  @P2 LDG.E.U8 R14, desc[UR42][R4.64] ;  /* 0x0000002a040e2981 */ /* 0x000ee8000c1e1100 */
[----:B--2---:R0:W-:Y:S04]  /*302a0*/  STL [R1+0x9744], R18 ;  /* 0x0097441201007387 */ /* 0x0041e80000100800 */
[----:B------:R-:W2:Y:S04]  /*302b0*/  LDL R0, [R1+0x250c] ;  /* 0x00250c0001007983 */ /* 0x000ea80000100800 */
[----:B0-----:R-:W2:Y:S04]  /*302c0*/  LDL R18, [R1+0x2508] ;  /* 0x0025080001127983 */ /* 0x001ea80000100800 */
[----:B----4-:R0:W-:Y:S04]  /*302d0*/  STL [R1+0x9748], R17 ;  /* 0x0097481101007387 */ /* 0x0101e80000100800 */
[----:B------:R1:W-:Y:S04]  /*302e0*/  STL [R1+0x974c], R16 ;  /* 0x00974c1001007387 */ /* 0x0003e80000100800 */
[----:B0-----:R-:W4:Y:S04]  /*302f0*/  LDL R17, [R1+0x2500] ;  /* 0x0025000001117983 */ /* 0x001f280000100800 */
[----:B-1----:R-:W4:Y:S04]  /*30300*/  LDL R16, [R1+0x2504] ;  /* 0x0025040001107983 */ /* 0x002f280000100800 */
[----:B------:R0:W-:Y:S04]  /*30310*/  STL [R1+0x96d4], R15 ;  /* 0x0096d40f01007387 */ /* 0x0001e80000100800 */
[----:B------:R-:W4:Y:S04]  /*30320*/  LDL R21, [R1+0x24f8] ;  /* 0x0024f80001157983 */ /* 0x000f280000100800 */
[----:B0-----:R-:W4:Y:S01]  /*30330*/  LDL R15, [R1+0x24fc] ;  /* 0x0024fc00010f7983 */ /* 0x001f220000100800 */
[----:B------:R-:W-:-:S02]  /*30340*/  PRMT R13, RZ, 0x7610, R13 ;  /* 0x00007610ff0d7816 */ /* 0x000fc4000000000d */
[----:B------:R-:W-:Y:S02]  /*30350*/  PRMT R12, RZ, 0x7610, R12 ;  /* 0x00007610ff0c7816 */ /* 0x000fe4000000000c */
[----:B------:R-:W-:Y:S01]  /*30360*/  PRMT R11, RZ, 0x7610, R11 ;  /* 0x00007610ff0b7816 */ /* 0x000fe2000000000b */
[----:B---3--:R0:W-:Y:S04]  /*30370*/  STL [R1+0x96f4], R14 ;  /* 0x0096f40e01007387 */ /* 0x0081e80000100800 */
[----:B------:R-:W3:Y:S01]  /*30380*/  LDL R20, [R1+0x25e0] ;  /* 0x0025e00001147983 */ /* 0x000ee20000100800 */
[----:B--2---:R-:W-:-:S03]  /*30390*/  @P2 IMAD.MOV.U32 R4, RZ, RZ, R0 ;  /* 0x000000ffff042224 */ /* 0x004fc600078e0000 */
[----:B------:R-:W2:Y:S01]  /*303a0*/  LDL R0, [R1+0x25e4] ;  /* 0x0025e40001007983 */ /* 0x000ea20000100800 */
[----:B------:R-:W-:-:S05]  /*303b0*/  @P2 IMAD.MOV.U32 R5, RZ, RZ, R18 ;  /* 0x000000ffff052224 */ /* 0x000fca00078e0012 */
[----:B------:R4:W2:Y:S02]  /*303c0*/  @P2 LDG.E.U8 R13, desc[UR42][R4.64] ;  /* 0x0000002a040d2981 */ /* 0x0008a4000c1e1100 */
[----:B----4-:R-:W-:Y:S02]  /*303d0*/  @P2 IMAD.MOV.U32 R5, RZ, RZ, R17 ;  /* 0x000000ffff052224 */ /* 0x010fe400078e0011 */
[----:B------:R-:W-:-:S05]  /*303e0*/  @P2 IMAD.MOV.U32 R4, RZ, RZ, R16 ;  /* 0x000000ffff042224 */ /* 0x000fca00078e0010 */
[----:B------:R1:W4:Y:S02]  /*303f0*/  @P2 LDG.E.U8 R12, desc[UR42][R4.64] ;  /* 0x0000002a040c2981 */ /* 0x000324000c1e1100 */
[----:B-1----:R-:W-:Y:S02]  /*30400*/  @P2 IMAD.MOV.U32 R5, RZ, RZ, R21 ;  /* 0x000000ffff052224 */ /* 0x002fe400078e0015 */
[----:B------:R-:W-:-:S05]  /*30410*/  @P2 IMAD.MOV.U32 R4, RZ, RZ, R15 ;  /* 0x000000ffff042224 */ /* 0x000fca00078e000f */
[----:B------:R1:W3:Y:S04]  /*30420*/  @P2 LDG.E.U8 R11, desc[UR42][R4.64] ;  /* 0x0000002a040b2981 */ /* 0x0002e8000c1e1100 */
[----:B--2---:R2:W-:Y:S04]  /*30430*/  STL [R1+0x96f8], R13 ;  /* 0x0096f80d01007387 */ /* 0x0045e80000100800 */
[----:B------:R-:W3:Y:S04]  /*30440*/  LDL R19, [R1+0x25d8] ;  /* 0x0025d80001137983 */ /* 0x000ee80000100800 */
[----:B------:R-:W3:Y:S04]  /*30450*/  LDL R18, [R1+0x25dc] ;  /* 0x0025dc0001127983 */ /* 0x000ee80000100800 */
[----:B------:R-:W3:Y:S04]  /*30460*/  LDL R17, [R1+0x24f0] ;  /* 0x0024f00001117983 */ /* 0x000ee80000100800 */
[----:B------:R-:W3:Y:S01]  /*30470*/  LDL R16, [R1+0x24f4] ;  /* 0x0024f40001107983 */ /* 0x000ee20000100800 */
[----:B-1----:R-:W-:-:S03]  /*30480*/  @P0 IMAD.MOV.U32 R4, RZ, RZ, R0 ;  /* 0x000000ffff040224 */ /* 0x002fc600078e0000 */
[----:B----4-:R1:W-:Y:S04]  /*30490*/  STL [R1+0x96fc], R12 ;  /* 0x0096fc0c01007387 */ /* 0x0103e80000100800 */
[----:B------:R-:W4:Y:S04]  /*304a0*/  LDL R15, [R1+0x24e8] ;  /* 0x0024e800010f7983 */ /* 0x000f280000100800 */
[----:B0-----:R-:W4:Y:S04]  /*304b0*/  LDL R14, [R1+0x24ec] ;  /* 0x0024ec00010e7983 */ /* 0x001f280000100800 */
[----:B--2---:R-:W2:Y:S04]  /*304c0*/  LDL R13, [R1+0x24e0] ;  /* 0x0024e000010d7983 */ /* 0x004ea80000100800 */
[----:B-1----:R-:W2:Y:S04]  /*304d0*/  LDL R12, [R1+0x24e4] ;  /* 0x0024e400010c7983 */ /* 0x002ea80000100800 */
[----:B---3--:R0:W-:Y:S04]  /*304e0*/  STL [R1+0x9700], R11 ;  /* 0x0097000b01007387 */ /* 0x0081e80000100800 */
[----:B------:R-:W3:Y:S04]  /*304f0*/  LDL R0, [R1+0x24dc] ;  /* 0x0024dc0001007983 */ /* 0x000ee80000100800 */
[----:B0-----:R-:W3:Y:S01]  /*30500*/  LDL R11, [R1+0x24d8] ;  /* 0x0024d800010b7983 */ /* 0x001ee20000100800 */
[----:B------:R-:W-:Y:S01]  /*30510*/  ISETP.GT.AND P1, PT, R2, 0x1f, PT ;  /* 0x0000001f0200780c */ /* 0x000fe20003f24270 */
[----:B------:R-:W-:Y:S01]  /*30520*/  @P0 IMAD.MOV.U32 R5, RZ, RZ, R20 ;  /* 0x000000ffff050224 */ /* 0x000fe200078e0014 */
[----:B------:R-:W-:-:S02]  /*30530*/  PRMT R10, RZ, 0x7610, R10 ;  /* 0x00007610ff0a7816 */ /* 0x000fc4000000000a */
[----:B------:R-:W-:-:S04]  /*30540*/  PRMT R9, RZ, 0x7610, R9 ;  /* 0x00007610ff097816 */ /* 0x000fc80000000009 */
[----:B------:R0:W3:Y:S01]  /*30550*/  @P0 LDG.E.U8 R10, desc[UR42][R4.64] ;  /* 0x0000002a040a0981 */ /* 0x0000e2000c1e1100 */
[----:B------:R-:W-:Y:S02]  /*30560*/  PRMT R8, RZ, 0x7610, R8 ;  /* 0x00007610ff087816 */ /* 0x000fe40000000008 */
[----:B------:R-:W-:Y:S02]  /*30570*/  PRMT R7, RZ, 0x7610, R7 ;  /* 0x00007610ff077816 */ /* 0x000fe40000000007 */
[----:B------:R-:W-:Y:S02]  /*30580*/  PRMT R6, RZ, 0x7610, R6 ;  /* 0x00007610ff067816 */ /* 0x000fe40000000006 */
[----:B------:R-:W-:Y:S01]  /*30590*/  PRMT R3, RZ, 0x7610, R3 ;  /* 0x00007610ff037816 */ /* 0x000fe20000000003 */
[----:B0-----:R-:W-:Y:S02]  /*305a0*/  @P0 IMAD.MOV.U32 R5, RZ, RZ, R19 ;  /* 0x000000ffff050224 */ /* 0x001fe400078e0013 */
[----:B------:R-:W-:-:S05]  /*305b0*/  @P0 IMAD.MOV.U32 R4, RZ, RZ, R18 ;  /* 0x000000ffff040224 */ /* 0x000fca00078e0012 */
[----:B------:R0:W3:Y:S02]  /*305c0*/  @P0 LDG.E.U8 R9, desc[UR42][R4.64] ;  /* 0x0000002a04090981 */ /* 0x0000e4000c1e1100 */
[----:B0-----:R-:W-:Y:S02]  /*305d0*/  @P1 IMAD.MOV.U32 R4, RZ, RZ, R16 ;  /* 0x000000ffff041224 */ /* 0x001fe400078e0010 */
[----:B------:R-:W-:-:S05]  /*305e0*/  @P1 IMAD.MOV.U32 R5, RZ, RZ, R17 ;  /* 0x000000ffff051224 */ /* 0x000fca00078e0011 */
[----:B------:R4:W3:Y:S02]  /*305f0*/  @P1 LDG.E.U8 R8, desc[UR42][R4.64] ;  /* 0x0000002a04081981 */ /* 0x0008e4000c1e1100 */
[----:B----4-:R-:W-:Y:S02]  /*30600*/  @P1 IMAD.MOV.U32 R5, RZ, RZ, R15 ;  /* 0x000000ffff051224 */ /* 0x010fe400078e000f */
[----:B------:R-:W-:-:S05]  /*30610*/  @P1 IMAD.MOV.U32 R4, RZ, RZ, R14 ;  /* 0x000000ffff041224 */ /* 0x000fca00078e000e */
[----:B------:R2:W4:Y:S02]  /*30620*/  @P1 LDG.E.U8 R7, desc[UR42][R4.64] ;  /* 0x0000002a04071981 */ /* 0x000524000c1e1100 */
[----:B--2---:R-:W-:Y:S02]  /*30630*/  @P1 IMAD.MOV.U32 R4, RZ, RZ, R12 ;  /* 0x000000ffff041224 */ /* 0x004fe400078e000c */
[----:B------:R-:W-:-:S05]  /*30640*/  @P1 IMAD.MOV.U32 R5, RZ, RZ, R13 ;  /* 0x000000ffff051224 */ /* 0x000fca00078e000d */
[----:B------:R3:W2:Y:S02]  /*30650*/  @P1 LDG.E.U8 R6, desc[UR42][R4.64] ;  /* 0x0000002a04061981 */ /* 0x0006a4000c1e1100 */
[----:B---3--:R-:W-:Y:S02]  /*30660*/  @P1 IMAD.MOV.U32 R4, RZ, RZ, R0 ;  /* 0x000000ffff041224 */ /* 0x008fe400078e0000 */
[----:B------:R-:W-:-:S05]  /*30670*/  @P1 IMAD.MOV.U32 R5, RZ, RZ, R11 ;  /* 0x000000ffff051224 */ /* 0x000fca00078e000b */
[----:B------:R-:W3:Y:S04]  /*30680*/  @P1 LDG.E.U8 R3, desc[UR42][R4.64] ;  /* 0x0000002a04031981 */ /* 0x000ee8000c1e1100 */
[----:B------:R-:W-:Y:S01]  /*30690*/  STL [R1+0x96d8], R10 ;  /* 0x0096d80a01007387 */ /* 0x000fe20000100800 */
[----:B------:R-:W0:Y:S02]  /*306a0*/  S2R R25, SR_TID.X ;  /* 0x0000000000197919 */ /* 0x000e240000002100 */
[----:B0-----:R-:W-:Y:S01]  /*306b0*/  LOP3.LUT R0, R25, 0x3f, RZ, 0xc0, !PT ;  /* 0x0000003f19007812 */ /* 0x001fe200078ec0ff */
[----:B------:R-:W-:Y:S04]  /*306c0*/  STL [R1+0x96dc], R9 ;  /* 0x0096dc0901007387 */ /* 0x000fe80000100800 */
[----:B------:R-:W-:Y:S04]  /*306d0*/  STL [R1+0x96e0], R8 ;  /* 0x0096e00801007387 */ /* 0x000fe80000100800 */
[----:B----4-:R-:W-:Y:S04]  /*306e0*/  STL [R1+0x96e4], R7 ;  /* 0x0096e40701007387 */ /* 0x010fe80000100800 */
[----:B--2---:R-:W-:Y:S04]  /*306f0*/  STL [R1+0x96e8], R6 ;  /* 0x0096e80601007387 */ /* 0x004fe80000100800 */
[----:B------:R-:W2:Y:S04]  /*30700*/  LDL.LU R26, [R1+0x1b8] ;  /* 0x0001b800011a7983 */ /* 0x000ea80000300800 */
[----:B------:R-:W4:Y:S04]  /*30710*/  LDL.LU R11, [R1+0x138] ;  /* 0x00013800010b7983 */ /* 0x000f280000300800 */
[----:B------:R-:W2:Y:S04]  /*30720*/  LDL.LU R27, [R1+0x134] ;  /* 0x00013400011b7983 */ /* 0x000ea80000300800 */
[----:B------:R-:W2:Y:S04]  /*30730*/  LDL.LU R28, [R1+0x130] ;  /* 0x00013000011c7983 */ /* 0x000ea80000300800 */
[----:B------:R-:W2:Y:S04]  /*30740*/  LDL.LU R29, [R1+0x12c] ;  /* 0x00012c00011d7983 */ /* 0x000ea80000300800 */
[----:B---3--:R0:W-:Y:S01]  /*30750*/  STL [R1+0x96ec], R3 ;  /* 0x0096ec0301007387 */ /* 0x0081e20000100800 */
[----:B------:R-:W1:Y:S01]  /*30760*/  S2R R24, SR_TID.X ;  /* 0x0000000000187919 */ /* 0x000e620000002100 */
[----:B------:R-:W-:Y:S06]  /*30770*/  BAR.SYNC.DEFER_BLOCKING 0x0 ;  /* 0x0000000000007b1d */ /* 0x000fec0000010000 */
[----:B0-----:R-:W3:Y:S04]  /*30780*/  LDL.LU R3, [R1+0x1ac] ;  /* 0x0001ac0001037983 */ /* 0x001ee80000300800 */
        /* <DEDUP_REMOVED lines=114> */
[----:B0-----:R-:W3:Y:S04]  /*30eb0*/  LDL.LU R4, [R1+0x1b0] ;  /* 0x0001b00001047983 */ /* 0x001ee80000300800 */
[----:B------:R-:W-:Y:S04]  /*30ec0*/  STL [R1+0x9338], R5 ;  /* 0x0093380501007387 */ /* 0x000fe80000100800 */
[----:B------:R0:W-:Y:S04]  /*30ed0*/  STL [R1+0x9750], R25 ;  /* 0x0097501901007387 */ /* 0x0001e80000100800 */
[----:B0-----:R-:W3:Y:S01]  /*30ee0*/  LDL.LU R25, [R1+0x1b4] ;  /* 0x0001b40001197983 */ /* 0x001ee20000300800 */
[----:B-1----:R-:W-:-:S03]  /*30ef0*/  LOP3.LUT R6, R24, 0x1f, RZ, 0xc0, !PT ;  /* 0x0000001f18067812 */ /* 0x002fc600078ec0ff */
[----:B------:R-:W-:Y:S01]  /*30f00*/  STL [R1+0x96c8], R5 ;  /* 0x0096c80501007387 */ /* 0x000fe20000100800 */
[----:B------:R-:W-:-:S03]  /*30f10*/  ISETP.GE.AND P0, PT, R6, R2, PT ;  /* 0x000000020600720c */ /* 0x000fc60003f06270 */
[----:B------:R-:W-:Y:S04]  /*30f20*/  STL [R1+0x9708], R5 ;  /* 0x0097080501007387 */ /* 0x000fe80000100800 */
[----:B------:R-:W4:Y:S04]  /*30f30*/  LDL.LU R6, [R1+0x98] ;  /* 0x0000980001067983 */ /* 0x000f280000300800 */
        /* <DEDUP_REMOVED lines=13> */
[----:B--2---:R0:W-:Y:S04]  /*31010*/  STS.U8 [R0+UR4], R26 ;  /* 0x0000001a00007988 */ /* 0x0041e80008000004 */
[----:B------:R-:W2:Y:S04]  /*31020*/  LDL.LU R21, [R1+0x120] ;  /* 0x0001200001157983 */ /* 0x000ea80000300800 */
[----:B------:R-:W2:Y:S04]  /*31030*/  LDL.LU R22, [R1+0x11c] ;  /* 0x00011c0001167983 */ /* 0x000ea80000300800 */
[----:B------:R-:W2:Y:S04]  /*31040*/  LDL.LU R23, [R1+0x88] ;  /* 0x0000880001177983 */ /* 0x000ea80000300800 */
[----:B------:R-:W2:Y:S04]  /*31050*/  LDL.LU R24, [R1+0x84] ;  /* 0x0000840001187983 */ /* 0x000ea80000300800 */
[----:B0-----:R-:W2:Y:S04]  /*31060*/  LDL.LU R26, [R1+0x80] ;  /* 0x00008000011a7983 */ /* 0x001ea80000300800 */
[----:B---3--:R-:W-:Y:S04]  /*31070*/  STS.U8 [R0+UR4+0x40], R25 ;  /* 0x0000401900007988 */ /* 0x008fe80008000004 */
[----:B------:R-:W-:Y:S04]  /*31080*/  STS.U8 [R0+UR4+0x80], R4 ;  /* 0x0000800400007988 */ /* 0x000fe80008000004 */
[----:B------:R-:W-:Y:S04]  /*31090*/  STS.U8 [R0+UR4+0xc0], R3 ;  /* 0x0000c00300007988 */ /* 0x000fe80008000004 */
[----:B----4-:R-:W-:Y:S04]  /*310a0*/  STS.U8 [R0+UR4+0x840], R11 ;  /* 0x0008400b00007988 */ /* 0x010fe80008000004 */
[----:B------:R0:W-:Y:S04]  /*310b0*/  STS.U8 [R0+UR4+0x800], R27 ;  /* 0x0008001b00007988 */ /* 0x0001e80008000004 */
[----:B------:R1:W-:Y:S04]  /*310c0*/  STS.U8 [R0+UR4+0x8c0], R28 ;  /* 0x0008c01c00007988 */ /* 0x0003e80008000004 */
[----:B------:R3:W-:Y:S04]  /*310d0*/  STS.U8 [R0+UR4+0x880], R29 ;  /* 0x0008801d00007988 */ /* 0x0007e80008000004 */
[----:B0-----:R-:W4:Y:S04]  /*310e0*/  LDL.LU R27, [R1+0x7c] ;  /* 0x00007c00011b7983 */ /* 0x001f280000300800 */
[----:B-1----:R-:W4:Y:S04]  /*310f0*/  LDL.LU R28, [R1+0x24] ;  /* 0x00002400011c7983 */ /* 0x002f280000300800 */
[----:B---3--:R-:W3:Y:S01]  /*31100*/  LDL.LU R29, [R1+0x20] ;  /* 0x00002000011d7983 */ /* 0x008ee20000300800 */
[----:B------:R-:W0:Y:S03]  /*31110*/  S2R R11, SR_TID.X ;  /* 0x00000000000b7919 */ /* 0x000e260000002100 */
[----:B------:R-:W-:Y:S04]  /*31120*/  STS.U8 [R0+UR4+0x1000], R6 ;  /* 0x0010000600007988 */ /* 0x000fe80008000004 */
[----:B------:R-:W-:Y:S04]  /*31130*/  STS.U8 [R0+UR4+0x1040], R7 ;  /* 0x0010400700007988 */ /* 0x000fe80008000004 */
[----:B------:R-:W-:Y:S04]  /*31140*/  STS.U8 [R0+UR4+0x1080], R8 ;  /* 0x0010800800007988 */ /* 0x000fe80008000004 */
[----:B------:R-:W-:Y:S04]  /*31150*/  STS.U8 [R0+UR4+0x10c0], R9 ;  /* 0x0010c00900007988 */ /* 0x000fe80008000004 */
[----:B------:R-:W-:Y:S04]  /*31160*/  STS.U8 [R0+UR4+0x1840], R10 ;  /* 0x0018400a00007988 */ /* 0x000fe80008000004 */
[----:B------:R-:W-:Y:S01]  /*31170*/  STS.U8 [R0+UR4+0x1800], R12 ;  /* 0x0018000c00007988 */ /* 0x000fe20008000004 */
[----:B0-----:R-:W-:-:S03]  /*31180*/  LOP3.LUT R11, R11, 0x3f, RZ, 0xc0, !PT ;  /* 0x0000003f0b0b7812 */ /* 0x001fc600078ec0ff */
[----:B------:R-:W-:Y:S01]  /*31190*/  STS.U8 [R0+UR4+0x18c0], R13 ;  /* 0x0018c00d00007988 */ /* 0x000fe20008000004 */
[----:B------:R-:W-:-:S03]  /*311a0*/  LOP3.LUT R25, R11, 0x8, RZ, 0x3c, !PT ;  /* 0x000000080b197812 */ /* 0x000fc600078e3cff */
[----:B------:R-:W-:Y:S04]  /*311b0*/  STS.U8 [R0+UR4+0x1880], R14 ;  /* 0x0018800e00007988 */ /* 0x000fe80008000004 */
[----:B------:R0:W-:Y:S04]  /*311c0*/  STL [R1+0x9754], R0 ;  /* 0x0097540001007387 */ /* 0x0001e80000100800 */
[----:B------:R-:W-:Y:S04]  /*311d0*/  STS.U8 [R25+UR4+0x100], R15 ;  /* 0x0001000f19007988 */ /* 0x000fe80008000004 */
[----:B------:R1:W-:Y:S04]  /*311e0*/  STS.U8 [R25+UR4+0x140], R16 ;  /* 0x0001401019007988 */ /* 0x0003e80008000004 */
[----:B0-----:R-:W3:Y:S04]  /*311f0*/  LDL.LU R0, [R1+0x1c] ;  /* 0x00001c0001007983 */ /* 0x001ee80000300800 */
[----:B------:R0:W-:Y:S04]  /*31200*/  STS.U8 [R25+UR4+0x180], R17 ;  /* 0x0001801119007988 */ /* 0x0001e80008000004 */
[----:B-1----:R-:W3:Y:S04]  /*31210*/  LDL.LU R16, [R1+0x18] ;  /* 0x0000180001107983 */ /* 0x002ee80000300800 */
[----:B------:R-:W-:Y:S04]  /*31220*/  STS.U8 [R25+UR4+0x1c0], R18 ;  /* 0x0001c01219007988 */ /* 0x000fe80008000004 */
[----:B0-----:R-:W3:Y:S04]  /*31230*/  LDL.LU R17, [R1+0x198] ;  /* 0x0001980001117983 */ /* 0x001ee80000300800 */
[----:B------:R-:W3:Y:S04]  /*31240*/  LDL.LU R12, [R1+0x194] ;  /* 0x00019400010c7983 */ /* 0x000ee80000300800 */
[----:B------:R-:W-:Y:S04]  /*31250*/  STS.U8 [R25+UR4+0x940], R19 ;  /* 0x0009401319007988 */ /* 0x000fe80008000004 */
[----:B------:R-:W3:Y:S04]  /*31260*/  LDL.LU R13, [R1+0x190] ;  /* 0x00019000010d7983 */ /* 0x000ee80000300800 */
[----:B------:R0:W-:Y:S04]  /*31270*/  STS.U8 [R25+UR4+0x900], R20 ;  /* 0x0009001419007988 */ /* 0x0001e80008000004 */
[----:B------:R-:W3:Y:S04]  /*31280*/  LDL.LU R14, [R1+0x18c] ;  /* 0x00018c00010e7983 */ /* 0x000ee80000300800 */
[----:B--2---:R1:W-:Y:S04]  /*31290*/  STS.U8 [R25+UR4+0x9c0], R21 ;  /* 0x0009c01519007988 */ /* 0x0043e80008000004 */
[----:B0-----:R-:W2:Y:S04]  /*312a0*/  LDL.LU R20, [R1+0x118] ;  /* 0x0001180001147983 */ /* 0x001ea80000300800 */
[----:B------:R-:W2:Y:S04]  /*312b0*/  LDL.LU R18, [R1+0x114] ;  /* 0x0001140001127983 */ /* 0x000ea80000300800 */
[----:B------:R-:W2:Y:S04]  /*312c0*/  LDL.LU R19, [R1+0x110] ;  /* 0x0001100001137983 */ /* 0x000ea80000300800 */
[----:B------:R0:W-:Y:S04]  /*312d0*/  STS.U8 [R25+UR4+0x980], R22 ;  /* 0x0009801619007988 */ /* 0x0001e80008000004 */
[----:B-1----:R-:W2:Y:S04]  /*312e0*/  LDL.LU R21, [R1+0x10c] ;  /* 0x00010c0001157983 */ /* 0x002ea80000300800 */
[----:B------:R1:W-:Y:S04]  /*312f0*/  STS.U8 [R25+UR4+0x1100], R23 ;  /* 0x0011001719007988 */ /* 0x0003e80008000004 */
[----:B0-----:R-:W2:Y:S04]  /*31300*/  LDL.LU R22, [R1+0x78] ;  /* 0x0000780001167983 */ /* 0x001ea80000300800 */
[----:B------:R0:W-:Y:S04]  /*31310*/  STS.U8 [R25+UR4+0x1140], R24 ;  /* 0x0011401819007988 */ /* 0x0001e80008000004 */
[----:B-1----:R-:W2:Y:S04]  /*31320*/  LDL.LU R23, [R1+0x74] ;  /* 0x0000740001177983 */ /* 0x002ea80000300800 */
[----:B------:R1:W-:Y:S04]  /*31330*/  STS.U8 [R25+UR4+0x1180], R26 ;  /* 0x0011801a19007988 */ /* 0x0003e80008000004 */
[----:B0-----:R-:W2:Y:S04]  /*31340*/  LDL.LU R24, [R1+0x70] ;  /* 0x0000700001187983 */ /* 0x001ea80000300800 */
[----:B-1----:R-:W2:Y:S04]  /*31350*/  LDL.LU R26, [R1+0x6c] ;  /* 0x00006c00011a7983 */ /* 0x002ea80000300800 */
[----:B----4-:R0:W-:Y:S04]  /*31360*/  STS.U8 [R25+UR4+0x11c0], R27 ;  /* 0x0011c01b19007988 */ /* 0x0101e80008000004 */
[----:B------:R1:W-:Y:S04]  /*31370*/  STS.U8 [R25+UR4+0x1940], R28 ;  /* 0x0019401c19007988 */ /* 0x0003e80008000004 */
[----:B---3--:R3:W-:Y:S04]  /*31380*/  STS.U8 [R25+UR4+0x1900], R29 ;  /* 0x0019001d19007988 */ /* 0x0087e80008000004 */
[----:B0-----:R-:W4:Y:S04]  /*31390*/  LDL.LU R27, [R1+0x10] ;  /* 0x00001000011b7983 */ /* 0x001f280000300800 */
[----:B-1----:R-:W4:Y:S04]  /*313a0*/  LDL.LU R28, [R1+0xc] ;  /* 0x00000c00011c7983 */ /* 0x002f280000300800 */
[----:B---3--:R-:W3:Y:S01]  /*313b0*/  LDL.LU R29, [R1+0x8] ;  /* 0x00000800011d7983 */ /* 0x008ee20000300800 */
[----:B------:R-:W0:Y:S03]  /*313c0*/  S2R R15, SR_TID.X ;  /* 0x00000000000f7919 */ /* 0x000e260000002100 */
[----:B------:R-:W3:Y:S04]  /*313d0*/  LDL.LU R4, [R1+0x4] ;  /* 0x0000040001047983 */ /* 0x000ee80000300800 */
[----:B------:R-:W3:Y:S04]  /*313e0*/  LDL.LU R3, [R1+0x188] ;  /* 0x0001880001037983 */ /* 0x000ee80000300800 */
[----:B------:R-:W3:Y:S04]  /*313f0*/  LDL.LU R6, [R1+0x184] ;  /* 0x0001840001067983 */ /* 0x000ee80000300800 */
[----:B------:R-:W3:Y:S04]  /*31400*/  LDL.LU R7, [R1+0x180] ;  /* 0x0001800001077983 */ /* 0x000ee80000300800 */
[----:B------:R-:W3:Y:S04]  /*31410*/  LDL.LU R8, [R1+0x17c] ;  /* 0x00017c0001087983 */ /* 0x000ee80000300800 */
[----:B------:R-:W3:Y:S04]  /*31420*/  LDL.LU R9, [R1+0x108] ;  /* 0x0001080001097983 */ /* 0x000ee80000300800 */
[----:B------:R-:W3:Y:S01]  /*31430*/  LDL.LU R10, [R1+0x104] ;  /* 0x00010400010a7983 */ /* 0x000ee20000300800 */
[----:B0-----:R-:W-:-:S03]  /*31440*/  LOP3.LUT R2, R15, 0x3f, RZ, 0xc0, !PT ;  /* 0x0000003f0f027812 */ /* 0x001fc600078ec0ff */
[----:B------:R-:W3:Y:S01]  /*31450*/  LDL.LU R11, [R1+0x100] ;  /* 0x00010000010b7983 */ /* 0x000ee20000300800 */
[----:B------:R-:W-:-:S03]  /*31460*/  LOP3.LUT R5, R2, 0x10, RZ, 0x3c, !PT ;  /* 0x0000001002057812 */ /* 0x000fc600078e3cff */
[----:B------:R-:W3:Y:S04]  /*31470*/  LDL.LU R15, [R1+0xfc] ;  /* 0x0000fc00010f7983 */ /* 0x000ee80000300800 */
[----:B------:R0:W-:Y:S04]  /*31480*/  STS.U8 [R25+UR4+0x19c0], R0 ;  /* 0x0019c00019007988 */ /* 0x0001e80008000004 */
[----:B------:R1:W-:Y:S04]  /*31490*/  STS.U8 [R25+UR4+0x1980], R16 ;  /* 0x0019801019007988 */ /* 0x0003e80008000004 */
[----:B0-----:R-:W3:Y:S04]  /*314a0*/  LDL.LU R0, [R1+0x9754] ;  /* 0x0097540001007983 */ /* 0x001ee80000300800 */
[----:B------:R0:W-:Y:S04]  /*314b0*/  STS.U8 [R5+UR4+0x200], R17 ;  /* 0x0002001105007988 */ /* 0x0001e80008000004 */
[----:B-1----:R-:W3:Y:S04]  /*314c0*/  LDL.LU R25, [R1+0x9750] ;  /* 0x0097500001197983 */ /* 0x002ee80000300800 */
[----:B------:R-:W3:Y:S04]  /*314d0*/  LDL.LU R16, [R1+0x974c] ;  /* 0x00974c0001107983 */ /* 0x000ee80000300800 */
[----:B0-----:R-:W3:Y:S04]  /*314e0*/  LDL.LU R17, [R1+0x9748] ;  /* 0x0097480001117983 */ /* 0x001ee80000300800 */
[----:B------:R0:W-:Y:S04]  /*314f0*/  STS.U8 [R5+UR4+0x240], R12 ;  /* 0x0002400c05007988 */ /* 0x0001e80008000004 */
[----:B------:R1:W-:Y:S04]  /*31500*/  STS.U8 [R5+UR4+0x280], R13 ;  /* 0x0002800d05007988 */ /* 0x0003e80008000004 */
[----:B------:R2:W-:Y:S04]  /*31510*/  STS.U8 [R5+UR4+0x2c0], R14 ;  /* 0x0002c00e05007988 */ /* 0x0005e80008000004 */
[----:B0-----:R-:W3:Y:S04]  /*31520*/  LDL.LU R12, [R1+0x68] ;  /* 0x00006800010c7983 */ /* 0x001ee80000300800 */
[----:B-1----:R-:W3:Y:S04]  /*31530*/  LDL.LU R13, [R1+0x64] ;  /* 0x00006400010d7983 */ /* 0x002ee80000300800 */
[----:B--2---:R0:W-:Y:S04]  /*31540*/  STS.U8 [R5+UR4+0xa40], R20 ;  /* 0x000a401405007988 */ /* 0x0041e80008000004 */
[----:B------:R-:W2:Y:S04]  /*31550*/  LDL.LU R14, [R1+0x60] ;  /* 0x00006000010e7983 */ /* 0x000ea80000300800 */
[----:B------:R1:W-:Y:S04]  /*31560*/  STS.U8 [R5+UR4+0xa00], R18 ;  /* 0x000a001205007988 */ /* 0x0003e80008000004 */
[----:B0-----:R-:W2:Y:S04]  /*31570*/  LDL.LU R20, [R1+0x5c] ;  /* 0x00005c0001147983 */ /* 0x001ea80000300800 */
        /* <DEDUP_REMOVED lines=19> */
[----:B------:R-:W-:-:S03]  /*316b0*/  LOP3.LUT R2, R2, 0x18, RZ, 0x3c, !PT ;  /* 0x0000001802027812 */ /* 0x000fc600078e3cff */
[----:B------:R0:W-:Y:S04]  /*316c0*/  STS.U8 [R5+UR4+0x1a80], R4 ;  /* 0x001a800405007988 */ /* 0x0001e80008000004 */
[----:B------:R-:W-:Y:S04]  /*316d0*/  STS.U8 [R2+UR4+0x300], R3 ;  /* 0x0003000302007988 */ /* 0x000fe80008000004 */
[----:B------:R-:W-:Y:S04]  /*316e0*/  STS.U8 [R2+UR4+0x340], R6 ;  /* 0x0003400602007988 */ /* 0x000fe80008000004 */
[----:B------:R1:W-:Y:S04]  /*316f0*/  STS.U8 [R2+UR4+0x380], R7 ;  /* 0x0003800702007988 */ /* 0x0003e80008000004 */
[----:B------:R1:W-:Y:S04]  /*31700*/  STS.U8 [R2+UR4+0x3c0], R8 ;  /* 0x0003c00802007988 */ /* 0x0003e80008000004 */
[----:B------:R1:W-:Y:S04]  /*31710*/  STS.U8 [R2+UR4+0xb40], R9 ;  /* 0x000b400902007988 */ /* 0x0003e80008000004 */
[----:B0-----:R-:W4:Y:S04]  /*31720*/  LDL.LU R5, [R1+0x16c] ;  /* 0x00016c0001057983 */ /* 0x001f280000300800 */
[----:B------:R0:W-:Y:S04]  /*31730*/  STS.U8 [R2+UR4+0xb00], R10 ;  /* 0x000b000a02007988 */ /* 0x0001e80008000004 */
[----:B------:R-:W4:Y:S04]  /*31740*/  LDL.LU R4, [R1+0xf8] ;  /* 0x0000f80001047983 */ /* 0x000f280000300800 */
[----:B------:R-:W-:Y:S04]  /*31750*/  STS.U8 [R2+UR4+0xbc0], R11 ;  /* 0x000bc00b02007988 */ /* 0x000fe80008000004 */
[----:B-1----:R-:W4:Y:S04]  /*31760*/  LDL.LU R7, [R1+0xf4] ;  /* 0x0000f40001077983 */ /* 0x002f280000300800 */
[----:B------:R1:W-:Y:S04]  /*31770*/  STS.U8 [R2+UR4+0xb80], R15 ;  /* 0x000b800f02007988 */ /* 0x0003e80008000004 */
[----:B------:R-:W4:Y:S04]  /*31780*/  LDL.LU R8, [R1+0xf0] ;  /* 0x0000f00001087983 */ /* 0x000f280000300800 */
[----:B------:R-:W4:Y:S04]  /*31790*/  LDL.LU R9, [R1+0xec] ;  /* 0x0000ec0001097983 */ /* 0x000f280000300800 */
[----:B0-----:R-:W4:Y:S04]  /*317a0*/  LDL.LU R10, [R1+0x58] ;  /* 0x00005800010a7983 */ /* 0x001f280000300800 */
[----:B-1----:R-:W4:Y:S04]  /*317b0*/  LDL.LU R15, [R1+0x54] ;  /* 0x00005400010f7983 */ /* 0x002f280000300800 */
[----:B------:R-:W4:Y:S04]  /*317c0*/  LDL.LU R3, [R1+0x50] ;  /* 0x0000500001037983 */ /* 0x000f280000300800 */
[----:B------:R-:W-:Y:S04]  /*317d0*/  STS.U8 [R2+UR4+0x1300], R12 ;  /* 0x0013000c02007988 */ /* 0x000fe80008000004 */
[----:B------:R-:W-:Y:S04]  /*317e0*/  STS.U8 [R2+UR4+0x1340], R13 ;  /* 0x0013400d02007988 */ /* 0x000fe80008000004 */
[----:B--2---:R-:W-:Y:S04]  /*317f0*/  STS.U8 [R2+UR4+0x1380], R14 ;  /* 0x0013800e02007988 */ /* 0x004fe80008000004 */
[----:B------:R0:W-:Y:S04]  /*31800*/  STS.U8 [R2+UR4+0x13c0], R20 ;  /* 0x0013c01402007988 */ /* 0x0001e80008000004 */
[----:B0-----:R-:W2:Y:S01]  /*31810*/  LDL.LU R20, [R1+0x4c] ;  /* 0x00004c0001147983 */ /* 0x001ea20000300800 */
[----:B------:R-:W-:-:S03]  /*31820*/  LOP3.LUT R6, R25, 0x3f, RZ, 0xc0, !PT ;  /* 0x0000003f19067812 */ /* 0x000fc600078ec0ff */
[----:B---3--:R-:W-:Y:S04]  /*31830*/  STS.U8 [R2+UR4+0x1b40], R29 ;  /* 0x001b401d02007988 */ /* 0x008fe80008000004 */
[----:B------:R0:W-:Y:S04]  /*31840*/  STL [R1+0x970c], R29 ;  /* 0x00970c1d01007387 */ /* 0x0001e80000100800 */
[----:B----4-:R-:W-:Y:S04]  /*31850*/  STS.U8 [R2+UR4+0x1b00], R28 ;  /* 0x001b001c02007988 */ /* 0x010fe80008000004 */
[----:B0-----:R-:W3:Y:S04]  /*31860*/  LDL.LU R29, [R1+0x170] ;  /* 0x00017000011d7983 */ /* 0x001ee80000300800 */
[----:B------:R0:W-:Y:S04]  /*31870*/  STL [R1+0x9710], R28 ;  /* 0x0097101c01007387 */ /* 0x0001e80000100800 */
[----:B------:R-:W-:Y:S04]  /*31880*/  STS.U8 [R2+UR4+0x1bc0], R27 ;  /* 0x001bc01b02007988 */ /* 0x000fe80008000004 */
[----:B0-----:R-:W4:Y:S04]  /*31890*/  LDL.LU R28, [R1+0x174] ;  /* 0x00017400011c7983 */ /* 0x001f280000300800 */
[----:B------:R0:W-:Y:S04]  /*318a0*/  STL [R1+0x9714], R27 ;  /* 0x0097141b01007387 */ /* 0x0001e80000100800 */
[----:B0-----:R-:W2:Y:S04]  /*318b0*/  LDL.LU R27, [R1+0x178] ;  /* 0x00017800011b7983 */ /* 0x001ea80000300800 */
[----:B------:R-:W3:Y:S04]  /*318c0*/  LDL.LU R11, [R1+0x168] ;  /* 0x00016800010b7983 */ /* 0x000ee80000300800 */
[----:B------:R-:W3:Y:S04]  /*318d0*/  LDL.LU R12, [R1+0x164] ;  /* 0x00016400010c7983 */ /* 0x000ee80000300800 */
[----:B------:R-:W3:Y:S04]  /*318e0*/  LDL.LU R13, [R1+0x160] ;  /* 0x00016000010d7983 */ /* 0x000ee80000300800 */
[----:B------:R-:W3:Y:S04]  /*318f0*/  LDL.LU R14, [R1+0x15c] ;  /* 0x00015c00010e7983 */ /* 0x000ee80000300800 */
[----:B------:R-:W3:Y:S04]  /*31900*/  LDL.LU R25, [R1+0xe8] ;  /* 0x0000e80001197983 */ /* 0x000ee80000300800 */
[----:B------:R0:W-:Y:S02]  /*31910*/  STS.U8 [R2+UR4+0x1b80], R26 ;  /* 0x001b801a02007988 */ /* 0x0001e40008000004 */
[----:B0-----:R-:W-:-:S02]  /*31920*/  LOP3.LUT R2, R6, 0x20, RZ, 0x3c, !PT ;  /* 0x0000002006027812 */ /* 0x001fc400078e3cff */
[----:B------:R-:W-:Y:S04]  /*31930*/  STL [R1+0x9718], R26 ;  /* 0x0097181a01007387 */ /* 0x000fe80000100800 */
[----:B--2---:R-:W-:Y:S04]  /*31940*/  STS.U8 [R2+UR4+0x400], R27 ;  /* 0x0004001b02007988 */ /* 0x004fe80008000004 */
[----:B----4-:R-:W-:Y:S04]  /*31950*/  STS.U8 [R2+UR4+0x440], R28 ;  /* 0x0004401c02007988 */ /* 0x010fe80008000004 */
[----:B---3--:R-:W-:Y:S04]  /*31960*/  STS.U8 [R2+UR4+0x480], R29 ;  /* 0x0004801d02007988 */ /* 0x008fe80008000004 */
[----:B------:R-:W-:Y:S04]  /*31970*/  STS.U8 [R2+UR4+0x4c0], R5 ;  /* 0x0004c00502007988 */ /* 0x000fe80008000004 */
[----:B------:R-:W-:Y:S04]  /*31980*/  STS.U8 [R2+UR4+0xc40], R4 ;  /* 0x000c400402007988 */ /* 0x000fe80008000004 */
[----:B------:R0:W-:Y:S04]  /*31990*/  STS.U8 [R2+UR4+0xc00], R7 ;  /* 0x000c000702007988 */ /* 0x0001e80008000004 */
[----:B------:R1:W-:Y:S04]  /*319a0*/  STS.U8 [R2+UR4+0xcc0], R8 ;  /* 0x000cc00802007988 */ /* 0x0003e80008000004 */
[----:B------:R2:W-:Y:S04]  /*319b0*/  STS.U8 [R2+UR4+0xc80], R9 ;  /* 0x000c800902007988 */ /* 0x0005e80008000004 */
[----:B0-----:R-:W3:Y:S04]  /*319c0*/  LDL.LU R7, [R1+0xe4] ;  /* 0x0000e40001077983 */ /* 0x001ee80000300800 */
[----:B------:R0:W-:Y:S04]  /*319d0*/  STS.U8 [R2+UR4+0x1400], R10 ;  /* 0x0014000a02007988 */ /* 0x0001e80008000004 */
[----:B-1----:R-:W4:Y:S04]  /*319e0*/  LDL.LU R8, [R1+0xe0] ;  /* 0x0000e00001087983 */ /* 0x002f280000300800 */
[----:B------:R1:W-:Y:S04]  /*319f0*/  STS.U8 [R2+UR4+0x1440], R15 ;  /* 0x0014400f02007988 */ /* 0x0003e80008000004 */
[----:B--2---:R-:W2:Y:S04]  /*31a00*/  LDL.LU R9, [R1+0xcc] ;  /* 0x0000cc0001097983 */ /* 0x004ea80000300800 */
[----:B0-----:R-:W2:Y:S04]  /*31a10*/  LDL.LU R10, [R1+0x48] ;  /* 0x00004800010a7983 */ /* 0x001ea80000300800 */
[----:B------:R-:W-:Y:S04]  /*31a20*/  STS.U8 [R2+UR4+0x1480], R3 ;  /* 0x0014800302007988 */ /* 0x000fe80008000004 */
[----:B-1----:R-:W2:Y:S04]  /*31a30*/  LDL.LU R15, [R1+0x44] ;  /* 0x00004400010f7983 */ /* 0x002ea80000300800 */
[----:B------:R0:W-:Y:S04]  /*31a40*/  STS.U8 [R2+UR4+0x14c0], R20 ;  /* 0x0014c01402007988 */ /* 0x0001e80008000004 */
[----:B0-----:R-:W2:Y:S04]  /*31a50*/  LDL.LU R20, [R1+0x40] ;  /* 0x0000400001147983 */ /* 0x001ea80000300800 */
[----:B------:R-:W-:Y:S04]  /*31a60*/  STL [R1+0x971c], R24 ;  /* 0x00971c1801007387 */ /* 0x000fe80000100800 */
[----:B------:R-:W2:Y:S04]  /*31a70*/  LDL.LU R3, [R1+0x3c] ;  /* 0x00003c0001037983 */ /* 0x000ea80000300800 */
[----:B------:R0:W-:Y:S04]  /*31a80*/  STS.U8 [R2+UR4+0x1c40], R24 ;  /* 0x001c401802007988 */ /* 0x0001e80008000004 */
[----:B------:R-:W2:Y:S04]  /*31a90*/  LDL.LU R26, [R1+0x158] ;  /* 0x00015800011a7983 */ /* 0x000ea80000300800 */
[----:B------:R-:W2:Y:S01]  /*31aa0*/  LDL.LU R27, [R1+0x154] ;  /* 0x00015400011b7983 */ /* 0x000ea20000300800 */
[----:B0-----:R-:W-:-:S03]  /*31ab0*/  LOP3.LUT R24, R6, 0x28, RZ, 0x3c, !PT ;  /* 0x0000002806187812 */ /* 0x001fc600078e3cff */
[----:B------:R-:W-:Y:S04]  /*31ac0*/  STS.U8 [R2+UR4+0x1c00], R23 ;  /* 0x001c001702007988 */ /* 0x000fe80008000004 */
[----:B------:R-:W2:Y:S04]  /*31ad0*/  LDL.LU R28, [R1+0x150] ;  /* 0x00015000011c7983 */ /* 0x000ea80000300800 */
[----:B------:R-:W-:Y:S04]  /*31ae0*/  STS.U8 [R2+UR4+0x1cc0], R22 ;  /* 0x001cc01602007988 */ /* 0x000fe80008000004 */
[----:B------:R-:W2:Y:S04]  /*31af0*/  LDL.LU R29, [R1+0x14c] ;  /* 0x00014c00011d7983 */ /* 0x000ea80000300800 */
[----:B------:R-:W-:Y:S04]  /*31b00*/  STS.U8 [R2+UR4+0x1c80], R21 ;  /* 0x001c801502007988 */ /* 0x000fe80008000004 */
[----:B------:R-:W2:Y:S04]  /*31b10*/  LDL.LU R5, [R1+0xc8] ;  /* 0x0000c80001057983 */ /* 0x000ea80000300800 */
[----:B------:R0:W-:Y:S04]  /*31b20*/  STS.U8 [R24+UR4+0x500], R11 ;  /* 0x0005000b18007988 */ /* 0x0001e80008000004 */
        /* <DEDUP_REMOVED lines=9> */
[----:B0-----:R-:W2:Y:S04]  /*31bc0*/  LDL.LU R25, [R1] ;  /* 0x0000000001197983 */ /* 0x001ea80000300800 */
[----:B------:R-:W2:Y:S04]  /*31bd0*/  LDL.LU R6, [R1+0x148] ;  /* 0x0001480001067983 */ /* 0x000ea80000300800 */
[----:B---3--:R0:W-:Y:S04]  /*31be0*/  STS.U8 [R24+UR4+0xd00], R7 ;  /* 0x000d000718007988 */ /* 0x0081e80008000004 */
[----:B----4-:R1:W-:Y:S04]  /*31bf0*/  STS.U8 [R24+UR4+0xdc0], R8 ;  /* 0x000dc00818007988 */ /* 0x0103e80008000004 */
[----:B0-----:R-:W3:Y:S04]  /*31c00*/  LDL.LU R7, [R1+0x144] ;  /* 0x0001440001077983 */ /* 0x001ee80000300800 */
[----:B--2---:R0:W-:Y:S04]  /*31c10*/  STS.U8 [R24+UR4+0xd80], R9 ;  /* 0x000d800918007988 */ /* 0x0041e80008000004 */
[----:B------:R2:W-:Y:S04]  /*31c20*/  STS.U8 [R24+UR4+0x1500], R10 ;  /* 0x0015000a18007988 */ /* 0x0005e80008000004 */
[----:B------:R-:W4:Y:S04]  /*31c30*/  LDL.LU R2, [R1+0x140] ;  /* 0x0001400001027983 */ /* 0x000f280000300800 */
[----:B------:R2:W-:Y:S04]  /*31c40*/  STS.U8 [R24+UR4+0x1540], R15 ;  /* 0x0015400f18007988 */ /* 0x0005e80008000004 */
[----:B-1----:R-:W3:Y:S04]  /*31c50*/  LDL.LU R8, [R1+0x13c] ;  /* 0x00013c0001087983 */ /* 0x002ee80000300800 */
[----:B0-----:R-:W3:Y:S04]  /*31c60*/  LDL.LU R9, [R1+0xb8] ;  /* 0x0000b80001097983 */ /* 0x001ee80000300800 */
[----:B--2---:R-:W2:Y:S04]  /*31c70*/  LDL.LU R10, [R1+0xb4] ;  /* 0x0000b400010a7983 */ /* 0x004ea80000300800 */
[----:B------:R-:W-:Y:S04]  /*31c80*/  STS.U8 [R24+UR4+0x1580], R20 ;  /* 0x0015801418007988 */ /* 0x000fe80008000004 */
[----:B------:R-:W2:Y:S04]  /*31c90*/  LDL.LU R15, [R1+0xb0] ;  /* 0x0000b000010f7983 */ /* 0x000ea80000300800 */
[----:B------:R0:W-:Y:S04]  /*31ca0*/  STS.U8 [R24+UR4+0x15c0], R3 ;  /* 0x0015c00318007988 */ /* 0x0001e80008000004 */
[----:B------:R-:W-:Y:S04]  /*31cb0*/  STS.U8 [R24+UR4+0x1d40], R19 ;  /* 0x001d401318007988 */ /* 0x000fe80008000004 */
[----:B------:R-:W-:Y:S01]  /*31cc0*/  STS.U8 [R24+UR4+0x1d00], R18 ;  /* 0x001d001218007988 */ /* 0x000fe20008000004 */
[----:B0-----:R-:W-:-:S03]  /*31cd0*/  LOP3.LUT R3, R0, 0x30, RZ, 0x3c, !PT ;  /* 0x0000003000037812 */ /* 0x001fc600078e3cff */
[----:B------:R-:W-:Y:S04]  /*31ce0*/  STS.U8 [R24+UR4+0x1dc0], R17 ;  /* 0x001dc01118007988 */ /* 0x000fe80008000004 */
[----:B------:R-:W2:Y:S04]  /*31cf0*/  LDL.LU R20, [R1+0x9c] ;  /* 0x00009c0001147983 */ /* 0x000ea80000300800 */
[----:B------:R0:W-:Y:S04]  /*31d00*/  STS.U8 [R24+UR4+0x1d80], R16 ;  /* 0x001d801018007988 */ /* 0x0001e80008000004 */
[----:B------:R1:W-:Y:S04]  /*31d10*/  STS.U8 [R3+UR4+0x600], R26 ;  /* 0x0006001a03007988 */ /* 0x0003e80008000004 */
[----:B------:R1:W-:Y:S04]  /*31d20*/  STS.U8 [R3+UR4+0x640], R27 ;  /* 0x0006401b03007988 */ /* 0x0003e80008000004 */
[----:B0-----:R-:W2:Y:S04]  /*31d30*/  LDL.LU R24, [R1+0x971c] ;  /* 0x00971c0001187983 */ /* 0x001ea80000300800 */
[----:B-1----:R-:W2:Y:S04]  /*31d40*/  LDL.LU R26, [R1+0x9718] ;  /* 0x00971800011a7983 */ /* 0x002ea80000300800 */
        /* <DEDUP_REMOVED lines=18> */
[----:B------:R-:W2:Y:S01]  /*31e70*/  LDL.LU R25, [R1+0x96f0] ;  /* 0x0096f00001197983 */ /* 0x000ea20000300800 */
[----:B------:R-:W-:-:S03]  /*31e80*/  LOP3.LUT R0, R0, 0x38, RZ, 0x3c, !PT ;  /* 0x0000003800007812 */ /* 0x000fc600078e3cff */
[----:B--2---:R-:W-:Y:S04]  /*31e90*/  STS.U8 [R3+UR4+0x16c0], R25 ;  /* 0x0016c01903007988 */ /* 0x004fe80008000004 */
[----:B------:R-:W-:Y:S04]  /*31ea0*/  STS.U8 [R3+UR4+0x1e40], R14 ;  /* 0x001e400e03007988 */ /* 0x000fe80008000004 */
[----:B------:R-:W-:Y:S04]  /*31eb0*/  STS.U8 [R3+UR4+0x1e00], R13 ;  /* 0x001e000d03007988 */ /* 0x000fe80008000004 */
[----:B------:R-:W-:Y:S04]  /*31ec0*/  STS.U8 [R3+UR4+0x1ec0], R12 ;  /* 0x001ec00c03007988 */ /* 0x000fe80008000004 */
[----:B------:R0:W-:Y:S04]  /*31ed0*/  STS.U8 [R3+UR4+0x1e80], R11 ;  /* 0x001e800b03007988 */ /* 0x0001e80008000004 */
[----:B------:R1:W-:Y:S04]  /*31ee0*/  STS.U8 [R0+UR4+0x700], R6 ;  /* 0x0007000600007988 */ /* 0x0003e80008000004 */
[----:B---3--:R2:W-:Y:S04]  /*31ef0*/  STS.U8 [R0+UR4+0x740], R7 ;  /* 0x0007400700007988 */ /* 0x0085e80008000004 */
[----:B0-----:R-:W3:Y:S04]  /*31f00*/  LDL.LU R3, [R1+0x96ec] ;  /* 0x0096ec0001037983 */ /* 0x001ee80000300800 */
[----:B-1----:R-:W3:Y:S04]  /*31f10*/  LDL.LU R6, [R1+0x96e8] ;  /* 0x0096e80001067983 */ /* 0x002ee80000300800 */
[----:B--2---:R-:W2:Y:S04]  /*31f20*/  LDL.LU R7, [R1+0x96e4] ;  /* 0x0096e40001077983 */ /* 0x004ea80000300800 */
[----:B----4-:R0:W-:Y:S04]  /*31f30*/  STS.U8 [R0+UR4+0x780], R2 ;  /* 0x0007800200007988 */ /* 0x0101e80008000004 */
[----:B------:R1:W-:Y:S04]  /*31f40*/  STS.U8 [R0+UR4+0x7c0], R8 ;  /* 0x0007c00800007988 */ /* 0x0003e80008000004 */
[----:B------:R4:W-:Y:S04]  /*31f50*/  STS.U8 [R0+UR4+0xf40], R9 ;  /* 0x000f400900007988 */ /* 0x0009e80008000004 */
[----:B0-----:R-:W2:Y:S04]  /*31f60*/  LDL R2, [R1+0x309c] ;  /* 0x00309c0001027983 */ /* 0x001ea80000100800 */
[----:B-1----:R-:W2:Y:S04]  /*31f70*/  LDL.LU R8, [R1+0x96e0] ;  /* 0x0096e00001087983 */ /* 0x002ea80000300800 */
[----:B----4-:R-:W4:Y:S04]  /*31f80*/  LDL.LU R9, [R1+0x96dc] ;  /* 0x0096dc0001097983 */ /* 0x010f280000300800 */
[----:B------:R0:W-:Y:S04]  /*31f90*/  STS.U8 [R0+UR4+0xf00], R10 ;  /* 0x000f000a00007988 */ /* 0x0001e80008000004 */
[----:B------:R1:W-:Y:S04]  /*31fa0*/  STS.U8 [R0+UR4+0xfc0], R15 ;  /* 0x000fc00f00007988 */ /* 0x0003e80008000004 */
[----:B------:R1:W-:Y:S04]  /*31fb0*/  STS.U8 [R0+UR4+0xf80], R20 ;  /* 0x000f801400007988 */ /* 0x0003e80008000004 */
[----:B0-----:R-:W2:Y:S04]  /*31fc0*/  LDL.LU R10, [R1+0x96d8] ;  /* 0x0096d800010a7983 */ /* 0x001ea80000300800 */
[----:B-1----:R-:W2:Y:S04]  /*31fd0*/  LDL.LU R15, [R1+0x96d4] ;  /* 0x0096d400010f7983 */ /* 0x002ea80000300800 */
[----:B------:R-:W2:Y:S04]  /*31fe0*/  LDL.LU R20, [R1+0x96d0] ;  /* 0x0096d00001147983 */ /* 0x000ea80000300800 */
[----:B--2---:R-:W-:Y:S04]  /*31ff0*/  STS.U8 [R0+UR4+0x1700], R20 ;  /* 0x0017001400007988 */ /* 0x004fe80008000004 */
[----:B------:R-:W-:Y:S04]  /*32000*/  STS.U8 [R0+UR4+0x1740], R15 ;  /* 0x0017400f00007988 */ /* 0x000fe80008000004 */
[----:B------:R-:W-:Y:S04]  /*32010*/  STS.U8 [R0+UR4+0x1780], R10 ;  /* 0x0017800a00007988 */ /* 0x000fe80008000004 */
[----:B----4-:R-:W-:Y:S04]  /*32020*/  STS.U8 [R0+UR4+0x17c0], R9 ;  /* 0x0017c00900007988 */ /* 0x010fe80008000004 */
[----:B------:R-:W-:Y:S04]  /*32030*/  STS.U8 [R0+UR4+0x1f40], R8 ;  /* 0x001f400800007988 */ /* 0x000fe80008000004 */
[----:B------:R-:W-:Y:S04]  /*32040*/  STS.U8 [R0+UR4+0x1f00], R7 ;  /* 0x001f000700007988 */ /* 0x000fe80008000004 */
[----:B---3--:R-:W-:Y:S04]  /*32050*/  STS.U8 [R0+UR4+0x1fc0], R6 ;  /* 0x001fc00600007988 */ /* 0x008fe80008000004 */
[----:B------:R0:W-:Y:S04]  /*32060*/  STS.U8 [R0+UR4+0x1f80], R3 ;  /* 0x001f800300007988 */ /* 0x0001e80008000004 */
[----:B0-----:R-:W2:Y:S04]  /*32070*/  LDL.LU R0, [R1+0x96cc] ;  /* 0x0096cc0001007983 */ /* 0x001ea80000300800 */
[----:B------:R-:W3:Y:S01]  /*32080*/  LDL R3, [R1+0x3094] ;  /* 0x0030940001037983 */ /* 0x000ee20000100800 */
[----:B------:R-:W-:Y:S01]  /*32090*/  PRMT R5, RZ, 0x7610, R5 ;  /* 0x00007610ff057816 */ /* 0x000fe20000000005 */
[----:B------:R-:W-:Y:S06]  /*320a0*/  BAR.SYNC.DEFER_BLOCKING 0x0 ;  /* 0x0000000000007b1d */ /* 0x000fec0000010000 */
[----:B---3--:R-:W3:Y:S04]  /*320b0*/  @!P0 LDG.E.U8 R5, desc[UR42][R2.64] ;  /* 0x0000002a02058981 */ /* 0x008ee8000c1e1100 */
[----:B---3--:R0:W-:Y:S04]  /*320c0*/  STL [R1+0x23ac], R5 ;  /* 0x0023ac0501007387 */ /* 0x0081e80000100800 */
[----:B0-----:R-:W3:Y:S04]  /*320d0*/  LDL.LU R5, [R1+0x96c8] ;  /* 0x0096c80001057983 */ /* 0x001ee80000300800 */
[----:B------:R-:W4:Y:S04]  /*320e0*/  LDL R2, [R1+0x2efc] ;  /* 0x002efc0001027983 */ /* 0x000f280000100800 */
[----:B------:R-:W4:Y:S01]  /*320f0*/  LDL R3, [R1+0x2f00] ;  /* 0x002f000001037983 */ /* 0x000f220000100800 */
[----:B--2---:R-:W-:-:S02]  /*32100*/  PRMT R0, RZ, 0x7610, R0 ;  /* 0x00007610ff007816 */ /* 0x004fc40000000000 */
[----:B----4-:R-:W-:-:S04]  /*32110*/  @!P0 LOP3.LUT R3, R3, R2, RZ, 0x3c, !PT ;  /* 0x0000000203038212 */ /* 0x010fc800078e3cff */
[----:B------:R-:W-:-:S04]  /*32120*/  @!P0 LOP3.LUT R2, R3, R2, RZ, 0x3c, !PT ;  /* 0x0000000203028212 */ /* 0x000fc800078e3cff */
[----:B------:R-:W-:-:S05]  /*32130*/  @!P0 LOP3.LUT R3, R3, R2, RZ, 0x3c, !PT ;  /* 0x0000000203038212 */ /* 0x000fca00078e3cff */
[----:B------:R-:W2:Y:S04]  /*32140*/  @!P0 LDG.E.U8 R0, desc[UR42][R2.64] ;  /* 0x0000002a02008981 */ /* 0x000ea8000c1e1100 */
[----:B--2---:R0:W-:Y:S04]  /*32150*/  STL [R1+0x23b4], R0 ;  /* 0x0023b40001007387 */ /* 0x0041e80000100800 */
[----:B0-----:R-:W2:Y:S04]  /*32160*/  LDL.LU R0, [R1+0x96c4] ;  /* 0x0096c40001007983 */ /* 0x001ea80000300800 */
[----:B------:R-:W4:Y:S04]  /*32170*/  LDL R2, [R1+0x24d4] ;  /* 0x0024d40001027983 */ /* 0x000f280000100800 */
[----:B------:R-:W4:Y:S01]  /*32180*/  LDL R3, [R1+0x28d0] ;  /* 0x0028d00001037983 */ /* 0x000f220000100800 */
[----:B------:R-:W-:-:S02]  /*32190*/  PRMT R4, RZ, 0x7610, R4 ;  /* 0x00007610ff047816 */ /* 0x000fc40000000004 */
[----:B----4-:R-:W-:-:S04]  /*321a0*/  @!P0 LOP3.LUT R3, R3, R2, RZ, 0x3c, !PT ;  /* 0x0000000203038212 */ /* 0x010fc800078e3cff */
[----:B------:R-:W-:-:S04]  /*321b0*/  @!P0 LOP3.LUT R2, R3, R2, RZ, 0x3c, !PT ;  /* 0x0000000203028212 */ /* 0x000fc800078e3cff */
[----:B------:R-:W-:-:S05]  /*321c0*/  @!P0 LOP3.LUT R3, R3, R2, RZ, 0x3c, !PT ;  /* 0x0000000203038212 */ /* 0x000fca00078e3cff */
[----:B------:R-:W4:Y:S04]  /*321d0*/  @!P0 LDG.E.U8 R4, desc[UR42][R2.64] ;  /* 0x0000002a02048981 */ /* 0x000f28000c1e1100 */
[----:B----4-:R0:W-:Y:S04]  /*321e0*/  STL [R1+0x23b0], R4 ;  /* 0x0023b00401007387 */ /* 0x0101e80000100800 */
[----:B0-----:R-:W4:Y:S04]  /*321f0*/  LDL.LU R4, [R1+0x96c0] ;  /* 0x0096c00001047983 */ /* 0x001f280000300800 */
[----:B------:R-:W3:Y:S04]  /*32200*/  LDL R2, [R1+0x28cc] ;  /* 0x0028cc0001027983 */ /* 0x000ee80000100800 */
[----:B------:R-:W3:Y:S01]  /*32210*/  LDL R3, [R1+0x2ef8] ;  /* 0x002ef80001037983 */ /* 0x000ee20000100800 */
[----:B--2---:R-:W-:-:S02]  /*32220*/  PRMT R0, RZ, 0x7610, R0 ;  /* 0x00007610ff007816 */ /* 0x004fc40000000000 */
[----:B---3--:R-:W-:-:S04]  /*32230*/  @!P0 LOP3.LUT R3, R3, R2, RZ, 0x3c, !PT ;  /* 0x0000000203038212 */ /* 0x008fc800078e3cff */
[----:B------:R-:W-:-:S04]  /*32240*/  @!P0 LOP3.LUT R2, R3, R2, RZ, 0x3c, !PT ;  /* 0x0000000203028212 */ /* 0x000fc800078e3cff */
[----:B------:R-:W-:-:S05]  /*32250*/  @!P0 LOP3.LUT R3, R3, R2, RZ, 0x3c, !PT ;  /* 0x0000000203038212 */ /* 0x000fca00078e3cff */
[----:B------:R-:W2:Y:S04]  /*32260*/  @!P0 LDG.E.U8 R0, desc[UR42][R2.64] ;  /* 0x0000002a02008981 */ /* 0x000ea8000c1e1100 */
[----:B--2---:R0:W-:Y:S04]  /*32270*/  STL [R1+0x23a8], R0 ;  /* 0x0023a80001007387 */ /* 0x0041e80000100800 */
[----:B0-----:R-:W2:Y:S04]  /*32280*/  LDL.LU R0, [R1+0x96bc] ;  /* 0x0096bc0001007983 */ /* 0x001ea80000300800 */
[----:B------:R-:W3:Y:S04]  /*32290*/  LDL R2, [R1+0x28c8] ;  /* 0x0028c80001027983 */ /* 0x000ee80000100800 */
[----:B------:R-:W3:Y:S01]  /*322a0*/  LDL R3, [R1+0x2ef4] ;  /* 0x002ef40001037983 */ /* 0x000ee20000100800 */
[----:B----4-:R-:W-:-:S02]  /*322b0*/  PRMT R4, RZ, 0x7610, R4 ;  /* 0x00007610ff047816 */ /* 0x010fc40000000004 */
[----:B---3--:R-:W-:-:S04]  /*322c0*/  @!P0 LOP3.LUT R3, R3, R2, RZ, 0x3c, !PT ;  /* 0x0000000203038212 */ /* 0x008fc800078e3cff */
[----:B------:R-:W-:-:S04]  /*322d0*/  @!P0 LOP3.LUT R2, R3, R2, RZ, 0x3c, !PT ;  /* 0x0000000203028212 */ /* 0x000fc800078e3cff */
[----:B------:R-:W-:-:S05]  /*322e0*/  @!P0 LOP3.LUT R3, R3, R2, RZ, 0x3c, !PT ;  /* 0x0000000203038212 */ /* 0x000fca00078e3cff */
[----:B------:R-:W3:Y:S04]  /*322f0*/  @!P0 LDG.E.U8 R4, desc[UR42][R2.64] ;  /* 0x0000002a02048981 */ /* 0x000ee8000c1e1100 */
        /* <DEDUP_REMOVED lines=13> */
[----:B---3--:R-:W-:-:S02]  /*323d0*/  PRMT R4, RZ, 0x7610, R4 ;  /* 0x00007610ff047816 */ /* 0x008fc40000000004 */
[----:B----4-:R-:W-:-:S04]  /*323e0*/  @!P0 LOP3.LUT R3, R3, R2, RZ, 0x3c, !PT ;  /* 0x0000000203038212 */ /* 0x010fc800078e3cff */
        /* <DEDUP_REMOVED lines=2010> */
[----:B--2---:R0:W-:Y:S04]  /*3a190*/  STL [R1], R0 ;  /* 0x0000000001007387 */ /* 0x0041e80000100800 */
[----:B0-----:R-:W2:Y:S04]  /*3a1a0*/  LDL.LU R0, [R1+0x9334] ;  /* 0x0093340001007983 */ /* 0x001ea80000300800 */
[----:B------:R-:W3:Y:S04]  /*3a1b0*/  LDL R2, [R1+0x2fc4] ;  /* 0x002fc40001027983 */ /* 0x000ee80000100800 */
[----:B------:R-:W3:Y:S01]  /*3a1c0*/  LDL R3, [R1+0x2ff8] ;  /* 0x002ff80001037983 */ /* 0x000ee20000100800 */
[----:B------:R-:W-:-:S02]  /*3a1d0*/  PRMT R29, RZ, 0x7610, R29 ;  /* 0x00007610ff1d7816 */ /* 0x000fc4000000001d */
[----:B---3--:R-:W-:-:S04]  /*3a1e0*/  @!P0 LOP3.LUT R3, R3, R2, RZ, 0x3c, !PT ;  /* 0x0000000203038212 */ /* 0x008fc800078e3cff */
[----:B------:R-:W-:-:S04]  /*3a1f0*/  @!P0 LOP3.LUT R2, R3, R2, RZ, 0x3c, !PT ;  /* 0x0000000203028212 */ /* 0x000fc800078e3cff */
[----:B------:R-:W-:-:S05]  /*3a200*/  @!P0 LOP3.LUT R3, R3, R2, RZ, 0x3c, !PT ;  /* 0x0000000203038212 */ /* 0x000fca00078e3cff */
[----:B------:R-:W3:Y:S04]  /*3a210*/  @!P0 LDG.E.U8 R29, desc[UR42][R2.64] ;  /* 0x0000002a021d8981 */ /* 0x000ee8000c1e1100 */
[----:B------:R-:W2:Y:S04]  /*3a220*/  LDL R2, [R1+0x2fcc] ;  /* 0x002fcc0001027983 */ /* 0x000ea80000100800 */
[----:B------:R-:W2:Y:S01]  /*3a230*/  LDL R3, [R1+0x3000] ;  /* 0x0030000001037983 */ /* 0x000ea20000100800 */
[----:B------:R-:W-:-:S03]  /*3a240*/  PRMT R28, RZ, 0x7610, R28 ;  /* 0x00007610ff1c7816 */ /* 0x000fc6000000001c */
[----:B---3--:R0:W-:Y:S04]  /*3a250*/  STL [R1+0x92e0], R29 ;  /* 0x0092e01d01007387 */ /* 0x0081e80000100800 */
[----:B0-----:R-:W3:Y:S01]  /*3a260*/  LDL R29, [R1+0x3008] ;  /* 0x00300800011d7983 */ /* 0x001ee20000100800 */
[----:B--2---:R-:W-:-:S04]  /*3a270*/  @!P0 LOP3.LUT R3, R3, R2, RZ, 0x3c, !PT ;  /* 0x0000000203038212 */ /* 0x004fc800078e3cff */
[----:B------:R-:W-:-:S04]  /*3a280*/  @!P0 LOP3.LUT R2, R3, R2, RZ, 0x3c, !PT ;  /* 0x0000000203028212 */ /* 0x000fc800078e3cff */
[----:B------:R-:W-:-:S05]  /*3a290*/  @!P0 LOP3.LUT R3, R3, R2, RZ, 0x3c, !PT ;  /* 0x0000000203038212 */ /* 0x000fca00078e3cff */
[----:B------:R3:W2:Y:S04]  /*3a2a0*/  @!P0 LDG.E.U8 R28, desc[UR42][R2.64] ;  /* 0x0000002a021c8981 */ /* 0x0006a8000c1e1100 */
[----:B------:R-:W4:Y:S01]  /*3a2b0*/  LDL R3, [R1+0x2fd4] ;  /* 0x002fd40001037983 */ /* 0x000f220000100800 */
[----:B------:R-:W-:Y:S01]  /*3a2c0*/  PRMT R27, RZ, 0x7610, R27 ;  /* 0x00007610ff1b7816 */ /* 0x000fe2000000001b */
[----:B---3--:R-:W-:Y:S02]  /*3a2d0*/  @!P0 IMAD.MOV.U32 R2, RZ, RZ, R29 ;  /* 0x000000ffff028224 */ /* 0x008fe400078e001d */
[----:B--2---:R0:W-:Y:S01]  /*3a2e0*/  STL [R1+0x9288], R28 ;  /* 0x0092881c01007387 */ /* 0x0041e20000100800 */
[----:B------:R-:W-:-:S03]  /*3a2f0*/  PRMT R26, RZ, 0x7610, R26 ;  /* 0x00007610ff1a7816 */ /* 0x000fc6000000001a */
[----:B------:R-:W2:Y:S04]  /*3a300*/  LDL R29, [R1+0x2ff4] ;  /* 0x002ff400011d7983 */ /* 0x000ea80000100800 */
[----:B----4-:R1:W3:Y:S04]  /*3a310*/  @!P0 LDG.E.U8 R27, desc[UR42][R2.64] ;  /* 0x0000002a021b8981 */ /* 0x0102e8000c1e1100 */
[----:B0-----:R-:W4:Y:S04]  /*3a320*/  LDL R28, [R1+0x3028] ;  /* 0x00302800011c7983 */ /* 0x001f280000100800 */
[----:B------:R-:W1:Y:S04]  /*3a330*/  LDL R2, [R1+0x2fdc] ;  /* 0x002fdc0001027983 */ /* 0x000e680000100800 */
[----:B------:R-:W1:Y:S02]  /*3a340*/  LDL R3, [R1+0x3010] ;  /* 0x0030100001037983 */ /* 0x000e640000100800 */
[----:B-1----:R-:W-:-:S04]  /*3a350*/  @!P0 LOP3.LUT R3, R3, R2, RZ, 0x3c, !PT ;  /* 0x0000000203038212 */ /* 0x002fc800078e3cff */
[----:B------:R-:W-:-:S04]  /*3a360*/  @!P0 LOP3.LUT R2, R3, R2, RZ, 0x3c, !PT ;  /* 0x0000000203028212 */ /* 0x000fc800078e3cff */
[----:B------:R-:W-:-:S05]  /*3a370*/  @!P0 LOP3.LUT R3, R3, R2, RZ, 0x3c, !PT ;  /* 0x0000000203038212 */ /* 0x000fca00078e3cff */
[----:B------:R-:W2:Y:S04]  /*3a380*/  @!P0 LDG.E.U8 R26, desc[UR42][R2.64] ;  /* 0x0000002a021a8981 */ /* 0x000ea8000c1e1100 */
[----:B---3--:R0:W-:Y:S04]  /*3a390*/  STL [R1+0x928c], R27 ;  /* 0x00928c1b01007387 */ /* 0x0081e80000100800 */
[----:B------:R-:W3:Y:S04]  /*3a3a0*/  LDL R2, [R1+0x2fe4] ;  /* 0x002fe40001027983 */ /* 0x000ee80000100800 */
[----:B------:R-:W3:Y:S04]  /*3a3b0*/  LDL R3, [R1+0x3018] ;  /* 0x0030180001037983 */ /* 0x000ee80000100800 */
[----:B0-----:R-:W4:Y:S04]  /*3a3c0*/  LDL R27, [R1+0x3020] ;  /* 0x00302000011b7983 */ /* 0x001f280000100800 */
[----:B--2---:R0:W-:Y:S04]  /*3a3d0*/  STL [R1+0x92e4], R26 ;  /* 0x0092e41a01007387 */ /* 0x0041e80000100800 */
[----:B0-----:R-:W2:Y:S01]  /*3a3e0*/  LDL R26, [R1+0x2fec] ;  /* 0x002fec00011a7983 */ /* 0x001ea20000100800 */
[----:B---3--:R-:W-:-:S02]  /*3a3f0*/  @!P0 LOP3.LUT R3, R3, R2, RZ, 0x3c, !PT ;  /* 0x0000000203038212 */ /* 0x008fc400078e3cff */
[----:B------:R-:W-:Y:S02]  /*3a400*/  PRMT R25, RZ, 0x7610, R25 ;  /* 0x00007610ff197816 */ /* 0x000fe40000000019 */
[----:B------:R-:W-:-:S04]  /*3a410*/  @!P0 LOP3.LUT R2, R3, R2, RZ, 0x3c, !PT ;  /* 0x0000000203028212 */ /* 0x000fc800078e3cff */
[----:B------:R-:W-:Y:S02]  /*3a420*/  @!P0 LOP3.LUT R3, R3, R2, RZ, 0x3c, !PT ;  /* 0x0000000203038212 */ /* 0x000fe400078e3cff */
[----:B------:R-:W-:-:S03]  /*3a430*/  PRMT R24, RZ, 0x7610, R24 ;  /* 0x00007610ff187816 */ /* 0x000fc60000000018 */
[----:B------:R4:W3:Y:S02]  /*3a440*/  @!P0 LDG.E.U8 R25, desc[UR42][R2.64] ;  /* 0x0000002a02198981 */ /* 0x0008e4000c1e1100 */
[----:B----4-:R-:W-:Y:S02]  /*3a450*/  @!P0 IMAD.MOV.U32 R2, RZ, RZ, R27 ;  /* 0x000000ffff028224 */ /* 0x010fe400078e001b */
[----:B--2---:R-:W-:-:S05]  /*3a460*/  @!P0 IMAD.MOV.U32 R3, RZ, RZ, R26 ;  /* 0x000000ffff038224 */ /* 0x004fca00078e001a */
[----:B------:R0:W2:Y:S01]  /*3a470*/  @!P0 LDG.E.U8 R24, desc[UR42][R2.64] ;  /* 0x0000002a02188981 */ /* 0x0000a2000c1e1100 */
[----:B------:R-:W-:Y:S01]  /*3a480*/  PRMT R23, RZ, 0x7610, R23 ;  /* 0x00007610ff177816 */ /* 0x000fe20000000017 */
[----:B0-----:R-:W-:Y:S02]  /*3a490*/  @!P0 IMAD.MOV.U32 R2, RZ, RZ, R28 ;  /* 0x000000ffff028224 */ /* 0x001fe400078e001c */
[----:B------:R-:W-:Y:S01]  /*3a4a0*/  @!P0 IMAD.MOV.U32 R3, RZ, RZ, R29 ;  /* 0x000000ffff038224 */ /* 0x000fe200078e001d */
[----:B---3--:R0:W-:Y:S04]  /*3a4b0*/  STL [R1+0x92e8], R25 ;  /* 0x0092e81901007387 */ /* 0x0081e80000100800 */
[----:B------:R-:W3:Y:S04]  /*3a4c0*/  @!P0 LDG.E.U8 R23, desc[UR42][R2.64] ;  /* 0x0000002a02178981 */ /* 0x000ee8000c1e1100 */
[----:B0-----:R-:W4:Y:S04]  /*3a4d0*/  LDL R25, [R1+0x3030] ;  /* 0x0030300001197983 */ /* 0x001f280000100800 */
[----:B--2---:R0:W-:Y:S01]  /*3a4e0*/  STL [R1+0x9290], R24 ;  /* 0x0092901801007387 */ /* 0x0041e20000100800 */
[----:B------:R-:W-:-:S03]  /*3a4f0*/  PRMT R22, RZ, 0x7610, R22 ;  /* 0x00007610ff167816 */ /* 0x000fc60000000016 */
[----:B------:R-:W2:Y:S04]  /*3a500*/  LDL R29, [R1+0x300c] ;  /* 0x00300c00011d7983 */ /* 0x000ea80000100800 */
[----:B------:R-:W2:Y:S04]  /*3a510*/  LDL R28, [R1+0x3040] ;  /* 0x00304000011c7983 */ /* 0x000ea80000100800 */
[----:B------:R-:W2:Y:S04]  /*3a520*/  LDL R27, [R1+0x3014] ;  /* 0x00301400011b7983 */ /* 0x000ea80000100800 */
[----:B------:R-:W2:Y:S04]  /*3a530*/  LDL R26, [R1+0x3048] ;  /* 0x00304800011a7983 */ /* 0x000ea80000100800 */
[----:B0-----:R-:W2:Y:S04]  /*3a540*/  LDL R24, [R1+0x2ffc] ;  /* 0x002ffc0001187983 */ /* 0x001ea80000100800 */
[----:B---3--:R0:W-:Y:S01]  /*3a550*/  STL [R1+0x9294], R23 ;  /* 0x0092941701007387 */ /* 0x0081e20000100800 */
[----:B----4-:R-:W-:-:S03]  /*3a560*/  @!P0 IMAD.MOV.U32 R2, RZ, RZ, R25 ;  /* 0x000000ffff028224 */ /* 0x010fc600078e0019 */
[----:B------:R-:W3:Y:S04]  /*3a570*/  LDL R25, [R1+0x301c] ;  /* 0x00301c0001197983 */ /* 0x000ee80000100800 */
[----:B0-----:R-:W4:Y:S01]  /*3a580*/  LDL R23, [R1+0x3038] ;  /* 0x0030380001177983 */ /* 0x001f220000100800 */
[----:B--2---:R-:W-:-:S03]  /*3a590*/  @!P0 IMAD.MOV.U32 R3, RZ, RZ, R24 ;  /* 0x000000ffff038224 */ /* 0x004fc600078e0018 */
[----:B------:R-:W2:Y:S04]  /*3a5a0*/  LDL R24, [R1+0x3050] ;  /* 0x0030500001187983 */ /* 0x000ea80000100800 */
[----:B------:R4:W2:Y:S04]  /*3a5b0*/  @!P0 LDG.E.U8 R22, desc[UR42][R2.64] ;  /* 0x0000002a02168981 */ /* 0x0008a8000c1e1100 */
[----:B------:R-:W2:Y:S01]  /*3a5c0*/  LDL R3, [R1+0x3004] ;  /* 0x0030040001037983 */ /* 0x000ea20000100800 */
[----:B------:R-:W-:Y:S01]  /*3a5d0*/  PRMT R21, RZ, 0x7610, R21 ;  /* 0x00007610ff157816 */ /* 0x000fe20000000015 */
[----:B----4-:R-:W-:Y:S01]  /*3a5e0*/  @!P0 IMAD.MOV.U32 R2, RZ, RZ, R23 ;  /* 0x000000ffff028224 */ /* 0x010fe200078e0017 */
[----:B------:R-:W-:-:S02]  /*3a5f0*/  PRMT R20, RZ, 0x7610, R20 ;  /* 0x00007610ff147816 */ /* 0x000fc40000000014 */
[----:B------:R-:W-:Y:S02]  /*3a600*/  PRMT R19, RZ, 0x7610, R19 ;  /* 0x00007610ff137816 */ /* 0x000fe40000000013 */
[----:B------:R-:W-:Y:S01]  /*3a610*/  PRMT R18, RZ, 0x7610, R18 ;  /* 0x00007610ff127816 */ /* 0x000fe20000000012 */
[----:B--2---:R0:W2:Y:S02]  /*3a620*/  @!P0 LDG.E.U8 R21, desc[UR42][R2.64] ;  /* 0x0000002a02158981 */ /* 0x0040a4000c1e1100 */
[----:B0-----:R-:W-:Y:S02]  /*3a630*/  @!P0 IMAD.MOV.U32 R2, RZ, RZ, R28 ;  /* 0x000000ffff028224 */ /* 0x001fe400078e001c */
[----:B------:R-:W-:-:S05]  /*3a640*/  @!P0 IMAD.MOV.U32 R3, RZ, RZ, R29 ;  /* 0x000000ffff038224 */ /* 0x000fca00078e001d */
[----:B------:R0:W4:Y:S02]  /*3a650*/  @!P0 LDG.E.U8 R20, desc[UR42][R2.64] ;  /* 0x0000002a02148981 */ /* 0x000124000c1e1100 */
[----:B0-----:R-:W-:Y:S02]  /*3a660*/  @!P0 IMAD.MOV.U32 R2, RZ, RZ, R26 ;  /* 0x000000ffff028224 */ /* 0x001fe400078e001a */
[----:B------:R-:W-:-:S05]  /*3a670*/  @!P0 IMAD.MOV.U32 R3, RZ, RZ, R27 ;  /* 0x000000ffff038224 */ /* 0x000fca00078e001b */
[----:B------:R0:W4:Y:S04]  /*3a680*/  @!P0 LDG.E.U8 R19, desc[UR42][R2.64] ;  /* 0x0000002a02138981 */ /* 0x000128000c1e1100 */
[----:B------:R1:W-:Y:S04]  /*3a690*/  STL [R1+0x92ec], R22 ;  /* 0x0092ec1601007387 */ /* 0x0003e80000100800 */
[----:B------:R-:W4:Y:S01]  /*3a6a0*/  LDL R23, [R1+0x3024] ;  /* 0x0030240001177983 */ /* 0x000f220000100800 */
[----:B0-----:R-:W-:Y:S02]  /*3a6b0*/  @!P0 IMAD.MOV.U32 R2, RZ, RZ, R24 ;  /* 0x000000ffff028224 */ /* 0x001fe400078e0018 */
[----:B---3--:R-:W-:Y:S01]  /*3a6c0*/  @!P0 IMAD.MOV.U32 R3, RZ, RZ, R25 ;  /* 0x000000ffff038224 */ /* 0x008fe200078e0019 */
[----:B-1----:R-:W3:Y:S04]  /*3a6d0*/  LDL R22, [R1+0x3058] ;  /* 0x0030580001167983 */ /* 0x002ee80000100800 */
[----:B------:R0:W3:Y:S04]  /*3a6e0*/  @!P0 LDG.E.U8 R18, desc[UR42][R2.64] ;  /* 0x0000002a02128981 */ /* 0x0000e8000c1e1100 */
[----:B--2---:R1:W-:Y:S04]  /*3a6f0*/  STL [R1+0x92f0], R21 ;  /* 0x0092f01501007387 */ /* 0x0043e80000100800 */
[----:B----4-:R2:W-:Y:S04]  /*3a700*/  STL [R1+0x9298], R20 ;  /* 0x0092981401007387 */ /* 0x0105e80000100800 */
[----:B------:R-:W4:Y:S04]  /*3a710*/  LDL R27, [R1+0x302c] ;  /* 0x00302c00011b7983 */ /* 0x000f280000100800 */
[----:B------:R-:W4:Y:S04]  /*3a720*/  LDL R26, [R1+0x3060] ;  /* 0x00306000011a7983 */ /* 0x000f280000100800 */
[----:B------:R1:W-:Y:S04]  /*3a730*/  STL [R1+0x929c], R19 ;  /* 0x00929c1301007387 */ /* 0x0003e80000100800 */
[----:B------:R-:W4:Y:S04]  /*3a740*/  LDL R25, [R1+0x3034] ;  /* 0x0030340001197983 */ /* 0x000f280000100800 */
[----:B------:R-:W4:Y:S01]  /*3a750*/  LDL R24, [R1+0x3068] ;  /* 0x0030680001187983 */ /* 0x000f220000100800 */
[----:B0-----:R-:W-:-:S02]  /*3a760*/  @!P0 IMAD.MOV.U32 R3, RZ, RZ, R23 ;  /* 0x000000ffff038224 */ /* 0x001fc400078e0017 */
[----:B---3--:R-:W-:Y:S01]  /*3a770*/  @!P0 IMAD.MOV.U32 R2, RZ, RZ, R22 ;  /* 0x000000ffff028224 */ /* 0x008fe200078e0016 */
[----:B------:R0:W-:Y:S04]  /*3a780*/  STL [R1+0x92f4], R18 ;  /* 0x0092f41201007387 */ /* 0x0001e80000100800 */
[----:B------:R-:W3:Y:S04]  /*3a790*/  LDL R23, [R1+0x303c] ;  /* 0x00303c0001177983 */ /* 0x000ee80000100800 */
[----:B------:R-:W3:Y:S01]  /*3a7a0*/  LDL R22, [R1+0x3070] ;  /* 0x0030700001167983 */ /* 0x000ee20000100800 */
[----:B------:R-:W-:-:S02]  /*3a7b0*/  PRMT R17, RZ, 0x7610, R17 ;  /* 0x00007610ff117816 */ /* 0x000fc40000000011 */
[----:B------:R-:W-:Y:S02]  /*3a7c0*/  PRMT R16, RZ, 0x7610, R16 ;  /* 0x00007610ff107816 */ /* 0x000fe40000000010 */
[----:B------:R-:W-:Y:S02]  /*3a7d0*/  PRMT R15, RZ, 0x7610, R15 ;  /* 0x00007610ff0f7816 */ /* 0x000fe4000000000f */
[----:B------:R-:W-:Y:S01]  /*3a7e0*/  PRMT R14, RZ, 0x7610, R14 ;  /* 0x00007610ff0e7816 */ /* 0x000fe2000000000e */
[----:B-1----:R-:W3:Y:S04]  /*3a7f0*/  LDL R21, [R1+0x3044] ;  /* 0x0030440001157983 */ /* 0x002ee80000100800 */
[----:B------:R4:W3:Y:S04]  /*3a800*/  @!P0 LDG.E.U8 R17, desc[UR42][R2.64] ;  /* 0x0000002a02118981 */ /* 0x0008e8000c1e1100 */
[----:B--2---:R-:W2:Y:S01]  /*3a810*/  LDL R20, [R1+0x3078] ;  /* 0x0030780001147983 */ /* 0x004ea20000100800 */
[----:B----4-:R-:W-:-:S02]  /*3a820*/  @!P0 IMAD.MOV.U32 R3, RZ, RZ, R27 ;  /* 0x000000ffff038224 */ /* 0x010fc400078e001b */
[----:B------:R-:W-:-:S05]  /*3a830*/  @!P0 IMAD.MOV.U32 R2, RZ, RZ, R26 ;  /* 0x000000ffff028224 */ /* 0x000fca00078e001a */
[----:B------:R1:W4:Y:S02]  /*3a840*/  @!P0 LDG.E.U8 R16, desc[UR42][R2.64] ;  /* 0x0000002a02108981 */ /* 0x000324000c1e1100 */
[----:B-1----:R-:W-:Y:S02]  /*3a850*/  @!P0 IMAD.MOV.U32 R3, RZ, RZ, R25 ;  /* 0x000000ffff038224 */ /* 0x002fe400078e0019 */
[----:B------:R-:W-:-:S05]  /*3a860*/  @!P0 IMAD.MOV.U32 R2, RZ, RZ, R24 ;  /* 0x000000ffff028224 */ /* 0x000fca00078e0018 */
[----:B------:R3:W2:Y:S02]  /*3a870*/  @!P0 LDG.E.U8 R15, desc[UR42][R2.64] ;  /* 0x0000002a020f8981 */ /* 0x0006a4000c1e1100 */
[----:B---3--:R-:W-:Y:S02]  /*3a880*/  @!P0 IMAD.MOV.U32 R3, RZ, RZ, R23 ;  /* 0x000000ffff038224 */ /* 0x008fe400078e0017 */
[----:B------:R-:W-:-:S05]  /*3a890*/  @!P0 IMAD.MOV.U32 R2, RZ, RZ, R22 ;  /* 0x000000ffff028224 */ /* 0x000fca00078e0016 */
[----:B------:R-:W3:Y:S04]  /*3a8a0*/  @!P0 LDG.E.U8 R14, desc[UR42][R2.64] ;  /* 0x0000002a020e8981 */ /* 0x000ee8000c1e1100 */
[----:B------:R1:W-:Y:S04]  /*3a8b0*/  STL [R1+0x92f8], R17 ;  /* 0x0092f81101007387 */ /* 0x0003e80000100800 */
[----:B------:R-:W3:Y:S04]  /*3a8c0*/  LDL R19, [R1+0x304c] ;  /* 0x00304c0001137983 */ /* 0x000ee80000100800 */
[----:B0-----:R-:W3:Y:S04]  /*3a8d0*/  LDL R18, [R1+0x3080] ;  /* 0x0030800001127983 */ /* 0x001ee80000100800 */
[----:B----4-:R0:W-:Y:S04]  /*3a8e0*/  STL [R1+0x92a0], R16 ;  /* 0x0092a01001007387 */ /* 0x0101e80000100800 */
[----:B-1----:R-:W4:Y:S04]  /*3a8f0*/  LDL R17, [R1+0x3054] ;  /* 0x0030540001117983 */ /* 0x002f280000100800 */
[----:B0-----:R-:W4:Y:S04]  /*3a900*/  LDL R16, [R1+0x3088] ;  /* 0x0030880001107983 */ /* 0x001f280000100800 */
[----:B--2---:R0:W-:Y:S04]  /*3a910*/  STL [R1+0x92a4], R15 ;  /* 0x0092a40f01007387 */ /* 0x0041e80000100800 */
[----:B---3--:R1:W-:Y:S04]  /*3a920*/  STL [R1+0x92dc], R14 ;  /* 0x0092dc0e01007387 */ /* 0x0083e80000100800 */
[----:B0-----:R-:W2:Y:S04]  /*3a930*/  LDL R15, [R1+0x305c] ;  /* 0x00305c00010f7983 */ /* 0x001ea80000100800 */
[----:B-1----:R-:W3:Y:S01]  /*3a940*/  LDL R14, [R1+0x3090] ;  /* 0x00309000010e7983 */ /* 0x002ee20000100800 */
[----:B------:R-:W-:Y:S01]  /*3a950*/  PRMT R13, RZ, 0x7610, R13 ;  /* 0x00007610ff0d7816 */ /* 0x000fe2000000000d */
[----:B------:R-:W-:-:S02]  /*3a960*/  @!P0 IMAD.MOV.U32 R2, RZ, RZ, R20 ;  /* 0x000000ffff028224 */ /* 0x000fc400078e0014 */
[----:B------:R-:W-:Y:S01]  /*3a970*/  @!P0 IMAD.MOV.U32 R3, RZ, RZ, R21 ;  /* 0x000000ffff038224 */ /* 0x000fe200078e0015 */
[----:B------:R-:W-:-:S04]  /*3a980*/  PRMT R12, RZ, 0x7610, R12 ;  /* 0x00007610ff0c7816 */ /* 0x000fc8000000000c */
[----:B------:R0:W3:Y:S02]  /*3a990*/  @!P0 LDG.E.U8 R13, desc[UR42][R2.64] ;  /* 0x0000002a020d8981 */ /* 0x0000e4000c1e1100 */
[----:B0-----:R-:W-:Y:S02]  /*3a9a0*/  @!P0 IMAD.MOV.U32 R2, RZ, RZ, R18 ;  /* 0x000000ffff028224 */ /* 0x001fe400078e0012 */
[----:B------:R-:W-:-:S05]  /*3a9b0*/  @!P0 IMAD.MOV.U32 R3, RZ, RZ, R19 ;  /* 0x000000ffff038224 */ /* 0x000fca00078e0013 */
[----:B------:R4:W3:Y:S01]  /*3a9c0*/  @!P0 LDG.E.U8 R12, desc[UR42][R2.64] ;  /* 0x0000002a020c8981 */ /* 0x0008e2000c1e1100 */
[----:B------:R-:W-:Y:S02]  /*3a9d0*/  PRMT R11, RZ, 0x7610, R11 ;  /* 0x00007610ff0b7816 */ /* 0x000fe4000000000b */
[----:B------:R-:W-:Y:S01]  /*3a9e0*/  PRMT R10, RZ, 0x7610, R10 ;  /* 0x00007610ff0a7816 */ /* 0x000fe2000000000a */
[----:B----4-:R-:W-:Y:S02]  /*3a9f0*/  @!P0 IMAD.MOV.U32 R3, RZ, RZ, R17 ;  /* 0x000000ffff038224 */ /* 0x010fe400078e0011 */
[----:B------:R-:W-:-:S05]  /*3aa00*/  @!P0 IMAD.MOV.U32 R2, RZ, RZ, R16 ;  /* 0x000000ffff028224 */ /* 0x000fca00078e0010 */
[----:B------:R2:W4:Y:S02]  /*3aa10*/  @!P0 LDG.E.U8 R11, desc[UR42][R2.64] ;  /* 0x0000002a020b8981 */ /* 0x000524000c1e1100 */
[----:B--2---:R-:W-:Y:S02]  /*3aa20*/  @!P0 IMAD.MOV.U32 R3, RZ, RZ, R15 ;  /* 0x000000ffff038224 */ /* 0x004fe400078e000f */
[----:B---3--:R-:W-:-:S05]  /*3aa30*/  @!P0 IMAD.MOV.U32 R2, RZ, RZ, R14 ;  /* 0x000000ffff028224 */ /* 0x008fca00078e000e */
[----:B------:R-:W2:Y:S04]  /*3aa40*/  @!P0 LDG.E.U8 R10, desc[UR42][R2.64] ;  /* 0x0000002a020a8981 */ /* 0x000ea8000c1e1100 */
[----:B------:R0:W-:Y:S04]  /*3aa50*/  STL [R1+0x92fc], R13 ;  /* 0x0092fc0d01007387 */ /* 0x0001e80000100800 */
[----:B------:R-:W3:Y:S04]  /*3aa60*/  LDL R21, [R1+0x3064] ;  /* 0x0030640001157983 */ /* 0x000ee80000100800 */
[----:B------:R-:W3:Y:S04]  /*3aa70*/  LDL R20, [R1+0x3098] ;  /* 0x0030980001147983 */ /* 0x000ee80000100800 */
[----:B------:R1:W-:Y:S04]  /*3aa80*/  STL [R1+0x92a8], R12 ;  /* 0x0092a80c01007387 */ /* 0x0003e80000100800 */
[----:B------:R-:W3:Y:S04]  /*3aa90*/  LDL R19, [R1+0x306c] ;  /* 0x00306c0001137983 */ /* 0x000ee80000100800 */
[----:B------:R-:W3:Y:S04]  /*3aaa0*/  LDL R18, [R1+0x30b0] ;  /* 0x0030b00001127983 */ /* 0x000ee80000100800 */
[----:B------:R-:W3:Y:S04]  /*3aab0*/  LDL R17, [R1+0x3074] ;  /* 0x0030740001117983 */ /* 0x000ee80000100800 */
[----:B------:R-:W3:Y:S04]  /*3aac0*/  LDL R16, [R1+0x30ac] ;  /* 0x0030ac0001107983 */ /* 0x000ee80000100800 */
[----:B----4-:R4:W-:Y:S04]  /*3aad0*/  STL [R1+0x92ac], R11 ;  /* 0x0092ac0b01007387 */ /* 0x0109e80000100800 */
[----:B------:R-:W3:Y:S04]  /*3aae0*/  LDL R15, [R1+0x307c] ;  /* 0x00307c00010f7983 */ /* 0x000ee80000100800 */
[----:B------:R-:W3:Y:S04]  /*3aaf0*/  LDL R14, [R1+0x30a8] ;  /* 0x0030a800010e7983 */ /* 0x000ee80000100800 */
[----:B0-----:R-:W3:Y:S04]  /*3ab00*/  LDL R13, [R1+0x3084] ;  /* 0x00308400010d7983 */ /* 0x001ee80000100800 */
[----:B-1----:R-:W3:Y:S04]  /*3ab10*/  LDL R12, [R1+0x30a4] ;  /* 0x0030a400010c7983 */ /* 0x002ee80000100800 */
[----:B--2---:R0:W-:Y:S04]  /*3ab20*/  STL [R1+0x9300], R10 ;  /* 0x0093000a01007387 */ /* 0x0041e80000100800 */
[----:B----4-:R-:W2:Y:S04]  /*3ab30*/  LDL R11, [R1+0x308c] ;  /* 0x00308c00010b7983 */ /* 0x010ea80000100800 */
[----:B0-----:R-:W4:Y:S01]  /*3ab40*/  LDL R10, [R1+0x30a0] ;  /* 0x0030a000010a7983 */ /* 0x001f220000100800 */
[----:B------:R-:W-:Y:S01]  /*3ab50*/  PRMT R9, RZ, 0x7610, R9 ;  /* 0x00007610ff097816 */ /* 0x000fe20000000009 */
[----:B---3--:R-:W-:-:S02]  /*3ab60*/  @!P0 IMAD.MOV.U32 R2, RZ, RZ, R20 ;  /* 0x000000ffff028224 */ /* 0x008fc400078e0014 */
[----:B------:R-:W-:Y:S01]  /*3ab70*/  @!P0 IMAD.MOV.U32 R3, RZ, RZ, R21 ;  /* 0x000000ffff038224 */ /* 0x000fe200078e0015 */
[----:B------:R-:W-:-:S04]  /*3ab80*/  PRMT R8, RZ, 0x7610, R8 ;  /* 0x00007610ff087816 */ /* 0x000fc80000000008 */
[----:B------:R0:W3:Y:S01]  /*3ab90*/  @!P0 LDG.E.U8 R9, desc[UR42][R2.64] ;  /* 0x0000002a02098981 */ /* 0x0000e2000c1e1100 */
[----:B------:R-:W-:Y:S01]  /*3aba0*/  PRMT R7, RZ, 0x7610, R7 ;  /* 0x00007610ff077816 */ /* 0x000fe20000000007 */
[----:B0-----:R-:W-:Y:S02]  /*3abb0*/  @!P0 IMAD.MOV.U32 R2, RZ, RZ, R18 ;  /* 0x000000ffff028224 */ /* 0x001fe400078e0012 */
[----:B------:R-:W-:-:S05]  /*3abc0*/  @!P0 IMAD.MOV.U32 R3, RZ, RZ, R19 ;  /* 0x000000ffff038224 */ /* 0x000fca00078e0013 */
[----:B------:R0:W3:Y:S01]  /*3abd0*/  @!P0 LDG.E.U8 R8, desc[UR42][R2.64] ;  /* 0x0000002a02088981 */ /* 0x0000e2000c1e1100 */
[----:B------:R-:W-:Y:S01]  /*3abe0*/  PRMT R6, RZ, 0x7610, R6 ;  /* 0x00007610ff067816 */ /* 0x000fe20000000006 */
[----:B0-----:R-:W-:Y:S02]  /*3abf0*/  @!P0 IMAD.MOV.U32 R2, RZ, RZ, R16 ;  /* 0x000000ffff028224 */ /* 0x001fe400078e0010 */
[----:B------:R-:W-:-:S05]  /*3ac00*/  @!P0 IMAD.MOV.U32 R3, RZ, RZ, R17 ;  /* 0x000000ffff038224 */ /* 0x000fca00078e0011 */
[----:B------:R0:W3:Y:S01]  /*3ac10*/  @!P0 LDG.E.U8 R7, desc[UR42][R2.64] ;  /* 0x0000002a02078981 */ /* 0x0000e2000c1e1100 */
[----:B------:R-:W-:Y:S02]  /*3ac20*/  PRMT R5, RZ, 0x7610, R5 ;  /* 0x00007610ff057816 */ /* 0x000fe40000000005 */
[----:B------:R-:W-:Y:S01]  /*3ac30*/  PRMT R4, RZ, 0x7610, R4 ;  /* 0x00007610ff047816 */ /* 0x000fe20000000004 */
[----:B0-----:R-:W-:Y:S02]  /*3ac40*/  @!P0 IMAD.MOV.U32 R3, RZ, RZ, R15 ;  /* 0x000000ffff038224 */ /* 0x001fe400078e000f */
[----:B------:R-:W-:-:S05]  /*3ac50*/  @!P0 IMAD.MOV.U32 R2, RZ, RZ, R14 ;  /* 0x000000ffff028224 */ /* 0x000fca00078e000e */
[----:B------:R0:W3:Y:S02]  /*3ac60*/  @!P0 LDG.E.U8 R6, desc[UR42][R2.64] ;  /* 0x0000002a02068981 */ /* 0x0000e4000c1e1100 */
[----:B0-----:R-:W-:Y:S02]  /*3ac70*/  @!P0 IMAD.MOV.U32 R2, RZ, RZ, R12 ;  /* 0x000000ffff028224 */ /* 0x001fe400078e000c */
[----:B------:R-:W-:-:S05]  /*3ac80*/  @!P0 IMAD.MOV.U32 R3, RZ, RZ, R13 ;  /* 0x000000ffff038224 */ /* 0x000fca00078e000d */
[----:B------:R2:W3:Y:S02]  /*3ac90*/  @!P0 LDG.E.U8 R5, desc[UR42][R2.64] ;  /* 0x0000002a02058981 */ /* 0x0004e4000c1e1100 */
[----:B--2---:R-:W-:Y:S02]  /*3aca0*/  @!P0 IMAD.MOV.U32 R3, RZ, RZ, R11 ;  /* 0x000000ffff038224 */ /* 0x004fe400078e000b */
[----:B----4-:R-:W-:-:S05]  /*3acb0*/  @!P0 IMAD.MOV.U32 R2, RZ, RZ, R10 ;  /* 0x000000ffff028224 */ /* 0x010fca00078e000a */
[----:B------:R0:W2:Y:S04]  /*3acc0*/  @!P0 LDG.E.U8 R4, desc[UR42][R2.64] ;  /* 0x0000002a02048981 */ /* 0x0000a8000c1e1100 */
[----:B0-----:R-:W0:Y:S04]  /*3acd0*/  LDS.U8 R3, [R0+UR4] ;  /* 0x0000000400037984 */ /* 0x001e280008000000 */
[----:B------:R-:W1:Y:S04]  /*3ace0*/  LDS.U8 R2, [R0+UR4+0x108] ;  /* 0x0001080400027984 */ /* 0x000e680008000000 */
[----:B---3--:R-:W-:Y:S04]  /*3acf0*/  STL [R1+0x9304], R9 ;  /* 0x0093040901007387 */ /* 0x008fe80000100800 */
[----:B------:R-:W-:Y:S04]  /*3ad00*/  STL [R1+0x92b0], R8 ;  /* 0x0092b00801007387 */ /* 0x000fe80000100800 */
[----:B------:R-:W-:Y:S04]  /*3ad10*/  STL [R1+0x92b4], R7 ;  /* 0x0092b40701007387 */ /* 0x000fe80000100800 */
[----:B------:R-:W-:Y:S04]  /*3ad20*/  STL [R1+0x9308], R6 ;  /* 0x0093080601007387 */ /* 0x000fe80000100800 */
[----:B------:R-:W-:Y:S04]  /*3ad30*/  STL [R1+0x930c], R5 ;  /* 0x00930c0501007387 */ /* 0x000fe80000100800 */
[----:B--2---:R-:W-:Y:S04]  /*3ad40*/  STL [R1+0x92b8], R4 ;  /* 0x0092b80401007387 */ /* 0x004fe80000100800 */
[----:B0-----:R-:W-:Y:S04]  /*3ad50*/  STL [R1+0x92bc], R3 ;  /* 0x0092bc0301007387 */ /* 0x001fe80000100800 */
[----:B-1----:R-:W-:Y:S04]  /*3ad60*/  STL [R1+0x92c0], R2 ;  /* 0x0092c00201007387 */ /* 0x002fe80000100800 */
[----:B------:R-:W0:Y:S04]  /*3ad70*/  LDS.U8 R2, [R0+UR4+0x210] ;  /* 0x0002100400027984 */ /* 0x000e280008000000 */
[----:B------:R-:W1:Y:S04]  /*3ad80*/  LDS.U8 R4, [R0+UR4+0x318] ;  /* 0x0003180400047984 */ /* 0x000e680008000000 */
[----:B------:R-:W2:Y:S04]  /*3ad90*/  LDS.U8 R3, [R0+UR4+0x8] ;  /* 0x0000080400037984 */ /* 0x000ea80008000000 */
[----:B0-----:R-:W-:Y:S04]  /*3ada0*/  STL [R1+0x31b8], R2 ;  /* 0x0031b80201007387 */ /* 0x001fe80000100800 */
[----:B------:R-:W0:Y:S04]  /*3adb0*/  LDS.U8 R2, [R0+UR4+0x100] ;  /* 0x0001000400027984 */ /* 0x000e280008000000 */
[----:B-1----:R-:W-:Y:S04]  /*3adc0*/  STL [R1+0x31b4], R4 ;  /* 0x0031b40401007387 */ /* 0x002fe80000100800 */
[----:B------:R-:W1:Y:S04]  /*3add0*/  LDS.U8 R4, [R0+UR4+0x218] ;  /* 0x0002180400047984 */ /* 0x000e680008000000 */
[----:B--2---:R-:W-:Y:S04]  /*3ade0*/  STL [R1+0x23dc], R3 ;  /* 0x0023dc0301007387 */ /* 0x004fe80000100800 */
        /* <DEDUP_REMOVED lines=109> */
[----:B0-----:R0:W-:Y:S04]  /*3b4c0*/  STL [R1+0x32e4], R2 ;  /* 0x0032e40201007387 */ /* 0x0011e80000100800 */
[----:B-1----:R-:W-:Y:S04]  /*3b4d0*/  STL [R1+0x30f0], R4 ;  /* 0x0030f00401007387 */ /* 0x002fe80000100800 */
[----:B------:R-:W1:Y:S04]  /*3b4e0*/  LDS.U8 R4, [R0+UR4+0x1288] ;  /* 0x0012880400047984 */ /* 0x000e680008000000 */
[----:B--2---:R-:W-:Y:S04]  /*3b4f0*/  STL [R1+0x30ec], R3 ;  /* 0x0030ec0301007387 */ /* 0x004fe80000100800 */
[----:B------:R-:W2:Y:S04]  /*3b500*/  LDS.U8 R3, [R0+UR4+0x1380] ;  /* 0x0013800400037984 */ /* 0x000ea80008000000 */
[----:B------:R-:W-:Y:S01]  /*3b510*/  STL [R1+0x5384], R0 ;  /* 0x0053840001007387 */ /* 0x000fe20000100800 */
[----:B0-----:R-:W-:-:S05]  /*3b520*/  LOP3.LUT R2, R0, 0x20, RZ, 0x3c, !PT ;  /* 0x0000002000027812 */ /* 0x001fca00078e3cff */
[----:B------:R-:W0:Y:S04]  /*3b530*/  LDS.U8 R0, [R2+UR4] ;  /* 0x0000000402007984 */ /* 0x000e280008000000 */
[----:B-1----:R-:W-:Y:S04]  /*3b540*/  STL [R1+0x32f0], R4 ;  /* 0x0032f00401007387 */ /* 0x002fe80000100800 */
[----:B--2---:R-:W-:Y:S04]  /*3b550*/  STL [R1+0x32ec], R3 ;  /* 0x0032ec0301007387 */ /* 0x004fe80000100800 */
        /* <DEDUP_REMOVED lines=113> */
[----:B--2---:R-:W-:Y:S04]  /*3bc70*/  STL [R1+0x3128], R3 ;  /* 0x0031280301007387 */ /* 0x004fe80000100800 */
[----:B------:R-:W1:Y:S04]  /*3bc80*/  LDS.U8 R4, [R2+UR4+0x1280] ;  /* 0x0012800402047984 */ /* 0x000e680008000000 */
[----:B------:R-:W2:Y:S04]  /*3bc90*/  LDS.U8 R3, [R2+UR4+0x1388] ;  /* 0x0013880402037984 */ /* 0x000ea80008000000 */
[----:B0-----:R-:W-:Y:S04]  /*3bca0*/  STL [R1+0x3124], R0 ;  /* 0x0031240001007387 */ /* 0x001fe80000100800 */
[----:B------:R-:W0:Y:S01]  /*3bcb0*/  LDS.U8 R0, [R2+UR4+0x1098] ;  /* 0x0010980402007984 */ /* 0x000e220008000000 */
[----:B------:R-:W3:Y:S03]  /*3bcc0*/  S2R R29, SR_TID.X ;  /* 0x00000000001d7919 */ /* 0x000ee60000002100 */
[----:B-1----:R-:W-:Y:S04]  /*3bcd0*/  STL [R1+0x3328], R4 ;  /* 0x0033280401007387 */ /* 0x002fe80000100800 */
[----:B--2---:R3:W-:Y:S04]  /*3bce0*/  STL [R1+0x3324], R3 ;  /* 0x0033240301007387 */ /* 0x0047e80000100800 */
[----:B0-----:R-:W-:Y:S04]  /*3bcf0*/  STL [R1+0x3130], R0 ;  /* 0x0031300001007387 */ /* 0x001fe80000100800 */
[----:B------:R-:W0:Y:S01]  /*3bd00*/  LDS.U8 R0, [R2+UR4+0x1190] ;  /* 0x0011900402007984 */ /* 0x000e220008000000 */
[----:B---3--:R-:W-:-:S02]  /*3bd10*/  LOP3.LUT R3, R29, 0x3, RZ, 0xc0, !PT ;  /* 0x000000031d037812 */ /* 0x008fc400078ec0ff */
[----:B------:R-:W-:-:S03]  /*3bd20*/  SHF.R.U32.HI R4, RZ, 0x2, R29 ;  /* 0x00000002ff047819 */ /* 0x000fc6000001161d */
[----:B------:R-:W-:Y:S01]  /*3bd30*/  IMAD R3, R3, 0x420, RZ ;  /* 0x0000042003037824 */ /* 0x000fe200078e02ff */
[----:B------:R-:W-:-:S04]  /*3bd40*/  SGXT.U32 R4, R4, 0x3 ;  /* 0x000000030404781a */ /* 0x000fc80000000000 */
[----:B------:R-:W-:Y:S02]  /*3bd50*/  LOP3.LUT R3, R3, R4, RZ, 0xfc, !PT ;  /* 0x0000000403037212 */ /* 0x000fe400078efcff */
[----:B------:R-:W1:Y:S04]  /*3bd60*/  LDS.U8 R4, [R2+UR4+0x1288] ;  /* 0x0012880402047984 */ /* 0x000e680008000000 */
[----:B------:R-:W2:Y:S01]  /*3bd70*/  LDS.U8 R2, [R2+UR4+0x1380] ;  /* 0x0013800402027984 */ /* 0x000ea20008000000 */
[----:B------:R-:W-:Y:S01]  /*3bd80*/  LOP3.LUT R3, R3, 0x40, RZ, 0x3c, !PT ;  /* 0x0000004003037812 */ /* 0x000fe200078e3cff */
[----:B------:R-:W3:Y:S04]  /*3bd90*/  S2R R14, SR_TID.X ;  /* 0x00000000000e7919 */ /* 0x000ee80000002100 */
[----:B------:R-:W-:Y:S04]  /*3bda0*/  LDS.U8 R5, [R3+UR4+0x1288] ;  /* 0x0012880403057984 */ /* 0x000fe80008000000 */
[----:B0-----:R-:W-:Y:S04]  /*3bdb0*/  STL [R1+0x312c], R0 ;  /* 0x00312c0001007387 */ /* 0x001fe80000100800 */
[----:B------:R-:W0:Y:S04]  /*3bdc0*/  LDS.U8 R0, [R3+UR4] ;  /* 0x0000000403007984 */ /* 0x000e280008000000 */
        /* <DEDUP_REMOVED lines=119> */
[----:B------:R-:W0:Y:S04]  /*3c540*/  LDS.U8 R0, [R3+UR4+0x1098] ;  /* 0x0010980403007984 */ /* 0x000e280008000000 */
[----:B-1----:R3:W-:Y:S04]  /*3c550*/  STL [R1+0x3368], R2 ;  /* 0x0033680201007387 */ /* 0x0027e80000100800 */
[----:B--2---:R-:W-:Y:S04]  /*3c560*/  STL [R1+0x3364], R4 ;  /* 0x0033640401007387 */ /* 0x004fe80000100800 */
[----:B------:R-:W1:Y:S01]  /*3c570*/  LDS.U8 R4, [R3+UR4+0x1190] ;  /* 0x0011900403047984 */ /* 0x000e620008000000 */
[----:B---3--:R-:W-:-:S04]  /*3c580*/  SHF.R.U32.HI R2, RZ, 0x2, R14 ;  /* 0x00000002ff027819 */ /* 0x008fc8000001160e */
[----:B------:R-:W-:Y:S01]  /*3c590*/  SGXT.U32 R2, R2, 0x3 ;  /* 0x000000030202781a */ /* 0x000fe20000000000 */
[----:B0-----:R0:W-:Y:S02]  /*3c5a0*/  STL [R1+0x3170], R0 ;  /* 0x0031700001007387 */ /* 0x0011e40000100800 */
[----:B0-----:R-:W-:-:S05]  /*3c5b0*/  LOP3.LUT R0, R14, 0x3, RZ, 0xc0, !PT ;  /* 0x000000030e007812 */ /* 0x001fca00078ec0ff */
[----:B------:R-:W-:-:S05]  /*3c5c0*/  IMAD R0, R0, 0x420, RZ ;  /* 0x0000042000007824 */ /* 0x000fca00078e02ff */
[----:B------:R-:W-:Y:S02]  /*3c5d0*/  LOP3.LUT R0, R0, R2, RZ, 0xfc, !PT ;  /* 0x0000000200007212 */ /* 0x000fe400078efcff */
[----:B------:R-:W0:Y:S02]  /*3c5e0*/  LDS.U8 R2, [R3+UR4+0x1380] ;  /* 0x0013800403027984 */ /* 0x000e240008000000 */
[----:B------:R-:W-:Y:S02]  /*3c5f0*/  LOP3.LUT R0, R0, 0x60, RZ, 0x3c, !PT ;  /* 0x0000006000007812 */ /* 0x000fe400078e3cff */
[----:B-1----:R-:W-:Y:S04]  /*3c600*/  STL [R1+0x316c], R4 ;  /* 0x00316c0401007387 */ /* 0x002fe80000100800 */
[----:B------:R-:W-:Y:S04]  /*3c610*/  STL [R1+0x3370], R5 ;  /* 0x0033700501007387 */ /* 0x000fe80000100800 */
[----:B------:R-:W1:Y:S04]  /*3c620*/  LDS.U8 R4, [R0+UR4] ;  /* 0x0000000400047984 */ /* 0x000e680008000000 */
        /* <DEDUP_REMOVED lines=112> */
[----:B------:R-:W3:Y:S04]  /*3cd30*/  LDL.LU R7, [R1+0x23b4] ;  /* 0x0023b40001077983 */ /* 0x000ee80000300800 */
[----:B--2---:R-:W-:Y:S04]  /*3cd40*/  STL [R1+0x339c], R3 ;  /* 0x00339c0301007387 */ /* 0x004fe80000100800 */
[----:B------:R-:W2:Y:S04]  /*3cd50*/  LDL.LU R8, [R1+0x23b0] ;  /* 0x0023b00001087983 */ /* 0x000ea80000300800 */
[----:B------:R-:W-:Y:S04]  /*3cd60*/  LDS.U8 R3, [R0+UR4+0x1280] ;  /* 0x0012800400037984 */ /* 0x000fe80008000000 */
[----:B------:R-:W-:Y:S04]  /*3cd70*/  LDS.U8 R4, [R0+UR4+0x1388] ;  /* 0x0013880400047984 */ /* 0x000fe80008000000 */
[----:B0-----:R-:W-:Y:S04]  /*3cd80*/  STL [R1+0x31a8], R2 ;  /* 0x0031a80201007387 */ /* 0x001fe80000100800 */
[----:B------:R-:W0:Y:S04]  /*3cd90*/  LDS.U8 R2, [R0+UR4+0x1198] ;  /* 0x0011980400027984 */ /* 0x000e280008000000 */
[----:B------:R-:W4:Y:S04]  /*3cda0*/  LDL.LU R9, [R1+0x23a0] ;  /* 0x0023a00001097983 */ /* 0x000f280000300800 */
[----:B------:R-:W2:Y:S04]  /*3cdb0*/  LDL.LU R10, [R1+0x239c] ;  /* 0x00239c00010a7983 */ /* 0x000ea80000300800 */
        /* <DEDUP_REMOVED lines=18> */
[----:B0-----:R-:W-:Y:S04]  /*3cee0*/  STL [R1+0x31a4], R2 ;  /* 0x0031a40201007387 */ /* 0x001fe80000100800 */
[----:B------:R-:W0:Y:S04]  /*3cef0*/  LDS.U8 R2, [R0+UR4+0x1098] ;  /* 0x0010980400027984 */ /* 0x000e280008000000 */
[----:B------:R-:W-:Y:S04]  /*3cf00*/  STL [R1+0x33a8], R3 ;  /* 0x0033a80301007387 */ /* 0x000fe80000100800 */
[----:B------:R-:W-:Y:S04]  /*3cf10*/  STL [R1+0x33a4], R4 ;  /* 0x0033a40401007387 */ /* 0x000fe80000100800 */
[----:B------:R-:W1:Y:S04]  /*3cf20*/  LDS.U8 R3, [R0+UR4+0x1190] ;  /* 0x0011900400037984 */ /* 0x000e680008000000 */
[----:B0-----:R-:W-:Y:S04]  /*3cf30*/  STL [R1+0x31b0], R2 ;  /* 0x0031b00201007387 */ /* 0x001fe80000100800 */
[----:B------:R-:W0:Y:S04]  /*3cf40*/  LDS.U8 R2, [R0+UR4+0x1288] ;  /* 0x0012880400027984 */ /* 0x000e280008000000 */
[----:B------:R-:W0:Y:S04]  /*3cf50*/  LDS.U8 R0, [R0+UR4+0x1380] ;  /* 0x0013800400007984 */ /* 0x000e280008000000 */
[----:B-1----:R-:W-:Y:S04]  /*3cf60*/  STL [R1+0x31ac], R3 ;  /* 0x0031ac0301007387 */ /* 0x002fe80000100800 */
[----:B0-----:R-:W-:Y:S04]  /*3cf70*/  STL [R1+0x33b0], R2 ;  /* 0x0033b00201007387 */ /* 0x001fe80000100800 */
[----:B------:R0:W-:Y:S01]  /*3cf80*/  STL [R1+0x33ac], R0 ;  /* 0x0033ac0001007387 */ /* 0x0001e20000100800 */
[----:B------:R-:W-:Y:S06]  /*3cf90*/  BAR.SYNC.DEFER_BLOCKING 0x0 ;  /* 0x0000000000007b1d */ /* 0x000fec0000010000 */
[----:B0-----:R-:W2:Y:S04]  /*3cfa0*/  LDL.LU R0, [R1+0x22ec] ;  /* 0x0022ec0001007983 */ /* 0x001ea80000300800 */
[----:B--2---:R0:W-:Y:S04]  /*3cfb0*/  STL [R1+0x9328], R0 ;  /* 0x0093280001007387 */ /* 0x0041e80000100800 */
[----:B0-----:R-:W2:Y:S04]  /*3cfc0*/  LDL.LU R0, [R1+0x22f0] ;  /* 0x0022f00001007983 */ /* 0x001ea80000300800 */
[----:B--2---:R0:W-:Y:S04]  /*3cfd0*/  STL [R1+0x932c], R0 ;  /* 0x00932c0001007387 */ /* 0x0041e80000100800 */
[----:B0-----:R-:W2:Y:S01]  /*3cfe0*/  LDL.LU R0, [R1+0x22fc] ;  /* 0x0022fc0001007983 */ /* 0x001ea20000300800 */
[----:B------:R-:W-:-:S05]  /*3cff0*/  LOP3.LUT R14, R14, 0x3f, RZ, 0xc0, !PT ;  /* 0x0000003f0e0e7812 */ /* 0x000fca00078ec0ff */
[----:B---3--:R-:W-:Y:S04]  /*3d000*/  STS.U8 [R14+UR4], R7 ;  /* 0x000000070e007988 */ /* 0x008fe80008000004 */
[----:B------:R-:W-:Y:S04]  /*3d010*/  STS.U8 [R14+UR4+0x40], R8 ;  /* 0x000040080e007988 */ /* 0x000fe80008000004 */
[----:B----4-:R-:W-:Y:S04]  /*3d020*/  STS.U8 [R14+UR4+0x100], R9 ;  /* 0x000100090e007988 */ /* 0x010fe80008000004 */
[----:B------:R-:W-:Y:S04]  /*3d030*/  STS.U8 [R14+UR4+0x140], R10 ;  /* 0x0001400a0e007988 */ /* 0x000fe80008000004 */
[----:B------:R-:W-:Y:S04]  /*3d040*/  STS.U8 [R14+UR4+0x200], R11 ;  /* 0x0002000b0e007988 */ /* 0x000fe80008000004 */
[----:B------:R-:W-:Y:S04]  /*3d050*/  STS.U8 [R14+UR4+0x240], R12 ;  /* 0x0002400c0e007988 */ /* 0x000fe80008000004 */
[----:B------:R-:W-:Y:S04]  /*3d060*/  STS.U8 [R14+UR4+0x300], R13 ;  /* 0x0003000d0e007988 */ /* 0x000fe80008000004 */
[----:B------:R-:W-:Y:S04]  /*3d070*/  STS.U8 [R14+UR4+0x340], R15 ;  /* 0x0003400f0e007988 */ /* 0x000fe80008000004 */
[----:B--2---:R0:W-:Y:S04]  /*3d080*/  STL [R1+0x9330], R0 ;  /* 0x0093300001007387 */ /* 0x0041e80000100800 */
[----:B0-----:R-:W2:Y:S04]  /*3d090*/  LDL.LU R0, [R1+0x2300] ;  /* 0x0023000001007983 */ /* 0x001ea80000300800 */
[----:B------:R-:W3:Y:S04]  /*3d0a0*/  LDL.LU R2, [R1+0x22e0] ;  /* 0x0022e00001027983 */ /* 0x000ee80000300800 */
[----:B------:R-:W4:Y:S04]  /*3d0b0*/  LDL.LU R3, [R1+0x22dc] ;  /* 0x0022dc0001037983 */ /* 0x000f280000300800 */
        /* <DEDUP_REMOVED lines=10> */
[----:B------:R0:W-:Y:S04]  /*3d160*/  STS.U8 [R14+UR4+0x400], R16 ;  /* 0x000400100e007988 */ /* 0x0001e80008000004 */
[----:B------:R-:W3:Y:S04]  /*3d170*/  LDL.LU R15, [R1+0x2280] ;  /* 0x00228000010f7983 */ /* 0x000ee80000300800 */
[----:B------:R1:W-:Y:S04]  /*3d180*/  STS.U8 [R14+UR4+0x440], R17 ;  /* 0x000440110e007988 */ /* 0x0003e80008000004 */
[----:B------:R0:W-:Y:S04]  /*3d190*/  STS.U8 [R14+UR4+0x500], R18 ;  /* 0x000500120e007988 */ /* 0x0001e80008000004 */
[----:B------:R0:W-:Y:S04]  /*3d1a0*/  STS.U8 [R14+UR4+0x540], R19 ;  /* 0x000540130e007988 */ /* 0x0001e80008000004 */
[----:B------:R1:W-:Y:S04]  /*3d1b0*/  STS.U8 [R14+UR4+0x600], R20 ;  /* 0x000600140e007988 */ /* 0x0003e80008000004 */
[----:B------:R1:W-:Y:S04]  /*3d1c0*/  STS.U8 [R14+UR4+0x640], R21 ;  /* 0x000640150e007988 */ /* 0x0003e80008000004 */
[----:B0-----:R-:W3:Y:S04]  /*3d1d0*/  LDL.LU R16, [R1+0x227c] ;  /* 0x00227c0001107983 */ /* 0x001ee80000300800 */
[----:B-1----:R-:W3:Y:S04]  /*3d1e0*/  LDL.LU R17, [R1+0x2270] ;  /* 0x0022700001117983 */ /* 0x002ee80000300800 */
        /* <DEDUP_REMOVED lines=18> */
[----:B0-----:R-:W3:Y:S04]  /*3d310*/  LDL.LU R28, [R1+0x221c] ;  /* 0x00221c00011c7983 */ /* 0x001ee80000300800 */
[----:B-1----:R-:W3:Y:S04]  /*3d320*/  LDL.LU R29, [R1+0x2210] ;  /* 0x00221000011d7983 */ /* 0x002ee80000300800 */
[----:B--2---:R0:W-:Y:S04]  /*3d330*/  STS.U8 [R14+UR4+0xb00], R0 ;  /* 0x000b00000e007988 */ /* 0x0041e80008000004 */
[----:B0-----:R-:W2:Y:S04]  /*3d340*/  LDL.LU R0, [R1+0x9330] ;  /* 0x0093300001007983 */ /* 0x001ea80000300800 */
[----:B--2---:R0:W-:Y:S04]  /*3d350*/  STS.U8 [R14+UR4+0xb40], R0 ;  /* 0x000b40000e007988 */ /* 0x0041e80008000004 */
[----:B0-----:R-:W2:Y:S04]  /*3d360*/  LDL.LU R0, [R1+0x932c] ;  /* 0x00932c0001007983 */ /* 0x001ea80000300800 */
[----:B--2---:R0:W-:Y:S04]  /*3d370*/  STS.U8 [R14+UR4+0xc00], R0 ;  /* 0x000c00000e007988 */ /* 0x0041e80008000004 */
[----:B0-----:R-:W2:Y:S04]  /*3d380*/  LDL.LU R0, [R1+0x9328] ;  /* 0x0093280001007983 */ /* 0x001ea80000300800 */
[----:B--2---:R0:W-:Y:S04]  /*3d390*/  STS.U8 [R14+UR4+0xc40], R0 ;  /* 0x000c40000e007988 */ /* 0x0041e80008000004 */
[----:B0-----:R-:W2:Y:S04]  /*3d3a0*/  LDL.LU R0, [R1+0x21f0] ;  /* 0x0021f00001007983 */ /* 0x001ea80000300800 */
[----:B--2---:R0:W-:Y:S04]  /*3d3b0*/  STL [R1+0x931c], R0 ;  /* 0x00931c0001007387 */ /* 0x0041e80000100800 */
[----:B0-----:R-:W2:Y:S04]  /*3d3c0*/  LDL.LU R0, [R1+0x21fc] ;  /* 0x0021fc0001007983 */ /* 0x001ea80000300800 */
[----:B--2---:R0:W-:Y:S04]  /*3d3d0*/  STL [R1+0x9320], R0 ;  /* 0x0093200001007387 */ /* 0x0041e80000100800 */
[----:B0-----:R-:W2:Y:S04]  /*3d3e0*/  LDL.LU R0, [R1+0x2200] ;  /* 0x0022000001007983 */ /* 0x001ea80000300800 */
[----:B---3--:R-:W-:Y:S04]  /*3d3f0*/  STS.U8 [R14+UR4+0xd00], R2 ;  /* 0x000d00020e007988 */ /* 0x008fe80008000004 */
[----:B----4-:R-:W-:Y:S04]  /*3d400*/  STS.U8 [R14+UR4+0xd40], R3 ;  /* 0x000d40030e007988 */ /* 0x010fe80008000004 */
[----:B------:R-:W-:Y:S04]  /*3d410*/  STS.U8 [R14+UR4+0xe00], R4 ;  /* 0x000e00040e007988 */ /* 0x000fe80008000004 */
        /* <DEDUP_REMOVED lines=59> */
[----:B--2---:R-:W-:Y:S04]  /*3d7d0*/  STS.U8 [R14+UR4+0x1c00], R0 ;  /* 0x001c00000e007988 */ /* 0x004fe80008000004 */
[----:B---3--:R-:W-:Y:S04]  /*3d7e0*/  STS.U8 [R14+UR4+0x1c40], R2 ;  /* 0x001c40020e007988 */ /* 0x008fe80008000004 */
[----:B----4-:R-:W-:Y:S04]  /*3d7f0*/  STS.U8 [R14+UR4+0x1d00], R3 ;  /* 0x001d00030e007988 */ /* 0x010fe80008000004 */
[----:B------:R-:W-:Y:S04]  /*3d800*/  STS.U8 [R14+UR4+0x1d40], R4 ;  /* 0x001d40040e007988 */ /* 0x000fe80008000004 */
[----:B------:R0:W-:Y:S04]  /*3d810*/  STS.U8 [R14+UR4+0x1e00], R5 ;  /* 0x001e00050e007988 */ /* 0x0001e80008000004 */
[----:B0-----:R-:W2:Y:S04]  /*3d820*/  LDL.LU R5, [R1+0xfc] ;  /* 0x0000fc0001057983 */ /* 0x001ea80000300800 */
[----:B--2---:R0:W-:Y:S04]  /*3d830*/  STL [R1+0x9310], R5 ;  /* 0x0093100501007387 */ /* 0x0041e80000100800 */
[----:B0-----:R-:W2:Y:S04]  /*3d840*/  LDL.LU R5, [R1+0x100] ;  /* 0x0001000001057983 */ /* 0x001ea80000300800 */
[----:B--2---:R0:W-:Y:S04]  /*3d850*/  STL [R1+0x9314], R5 ;  /* 0x0093140501007387 */ /* 0x0041e80000100800 */
[----:B0-----:R-:W2:Y:S04]  /*3d860*/  LDL.LU R5, [R1+0x10c] ;  /* 0x00010c0001057983 */ /* 0x001ea80000300800 */
        /* <DEDUP_REMOVED lines=27> */
[----:B------:R0:W-:Y:S04]  /*3da20*/  STS.U8 [R14+UR4+0x2800], R26 ;  /* 0x0028001a0e007988 */ /* 0x0001e80008000004 */
[----:B------:R-:W3:Y:S04]  /*3da30*/  LDL.LU R21, [R1+0xb0] ;  /* 0x0000b00001157983 */ /* 0x000ee80000300800 */
[----:B------:R-:W-:Y:S04]  /*3da40*/  STS.U8 [R14+UR4+0x2840], R27 ;  /* 0x0028401b0e007988 */ /* 0x000fe80008000004 */
[----:B------:R-:W3:Y:S04]  /*3da50*/  LDL.LU R22, [R1+0x9c] ;  /* 0x00009c0001167983 */ /* 0x000ee80000300800 */
[----:B------:R-:W-:Y:S04]  /*3da60*/  STS.U8 [R14+UR4+0x2900], R28 ;  /* 0x0029001c0e007988 */ /* 0x000fe80008000004 */
[----:B------:R-:W3:Y:S04]  /*3da70*/  LDL.LU R25, [R1+0x90] ;  /* 0x0000900001197983 */ /* 0x000ee80000300800 */
[----:B------:R1:W-:Y:S04]  /*3da80*/  STS.U8 [R14+UR4+0x2940], R29 ;  /* 0x0029401d0e007988 */ /* 0x0003e80008000004 */
[----:B0-----:R-:W3:Y:S04]  /*3da90*/  LDL.LU R26, [R1+0x8c] ;  /* 0x00008c00011a7983 */ /* 0x001ee80000300800 */
[----:B-1----:R-:W3:Y:S04]  /*3daa0*/  LDL.LU R29, [R1+0x80] ;  /* 0x00008000011d7983 */ /* 0x002ee80000300800 */
        /* <DEDUP_REMOVED lines=15> */
[----:B------:R-:W3:Y:S04]  /*3dba0*/  LDL.LU R28, [R1] ;  /* 0x00000000011c7983 */ /* 0x000ee80000300800 */
[----:B--2---:R0:W-:Y:S04]  /*3dbb0*/  STS.U8 [R14+UR4+0x2a00], R5 ;  /* 0x002a00050e007988 */ /* 0x0041e80008000004 */
[----:B0-----:R-:W2:Y:S04]  /*3dbc0*/  LDL.LU R5, [R1+0x9318] ;  /* 0x0093180001057983 */ /* 0x001ea80000300800 */
[----:B--2---:R0:W-:Y:S04]  /*3dbd0*/  STS.U8 [R14+UR4+0x2a40], R5 ;  /* 0x002a40050e007988 */ /* 0x0041e80008000004 */
[----:B0-----:R-:W2:Y:S04]  /*3dbe0*/  LDL.LU R5, [R1+0x9314] ;  /* 0x0093140001057983 */ /* 0x001ea80000300800 */
[----:B--2---:R0:W-:Y:S04]  /*3dbf0*/  STS.U8 [R14+UR4+0x2b00], R5 ;  /* 0x002b00050e007988 */ /* 0x0041e80008000004 */
[----:B0-----:R-:W2:Y:S04]  /*3dc00*/  LDL.LU R5, [R1+0x9310] ;  /* 0x0093100001057983 */ /* 0x001ea80000300800 */
[----:B--2---:R0:W-:Y:S04]  /*3dc10*/  STS.U8 [R14+UR4+0x2b40], R5 ;  /* 0x002b40050e007988 */ /* 0x0041e80008000004 */
[----:B---3--:R1:W-:Y:S04]  /*3dc20*/  STS.U8 [R14+UR4+0x2c00], R6 ;  /* 0x002c00060e007988 */ /* 0x0083e80008000004 */
[----:B----4-:R2:W-:Y:S04]  /*3dc30*/  STS.U8 [R14+UR4+0x2c40], R9 ;  /* 0x002c40090e007988 */ /* 0x0105e80008000004 */
[----:B------:R3:W-:Y:S04]  /*3dc40*/  STS.U8 [R14+UR4+0x2d00], R10 ;  /* 0x002d000a0e007988 */ /* 0x0007e80008000004 */
[----:B------:R4:W-:Y:S04]  /*3dc50*/  STS.U8 [R14+UR4+0x2d40], R13 ;  /* 0x002d400d0e007988 */ /* 0x0009e80008000004 */
[----:B------:R2:W-:Y:S04]  /*3dc60*/  STS.U8 [R14+UR4+0x2e00], R17 ;  /* 0x002e00110e007988 */ /* 0x0005e80008000004 */
[----:B0-----:R-:W4:Y:S04]  /*3dc70*/  LDL.LU R5, [R1+0x930c] ;  /* 0x00930c0001057983 */ /* 0x001f280000300800 */
[----:B-1----:R-:W4:Y:S04]  /*3dc80*/  LDL.LU R6, [R1+0x9308] ;  /* 0x0093080001067983 */ /* 0x002f280000300800 */
[----:B--2---:R-:W2:Y:S04]  /*3dc90*/  LDL.LU R9, [R1+0x9304] ;  /* 0x0093040001097983 */ /* 0x004ea80000300800 */
[----:B---3--:R-:W3:Y:S04]  /*3dca0*/  LDL.LU R10, [R1+0x9300] ;  /* 0x00930000010a7983 */ /* 0x008ee80000300800 */
[----:B----4-:R-:W4:Y:S04]  /*3dcb0*/  LDL.LU R13, [R1+0x92fc] ;  /* 0x0092fc00010d7983 */ /* 0x010f280000300800 */
[----:B------:R-:W2:Y:S04]  /*3dcc0*/  LDL.LU R17, [R1+0x92f8] ;  /* 0x0092f80001117983 */ /* 0x000ea80000300800 */
[----:B------:R0:W-:Y:S04]  /*3dcd0*/  STS.U8 [R14+UR4+0x2e40], R18 ;  /* 0x002e40120e007988 */ /* 0x0001e80008000004 */
[----:B------:R1:W-:Y:S04]  /*3dce0*/  STS.U8 [R14+UR4+0x2f00], R21 ;  /* 0x002f00150e007988 */ /* 0x0003e80008000004 */
[----:B------:R0:W-:Y:S04]  /*3dcf0*/  STS.U8 [R14+UR4+0x2f40], R22 ;  /* 0x002f40160e007988 */ /* 0x0001e80008000004 */
[----:B------:R0:W-:Y:S04]  /*3dd00*/  STS.U8 [R14+UR4+0x3000], R25 ;  /* 0x003000190e007988 */ /* 0x0001e80008000004 */
[----:B------:R1:W-:Y:S04]  /*3dd10*/  STS.U8 [R14+UR4+0x3040], R26 ;  /* 0x0030401a0e007988 */ /* 0x0003e80008000004 */
[----:B------:R1:W-:Y:S04]  /*3dd20*/  STS.U8 [R14+UR4+0x3100], R29 ;  /* 0x0031001d0e007988 */ /* 0x0003e80008000004 */
[----:B0-----:R-:W2:Y:S04]  /*3dd30*/  LDL.LU R18, [R1+0x92f4] ;  /* 0x0092f40001127983 */ /* 0x001ea80000300800 */
[----:B-1----:R-:W2:Y:S04]  /*3dd40*/  LDL.LU R21, [R1+0x92f0] ;  /* 0x0092f00001157983 */ /* 0x002ea80000300800 */
[----:B------:R-:W2:Y:S04]  /*3dd50*/  LDL.LU R22, [R1+0x92ec] ;  /* 0x0092ec0001167983 */ /* 0x000ea80000300800 */
[----:B------:R-:W2:Y:S04]  /*3dd60*/  LDL.LU R25, [R1+0x92e8] ;  /* 0x0092e80001197983 */ /* 0x000ea80000300800 */
[----:B------:R-:W2:Y:S04]  /*3dd70*/  LDL.LU R26, [R1+0x92e4] ;  /* 0x0092e400011a7983 */ /* 0x000ea80000300800 */
[----:B------:R-:W2:Y:S04]  /*3dd80*/  LDL.LU R29, [R1+0x92e0] ;  /* 0x0092e000011d7983 */ /* 0x000ea80000300800 */
[----:B------:R0:W-:Y:S04]  /*3dd90*/  STS.U8 [R14+UR4+0x3140], R0 ;  /* 0x003140000e007988 */ /* 0x0001e80008000004 */
[----:B------:R1:W-:Y:S04]  /*3dda0*/  STS.U8 [R14+UR4+0x3200], R2 ;  /* 0x003200020e007988 */ /* 0x0003e80008000004 */
        /* <DEDUP_REMOVED lines=13> */
[----:B------:R-:W3:Y:S04]  /*3de80*/  LDL.LU R11, [R1+0x2354] ;  /* 0x00235400010b7983 */ /* 0x000ee80000300800 */
[----:B------:R0:W-:Y:S04]  /*3de90*/  STS.U8 [R14+UR4+0x3600], R16 ;  /* 0x003600100e007988 */ /* 0x0001e80008000004 */
[----:B------:R0:W-:Y:S04]  /*3dea0*/  STS.U8 [R14+UR4+0x3640], R19 ;  /* 0x003640130e007988 */ /* 0x0001e80008000004 */
[----:B------:R1:W-:Y:S04]  /*3deb0*/  STS.U8 [R14+UR4+0x3700], R20 ;  /* 0x003700140e007988 */ /* 0x0003e80008000004 */
[----:B------:R1:W-:Y:S04]  /*3dec0*/  STS.U8 [R14+UR4+0x3740], R23 ;  /* 0x003740170e007988 */ /* 0x0003e80008000004 */
[----:B0-----:R-:W3:Y:S04]  /*3ded0*/  LDL.LU R12, [R1+0x2348] ;  /* 0x00234800010c7983 */ /* 0x001ee80000300800 */
[----:B-1----:R-:W3:Y:S04]  /*3dee0*/  LDL.LU R15, [R1+0x2344] ;  /* 0x00234400010f7983 */ /* 0x002ee80000300800 */
[----:B------:R-:W-:Y:S04]  /*3def0*/  STS.U8 [R14+UR4+0x3800], R24 ;  /* 0x003800180e007988 */ /* 0x000fe80008000004 */
[----:B------:R-:W3:Y:S04]  /*3df00*/  LDL.LU R16, [R1+0x2338] ;  /* 0x0023380001107983 */ /* 0x000ee80000300800 */
[----:B------:R-:W3:Y:S04]  /*3df10*/  LDL.LU R19, [R1+0x2334] ;  /* 0x0023340001137983 */ /* 0x000ee80000300800 */
[----:B------:R-:W3:Y:S04]  /*3df20*/  LDL.LU R20, [R1+0x2328] ;  /* 0x0023280001147983 */ /* 0x000ee80000300800 */
[----:B------:R0:W-:Y:S04]  /*3df30*/  STS.U8 [R14+UR4+0x3840], R27 ;  /* 0x0038401b0e007988 */ /* 0x0001e80008000004 */
[----:B------:R-:W3:Y:S04]  /*3df40*/  LDL.LU R23, [R1+0x2324] ;  /* 0x0023240001177983 */ /* 0x000ee80000300800 */
[----:B------:R1:W-:Y:S04]  /*3df50*/  STS.U8 [R14+UR4+0x3900], R28 ;  /* 0x0039001c0e007988 */ /* 0x0003e80008000004 */
[----:B0-----:R-:W3:Y:S04]  /*3df60*/  LDL.LU R27, [R1+0x2318] ;  /* 0x00231800011b7983 */ /* 0x001ee80000300800 */
[----:B------:R-:W3:Y:S04]  /*3df70*/  LDL.LU R24, [R1+0x2314] ;  /* 0x0023140001187983 */ /* 0x000ee80000300800 */
[----:B-1----:R-:W3:Y:S04]  /*3df80*/  LDL.LU R28, [R1+0x2308] ;  /* 0x00230800011c7983 */ /* 0x002ee80000300800 */
[----:B--2---:R0:W-:Y:S04]  /*3df90*/  STS.U8 [R14+UR4+0x3940], R29 ;  /* 0x0039401d0e007988 */ /* 0x0041e80008000004 */
[----:B------:R1:W-:Y:S04]  /*3dfa0*/  STS.U8 [R14+UR4+0x3a00], R26 ;  /* 0x003a001a0e007988 */ /* 0x0003e80008000004 */
[----:B------:R2:W-:Y:S04]  /*3dfb0*/  STS.U8 [R14+UR4+0x3a40], R25 ;  /* 0x003a40190e007988 */ /* 0x0005e80008000004 */
[----:B------:R0:W-:Y:S04]  /*3dfc0*/  STS.U8 [R14+UR4+0x3b00], R22 ;  /* 0x003b00160e007988 */ /* 0x0001e80008000004 */
[----:B------:R0:W-:Y:S04]  /*3dfd0*/  STS.U8 [R14+UR4+0x3b40], R21 ;  /* 0x003b40150e007988 */ /* 0x0001e80008000004 */
[----:B------:R-:W-:Y:S04]  /*3dfe0*/  STS.U8 [R14+UR4+0x3c00], R18 ;  /* 0x003c00120e007988 */ /* 0x000fe80008000004 */
[----:B------:R2:W-:Y:S04]  /*3dff0*/  STS.U8 [R14+UR4+0x3c40], R17 ;  /* 0x003c40110e007988 */ /* 0x0005e80008000004 */
[----:B0-----:R-:W3:Y:S04]  /*3e000*/  LDL.LU R29, [R1+0x2388] ;  /* 0x00238800011d7983 */ /* 0x001ee80000300800 */
[----:B-1----:R-:W3:Y:S04]  /*3e010*/  LDL.LU R26, [R1+0x2394] ;  /* 0x00239400011a7983 */ /* 0x002ee80000300800 */
[----:B--2---:R-:W2:Y:S04]  /*3e020*/  LDL.LU R25, [R1+0x2398] ;  /* 0x0023980001197983 */ /* 0x004ea80000300800 */
[----:B------:R-:W2:Y:S04]  /*3e030*/  LDL.LU R22, [R1+0x23a4] ;  /* 0x0023a40001167983 */ /* 0x000ea80000300800 */
[----:B------:R-:W2:Y:S04]  /*3e040*/  LDL.LU R21, [R1+0x23a8] ;  /* 0x0023a80001157983 */ /* 0x000ea80000300800 */
[----:B------:R-:W2:Y:S01]  /*3e050*/  LDL.LU R14, [R1+0x92dc] ;  /* 0x0092dc00010e7983 */ /* 0x000ea20000300800 */
[----:B------:R-:W0:Y:S02]  /*3e060*/  S2R R18, SR_TID.X ;  /* 0x0000000000127919 */ /* 0x000e240000002100 */
[----:B0-----:R-:W-:-:S04]  /*3e070*/  LOP3.LUT R17, R18, 0x3f, RZ, 0xc0, !PT ;  /* 0x0000003f12117812 */ /* 0x001fc800078ec0ff */
[----:B------:R-:W-:Y:S01]  /*3e080*/  LOP3.LUT R18, R17, 0x10, RZ, 0x3c, !PT ;  /* 0x0000001011127812 */ /* 0x000fe200078e3cff */
[----:B--2---:R-:W-:Y:S04]  /*3e090*/  STS.U8 [R17+UR4+0x3d00], R14 ;  /* 0x003d000e11007988 */ /* 0x004fe80008000004 */
[----:B----4-:R-:W-:Y:S04]  /*3e0a0*/  STS.U8 [R17+UR4+0x3d40], R13 ;  /* 0x003d400d11007988 */ /* 0x010fe80008000004 */
[----:B---3--:R-:W-:Y:S04]  /*3e0b0*/  STS.U8 [R17+UR4+0x3e00], R10 ;  /* 0x003e000a11007988 */ /* 0x008fe80008000004 */
        /* <DEDUP_REMOVED lines=21> */
[----:B------:R0:W-:Y:S04]  /*3e210*/  STS.U8 [R18+UR4+0x980], R27 ;  /* 0x0009801b12007988 */ /* 0x0001e80008000004 */
[----:B0-----:R-:W2:Y:S04]  /*3e220*/  LDL.LU R27, [R1+0x2304] ;  /* 0x00230400011b7983 */ /* 0x001ea80000300800 */
[----:B------:R-:W3:Y:S04]  /*3e230*/  LDL.LU R5, [R1+0x22e8] ;  /* 0x0022e80001057983 */ /* 0x000ee80000300800 */
[----:B---3--:R0:W-:Y:S04]  /*3e240*/  STL [R1+0x92d4], R5 ;  /* 0x0092d40501007387 */ /* 0x0081e80000100800 */
[----:B0-----:R-:W3:Y:S04]  /*3e250*/  LDL.LU R5, [R1+0x22f4] ;  /* 0x0022f40001057983 */ /* 0x001ee80000300800 */
[----:B------:R-:W-:Y:S04]  /*3e260*/  STS.U8 [R18+UR4+0x9c0], R24 ;  /* 0x0009c01812007988 */ /* 0x000fe80008000004 */
[----:B------:R-:W-:Y:S04]  /*3e270*/  STS.U8 [R18+UR4+0xa80], R28 ;  /* 0x000a801c12007988 */ /* 0x000fe80008000004 */
[----:B---3--:R0:W-:Y:S04]  /*3e280*/  STL [R1+0x92d8], R5 ;  /* 0x0092d80501007387 */ /* 0x0081e80000100800 */
[----:B0-----:R-:W3:Y:S04]  /*3e290*/  LDL.LU R5, [R1+0x22f8] ;  /* 0x0022f80001057983 */ /* 0x001ee80000300800 */
        /* <DEDUP_REMOVED lines=25> */
[----:B--2---:R0:W-:Y:S04]  /*3e430*/  STS.U8 [R18+UR4+0xac0], R27 ;  /* 0x000ac01b12007988 */ /* 0x0041e80008000004 */
[----:B------:R-:W2:Y:S04]  /*3e440*/  LDL.LU R24, [R1+0x2218] ;  /* 0x0022180001187983 */ /* 0x000ea80000300800 */
[----:B0-----:R-:W2:Y:S04]  /*3e450*/  LDL.LU R27, [R1+0x2214] ;  /* 0x00221400011b7983 */ /* 0x001ea80000300800 */
[----:B---3--:R0:W-:Y:S04]  /*3e460*/  STS.U8 [R18+UR4+0xb80], R5 ;  /* 0x000b800512007988 */ /* 0x0081e80008000004 */
[----:B0-----:R-:W3:Y:S04]  /*3e470*/  LDL.LU R5, [R1+0x92d8] ;  /* 0x0092d80001057983 */ /* 0x001ee80000300800 */
[----:B---3--:R0:W-:Y:S04]  /*3e480*/  STS.U8 [R18+UR4+0xbc0], R5 ;  /* 0x000bc00512007988 */ /* 0x0081e80008000004 */
[----:B0-----:R-:W3:Y:S04]  /*3e490*/  LDL.LU R5, [R1+0x92d4] ;  /* 0x0092d40001057983 */ /* 0x001ee80000300800 */
        /* <DEDUP_REMOVED lines=24> */
[----:B0-----:R-:W3:Y:S04]  /*3e620*/  LDL.LU R28, [R1+0x2208] ;  /* 0x00220800011c7983 */ /* 0x001ee80000300800 */
[----:B------:R-:W4:Y:S04]  /*3e630*/  LDL.LU R5, [R1+0x21f4] ;  /* 0x0021f40001057983 */ /* 0x000f280000300800 */
[----:B----4-:R0:W-:Y:S04]  /*3e640*/  STL [R1+0x92cc], R5 ;  /* 0x0092cc0501007387 */ /* 0x0101e80000100800 */
[----:B0-----:R-:W4:Y:S04]  /*3e650*/  LDL.LU R5, [R1+0x21f8] ;  /* 0x0021f80001057983 */ /* 0x001f280000300800 */
[----:B------:R-:W-:Y:S04]  /*3e660*/  STS.U8 [R18+UR4+0x1880], R20 ;  /* 0x0018801412007988 */ /* 0x000fe80008000004 */
[----:B------:R-:W-:Y:S04]  /*3e670*/  STS.U8 [R18+UR4+0x18c0], R23 ;  /* 0x0018c01712007988 */ /* 0x000fe80008000004 */
[----:B----4-:R0:W-:Y:S04]  /*3e680*/  STL [R1+0x92d0], R5 ;  /* 0x0092d00501007387 */ /* 0x0101e80000100800 */
[----:B0-----:R-:W4:Y:S04]  /*3e690*/  LDL.LU R5, [R1+0x2204] ;  /* 0x0022040001057983 */ /* 0x001f280000300800 */
        /* <DEDUP_REMOVED lines=25> */
[----:B------:R1:W-:Y:S04]  /*3e830*/  STS.U8 [R18+UR4+0x19c0], R27 ;  /* 0x0019c01b12007988 */ /* 0x0003e80008000004 */
[----:B---3--:R3:W-:Y:S04]  /*3e840*/  STS.U8 [R18+UR4+0x1a80], R28 ;  /* 0x001a801c12007988 */ /* 0x0087e80008000004 */
[----:B0-----:R-:W2:Y:S04]  /*3e850*/  LDL.LU R24, [R1+0x128] ;  /* 0x0001280001187983 */ /* 0x001ea80000300800 */
[----:B-1----:R-:W2:Y:S04]  /*3e860*/  LDL.LU R27, [R1+0x124] ;  /* 0x00012400011b7983 */ /* 0x002ea80000300800 */
[----:B---3--:R-:W3:Y:S04]  /*3e870*/  LDL.LU R28, [R1+0x118] ;  /* 0x00011800011c7983 */ /* 0x008ee80000300800 */
[----:B----4-:R0:W-:Y:S04]  /*3e880*/  STS.U8 [R18+UR4+0x1ac0], R5 ;  /* 0x001ac00512007988 */ /* 0x0101e80008000004 */
[----:B0-----:R-:W4:Y:S04]  /*3e890*/  LDL.LU R5, [R1+0x92d0] ;  /* 0x0092d00001057983 */ /* 0x001f280000300800 */
[----:B----4-:R0:W-:Y:S04]  /*3e8a0*/  STS.U8 [R18+UR4+0x1b80], R5 ;  /* 0x001b800512007988 */ /* 0x0101e80008000004 */
[----:B0-----:R-:W4:Y:S04]  /*3e8b0*/  LDL.LU R5, [R1+0x92cc] ;  /* 0x0092cc0001057983 */ /* 0x001f280000300800 */
        /* <DEDUP_REMOVED lines=12> */
[----:B------:R-:W-:Y:S04]  /*3e980*/  STS.U8 [R18+UR4+0x21c0], R0 ;  /* 0x0021c00012007988 */ /* 0x000fe80008000004 */
[----:B------:R1:W-:Y:S04]  /*3e990*/  STS.U8 [R18+UR4+0x2280], R2 ;  /* 0x0022800212007988 */ /* 0x0003e80008000004 */
[----:B0-----:R-:W4:Y:S04]  /*3e9a0*/  LDL.LU R29, [R1+0x114] ;  /* 0x00011400011d7983 */ /* 0x001f280000300800 */
[----:B-1----:R-:W2:Y:S04]  /*3e9b0*/  LDL.LU R2, [R1+0xf8] ;  /* 0x0000f80001027983 */ /* 0x002ea80000300800 */
        /* <DEDUP_REMOVED lines=29> */
[----:B---3--:R0:W-:Y:S04]  /*3eb90*/  STS.U8 [R18+UR4+0x2980], R28 ;  /* 0x0029801c12007988 */ /* 0x0081e80008000004 */
[----:B------:R-:W3:Y:S04]  /*3eba0*/  LDL.LU R27, [R1+0x74] ;  /* 0x00007400011b7983 */ /* 0x000ee80000300800 */
[----:B0-----:R-:W3:Y:S04]  /*3ebb0*/  LDL.LU R28, [R1+0x68] ;  /* 0x00006800011c7983 */ /* 0x001ee80000300800 */
        /* <DEDUP_REMOVED lines=11> */
[----:B----4-:R0:W-:Y:S04]  /*3ec70*/  STS.U8 [R18+UR4+0x29c0], R29 ;  /* 0x0029c01d12007988 */ /* 0x0101e80008000004 */
[----:B------:R-:W4:Y:S04]  /*3ec80*/  LDL.LU R26, [R1+0x8] ;  /* 0x00000800011a7983 */ /* 0x000f280000300800 */
[----:B0-----:R-:W3:Y:S04]  /*3ec90*/  LDL.LU R29, [R1+0x4] ;  /* 0x00000400011d7983 */ /* 0x001ee80000300800 */
[----:B--2---:R0:W-:Y:S04]  /*3eca0*/  STS.U8 [R18+UR4+0x2a80], R2 ;  /* 0x002a800212007988 */ /* 0x0041e80008000004 */
[----:B0-----:R-:W2:Y:S04]  /*3ecb0*/  LDL.LU R2, [R1+0x92c8] ;  /* 0x0092c80001027983 */ /* 0x001ea80000300800 */
[----:B--2---:R0:W-:Y:S04]  /*3ecc0*/  STS.U8 [R18+UR4+0x2ac0], R2 ;  /* 0x002ac00212007988 */ /* 0x0041e80008000004 */
[----:B0-----:R-:W2:Y:S04]  /*3ecd0*/  LDL.LU R2, [R1+0x92c4] ;  /* 0x0092c40001027983 */ /* 0x001ea80000300800 */
[----:B--2---:R0:W-:Y:S04]  /*3ece0*/  STS.U8 [R18+UR4+0x2b80], R2 ;  /* 0x002b800212007988 */ /* 0x0041e80008000004 */
[----:B------:R1:W-:Y:S04]  /*3ecf0*/  STS.U8 [R18+UR4+0x2bc0], R3 ;  /* 0x002bc00312007988 */ /* 0x0003e80008000004 */
[----:B------:R2:W-:Y:S04]  /*3ed00*/  STS.U8 [R18+UR4+0x2c80], R4 ;  /* 0x002c800412007988 */ /* 0x0005e80008000004 */
[----:B------:R0:W-:Y:S04]  /*3ed10*/  STS.U8 [R18+UR4+0x2cc0], R7 ;  /* 0x002cc00712007988 */ /* 0x0001e80008000004 */
[----:B------:R1:W-:Y:S04]  /*3ed20*/  STS.U8 [R18+UR4+0x2d80], R8 ;  /* 0x002d800812007988 */ /* 0x0003e80008000004 */
[----:B------:R2:W-:Y:S04]  /*3ed30*/  STS.U8 [R18+UR4+0x2dc0], R11 ;  /* 0x002dc00b12007988 */ /* 0x0005e80008000004 */
[----:B0-----:R-:W4:Y:S04]  /*3ed40*/  LDL.LU R2, [R1+0x92c0] ;  /* 0x0092c00001027983 */ /* 0x001f280000300800 */
[----:B-1----:R-:W4:Y:S04]  /*3ed50*/  LDL.LU R3, [R1+0x92bc] ;  /* 0x0092bc0001037983 */ /* 0x002f280000300800 */
[----:B--2---:R-:W2:Y:S04]  /*3ed60*/  LDL.LU R4, [R1+0x92b8] ;  /* 0x0092b80001047983 */ /* 0x004ea80000300800 */
        /* <DEDUP_REMOVED lines=14> */
[----:B---3--:R-:W3:Y:S04]  /*3ee50*/  LDL.LU R23, [R1+0x9294] ;  /* 0x0092940001177983 */ /* 0x008ee80000300800 */
[----:B------:R0:W-:Y:S04]  /*3ee60*/  STS.U8 [R18+UR4+0x3180], R24 ;  /* 0x0031801812007988 */ /* 0x0001e80008000004 */
[----:B------:R1:W-:Y:S04]  /*3ee70*/  STS.U8 [R18+UR4+0x31c0], R27 ;  /* 0x0031c01b12007988 */ /* 0x0003e80008000004 */
[----:B------:R1:W-:Y:S04]  /*3ee80*/  STS.U8 [R18+UR4+0x3280], R28 ;  /* 0x0032801c12007988 */ /* 0x0003e80008000004 */
[----:B0-----:R-:W2:Y:S04]  /*3ee90*/  LDL.LU R24, [R1+0x9290] ;  /* 0x0092900001187983 */ /* 0x001ea80000300800 */
[----:B-1----:R-:W2:Y:S04]  /*3eea0*/  LDL.LU R27, [R1+0x928c] ;  /* 0x00928c00011b7983 */ /* 0x002ea80000300800 */
[----:B------:R-:W2:Y:S04]  /*3eeb0*/  LDL.LU R28, [R1+0x9288] ;  /* 0x00928800011c7983 */ /* 0x000ea80000300800 */
[----:B------:R-:W-:Y:S04]  /*3eec0*/  STS.U8 [R18+UR4+0x32c0], R5 ;  /* 0x0032c00512007988 */ /* 0x000fe80008000004 */
[----:B------:R-:W-:Y:S04]  /*3eed0*/  STS.U8 [R18+UR4+0x3380], R6 ;  /* 0x0033800612007988 */ /* 0x000fe80008000004 */
[----:B------:R-:W-:Y:S04]  /*3eee0*/  STS.U8 [R18+UR4+0x33c0], R9 ;  /* 0x0033c00912007988 */ /* 0x000fe80008000004 */
[----:B------:R-:W-:Y:S04]  /*3eef0*/  STS.U8 [R18+UR4+0x3480], R10 ;  /* 0x0034800a12007988 */ /* 0x000fe80008000004 */
[----:B------:R0:W-:Y:S04]  /*3ef00*/  STS.U8 [R18+UR4+0x34c0], R0 ;  /* 0x0034c00012007988 */ /* 0x0001e80008000004 */
[----:B0-----:R-:W3:Y:S04]  /*3ef10*/  LDL.LU R0, [R1+0x23ac] ;  /* 0x0023ac0001007983 */ /* 0x001ee80000300800 */
[----:B------:R-:W-:Y:S04]  /*3ef20*/  STS.U8 [R18+UR4+0x3580], R13 ;  /* 0x0035800d12007988 */ /* 0x000fe80008000004 */
[----:B------:R0:W-:Y:S04]  /*3ef30*/  STS.U8 [R18+UR4+0x35c0], R14 ;  /* 0x0035c00e12007988 */ /* 0x0001e80008000004 */
[----:B------:R-:W-:Y:S04]  /*3ef40*/  STS.U8 [R18+UR4+0x3680], R17 ;  /* 0x0036801112007988 */ /* 0x000fe80008000004 */
[----:B------:R1:W-:Y:S04]  /*3ef50*/  STS.U8 [R18+UR4+0x36c0], R21 ;  /* 0x0036c01512007988 */ /* 0x0003e80008000004 */
[----:B------:R0:W-:Y:S04]  /*3ef60*/  STS.U8 [R18+UR4+0x3780], R22 ;  /* 0x0037801612007988 */ /* 0x0001e80008000004 */
[----:B------:R0:W-:Y:S04]  /*3ef70*/  STS.U8 [R18+UR4+0x37c0], R25 ;  /* 0x0037c01912007988 */ /* 0x0001e80008000004 */
[----:B----4-:R4:W-:Y:S04]  /*3ef80*/  STS.U8 [R18+UR4+0x3880], R26 ;  /* 0x0038801a12007988 */ /* 0x0109e80008000004 */
[----:B------:R4:W-:Y:S04]  /*3ef90*/  STS.U8 [R18+UR4+0x38c0], R29 ;  /* 0x0038c01d12007988 */ /* 0x0009e80008000004 */
[----:B0-----:R-:W3:Y:S04]  /*3efa0*/  LDL.LU R14, [R1+0x23dc] ;  /* 0x0023dc00010e7983 */ /* 0x001ee80000300800 */
[----:B-1----:R-:W3:Y:S04]  /*3efb0*/  LDL.LU R21, [R1+0x23d8] ;  /* 0x0023d80001157983 */ /* 0x002ee80000300800 */
[----:B------:R-:W3:Y:S04]  /*3efc0*/  LDL.LU R22, [R1+0x23e4] ;  /* 0x0023e40001167983 */ /* 0x000ee80000300800 */
[----:B------:R-:W3:Y:S04]  /*3efd0*/  LDL.LU R25, [R1+0x23e0] ;  /* 0x0023e00001197983 */ /* 0x000ee80000300800 */
[----:B----4-:R-:W4:Y:S04]  /*3efe0*/  LDL.LU R26, [R1+0x23ec] ;  /* 0x0023ec00011a7983 */ /* 0x010f280000300800 */
[----:B------:R-:W4:Y:S04]  /*3eff0*/  LDL.LU R29, [R1+0x23e8] ;  /* 0x0023e800011d7983 */ /* 0x000f280000300800 */
[----:B------:R-:W4:Y:S04]  /*3f000*/  LDL R5, [R1+0xd4] ;  /* 0x0000d40001057983 */ /* 0x000f280000100800 */
[----:B--2---:R-:W-:Y:S04]  /*3f010*/  STS.U8 [R18+UR4+0x3980], R28 ;  /* 0x0039801c12007988 */ /* 0x004fe80008000004 */
[----:B------:R-:W-:Y:S04]  /*3f020*/  STS.U8 [R18+UR4+0x39c0], R27 ;  /* 0x0039c01b12007988 */ /* 0x000fe80008000004 */
[----:B------:R-:W-:Y:S04]  /*3f030*/  STS.U8 [R18+UR4+0x3a80], R24 ;  /* 0x003a801812007988 */ /* 0x000fe80008000004 */
        /* <DEDUP_REMOVED lines=10> */
[----:B------:R-:W-:Y:S01]  /*3f0e0*/  STS.U8 [R18+UR4+0x3fc0], R0 ;  /* 0x003fc00012007988 */ /* 0x000fe20008000004 */
[----:B------:R-:W-:Y:S06]  /*3f0f0*/  BAR.SYNC.DEFER_BLOCKING 0x0 ;  /* 0x0000000000007b1d */ /* 0x000fec0000010000 */
[----:B----4-:R-:W-:Y:S04]  /*3f100*/  STL [R1+0x9284], R26 ;  /* 0x0092841a01007387 */ /* 0x010fe80000100800 */
[----:B------:R-:W-:Y:S04]  /*3f110*/  STL [R1+0x9280], R25 ;  /* 0x0092801901007387 */ /* 0x000fe80000100800 */
[----:B------:R-:W0:Y:S04]  /*3f120*/  LDSM.16.M88.4 R8, [R5+UR5] ;  /* 0x000000050508783b */ /* 0x000e280008000200 */
[----:B------:R-:W1:Y:S04]  /*3f130*/  LDSM.16.M88.4 R24, [R5+UR5+0x400] ;  /* 0x000400050518783b */ /* 0x000e680008000200 */
[----:B0-----:R-:W-:Y:S04]  /*3f140*/  STL.64 [R1+0xb0], R8 ;  /* 0x0000b00801007387 */ /* 0x001fe80000100a00 */
[----:B------:R0:W-:Y:S01]  /*3f150*/  STL.64 [R1+0xb8], R10 ;  /* 0x0000b80a01007387 */ /* 0x0001e20000100a00 */
[----:B------:R-:W-:-:S03]  /*3f160*/  IMAD.MOV.U32 R28, RZ, RZ, R10 ;  /* 0x000000ffff1c7224 */ /* 0x000fc600078e000a */
[----:B-1----:R-:W-:Y:S01]  /*3f170*/  STL.64 [R1+0xc0], R24 ;  /* 0x0000c01801007387 */ /* 0x002fe20000100a00 */
[----:B------:R-:W-:Y:S02]  /*3f180*/  IMAD.MOV.U32 R0, RZ, RZ, R24 ;  /* 0x000000ffff007224 */ /* 0x000fe400078e0018 */
[----:B------:R-:W-:Y:S01]  /*3f190*/  IMAD.MOV.U32 R16, RZ, RZ, R26 ;  /* 0x000000ffff107224 */ /* 0x000fe200078e001a */
[----:B------:R-:W-:Y:S01]  /*3f1a0*/  STL.64 [R1+0xc8], R26 ;  /* 0x0000c81a01007387 */ /* 0x000fe20000100a00 */
[----:B------:R-:W-:Y:S02]  /*3f1b0*/  IMAD.MOV.U32 R17, RZ, RZ, R27 ;  /* 0x000000ffff117224 */ /* 0x000fe400078e001b */
[----:B0-----:R-:W-:Y:S02]  /*3f1c0*/  IMAD.MOV.U32 R10, RZ, RZ, R25 ;  /* 0x000000ffff0a7224 */ /* 0x001fe400078e0019 */
[----:B------:R-:W0:Y:S01]  /*3f1d0*/  LDSM.16.M88.4 R24, [R5+UR5+0x800] ;  /* 0x000800050518783b */ /* 0x000e220008000200 */
[----:B------:R-:W-:-:S03]  /*3f1e0*/  IMAD.MOV.U32 R18, RZ, RZ, R8 ;  /* 0x000000ffff127224 */ /* 0x000fc600078e0008 */
[----:B0-----:R-:W-:Y:S01]  /*3f1f0*/  STL.64 [R1+0xe0], R24 ;  /* 0x0000e01801007387 */ /* 0x001fe20000100a00 */
[----:B------:R-:W-:-:S03]  /*3f200*/  IMAD.MOV.U32 R6, RZ, RZ, R26 ;  /* 0x000000ffff067224 */ /* 0x000fc600078e001a */
[----:B------:R0:W-:Y:S01]  /*3f210*/  STL.64 [R1+0xe8], R26 ;  /* 0x0000e81a01007387 */ /* 0x0001e20000100a00 */
[----:B------:R-:W-:-:S03]  /*3f220*/  IMAD.MOV.U32 R8, RZ, RZ, R25 ;  /* 0x000000ffff087224 */ /* 0x000fc600078e0019 */
[----:B0-----:R-:W2:Y:S04]  /*3f230*/  LDL.LU R26, [R1+0x9284] ;  /* 0x00928400011a7983 */ /* 0x001ea80000300800 */
[----:B------:R-:W3:Y:S01]  /*3f240*/  LDL.LU R25, [R1+0x9280] ;  /* 0x0092800001197983 */ /* 0x000ee20000300800 */
[----:B------:R-:W-:Y:S02]  /*3f250*/  IMAD.MOV.U32 R4, RZ, RZ, R9 ;  /* 0x000000ffff047224 */ /* 0x000fe400078e0009 */
[----:B------:R-:W-:Y:S01]  /*3f260*/  IMAD.MOV.U32 R9, RZ, RZ, R24 ;  /* 0x000000ffff097224 */ /* 0x000fe200078e0018 */
[----:B------:R-:W-:Y:S04]  /*3f270*/  STL.64 [R1+0x9278], R10 ;  /* 0x0092780a01007387 */ /* 0x000fe80000100a00 */
[----:B------:R-:W-:Y:S04]  /*3f280*/  STL.64 [R1+0x9270], R8 ;  /* 0x0092700801007387 */ /* 0x000fe80000100a00 */
[----:B------:R-:W0:Y:S01]  /*3f290*/  LDSM.16.M88.4 R8, [R5+UR5+0xc00] ;  /* 0x000c00050508783b */ /* 0x000e220008000200 */
[----:B------:R-:W-:-:S02]  /*3f2a0*/  IMAD R13, R21, 0x100, R14 ;  /* 0x00000100150d7824 */ /* 0x000fc400078e020e */
[----:B------:R-:W-:Y:S01]  /*3f2b0*/  IMAD.MOV.U32 R7, RZ, RZ, R27 ;  /* 0x000000ffff077224 */ /* 0x000fe200078e001b */
[----:B------:R-:W-:Y:S02]  /*3f2c0*/  F2FP.F16.E4M3.UNPACK_B R18, R18 ;  /* 0x00000012ff12723e */ /* 0x000fe400020006ff */
[----:B------:R-:W-:Y:S01]  /*3f2d0*/  F2FP.F16.E4M3.UNPACK_B R19, R4 ;  /* 0x00000004ff13723e */ /* 0x000fe200020006ff */
[----:B0-----:R-:W-:Y:S02]  /*3f2e0*/  IMAD.MOV.U32 R20, RZ, RZ, R8 ;  /* 0x000000ffff147224 */ /* 0x001fe400078e0008 */
[----:B------:R-:W-:Y:S02]  /*3f2f0*/  IMAD.MOV.U32 R21, RZ, RZ, R11 ;  /* 0x000000ffff157224 */ /* 0x000fe400078e000b */
[----:B------:R-:W-:Y:S02]  /*3f300*/  IMAD.MOV.U32 R4, RZ, RZ, R9 ;  /* 0x000000ffff047224 */ /* 0x000fe400078e0009 */
[----:B--2---:R-:W-:-:S02]  /*3f310*/  IMAD R15, R29, 0x100, R26 ;  /* 0x000001001d0f7824 */ /* 0x004fc400078e021a */
[----:B---3--:R-:W-:Y:S02]  /*3f320*/  IMAD R14, R25, 0x100, R22 ;  /* 0x00000100190e7824 */ /* 0x008fe400078e0216 */
[----:B------:R-:W2:Y:S04]  /*3f330*/  LDL.LU.64 R24, [R1+0x200] ;  /* 0x0002000001187983 */ /* 0x000ea80000300a00 */
[----:B------:R-:W2:Y:S01]  /*3f340*/  LDL.LU.64 R26, [R1+0x208] ;  /* 0x00020800011a7983 */ /* 0x000ea20000300a00 */
[----:B------:R-:W-:-:S03]  /*3f350*/  IMAD.MOV.U32 R22, RZ, RZ, R10 ;  /* 0x000000ffff167224 */ /* 0x000fc600078e000a */
[----:B------:R-:W-:Y:S04]  /*3f360*/  STL.64 [R1+0xf0], R8 ;  /* 0x0000f00801007387 */ /* 0x000fe80000100a00 */
[----:B------:R0:W-:Y:S04]  /*3f370*/  STL.64 [R1+0xf8], R10 ;  /* 0x0000f80a01007387 */ /* 0x0001e80000100a00 */
[----:B0-----:R-:W3:Y:S04]  /*3f380*/  LDL.LU.64 R10, [R1+0x9278] ;  /* 0x00927800010a7983 */ /* 0x001ee80000300a00 */
[----:B------:R-:W4:Y:S04]  /*3f390*/  LDL.LU.64 R8, [R1+0x9270] ;  /* 0x0092700001087983 */ /* 0x000f280000300a00 */
[----:B------:R-:W-:Y:S04]  /*3f3a0*/  STL.64 [R1+0x98], R18 ;  /* 0x0000981201007387 */ /* 0x000fe80000100a00 */
[----:B------:R-:W-:Y:S04]  /*3f3b0*/  STL [R1+0x9258], R22 ;  /* 0x0092581601007387 */ /* 0x000fe80000100800 */
[----:B------:R0:W-:Y:S04]  /*3f3c0*/  STL.64 [R1+0x9250], R20 ;  /* 0x0092501401007387 */ /* 0x0001e80000100a00 */
[----:B0-----:R-:W2:Y:S04]  /*3f3d0*/  LDL.LU.64 R20, [R1+0x1e0] ;  /* 0x0001e00001147983 */ /* 0x001ea80000300a00 */
[----:B------:R-:W2:Y:S01]  /*3f3e0*/  LDL.LU.64 R22, [R1+0x1e8] ;  /* 0x0001e80001167983 */ /* 0x000ea20000300a00 */
[----:B------:R-:W-:Y:S01]  /*3f3f0*/  IMAD R12, R2, 0x100, R3 ;  /* 0x00000100020c7824 */ /* 0x000fe200078e0203 */
[----:B------:R-:W-:-:S02]  /*3f400*/  F2FP.F16.E4M3.UNPACK_B R13, R13 ;  /* 0x0000000dff0d723e */ /* 0x000fc400020006ff */
[----:B------:R-:W-:Y:S02]  /*3f410*/  F2FP.F16.E4M3.UNPACK_B R14, R14 ;  /* 0x0000000eff0e723e */ /* 0x000fe400020006ff */
[----:B------:R-:W-:Y:S02]  /*3f420*/  F2FP.F16.E4M3.UNPACK_B R15, R15 ;  /* 0x0000000fff0f723e */ /* 0x000fe400020006ff */
[----:B------:R-:W-:Y:S02]  /*3f430*/  F2FP.F16.E4M3.UNPACK_B R12, R12 ;  /* 0x0000000cff0c723e */ /* 0x000fe400020006ff */
[----:B------:R-:W-:-:S05]  /*3f440*/  F2FP.F16.E4M3.UNPACK_B R2, R28 ;  /* 0x0000001cff02723e */ /* 0x000fca00020006ff */
[----:B--2---:R-:W-:-:S15]  /*3f450*/  HMMA.16816.F32 R20, R12, R18, R20 ;  /* 0x000000120c14723c */ /* 0x004fde0000001814 */
[----:B------:R-:W-:-:S04]  /*3f460*/  NOP ;  /* 0x0000000000007918 */ /* 0x000fc80000000000 */
[----:B------:R0:W-:Y:S04]  /*3f470*/  STL.64 [R1+0x1e0], R20 ;  /* 0x0001e01401007387 */ /* 0x0001e80000100a00 */
[----:B------:R1:W-:Y:S04]  /*3f480*/  STL.64 [R1+0x1e8], R22 ;  /* 0x0001e81601007387 */ /* 0x0003e80000100a00 */
[----:B0-----:R-:W2:Y:S04]  /*3f490*/  LDL.LU.64 R20, [R1+0x240] ;  /* 0x0002400001147983 */ /* 0x001ea80000300a00 */
[----:B------:R-:W-:Y:S04]  /*3f4a0*/  STL [R1+0x90], R2 ;  /* 0x0000900201007387 */ /* 0x000fe80000100800 */
[----:B-1----:R-:W2:Y:S01]  /*3f4b0*/  LDL.LU.64 R22, [R1+0x248] ;  /* 0x0002480001167983 */ /* 0x002ea20000300a00 */
[----:B---3--:R-:W-:-:S07]  /*3f4c0*/  F2FP.F16.E4M3.UNPACK_B R3, R11 ;  /* 0x0000000bff03723e */ /* 0x008fce00020006ff */
[----:B------:R-:W-:Y:S01]  /*3f4d0*/  HMMA.16816.F32 R24, R12, R2, R24 ;  /* 0x000000020c18723c */ /* 0x000fe20000001818 */
[----:B--2---:R-:W-:Y:S04]  /*3f4e0*/  STL.64 [R1+0x9268], R22 ;  /* 0x0092681601007387 */ /* 0x004fe80000100a00 */
[----:B------:R-:W-:Y:S04]  /*3f4f0*/  STL [R1+0x94], R3 ;  /* 0x0000940301007387 */ /* 0x000fe80000100800 */
[----:B------:R0:W-:Y:S04]  /*3f500*/  STL.64 [R1+0x9260], R20 ;  /* 0x0092601401007387 */ /* 0x0001e80000100a00 */
[----:B0-----:R-:W2:Y:S04]  /*3f510*/  LDL.LU.64 R20, [R1+0x220] ;  /* 0x0002200001147983 */ /* 0x001ea80000300a00 */
[----:B------:R-:W2:Y:S04]  /*3f520*/  LDL.LU.64 R22, [R1+0x228] ;  /* 0x0002280001167983 */ /* 0x000ea80000300a00 */
[----:B------:R-:W-:Y:S04]  /*3f530*/  STL.64 [R1+0x200], R24 ;  /* 0x0002001801007387 */ /* 0x000fe80000100a00 */
[----:B------:R-:W-:Y:S04]  /*3f540*/  STL.64 [R1+0x208], R26 ;  /* 0x0002081a01007387 */ /* 0x000fe80000100a00 */
[----:B------:R-:W0:Y:S01]  /*3f550*/  LDSM.16.M88.4 R24, [R5+UR5+0x1000] ;  /* 0x001000050518783b */ /* 0x000e220008000200 */
[----:B------:R-:W-:-:S02]  /*3f560*/  F2FP.F16.E4M3.UNPACK_B R18, R0 ;  /* 0x00000000ff12723e */ /* 0x000fc400020006ff */
[----:B------:R-:W-:Y:S01]  /*3f570*/  F2FP.F16.E4M3.UNPACK_B R19, R10 ;  /* 0x0000000aff13723e */ /* 0x000fe200020006ff */
[----:B------:R-:W-:Y:S02]  /*3f580*/  IMAD.MOV.U32 R0, RZ, RZ, R3 ;  /* 0x000000ffff007224 */ /* 0x000fe400078e0003 */
[----:B------:R-:W-:Y:S04]  /*3f590*/  STL [R1+0x88], R18 ;  /* 0x0000881201007387 */ /* 0x000fe80000100800 */
[----:B0-----:R0:W-:Y:S04]  /*3f5a0*/  STL.64 [R1+0x100], R24 ;  /* 0x0001001801007387 */ /* 0x0011e80000100a00 */
[----:B------:R1:W-:Y:S01]  /*3f5b0*/  STL.64 [R1+0x108], R26 ;  /* 0x0001081a01007387 */ /* 0x0003e20000100a00 */
[----:B------:R-:W-:-:S02]  /*3f5c0*/  IMAD.MOV.U32 R10, RZ, RZ, R24 ;  /* 0x000000ffff0a7224 */ /* 0x000fc400078e0018 */
[----:B------:R-:W-:Y:S01]  /*3f5d0*/  IMAD.MOV.U32 R11, RZ, RZ, R25 ;  /* 0x000000ffff0b7224 */ /* 0x000fe200078e0019 */
[----:B------:R-:W-:Y:S01]  /*3f5e0*/  STL [R1+0x8c], R19 ;  /* 0x00008c1301007387 */ /* 0x000fe20000100800 */
[----:B------:R-:W-:Y:S02]  /*3f5f0*/  IMAD.MOV.U32 R3, RZ, RZ, R26 ;  /* 0x000000ffff037224 */ /* 0x000fe400078e001a */
[----:B------:R-:W-:Y:S01]  /*3f600*/  IMAD.MOV.U32 R2, RZ, RZ, R27 ;  /* 0x000000ffff027224 */ /* 0x000fe200078e001b */
[----:B0-----:R-:W3:Y:S04]  /*3f610*/  LDL.LU.64 R24, [R1+0x250] ;  /* 0x0002500001187983 */ /* 0x001ee80000300a00 */
[----:B-1----:R-:W3:Y:S01]  /*3f620*/  LDL.LU.64 R26, [R1+0x258] ;  /* 0x00025800011a7983 */ /* 0x002ee20000300a00 */
[----:B--2---:R-:W-:-:S15]  /*3f630*/  HMMA.16816.F32 R20, R12, R18, R20 ;  /* 0x000000120c14723c */ /* 0x004fde0000001814 */
[----:B------:R-:W-:-:S04]  /*3f640*/  NOP ;  /* 0x0000000000007918 */ /* 0x000fc80000000000 */
[----:B------:R-:W-:Y:S04]  /*3f650*/  STL.64 [R1+0x220], R20 ;  /* 0x0002201401007387 */ /* 0x000fe80000100a00 */
[----:B------:R0:W-:Y:S04]  /*3f660*/  STL.64 [R1+0x228], R22 ;  /* 0x0002281601007387 */ /* 0x0001e80000100a00 */
[----:B0-----:R-:W2:Y:S04]  /*3f670*/  LDL.LU.64 R22, [R1+0x9268] ;  /* 0x0092680001167983 */ /* 0x001ea80000300a00 */
[----:B------:R-:W2:Y:S01]  /*3f680*/  LDL.LU.64 R20, [R1+0x9260] ;  /* 0x0092600001147983 */ /* 0x000ea20000300a00 */
[----:B------:R-:W-:-:S02]  /*3f690*/  F2FP.F16.E4M3.UNPACK_B R16, R16 ;  /* 0x00000010ff10723e */ /* 0x000fc400020006ff */
[----:B------:R-:W-:-:S05]  /*3f6a0*/  F2FP.F16.E4M3.UNPACK_B R17, R17 ;  /* 0x00000011ff11723e */ /* 0x000fca00020006ff */
[----:B------:R-:W-:Y:S01]  /*3f6b0*/  STL.64 [R1+0x80], R16 ;  /* 0x0000801001007387 */ /* 0x000fe20000100a00 */
[----:B----4-:R-:W-:Y:S02]  /*3f6c0*/  F2FP.F16.E4M3.UNPACK_B R18, R9 ;  /* 0x00000009ff12723e */ /* 0x010fe400020006ff */
[----:B------:R-:W-:Y:S02]  /*3f6d0*/  F2FP.F16.E4M3.UNPACK_B R19, R8 ;  /* 0x00000008ff13723e */ /* 0x000fe400020006ff */
[----:B------:R-:W-:Y:S01]  /*3f6e0*/  F2FP.F16.E4M3.UNPACK_B R6, R6 ;  /* 0x00000006ff06723e */ /* 0x000fe200020006ff */
[----:B--2---:R-:W-:-:S15]  /*3f6f0*/  HMMA.16816.F32 R20, R12, R16, R20 ;  /* 0x000000100c14723c */ /* 0x004fde0000001814 */
[----:B------:R-:W-:-:S04]  /*3f700*/  NOP ;  /* 0x0000000000007918 */ /* 0x000fc80000000000 */
[----:B------:R-:W-:Y:S04]  /*3f710*/  STL.64 [R1+0x240], R20 ;  /* 0x0002401401007387 */ /* 0x000fe80000100a00 */
[----:B------:R-:W-:Y:S04]  /*3f720*/  STL.64 [R1+0x248], R22 ;  /* 0x0002481601007387 */ /* 0x000fe80000100a00 */
[----:B------:R-:W0:Y:S04]  /*3f730*/  LDSM.16.M88.4 R20, [R5+UR5+0x1400] ;  /* 0x001400050514783b */ /* 0x000e280008000200 */
[----:B0-----:R-:W-:Y:S01]  /*3f740*/  STL.64 [R1+0x110], R20 ;  /* 0x0001101401007387 */ /* 0x001fe20000100a00 */
[----:B------:R-:W-:-:S03]  /*3f750*/  IMAD.MOV.U32 R9, RZ, RZ, R22 ;  /* 0x000000ffff097224 */ /* 0x000fc600078e0016 */
[----:B------:R0:W-:Y:S01]  /*3f760*/  STL.64 [R1+0x118], R22 ;  /* 0x0001181601007387 */ /* 0x0001e20000100a00 */
[----:B------:R-:W-:Y:S02]  /*3f770*/  IMAD.MOV.U32 R8, RZ, RZ, R23 ;  /* 0x000000ffff087224 */ /* 0x000fe400078e0017 */
[----:B------:R-:W-:Y:S02]  /*3f780*/  IMAD.MOV.U32 R17, RZ, RZ, R20 ;  /* 0x000000ffff117224 */ /* 0x000fe400078e0014 */
[----:B------:R-:W-:Y:S01]  /*3f790*/  IMAD.MOV.U32 R16, RZ, RZ, R21 ;  /* 0x000000ffff107224 */ /* 0x000fe200078e0015 */
[----:B0-----:R-:W2:Y:S04]  /*3f7a0*/  LDL.LU R22, [R1+0x9258] ;  /* 0x0092580001167983 */ /* 0x001ea80000300800 */
[----:B------:R-:W4:Y:S04]  /*3f7b0*/  LDL.LU.64 R20, [R1+0x9250] ;  /* 0x0092500001147983 */ /* 0x000f280000300a00 */
[----:B------:R-:W-:Y:S04]  /*3f7c0*/  STL.64 [R1+0x78], R18 ;  /* 0x0000781201007387 */ /* 0x000fe80000100a00 */
[----:B------:R-:W-:Y:S04]  /*3f7d0*/  STL.64 [R1+0x9228], R10 ;  /* 0x0092280a01007387 */ /* 0x000fe80000100a00 */
[----:B------:R3:W-:Y:S02]  /*3f7e0*/  STL.64 [R1+0x9220], R8 ;  /* 0x0092200801007387 */ /* 0x0007e40000100a00 */
[----:B---3--:R-:W-:Y:S02]  /*3f7f0*/  HMMA.16816.F32 R8, R12, R18, R24 ;  /* 0x000000120c08723c */ /* 0x008fe40000001818 */
[----:B------:R-:W-:Y:S04]  /*3f800*/  STL.64 [R1+0x9218], R16 ;  /* 0x0092181001007387 */ /* 0x000fe80000100a00 */
[----:B------:R-:W3:-:S13]  /*3f810*/  LDL.LU.64 R24, [R1+0x280] ;  /* 0x0002800001187983 */ /* 0x000eda0000300a00 */
[----:B------:R-:W-:Y:S04]  /*3f820*/  STL.64 [R1+0x250], R8 ;  /* 0x0002500801007387 */ /* 0x000fe80000100a00 */
[----:B------:R-:W-:Y:S04]  /*3f830*/  STL.64 [R1+0x258], R10 ;  /* 0x0002580a01007387 */ /* 0x000fe80000100a00 */
[----:B------:R-:W-:Y:S04]  /*3f840*/  STL [R1+0x70], R6 ;  /* 0x0000700601007387 */ /* 0x000fe80000100800 */
[----:B------:R-:W2:Y:S01]  /*3f850*/  LDL.LU.64 R26, [R1+0x288] ;  /* 0x00028800011a7983 */ /* 0x000ea20000300a00 */
[----:B------:R-:W-:-:S03]  /*3f860*/  F2FP.F16.E4M3.UNPACK_B R7, R7 ;  /* 0x00000007ff07723e */ /* 0x000fc600020006ff */
[----:B--2---:R-:W-:Y:S04]  /*3f870*/  STL.64 [R1+0x9238], R26 ;  /* 0x0092381a01007387 */ /* 0x004fe80000100a00 */
[----:B------:R-:W-:Y:S04]  /*3f880*/  STL [R1+0x74], R7 ;  /* 0x0000740701007387 */ /* 0x000fe80000100800 */
[----:B---3--:R0:W-:Y:S04]  /*3f890*/  STL.64 [R1+0x9230], R24 ;  /* 0x0092301801007387 */ /* 0x0081e80000100a00 */
[----:B0-----:R-:W2:Y:S04]  /*3f8a0*/  LDL.LU.64 R24, [R1+0x270] ;  /* 0x0002700001187983 */ /* 0x001ea80000300a00 */
[----:B------:R-:W3:Y:S04]  /*3f8b0*/  LDL.LU.64 R26, [R1+0x278] ;  /* 0x00027800011a7983 */ /* 0x000ee80000300a00 */
[----:B---3--:R-:W-:Y:S04]  /*3f8c0*/  STL.64 [R1+0x9248], R26 ;  /* 0x0092481a01007387 */ /* 0x008fe80000100a00 */
[----:B--2---:R0:W-:Y:S04]  /*3f8d0*/  STL.64 [R1+0x9240], R24 ;  /* 0x0092401801007387 */ /* 0x0041e80000100a00 */
[----:B0-----:R-:W2:Y:S04]  /*3f8e0*/  LDL.LU.64 R24, [R1+0x260] ;  /* 0x0002600001187983 */ /* 0x001ea80000300a00 */
[----:B------:R-:W2:Y:S04]  /*3f8f0*/  LDL.LU.64 R26, [R1+0x268] ;  /* 0x00026800011a7983 */ /* 0x000ea80000300a00 */
[----:B------:R-:W3:Y:S04]  /*3f900*/  LDL.LU.64 R16, [R1+0x290] ;  /* 0x0002900001107983 */ /* 0x000ee80000300a00 */
[----:B------:R-:W3:Y:S01]  /*3f910*/  LDL.LU.64 R18, [R1+0x298] ;  /* 0x0002980001127983 */ /* 0x000ee20000300a00 */
[----:B----4-:R-:W-:-:S02]  /*3f920*/  F2FP.F16.E4M3.UNPACK_B R8, R20 ;  /* 0x00000014ff08723e */ /* 0x010fc400020006ff */
        /* <DEDUP_REMOVED lines=12> */
[----:B0-----:R-:W2:Y:S04]  /*3f9f0*/  LDL.LU.64 R26, [R1+0x9248] ;  /* 0x00924800011a7983 */ /* 0x001ea80000300a00 */
[----:B------:R-:W2:Y:S04]  /*3fa00*/  LDL.LU.64 R24, [R1+0x9240] ;  /* 0x0092400001187983 */ /* 0x000ea80000300a00 */
[----:B------:R2:W-:Y:S04]  /*3fa10*/  STL.64 [R1+0x68], R8 ;  /* 0x0000680801007387 */ /* 0x0005e80000100a00 */
[----:B------:R-:W-:Y:S01]  /*3fa20*/  STL [R1+0x91f0], R20 ;  /* 0x0091f01401007387 */ /* 0x000fe20000100800 */
[----:B--2---:R-:W-:Y:S03]  /*3fa30*/  HMMA.16816.F32 R8, R12, R8, R24 ;  /* 0x000000080c08723c */ /* 0x004fe60000001818 */
[----:B------:R-:W2:Y:S04]  /*3fa40*/  LDL.LU.64 R26, [R1+0x9238] ;  /* 0x00923800011a7983 */ /* 0x000ea80000300a00 */
[----:B------:R-:W2:-:S12]  /*3fa50*/  LDL.LU.64 R24, [R1+0x9230] ;  /* 0x0092300001187983 */ /* 0x000e980000300a00 */
[----:B------:R-:W-:Y:S04]  /*3fa60*/  STL.64 [R1+0x270], R8 ;  /* 0x0002700801007387 */ /* 0x000fe80000100a00 */
[----:B------:R0:W-:Y:S04]  /*3fa70*/  STL.64 [R1+0x278], R10 ;  /* 0x0002780a01007387 */ /* 0x0001e80000100a00 */
[----:B0-----:R-:W4:Y:S01]  /*3fa80*/  LDL.LU.64 R10, [R1+0x9228] ;  /* 0x00922800010a7983 */ /* 0x001f220000300a00 */
[----:B------:R-:W-:Y:S02]  /*3fa90*/  F2FP.F16.E4M3.UNPACK_B R22, R22 ;  /* 0x00000016ff16723e */ /* 0x000fe400020006ff */
[----:B------:R-:W-:Y:S01]  /*3faa0*/  F2FP.F16.E4M3.UNPACK_B R23, R21 ;  /* 0x00000015ff17723e */ /* 0x000fe200020006ff */
[----:B------:R-:W3:Y:S04]  /*3fab0*/  LDL.LU.64 R8, [R1+0x9220] ;  /* 0x0092200001087983 */ /* 0x000ee80000300a00 */
[----:B------:R2:W-:Y:S02]  /*3fac0*/  STL.64 [R1+0x60], R22 ;  /* 0x0000601601007387 */ /* 0x0005e40000100a00 */
[----:B--2---:R-:W-:-:S15]  /*3fad0*/  HMMA.16816.F32 R20, R12, R22, R24 ;  /* 0x000000160c14723c */ /* 0x004fde0000001818 */
[----:B------:R-:W-:-:S04]  /*3fae0*/  NOP ;  /* 0x0000000000007918 */ /* 0x000fc80000000000 */
[----:B------:R0:W-:Y:S04]  /*3faf0*/  STL.64 [R1+0x280], R20 ;  /* 0x0002801401007387 */ /* 0x0001e80000100a00 */
[----:B------:R1:W-:Y:S01]  /*3fb00*/  STL.64 [R1+0x288], R22 ;  /* 0x0002881601007387 */ /* 0x0003e20000100a00 */
[----:B----4-:R-:W-:Y:S02]  /*3fb10*/  F2FP.F16.E4M3.UNPACK_B R10, R10 ;  /* 0x0000000aff0a723e */ /* 0x010fe400020006ff */
[----:B------:R-:W-:-:S05]  /*3fb20*/  F2FP.F16.E4M3.UNPACK_B R11, R11 ;  /* 0x0000000bff0b723e */ /* 0x000fca00020006ff */
[----:B------:R-:W-:Y:S04]  /*3fb30*/  STL.64 [R1+0x58], R10 ;  /* 0x0000580a01007387 */ /* 0x000fe80000100a00 */
[----:B0-----:R-:W2:Y:S04]  /*3fb40*/  LDL.LU.64 R20, [R1+0x2d0] ;  /* 0x0002d00001147983 */ /* 0x001ea80000300a00 */
[----:B-1----:R-:W4:Y:S01]  /*3fb50*/  LDL.LU.64 R22, [R1+0x2d8] ;  /* 0x0002d80001167983 */ /* 0x002f220000300a00 */
[----:B---3--:R-:W-:Y:S01]  /*3fb60*/  HMMA.16816.F32 R16, R12, R10, R16 ;  /* 0x0000000a0c10723c */ /* 0x008fe20000001810 */
[----:B------:R-:W-:-:S15]  /*3fb70*/  F2FP.F16.E4M3.UNPACK_B R28, R3 ;  /* 0x00000003ff1c723e */ /* 0x000fde00020006ff */
[----:B------:R-:W-:-:S03]  /*3fb80*/  NOP ;  /* 0x0000000000007918 */ /* 0x000fc60000000000 */
[----:B------:R-:W-:Y:S04]  /*3fb90*/  STL.64 [R1+0x290], R16 ;  /* 0x0002901001007387 */ /* 0x000fe80000100a00 */
[----:B------:R-:W-:Y:S04]  /*3fba0*/  STL.64 [R1+0x298], R18 ;  /* 0x0002981201007387 */ /* 0x000fe80000100a00 */
[----:B------:R-:W-:Y:S04]  /*3fbb0*/  STL [R1+0x50], R28 ;  /* 0x0000501c01007387 */ /* 0x000fe80000100800 */
[----:B------:R-:W0:Y:S04]  /*3fbc0*/  LDSM.16.M88.4 R16, [R5+UR5+0x1c00] ;  /* 0x001c00050510783b */ /* 0x000e280008000200 */
[----:B----4-:R-:W-:Y:S04]  /*3fbd0*/  STL.64 [R1+0x9200], R22 ;  /* 0x0092001601007387 */ /* 0x010fe80000100a00 */
[----:B--2---:R1:W-:Y:S04]  /*3fbe0*/  STL.64 [R1+0x91f8], R20 ;  /* 0x0091f81401007387 */ /* 0x0043e80000100a00 */
[----:B-1----:R-:W2:Y:S04]  /*3fbf0*/  LDL.LU.64 R20, [R1+0x2b0] ;  /* 0x0002b00001147983 */ /* 0x002ea80000300a00 */
[----:B------:R-:W3:Y:S01]  /*3fc00*/  LDL.LU.64 R22, [R1+0x2b8] ;  /* 0x0002b80001167983 */ /* 0x000ee20000300a00 */
[----:B------:R-:W-:-:S03]  /*3fc10*/  F2FP.F16.E4M3.UNPACK_B R29, R2 ;  /* 0x00000002ff1d723e */ /* 0x000fc600020006ff */
[----:B---3--:R-:W-:Y:S04]  /*3fc20*/  STL.64 [R1+0x9210], R22 ;  /* 0x0092101601007387 */ /* 0x008fe80000100a00 */
[----:B--2---:R1:W-:Y:S04]  /*3fc30*/  STL.64 [R1+0x9208], R20 ;  /* 0x0092081401007387 */ /* 0x0043e80000100a00 */
[----:B-1----:R-:W2:Y:S04]  /*3fc40*/  LDL.LU.64 R20, [R1+0x2a0] ;  /* 0x0002a00001147983 */ /* 0x002ea80000300a00 */
[----:B------:R-:W2:Y:S04]  /*3fc50*/  LDL.LU.64 R22, [R1+0x2a8] ;  /* 0x0002a80001167983 */ /* 0x000ea80000300a00 */
[----:B------:R-:W3:Y:S04]  /*3fc60*/  LDL.LU.64 R24, [R1+0x2c0] ;  /* 0x0002c00001187983 */ /* 0x000ee80000300a00 */
[----:B------:R-:W3:Y:S04]  /*3fc70*/  LDL.LU.64 R26, [R1+0x2c8] ;  /* 0x0002c800011a7983 */ /* 0x000ee80000300a00 */
[----:B0-----:R0:W-:Y:S01]  /*3fc80*/  STL.64 [R1+0x130], R16 ;  /* 0x0001301001007387 */ /* 0x0011e20000100a00 */
[----:B------:R-:W-:-:S02]  /*3fc90*/  IMAD.MOV.U32 R2, RZ, RZ, R16 ;  /* 0x000000ffff027224 */ /* 0x000fc400078e0010 */
[----:B------:R-:W-:Y:S01]  /*3fca0*/  IMAD.MOV.U32 R3, RZ, RZ, R17 ;  /* 0x000000ffff037224 */ /* 0x000fe200078e0011 */
[----:B------:R-:W-:Y:S04]  /*3fcb0*/  STL.64 [R1+0x138], R18 ;  /* 0x0001381201007387 */ /* 0x000fe80000100a00 */
[----:B0-----:R-:W4:Y:S04]  /*3fcc0*/  LDL.LU.64 R16, [R1+0x9218] ;  /* 0x0092180001107983 */ /* 0x001f280000300a00 */
[----:B------:R-:W-:Y:S01]  /*3fcd0*/  STL [R1+0x54], R29 ;  /* 0x0000541d01007387 */ /* 0x000fe20000100800 */
[----:B--2---:R-:W-:-:S15]  /*3fce0*/  HMMA.16816.F32 R20, R12, R28, R20 ;  /* 0x0000001c0c14723c */ /* 0x004fde0000001814 */
[----:B------:R-:W-:-:S04]  /*3fcf0*/  NOP ;  /* 0x0000000000007918 */ /* 0x000fc80000000000 */
[----:B------:R-:W-:Y:S04]  /*3fd00*/  STL.64 [R1+0x2a0], R20 ;  /* 0x0002a01401007387 */ /* 0x000fe80000100a00 */
[----:B------:R0:W-:Y:S04]  /*3fd10*/  STL.64 [R1+0x2a8], R22 ;  /* 0x0002a81601007387 */ /* 0x0001e80000100a00 */
[----:B0-----:R-:W2:Y:S04]  /*3fd20*/  LDL.LU.64 R22, [R1+0x9210] ;  /* 0x0092100001167983 */ /* 0x001ea80000300a00 */
[----:B------:R-:W2:Y:S01]  /*3fd30*/  LDL.LU.64 R20, [R1+0x9208] ;  /* 0x0092080001147983 */ /* 0x000ea20000300a00 */
[----:B------:R-:W-:-:S02]  /*3fd40*/  IMAD.MOV.U32 R10, RZ, RZ, R18 ;  /* 0x000000ffff0a7224 */ /* 0x000fc400078e0012 */
[----:B------:R-:W-:Y:S01]  /*3fd50*/  IMAD.MOV.U32 R11, RZ, RZ, R19 ;  /* 0x000000ffff0b7224 */ /* 0x000fe200078e0013 */
[----:B----4-:R-:W-:Y:S02]  /*3fd60*/  F2FP.F16.E4M3.UNPACK_B R18, R17 ;  /* 0x00000011ff12723e */ /* 0x010fe400020006ff */
[----:B------:R-:W-:-:S05]  /*3fd70*/  F2FP.F16.E4M3.UNPACK_B R19, R16 ;  /* 0x00000010ff13723e */ /* 0x000fca00020006ff */
[----:B------:R-:W-:Y:S02]  /*3fd80*/  STL.64 [R1+0x48], R18 ;  /* 0x0000481201007387 */ /* 0x000fe40000100a00 */
[----:B--2---:R-:W-:-:S15]  /*3fd90*/  HMMA.16816.F32 R20, R12, R18, R20 ;  /* 0x000000120c14723c */ /* 0x004fde0000001814 */
[----:B------:R-:W-:-:S04]  /*3fda0*/  NOP ;  /* 0x0000000000007918 */ /* 0x000fc80000000000 */
[----:B------:R-:W-:Y:S04]  /*3fdb0*/  STL.64 [R1+0x2b0], R20 ;  /* 0x0002b01401007387 */ /* 0x000fe80000100a00 */
[----:B------:R0:W-:Y:S04]  /*3fdc0*/  STL.64 [R1+0x2b8], R22 ;  /* 0x0002b81601007387 */ /* 0x0001e80000100a00 */
[----:B0-----:R-:W2:Y:S04]  /*3fdd0*/  LDL.LU.64 R22, [R1+0x9200] ;  /* 0x0092000001167983 */ /* 0x001ea80000300a00 */
[----:B------:R-:W2:Y:S01]  /*3fde0*/  LDL.LU.64 R20, [R1+0x91f8] ;  /* 0x0091f80001147983 */ /* 0x000ea20000300a00 */
[----:B------:R-:W-:-:S02]  /*3fdf0*/  F2FP.F16.E4M3.UNPACK_B R16, R9 ;  /* 0x00000009ff10723e */ /* 0x000fc400020006ff */
[----:B------:R-:W-:Y:S02]  /*3fe00*/  F2FP.F16.E4M3.UNPACK_B R17, R8 ;  /* 0x00000008ff11723e */ /* 0x000fe400020006ff */
[----:B------:R-:W-:Y:S02]  /*3fe10*/  F2FP.F16.E4M3.UNPACK_B R8, R6 ;  /* 0x00000006ff08723e */ /* 0x000fe400020006ff */
[----:B------:R-:W-:Y:S01]  /*3fe20*/  F2FP.F16.E4M3.UNPACK_B R9, R4 ;  /* 0x00000004ff09723e */ /* 0x000fe200020006ff */
[----:B------:R2:W-:Y:S06]  /*3fe30*/  STL.64 [R1+0x40], R16 ;  /* 0x0000401001007387 */ /* 0x0005ec0000100a00 */
[C---:B---3--:R-:W-:Y:S08]  /*3fe40*/  HMMA.16816.F32 R24, R12.reuse, R8, R24 ;  /* 0x000000080c18723c */ /* 0x048ff00000001818 */
[----:B--2---:R-:W-:Y:S01]  /*3fe50*/  HMMA.16816.F32 R16, R12, R16, R20 ;  /* 0x000000100c10723c */ /* 0x004fe20000001814 */
[----:B------:R-:W2:-:S15]  /*3fe60*/  LDL.LU R20, [R1+0x91f0] ;  /* 0x0091f00001147983 */ /* 0x000e9e0000300800 */
[----:B------:R-:W-:-:S03]  /*3fe70*/  NOP ;  /* 0x0000000000007918 */ /* 0x000fc60000000000 */
[----:B------:R0:W-:Y:S04]  /*3fe80*/  STL.64 [R1+0x2d0], R16 ;  /* 0x0002d01001007387 */ /* 0x0001e80000100a00 */
[----:B------:R1:W-:Y:S04]  /*3fe90*/  STL.64 [R1+0x2d8], R18 ;  /* 0x0002d81201007387 */ /* 0x0003e80000100a00 */
[----:B0-----:R-:W3:Y:S04]  /*3fea0*/  LDL.LU.64 R16, [R1+0x2f0] ;  /* 0x0002f00001107983 */ /* 0x001ee80000300a00 */
[----:B-1----:R-:W3:Y:S04]  /*3feb0*/  LDL.LU.64 R18, [R1+0x2f8] ;  /* 0x0002f80001127983 */ /* 0x002ee80000300a00 */
[----:B------:R-:W-:Y:S04]  /*3fec0*/  STL [R1+0x38], R8 ;  /* 0x0000380801007387 */ /* 0x000fe80000100800 */
[----:B------:R-:W-:Y:S04]  /*3fed0*/  STL [R1+0x3c], R9 ;  /* 0x00003c0901007387 */ /* 0x000fe80000100800 */
[----:B------:R-:W-:Y:S04]  /*3fee0*/  STL.64 [R1+0x2c0], R24 ;  /* 0x0002c01801007387 */ /* 0x000fe80000100a00 */
[----:B------:R-:W-:Y:S04]  /*3fef0*/  STL.64 [R1+0x2c8], R26 ;  /* 0x0002c81a01007387 */ /* 0x000fe80000100a00 */
[----:B------:R-:W0:Y:S02]  /*3ff00*/  LDSM.16.M88.4 R24, [R5+UR5+0x2000] ;  /* 0x002000050518783b */ /* 0x000e240008000200 */
[----:B0-----:R-:W-:-:S02]  /*3ff10*/  IMAD.MOV.U32 R8, RZ, RZ, R26 ;  /* 0x000000ffff087224 */ /* 0x001fc400078e001a */
[----:B------:R-:W-:Y:S01]  /*3ff20*/  IMAD.MOV.U32 R9, RZ, RZ, R27 ;  /* 0x000000ffff097224 */ /* 0x000fe200078e001b */
[----:B------:R-:W-:Y:S04]  /*3ff30*/  STL.64 [R1+0x140], R24 ;  /* 0x0001401801007387 */ /* 0x000fe80000100a00 */
[----:B------:R-:W-:Y:S04]  /*3ff40*/  STL.64 [R1+0x148], R26 ;  /* 0x0001481a01007387 */ /* 0x000fe80000100a00 */
[----:B------:R-:W-:Y:S04]  /*3ff50*/  STL.64 [R1+0x91e8], R10 ;  /* 0x0091e80a01007387 */ /* 0x000fe80000100a00 */
[----:B------:R0:W-:Y:S04]  /*3ff60*/  STL.64 [R1+0x91e0], R8 ;  /* 0x0091e00801007387 */ /* 0x0001e80000100a00 */
[----:B0-----:R-:W4:Y:S04]  /*3ff70*/  LDL.LU.64 R8, [R1+0x2e0] ;  /* 0x0002e00001087983 */ /* 0x001f280000300a00 */
[----:B------:R-:W4:Y:S01]  /*3ff80*/  LDL.LU.64 R10, [R1+0x2e8] ;  /* 0x0002e800010a7983 */ /* 0x000f220000300a00 */
[----:B------:R-:W-:-:S02]  /*3ff90*/  F2FP.F16.E4M3.UNPACK_B R21, R7 ;  /* 0x00000007ff15723e */ /* 0x000fc400020006ff */
[----:B------:R-:W-:Y:S02]  /*3ffa0*/  F2FP.F16.E4M3.UNPACK_B R2, R2 ;  /* 0x00000002ff02723e */ /* 0x000fe400020006ff */
[----:B------:R-:W-:Y:S01]  /*3ffb0*/  F2FP.F16.E4M3.UNPACK_B R3, R3 ;  /* 0x00000003ff03723e */ /* 0x000fe200020006ff */
[----:B------:R-:W-:Y:S02]  /*3ffc0*/  IMAD.MOV.U32 R6, RZ, RZ, R24 ;  /* 0x000000ffff067224 */ /* 0x000fe400078e0018 */
[----:B------:R-:W-:Y:S02]  /*3ffd0*/  IMAD.MOV.U32 R4, RZ, RZ, R25 ;  /* 0x000000ffff047224 */ /* 0x000fe400078e0019 */
[----:B------:R-:W3:Y:S04]  /*3ffe0*/  LDL.LU.64 R24, [R1+0x300] ;  /* 0x0003000001187983 */ /* 0x000ee80000300a00 */
[----:B------:R-:W3:Y:S01]  /*3fff0*/  LDL.LU.64 R26, [R1+0x308] ;  /* 0x00030800011a7983 */ /* 0x000ee20000300a00 */
[----:B--2---:R-:W-:-:S05]  /*40000*/  F2FP.F16.E4M3.UNPACK_B R20, R20 ;  /* 0x00000014ff14723e */ /* 0x004fca00020006ff */
[----:B------:R-:W-:Y:S02]  /*40010*/  STL.64 [R1+0x30], R20 ;  /* 0x0000301401007387 */ /* 0x000fe40000100a00 */
[----:B----4-:R-:W-:-:S15]  /*40020*/  HMMA.16816.F32 R8, R12, R20, R8 ;  /* 0x000000140c08723c */ /* 0x010fde0000001808 */
[----:B------:R-:W-:-:S04]  /*40030*/  NOP ;  /* 0x0000000000007918 */ /* 0x000fc80000000000 */
[----:B------:R-:W-:Y:S04]  /*40040*/  STL.64 [R1+0x2e0], R8 ;  /* 0x0002e00801007387 */ /* 0x000fe80000100a00 */
[----:B------:R3:W-:Y:S02]  /*40050*/  STL.64 [R1+0x2e8], R10 ;  /* 0x0002e80a01007387 */ /* 0x0007e40000100a00 */
[----:B---3--:R-:W-:Y:S02]  /*40060*/  HMMA.16816.F32 R8, R12, R2, R16 ;  /* 0x000000020c08723c */ /* 0x008fe40000001810 */
[----:B------:R-:W-:Y:S04]  /*40070*/  STL.64 [R1+0x28], R2 ;  /* 0x0000280201007387 */ /* 0x000fe80000100a00 */
[----:B------:R-:W2:Y:S04]  /*40080*/  LDL.LU.64 R16, [R1+0x310] ;  /* 0x0003100001107983 */ /* 0x000ea80000300a00 */
[----:B------:R-:W2:Y:S09]  /*40090*/  LDL.LU.64 R18, [R1+0x318] ;  /* 0x0003180001127983 */ /* 0x000eb20000300a00 */
[----:B------:R-:W-:Y:S04]  /*400a0*/  STL.64 [R1+0x2f0], R8 ;  /* 0x0002f00801007387 */ /* 0x000fe80000100a00 */
[----:B------:R-:W-:Y:S04]  /*400b0*/  STL.64 [R1+0x2f8], R10 ;  /* 0x0002f80a01007387 */ /* 0x000fe80000100a00 */
[----:B------:R-:W0:Y:S04]  /*400c0*/  LDSM.16.M88.4 R8, [R5+UR5+0x2400] ;  /* 0x002400050508783b */ /* 0x000e280008000200 */
[----:B0-----:R-:W-:Y:S01]  /*400d0*/  STL.64 [R1+0x150], R8 ;  /* 0x0001500801007387 */ /* 0x001fe20000100a00 */
[----:B------:R-:W-:-:S03]  /*400e0*/  IMAD.MOV.U32 R20, RZ, RZ, R10 ;  /* 0x000000ffff147224 */ /* 0x000fc600078e000a */
[----:B------:R0:W-:Y:S01]  /*400f0*/  STL.64 [R1+0x158], R10 ;  /* 0x0001580a01007387 */ /* 0x0001e20000100a00 */
[----:B------:R-:W-:-:S03]  /*40100*/  IMAD.MOV.U32 R7, RZ, RZ, R11 ;  /* 0x000000ffff077224 */ /* 0x000fc600078e000b */
[----:B0-----:R-:W3:Y:S01]  /*40110*/  LDL.LU.64 R10, [R1+0x91e8] ;  /* 0x0091e800010a7983 */ /* 0x001ee20000300a00 */
[----:B------:R-:W-:Y:S02]  /*40120*/  IMAD.MOV.U32 R2, RZ, RZ, R8 ;  /* 0x000000ffff027224 */ /* 0x000fe400078e0008 */
[----:B------:R-:W-:Y:S02]  /*40130*/  IMAD.MOV.U32 R3, RZ, RZ, R9 ;  /* 0x000000ffff037224 */ /* 0x000fe400078e0009 */
[----:B------:R-:W4:Y:S04]  /*40140*/  LDL.LU.64 R8, [R1+0x91e0] ;  /* 0x0091e00001087983 */ /* 0x000f280000300a00 */
[----:B------:R0:W-:Y:S01]  /*40150*/  STL [R1+0x91cc], R20 ;  /* 0x0091cc1401007387 */ /* 0x0001e20000100800 */
[----:B---3--:R-:W-:-:S02]  /*40160*/  F2FP.F16.E4M3.UNPACK_B R10, R10 ;  /* 0x0000000aff0a723e */ /* 0x008fc400020006ff */
[----:B------:R-:W-:-:S05]  /*40170*/  F2FP.F16.E4M3.UNPACK_B R11, R11 ;  /* 0x0000000bff0b723e */ /* 0x000fca00020006ff */
[----:B------:R1:W-:Y:S04]  /*40180*/  STL.64 [R1+0x20], R10 ;  /* 0x0000200a01007387 */ /* 0x0003e80000100a00 */
[----:B0-----:R-:W3:Y:S04]  /*40190*/  LDL.LU.64 R20, [R1+0x330] ;  /* 0x0003300001147983 */ /* 0x001ee80000300a00 */
[----:B------:R-:W2:Y:S01]  /*401a0*/  LDL.LU.64 R22, [R1+0x338] ;  /* 0x0003380001167983 */ /* 0x000ea20000300a00 */
[----:B------:R-:W-:-:S15]  /*401b0*/  HMMA.16816.F32 R24, R12, R10, R24 ;  /* 0x0000000a0c18723c */ /* 0x000fde0000001818 */
[----:B------:R-:W-:-:S04]  /*401c0*/  NOP ;  /* 0x0000000000007918 */ /* 0x000fc80000000000 */
[----:B------:R-:W-:Y:S04]  /*401d0*/  STL.64 [R1+0x300], R24 ;  /* 0x0003001801007387 */ /* 0x000fe80000100a00 */
[----:B------:R-:W-:Y:S01]  /*401e0*/  STL.64 [R1+0x308], R26 ;  /* 0x0003081a01007387 */ /* 0x000fe20000100a00 */
[----:B-1----:R-:W-:Y:S02]  /*401f0*/  F2FP.F16.E4M3.UNPACK_B R10, R6 ;  /* 0x00000006ff0a723e */ /* 0x002fe400020006ff */
[----:B------:R-:W-:Y:S01]  /*40200*/  F2FP.F16.E4M3.UNPACK_B R11, R4 ;  /* 0x00000004ff0b723e */ /* 0x000fe200020006ff */
[----:B--2---:R-:W-:Y:S04]  /*40210*/  STL.64 [R1+0x91d8], R22 ;  /* 0x0091d81601007387 */ /* 0x004fe80000100a00 */
[----:B---3--:R0:W-:Y:S04]  /*40220*/  STL.64 [R1+0x91d0], R20 ;  /* 0x0091d01401007387 */ /* 0x0081e80000100a00 */
[----:B0-----:R-:W2:Y:S04]  /*40230*/  LDL.LU.64 R20, [R1+0x320] ;  /* 0x0003200001147983 */ /* 0x001ea80000300a00 */
[----:B------:R-:W2:Y:S01]  /*40240*/  LDL.LU.64 R22, [R1+0x328] ;  /* 0x0003280001167983 */ /* 0x000ea20000300a00 */
[----:B------:R-:W-:Y:S03]  /*40250*/  HMMA.16816.F32 R24, R12, R10, R16 ;  /* 0x0000000a0c18723c */ /* 0x000fe60000001810 */
[----:B------:R-:W0:Y:S01]  /*40260*/  LDSM.16.M88.4 R16, [R5+UR5+0x2800] ;  /* 0x002800050510783b */ /* 0x000e220008000200 */
[----:B----4-:R-:W-:-:S02]  /*40270*/  F2FP.F16.E4M3.UNPACK_B R8, R8 ;  /* 0x00000008ff08723e */ /* 0x010fc400020006ff */
[----:B------:R-:W-:Y:S01]  /*40280*/  F2FP.F16.E4M3.UNPACK_B R9, R9 ;  /* 0x00000009ff09723e */ /* 0x000fe200020006ff */
[----:B------:R-:W-:-:S12]  /*40290*/  STL.64 [R1+0x18], R10 ;  /* 0x0000180a01007387 */ /* 0x000fd80000100a00 */
[----:B------:R1:W-:Y:S04]  /*402a0*/  STL.64 [R1+0x310], R24 ;  /* 0x0003101801007387 */ /* 0x0003e80000100a00 */
[----:B------:R3:W-:Y:S04]  /*402b0*/  STL.64 [R1+0x318], R26 ;  /* 0x0003181a01007387 */ /* 0x0007e80000100a00 */
[----:B0-----:R0:W-:Y:S04]  /*402c0*/  STL.64 [R1+0x160], R16 ;  /* 0x0001601001007387 */ /* 0x0011e80000100a00 */
[----:B------:R4:W-:Y:S04]  /*402d0*/  STL.64 [R1+0x168], R18 ;  /* 0x0001681201007387 */ /* 0x0009e80000100a00 */
[----:B-1----:R-:W2:Y:S01]  /*402e0*/  LDL.LU.64 R24, [R1+0x340] ;  /* 0x0003400001187983 */ /* 0x002ea20000300a00 */
[----:B------:R-:W-:-:S02]  /*402f0*/  IMAD.MOV.U32 R6, RZ, RZ, R16 ;  /* 0x000000ffff067224 */ /* 0x000fc400078e0010 */
[----:B------:R-:W-:Y:S01]  /*40300*/  IMAD.MOV.U32 R4, RZ, RZ, R17 ;  /* 0x000000ffff047224 */ /* 0x000fe200078e0011 */
[----:B---3--:R-:W3:Y:S01]  /*40310*/  LDL.LU.64 R26, [R1+0x348] ;  /* 0x00034800011a7983 */ /* 0x008ee20000300a00 */
[----:B------:R-:W-:Y:S02]  /*40320*/  IMAD.MOV.U32 R11, RZ, RZ, R18 ;  /* 0x000000ffff0b7224 */ /* 0x000fe400078e0012 */
[----:B------:R-:W-:Y:S01]  /*40330*/  IMAD.MOV.U32 R10, RZ, RZ, R19 ;  /* 0x000000ffff0a7224 */ /* 0x000fe200078e0013 */
[----:B0-----:R-:W3:Y:S04]  /*40340*/  LDL.LU.64 R16, [R1+0x350] ;  /* 0x0003500001107983 */ /* 0x001ee80000300a00 */
[----:B----4-:R-:W3:Y:S04]  /*40350*/  LDL.LU.64 R18, [R1+0x358] ;  /* 0x0003580001127983 */ /* 0x010ee80000300a00 */
[----:B------:R-:W-:Y:S01]  /*40360*/  STL.64 [R1+0x10], R8 ;  /* 0x0000100801007387 */ /* 0x000fe20000100a00 */
        /* <DEDUP_REMOVED lines=8> */
[----:B------:R-:W-:Y:S02]  /*403f0*/  STL.64 [R1+0x8], R2 ;  /* 0x0000080201007387 */ /* 0x000fe40000100a00 */
[----:B--2---:R-:W-:-:S15]  /*40400*/  HMMA.16816.F32 R20, R12, R2, R20 ;  /* 0x000000020c14723c */ /* 0x004fde0000001814 */
[----:B------:R-:W-:-:S04]  /*40410*/  NOP ;  /* 0x0000000000007918 */ /* 0x000fc80000000000 */
[----:B------:R-:W-:Y:S04]  /*40420*/  STL.64 [R1+0x330], R20 ;  /* 0x0003301401007387 */ /* 0x000fe80000100a00 */
[----:B------:R-:W-:Y:S04]  /*40430*/  STL.64 [R1+0x338], R22 ;  /* 0x0003381601007387 */ /* 0x000fe80000100a00 */
[----:B------:R-:W0:Y:S04]  /*40440*/  LDSM.16.M88.4 R20, [R5+UR5+0x2c00] ;  /* 0x002c00050514783b */ /* 0x000e280008000200 */
[----:B0-----:R0:W-:Y:S01]  /*40450*/  STL.64 [R1+0x170], R20 ;  /* 0x0001701401007387 */ /* 0x0011e20000100a00 */
[----:B------:R-:W-:-:S03]  /*40460*/  IMAD.MOV.U32 R3, RZ, RZ, R20 ;  /* 0x000000ffff037224 */ /* 0x000fc600078e0014 */
[----:B------:R-:W-:Y:S04]  /*40470*/  STL.64 [R1+0x178], R22 ;  /* 0x0001781601007387 */ /* 0x000fe80000100a00 */
[----:B0-----:R-:W2:Y:S01]  /*40480*/  LDL.LU R20, [R1+0x91cc] ;  /* 0x0091cc0001147983 */ /* 0x001ea20000300800 */
[----:B------:R-:W-:Y:S01]  /*40490*/  IMAD.MOV.U32 R2, RZ, RZ, R21 ;  /* 0x000000ffff027224 */ /* 0x000fe200078e0015 */
[----:B------:R-:W-:Y:S01]  /*404a0*/  F2FP.F16.E4M3.UNPACK_B R21, R7 ;  /* 0x00000007ff15723e */ /* 0x000fe200020006ff */
[----:B------:R-:W-:Y:S02]  /*404b0*/  IMAD.MOV.U32 R9, RZ, RZ, R22 ;  /* 0x000000ffff097224 */ /* 0x000fe400078e0016 */
[----:B------:R-:W-:Y:S01]  /*404c0*/  IMAD.MOV.U32 R8, RZ, RZ, R23 ;  /* 0x000000ffff087224 */ /* 0x000fe200078e0017 */
[----:B------:R-:W-:-:S02]  /*404d0*/  F2FP.F16.E4M3.UNPACK_B R28, R6 ;  /* 0x00000006ff1c723e */ /* 0x000fc400020006ff */
[----:B------:R-:W-:-:S07]  /*404e0*/  F2FP.F16.E4M3.UNPACK_B R29, R4 ;  /* 0x00000004ff1d723e */ /* 0x000fce00020006ff */
[----:B---3--:R-:W-:Y:S01]  /*404f0*/  HMMA.16816.F32 R16, R12, R28, R16 ;  /* 0x0000001c0c10723c */ /* 0x008fe20000001810 */
[----:B--2---:R-:W-:-:S07]  /*40500*/  F2FP.F16.E4M3.UNPACK_B R20, R20 ;  /* 0x00000014ff14723e */ /* 0x004fce00020006ff */
[----:B------:R-:W-:Y:S01]  /*40510*/  HMMA.16816.F32 R24, R12, R20, R24 ;  /* 0x000000140c18723c */ /* 0x000fe20000001818 */
[----:B------:R0:W-:Y:S04]  /*40520*/  STL.64 [R1], R20 ;  /* 0x0000001401007387 */ /* 0x0001e80000100a00 */
[----:B0-----:R-:W2:Y:S04]  /*40530*/  LDL.LU.64 R20, [R1+0x370] ;  /* 0x0003700001147983 */ /* 0x001ea80000300a00 */
[----:B------:R-:W2:Y:S10]  /*40540*/  LDL.LU.64 R22, [R1+0x378] ;  /* 0x0003780001167983 */ /* 0x000eb40000300a00 */
[----:B------:R-:W-:Y:S04]  /*40550*/  STL.64 [R1+0x340], R24 ;  /* 0x0003401801007387 */ /* 0x000fe80000100a00 */
[----:B------:R-:W-:Y:S04]  /*40560*/  STL.64 [R1+0x348], R26 ;  /* 0x0003481a01007387 */ /* 0x000fe80000100a00 */
[----:B------:R-:W0:Y:S04]  /*40570*/  LDSM.16.M88.4 R24, [R5+UR5+0x3000] ;  /* 0x003000050518783b */ /* 0x000e280008000200 */
[----:B------:R-:W-:Y:S04]  /*40580*/  STL.64 [R1+0x9158], R28 ;  /* 0x0091581c01007387 */ /* 0x000fe80000100a00 */
[----:B------:R0:W-:Y:S04]  /*40590*/  STL.64 [R1+0x350], R16 ;  /* 0x0003501001007387 */ /* 0x0001e80000100a00 */
[----:B------:R-:W-:Y:S01]  /*405a0*/  STL.64 [R1+0x358], R18 ;  /* 0x0003581201007387 */ /* 0x000fe20000100a00 */
[----:B0-----:R-:W-:-:S03]  /*405b0*/  IMAD.MOV.U32 R16, RZ, RZ, R26 ;  /* 0x000000ffff107224 */ /* 0x001fc600078e001a */
[----:B------:R-:W-:Y:S04]  /*405c0*/  STL.64 [R1+0x180], R24 ;  /* 0x0001801801007387 */ /* 0x000fe80000100a00 */
[----:B------:R-:W-:Y:S04]  /*405d0*/  STL.64 [R1+0x188], R26 ;  /* 0x0001881a01007387 */ /* 0x000fe80000100a00 */
[----:B------:R0:W-:Y:S04]  /*405e0*/  STL [R1+0x91c8], R16 ;  /* 0x0091c81001007387 */ /* 0x0001e80000100800 */
[----:B0-----:R-:W3:Y:S04]  /*405f0*/  LDL.LU.64 R16, [R1+0x360] ;  /* 0x0003600001107983 */ /* 0x001ee80000300a00 */
[----:B------:R-:W3:Y:S01]  /*40600*/  LDL.LU.64 R18, [R1+0x368] ;  /* 0x0003680001127983 */ /* 0x000ee20000300a00 */
[----:B------:R-:W-:Y:S01]  /*40610*/  IMAD.MOV.U32 R4, RZ, RZ, R27 ;  /* 0x000000ffff047224 */ /* 0x000fe200078e001b */
[----:B------:R-:W-:-:S02]  /*40620*/  F2FP.F16.E4M3.UNPACK_B R26, R11 ;  /* 0x0000000bff1a723e */ /* 0x000fc400020006ff */
[----:B------:R-:W-:Y:S01]  /*40630*/  F2FP.F16.E4M3.UNPACK_B R27, R10 ;  /* 0x0000000aff1b723e */ /* 0x000fe200020006ff */
[----:B------:R-:W-:Y:S02]  /*40640*/  IMAD.MOV.U32 R7, RZ, RZ, R24 ;  /* 0x000000ffff077224 */ /* 0x000fe400078e0018 */
[----:B------:R-:W-:Y:S01]  /*40650*/  IMAD.MOV.U32 R6, RZ, RZ, R25 ;  /* 0x000000ffff067224 */ /* 0x000fe200078e0019 */
[----:B------:R-:W-:Y:S02]  /*40660*/  F2FP.F16.E4M3.UNPACK_B R24, R3 ;  /* 0x00000003ff18723e */ /* 0x000fe400020006ff */
[----:B------:R-:W-:-:S07]  /*40670*/  F2FP.F16.E4M3.UNPACK_B R25, R2 ;  /* 0x00000002ff19723e */ /* 0x000fce00020006ff */
[C---:B--2---:R-:W-:Y:S08]  /*40680*/  HMMA.16816.F32 R20, R12.reuse, R24, R20 ;  /* 0x000000180c14723c */ /* 0x044ff00000001814 */
[----:B---3--:R-:W-:-:S15]  /*40690*/  HMMA.16816.F32 R16, R12, R26, R16 ;  /* 0x0000001a0c10723c */ /* 0x008fde0000001810 */
[----:B------:R-:W-:-:S04]  /*406a0*/  NOP ;  /* 0x0000000000007918 */ /* 0x000fc80000000000 */
[----:B------:R0:W-:Y:S04]  /*406b0*/  STL.64 [R1+0x360], R16 ;  /* 0x0003601001007387 */ /* 0x0001e80000100a00 */
[----:B------:R1:W-:Y:S04]  /*406c0*/  STL.64 [R1+0x368], R18 ;  /* 0x0003681201007387 */ /* 0x0003e80000100a00 */
[----:B0-----:R-:W2:Y:S04]  /*406d0*/  LDL.LU.64 R16, [R1+0x3b0] ;  /* 0x0003b00001107983 */ /* 0x001ea80000300a00 */
[----:B-1----:R-:W2:Y:S04]  /*406e0*/  LDL.LU.64 R18, [R1+0x3b8] ;  /* 0x0003b80001127983 */ /* 0x002ea80000300a00 */
[----:B------:R-:W-:Y:S04]  /*406f0*/  STL.64 [R1+0x90c8], R26 ;  /* 0x0090c81a01007387 */ /* 0x000fe80000100a00 */
[----:B------:R0:W-:Y:S04]  /*40700*/  STL.64 [R1+0x90c0], R24 ;  /* 0x0090c01801007387 */ /* 0x0001e80000100a00 */
[----:B------:R-:W-:Y:S04]  /*40710*/  STL.64 [R1+0x370], R20 ;  /* 0x0003701401007387 */ /* 0x000fe80000100a00 */
[----:B------:R-:W-:Y:S04]  /*40720*/  STL.64 [R1+0x378], R22 ;  /* 0x0003781601007387 */ /* 0x000fe80000100a00 */
[----:B------:R-:W1:Y:S04]  /*40730*/  LDSM.16.M88.4 R20, [R5+UR5+0x3400] ;  /* 0x003400050514783b */ /* 0x000e680008000200 */
[----:B0-----:R-:W3:Y:S04]  /*40740*/  LDL.LU.64 R24, [R1+0x390] ;  /* 0x0003900001187983 */ /* 0x001ee80000300a00 */
[----:B------:R-:W3:Y:S04]  /*40750*/  LDL.LU.64 R26, [R1+0x398] ;  /* 0x00039800011a7983 */ /* 0x000ee80000300a00 */
[----:B-1----:R-:W-:Y:S01]  /*40760*/  STL.64 [R1+0x190], R20 ;  /* 0x0001901401007387 */ /* 0x002fe20000100a00 */
[----:B------:R-:W-:-:S03]  /*40770*/  IMAD.MOV.U32 R10, RZ, RZ, R22 ;  /* 0x000000ffff0a7224 */ /* 0x000fc600078e0016 */
[----:B------:R0:W-:Y:S01]  /*40780*/  STL.64 [R1+0x198], R22 ;  /* 0x0001981601007387 */ /* 0x0001e20000100a00 */
[----:B------:R-:W-:Y:S02]  /*40790*/  IMAD.MOV.U32 R11, RZ, RZ, R23 ;  /* 0x000000ffff0b7224 */ /* 0x000fe400078e0017 */
[----:B------:R-:W-:Y:S02]  /*407a0*/  IMAD.MOV.U32 R3, RZ, RZ, R20 ;  /* 0x000000ffff037224 */ /* 0x000fe400078e0014 */
[----:B------:R-:W-:Y:S01]  /*407b0*/  IMAD.MOV.U32 R2, RZ, RZ, R21 ;  /* 0x000000ffff027224 */ /* 0x000fe200078e0015 */
[----:B0-----:R-:W-:Y:S02]  /*407c0*/  F2FP.F16.E4M3.UNPACK_B R22, R9 ;  /* 0x00000009ff16723e */ /* 0x001fe400020006ff */
[----:B------:R-:W-:Y:S02]  /*407d0*/  F2FP.F16.E4M3.UNPACK_B R23, R8 ;  /* 0x00000008ff17723e */ /* 0x000fe400020006ff */
[----:B------:R-:W-:-:S02]  /*407e0*/  F2FP.F16.E4M3.UNPACK_B R20, R7 ;  /* 0x00000007ff14723e */ /* 0x000fc400020006ff */
        /* <DEDUP_REMOVED lines=8> */
[----:B------:R0:W-:Y:S04]  /*40870*/  STL.64 [R1+0x3b0], R16 ;  /* 0x0003b01001007387 */ /* 0x0001e80000100a00 */
[----:B------:R-:W-:Y:S04]  /*40880*/  STL.64 [R1+0x3b8], R18 ;  /* 0x0003b81201007387 */ /* 0x000fe80000100a00 */
[----:B0-----:R-:W3:Y:S04]  /*40890*/  LDL.LU R16, [R1+0x91c8] ;  /* 0x0091c80001107983 */ /* 0x001ee80000300800 */
        /* <DEDUP_REMOVED lines=11> */
[----:B------:R-:W-:Y:S01]  /*40950*/  F2FP.F16.E4M3.UNPACK_B R19, R4 ;  /* 0x00000004ff13723e */ /* 0x000fe200020006ff */
[----:B------:R-:W-:-:S02]  /*40960*/  IMAD.MOV.U32 R6, RZ, RZ, R22 ;  /* 0x000000ffff067224 */ /* 0x000fc400078e0016 */
[----:B------:R-:W-:Y:S01]  /*40970*/  IMAD.MOV.U32 R7, RZ, RZ, R23 ;  /* 0x000000ffff077224 */ /* 0x000fe200078e0017 */
[----:B------:R-:W-:Y:S02]  /*40980*/  F2FP.F16.E4M3.UNPACK_B R17, R2 ;  /* 0x00000002ff11723e */ /* 0x000fe400020006ff */
[----:B---3--:R-:W-:-:S07]  /*40990*/  F2FP.F16.E4M3.UNPACK_B R18, R16 ;  /* 0x00000010ff12723e */ /* 0x008fce00020006ff */
[----:B--2---:R-:W-:Y:S01]  /*409a0*/  HMMA.16816.F32 R20, R12, R18, R24 ;  /* 0x000000120c14723c */ /* 0x004fe20000001818 */
[----:B------:R-:W2:Y:S04]  /*409b0*/  LDL.LU.64 R24, [R1+0x430] ;  /* 0x0004300001187983 */ /* 0x000ea80000300a00 */
[----:B------:R-:W2:-:S14]  /*409c0*/  LDL.LU.64 R26, [R1+0x438] ;  /* 0x00043800011a7983 */ /* 0x000e9c0000300a00 */
[----:B------:R-:W-:Y:S04]  /*409d0*/  STL.64 [R1+0x3d0], R20 ;  /* 0x0003d01401007387 */ /* 0x000fe80000100a00 */
[----:B------:R-:W-:Y:S04]  /*409e0*/  STL.64 [R1+0x3d8], R22 ;  /* 0x0003d81601007387 */ /* 0x000fe80000100a00 */
[----:B------:R-:W0:Y:S01]  /*409f0*/  LDSM.16.M88.4 R20, [R5+UR5+0x3c00] ;  /* 0x003c00050514783b */ /* 0x000e220008000200 */
[----:B------:R-:W-:-:S07]  /*40a00*/  F2FP.F16.E4M3.UNPACK_B R16, R3 ;  /* 0x00000003ff10723e */ /* 0x000fce00020006ff */
[----:B----4-:R-:W-:Y:S01]  /*40a10*/  HMMA.16816.F32 R8, R12, R16, R8 ;  /* 0x000000100c08723c */ /* 0x010fe20000001808 */
[----:B0-----:R0:W-:Y:S01]  /*40a20*/  STL.64 [R1+0x1b0], R20 ;  /* 0x0001b01401007387 */ /* 0x0011e20000100a00 */
[----:B------:R-:W-:Y:S02]  /*40a30*/  IMAD.MOV.U32 R4, RZ, RZ, R20 ;  /* 0x000000ffff047224 */ /* 0x000fe400078e0014 */
[----:B------:R-:W-:Y:S01]  /*40a40*/  IMAD.MOV.U32 R5, RZ, RZ, R21 ;  /* 0x000000ffff057224 */ /* 0x000fe200078e0015 */
[----:B------:R1:W-:Y:S01]  /*40a50*/  STL.64 [R1+0x1b8], R22 ;  /* 0x0001b81601007387 */ /* 0x0003e20000100a00 */
[----:B------:R-:W-:Y:S02]  /*40a60*/  IMAD.MOV.U32 R2, RZ, RZ, R22 ;  /* 0x000000ffff027224 */ /* 0x000fe400078e0016 */
[----:B------:R-:W-:Y:S01]  /*40a70*/  IMAD.MOV.U32 R3, RZ, RZ, R23 ;  /* 0x000000ffff037224 */ /* 0x000fe200078e0017 */
[----:B0-----:R-:W3:Y:S04]  /*40a80*/  LDL.LU.64 R20, [R1+0x460] ;  /* 0x0004600001147983 */ /* 0x001ee80000300a00 */
[----:B-1----:R-:W3:Y:S06]  /*40a90*/  LDL.LU.64 R22, [R1+0x468] ;  /* 0x0004680001167983 */ /* 0x002eec0000300a00 */
[----:B------:R-:W-:Y:S04]  /*40aa0*/  STL.64 [R1+0x3f0], R8 ;  /* 0x0003f00801007387 */ /* 0x000fe80000100a00 */
[----:B------:R0:W-:Y:S04]  /*40ab0*/  STL.64 [R1+0x3f8], R10 ;  /* 0x0003f80a01007387 */ /* 0x0001e80000100a00 */
[----:B0-----:R-:W4:Y:S04]  /*40ac0*/  LDL.LU.64 R10, [R1+0x91c0] ;  /* 0x0091c000010a7983 */ /* 0x001f280000300a00 */
[----:B------:R-:W2:Y:S04]  /*40ad0*/  LDL.LU.64 R8, [R1+0x91b8] ;  /* 0x0091b80001087983 */ /* 0x000ea80000300a00 */
[----:B------:R-:W-:Y:S04]  /*40ae0*/  STL.64 [R1+0x90a8], R18 ;  /* 0x0090a81201007387 */ /* 0x000fe80000100a00 */
[----:B------:R0:W-:Y:S04]  /*40af0*/  STL.64 [R1+0x90a0], R16 ;  /* 0x0090a01001007387 */ /* 0x0001e80000100a00 */
[----:B0-----:R-:W3:Y:S04]  /*40b00*/  LDL.LU.64 R16, [R1+0x410] ;  /* 0x0004100001107983 */ /* 0x001ee80000300a00 */
[----:B------:R-:W3:Y:S01]  /*40b10*/  LDL.LU.64 R18, [R1+0x418] ;  /* 0x0004180001127983 */ /* 0x000ee20000300a00 */
[----:B----4-:R-:W-:-:S02]  /*40b20*/  F2FP.F16.E4M3.UNPACK_B R10, R10 ;  /* 0x0000000aff0a723e */ /* 0x010fc400020006ff */
[----:B------:R-:W-:Y:S02]  /*40b30*/  F2FP.F16.E4M3.UNPACK_B R11, R11 ;  /* 0x0000000bff0b723e */ /* 0x000fe400020006ff */
[----:B--2---:R-:W-:-:S05]  /*40b40*/  F2FP.F16.E4M3.UNPACK_B R8, R8 ;  /* 0x00000008ff08723e */ /* 0x004fca00020006ff */
[----:B---3--:R-:W-:Y:S01]  /*40b50*/  HMMA.16816.F32 R16, R12, R10, R16 ;  /* 0x0000000a0c10723c */ /* 0x008fe20000001810 */
[----:B------:R-:W-:-:S15]  /*40b60*/  F2FP.F16.E4M3.UNPACK_B R9, R9 ;  /* 0x00000009ff09723e */ /* 0x000fde00020006ff */
[----:B------:R-:W-:-:S03]  /*40b70*/  NOP ;  /* 0x0000000000007918 */ /* 0x000fc60000000000 */
[----:B------:R-:W-:Y:S04]  /*40b80*/  STL.64 [R1+0x410], R16 ;  /* 0x0004101001007387 */ /* 0x000fe80000100a00 */
[----:B------:R0:W-:Y:S02]  /*40b90*/  STL.64 [R1+0x418], R18 ;  /* 0x0004181201007387 */ /* 0x0001e40000100a00 */
[----:B0-----:R-:W-:Y:S02]  /*40ba0*/  HMMA.16816.F32 R16, R12, R8, R24 ;  /* 0x000000080c10723c */ /* 0x001fe40000001818 */
[----:B------:R0:W-:Y:S04]  /*40bb0*/  STL.64 [R1+0x9088], R10 ;  /* 0x0090880a01007387 */ /* 0x0001e80000100a00 */
[----:B------:R-:W-:-:S13]  /*40bc0*/  STL.64 [R1+0x9080], R8 ;  /* 0x0090800801007387 */ /* 0x000fda0000100a00 */
[----:B------:R-:W-:Y:S04]  /*40bd0*/  STL.64 [R1+0x430], R16 ;  /* 0x0004301001007387 */ /* 0x000fe80000100a00 */
[----:B------:R1:W-:Y:S04]  /*40be0*/  STL.64 [R1+0x438], R18 ;  /* 0x0004381201007387 */ /* 0x0003e80000100a00 */
[----:B0-----:R-:W2:Y:S04]  /*40bf0*/  LDL.LU R10, [R1+0x23f4] ;  /* 0x0023f400010a7983 */ /* 0x001ea80000300800 */
[----:B------:R-:W2:Y:S01]  /*40c00*/  LDL.LU R11, [R1+0x23f0] ;  /* 0x0023f000010b7983 */ /* 0x000ea20000300800 */
[----:B------:R-:W-:-:S02]  /*40c10*/  F2FP.F16.E4M3.UNPACK_B R6, R6 ;  /* 0x00000006ff06723e */ /* 0x000fc400020006ff */
[----:B------:R-:W-:-:S07]  /*40c20*/  F2FP.F16.E4M3.UNPACK_B R7, R7 ;  /* 0x00000007ff07723e */ /* 0x000fce00020006ff */
[----:B-1----:R-:W-:-:S15]  /*40c30*/  HMMA.16816.F32 R16, R12, R6, R20 ;  /* 0x000000060c10723c */ /* 0x002fde0000001814 */
[----:B------:R-:W-:-:S04]  /*40c40*/  NOP ;  /* 0x0000000000007918 */ /* 0x000fc80000000000 */
[----:B------:R0:W-:Y:S04]  /*40c50*/  STL.64 [R1+0x460], R16 ;  /* 0x0004601001007387 */ /* 0x0001e80000100a00 */
[----:B------:R-:W-:Y:S01]  /*40c60*/  STL.64 [R1+0x468], R18 ;  /* 0x0004681201007387 */ /* 0x000fe20000100a00 */
[----:B0-----:R-:W-:-:S03]  /*40c70*/  IMAD.MOV.U32 R17, RZ, RZ, R0 ;  /* 0x000000ffff117224 */ /* 0x001fc600078e0000 */
[----:B--2---:R0:W-:Y:S04]  /*40c80*/  STL.64 [R1+0x91b0], R10 ;  /* 0x0091b00a01007387 */ /* 0x0041e80000100a00 */
[----:B------:R-:W2:Y:S04]  /*40c90*/  LDL R24, [R1+0x80] ;  /* 0x0000800001187983 */ /* 0x000ea80000100800 */
[----:B------:R-:W2:Y:S04]  /*40ca0*/  LDL R25, [R1+0x84] ;  /* 0x0000840001197983 */ /* 0x000ea80000100800 */
[----:B------:R-:W3:Y:S04]  /*40cb0*/  LDL.LU.64 R8, [R1+0x4f0] ;  /* 0x0004f00001087983 */ /* 0x000ee80000300a00 */
[----:B0-----:R-:W3:Y:S04]  /*40cc0*/  LDL.LU.64 R10, [R1+0x4f8] ;  /* 0x0004f800010a7983 */ /* 0x001ee80000300a00 */
[----:B------:R-:W4:Y:S04]  /*40cd0*/  LDL R16, [R1+0x90] ;  /* 0x0000900001107983 */ /* 0x000f280000100800 */
[----:B------:R-:W2:Y:S04]  /*40ce0*/  LDL.LU R20, [R1+0x23fc] ;  /* 0x0023fc0001147983 */ /* 0x000ea80000300800 */
[----:B------:R-:W2:Y:S04]  /*40cf0*/  LDL.LU R21, [R1+0x23f8] ;  /* 0x0023f80001157983 */ /* 0x000ea80000300800 */
[----:B------:R-:W2:Y:S04]  /*40d00*/  LDL.LU R22, [R1+0x2404] ;  /* 0x0024040001167983 */ /* 0x000ea80000300800 */
[----:B------:R-:W2:Y:S04]  /*40d10*/  LDL.LU R23, [R1+0x2400] ;  /* 0x0024000001177983 */ /* 0x000ea80000300800 */
[----:B------:R-:W2:Y:S04]  /*40d20*/  LDL.LU R0, [R1+0x2408] ;  /* 0x0024080001007983 */ /* 0x000ea80000300800 */
[----:B------:R-:W2:Y:S04]  /*40d30*/  LDL.64 R18, [R1+0x88] ;  /* 0x0000880001127983 */ /* 0x000ea80000100a00 */
[----:B--2---:R-:W-:Y:S04]  /*40d40*/  STL.64 [R1+0x9180], R18 ;  /* 0x0091801201007387 */ /* 0x004fe80000100a00 */
[----:B----4-:R0:W-:Y:S04]  /*40d50*/  STL.64 [R1+0x9198], R16 ;  /* 0x0091981001007387 */ /* 0x0101e80000100a00 */
[----:B0-----:R-:W2:Y:S04]  /*40d60*/  LDL.LU R17, [R1+0x240c] ;  /* 0x00240c0001117983 */ /* 0x001ea80000300800 */
[----:B------:R-:W4:Y:S01]  /*40d70*/  LDL.64 R26, [R1+0x78] ;  /* 0x00007800011a7983 */ /* 0x000f220000100a00 */
[----:B------:R-:W-:-:S02]  /*40d80*/  F2FP.F16.E4M3.UNPACK_B R4, R4 ;  /* 0x00000004ff04723e */ /* 0x000fc400020006ff */
[----:B------:R-:W-:-:S07]  /*40d90*/  F2FP.F16.E4M3.UNPACK_B R5, R5 ;  /* 0x00000005ff05723e */ /* 0x000fce00020006ff */
[----:B---3--:R-:W-:Y:S01]  /*40da0*/  HMMA.16816.F32 R8, R12, R4, R8 ;  /* 0x000000040c08723c */ /* 0x008fe20000001808 */
[----:B----4-:R-:W-:Y:S04]  /*40db0*/  STL.64 [R1+0x9178], R26 ;  /* 0x0091781a01007387 */ /* 0x010fe80000100a00 */
[----:B------:R0:W-:Y:S04]  /*40dc0*/  STL.64 [R1+0x9170], R24 ;  /* 0x0091701801007387 */ /* 0x0001e80000100a00 */
[----:B0-----:R-:W3:Y:S04]  /*40dd0*/  LDL.LU.64 R24, [R1+0x4e0] ;  /* 0x0004e00001187983 */ /* 0x001ee80000300a00 */
[----:B------:R-:W3:Y:S01]  /*40de0*/  LDL.LU.64 R26, [R1+0x4e8] ;  /* 0x0004e800011a7983 */ /* 0x000ee20000300a00 */
[----:B------:R-:W-:-:S02]  /*40df0*/  F2FP.F16.E4M3.UNPACK_B R2, R2 ;  /* 0x00000002ff02723e */ /* 0x000fc400020006ff */
[----:B------:R-:W-:Y:S01]  /*40e00*/  F2FP.F16.E4M3.UNPACK_B R3, R3 ;  /* 0x00000003ff03723e */ /* 0x000fe200020006ff */
[----:B------:R-:W4:Y:S04]  /*40e10*/  LDL R28, [R1+0x70] ;  /* 0x00007000011c7983 */ /* 0x000f280000100800 */
[----:B------:R-:W4:Y:S04]  /*40e20*/  LDL R29, [R1+0x74] ;  /* 0x00007400011d7983 */ /* 0x000f280000100800 */
[----:B------:R-:W2:Y:S04]  /*40e30*/  LDL R18, [R1+0x98] ;  /* 0x0000980001127983 */ /* 0x000ea80000100800 */
[----:B------:R-:W2:Y:S04]  /*40e40*/  LDL R19, [R1+0x9c] ;  /* 0x00009c0001137983 */ /* 0x000ea80000100800 */
[----:B------:R-:W-:Y:S04]  /*40e50*/  STL.64 [R1+0x4f0], R8 ;  /* 0x0004f00801007387 */ /* 0x000fe80000100a00 */
[----:B------:R0:W-:Y:S04]  /*40e60*/  STL.64 [R1+0x4f8], R10 ;  /* 0x0004f80a01007387 */ /* 0x0001e80000100a00 */
[----:B0-----:R-:W2:Y:S04]  /*40e70*/  LDL.LU.64 R10, [R1+0x91b0] ;  /* 0x0091b000010a7983 */ /* 0x001ea80000300a00 */
[----:B------:R-:W-:Y:S04]  /*40e80*/  STL.64 [R1+0x9078], R6 ;  /* 0x0090780601007387 */ /* 0x000fe80000100a00 */
[----:B------:R3:W-:Y:S04]  /*40e90*/  STL.64 [R1+0x9070], R4 ;  /* 0x0090700401007387 */ /* 0x0007e80000100a00 */
[----:B------:R-:W-:Y:S04]  /*40ea0*/  STL [R1+0x9060], R2 ;  /* 0x0090600201007387 */ /* 0x000fe80000100800 */
[----:B------:R-:W-:Y:S01]  /*40eb0*/  STL [R1+0x905c], R3 ;  /* 0x00905c0301007387 */ /* 0x000fe20000100800 */
[----:B---3--:R-:W-:-:S15]  /*40ec0*/  HMMA.16816.F32 R4, R12, R2, R24 ;  /* 0x000000020c04723c */ /* 0x008fde0000001818 */
[----:B------:R-:W-:-:S04]  /*40ed0*/  NOP ;  /* 0x0000000000007918 */ /* 0x000fc80000000000 */
[----:B------:R-:W-:Y:S04]  /*40ee0*/  STL.64 [R1+0x4e0], R4 ;  /* 0x0004e00401007387 */ /* 0x000fe80000100a00 */
[----:B------:R-:W-:Y:S04]  /*40ef0*/  STL.64 [R1+0x4e8], R6 ;  /* 0x0004e80601007387 */ /* 0x000fe80000100a00 */
[----:B------:R-:W3:Y:S04]  /*40f00*/  LDL.LU.64 R24, [R1+0x1040] ;  /* 0x0010400001187983 */ /* 0x000ee80000300a00 */
[----:B------:R-:W2:Y:S04]  /*40f10*/  LDL.LU.64 R26, [R1+0x1048] ;  /* 0x00104800011a7983 */ /* 0x000ea80000300a00 */
[----:B--2---:R-:W-:Y:S04]  /*40f20*/  STL.64 [R1+0x9190], R26 ;  /* 0x0091901a01007387 */ /* 0x004fe80000100a00 */
[----:B---3--:R0:W-:Y:S04]  /*40f30*/  STL.64 [R1+0x9188], R24 ;  /* 0x0091881801007387 */ /* 0x0081e80000100a00 */
[----:B0-----:R-:W2:Y:S04]  /*40f40*/  LDL.LU.64 R24, [R1+0x1050] ;  /* 0x0010500001187983 */ /* 0x001ea80000300a00 */
[----:B------:R-:W3:Y:S01]  /*40f50*/  LDL.LU.64 R26, [R1+0x1058] ;  /* 0x00105800011a7983 */ /* 0x000ee20000300a00 */
[----:B------:R-:W-:-:S02]  /*40f60*/  IMAD R12, R11, 0x100, R10 ;  /* 0x000001000b0c7824 */ /* 0x000fc400078e020a */
[----:B------:R-:W-:Y:S02]  /*40f70*/  IMAD R13, R21, 0x100, R20 ;  /* 0x00000100150d7824 */ /* 0x000fe400078e0214 */
[----:B------:R-:W-:Y:S02]  /*40f80*/  IMAD R14, R23, 0x100, R22 ;  /* 0x00000100170e7824 */ /* 0x000fe400078e0216 */
[----:B------:R-:W-:Y:S01]  /*40f90*/  IMAD R15, R0, 0x100, R17 ;  /* 0x00000100000f7824 */ /* 0x000fe200078e0211 */
[----:B---3--:R-:W-:Y:S04]  /*40fa0*/  STL.64 [R1+0x91a8], R26 ;  /* 0x0091a81a01007387 */ /* 0x008fe80000100a00 */
[----:B--2---:R0:W-:Y:S04]  /*40fb0*/  STL.64 [R1+0x91a0], R24 ;  /* 0x0091a01801007387 */ /* 0x0041e80000100a00 */
[----:B0-----:R-:W2:Y:S04]  /*40fc0*/  LDL.LU.64 R24, [R1+0x1060] ;  /* 0x0010600001187983 */ /* 0x001ea80000300a00 */
[----:B------:R-:W2:Y:S01]  /*40fd0*/  LDL.LU.64 R26, [R1+0x1068] ;  /* 0x00106800011a7983 */ /* 0x000ea20000300a00 */
[----:B------:R-:W-:-:S02]  /*40fe0*/  F2FP.F16.E4M3.UNPACK_B R12, R12 ;  /* 0x0000000cff0c723e */ /* 0x000fc400020006ff */
[----:B------:R-:W-:Y:S02]  /*40ff0*/  F2FP.F16.E4M3.UNPACK_B R13, R13 ;  /* 0x0000000dff0d723e */ /* 0x000fe400020006ff */
[----:B------:R-:W-:Y:S02]  /*41000*/  F2FP.F16.E4M3.UNPACK_B R14, R14 ;  /* 0x0000000eff0e723e */ /* 0x000fe400020006ff */
[----:B------:R-:W-:Y:S01]  /*41010*/  F2FP.F16.E4M3.UNPACK_B R15, R15 ;  /* 0x0000000fff0f723e */ /* 0x000fe200020006ff */
[----:B------:R-:W3:Y:S04]  /*41020*/  LDL.LU.64 R8, [R1+0x1030] ;  /* 0x0010300001087983 */ /* 0x000ee80000300a00 */
[----:B------:R-:W3:Y:S04]  /*41030*/  LDL.LU.64 R10, [R1+0x1038] ;  /* 0x00103800010a7983 */ /* 0x000ee80000300a00 */
[----:B------:R-:W3:Y:S04]  /*41040*/  LDL.LU.64 R20, [R1+0x1020] ;  /* 0x0010200001147983 */ /* 0x000ee80000300a00 */
[----:B------:R-:W3:Y:S04]  /*41050*/  LDL.LU.64 R22, [R1+0x1028] ;  /* 0x0010280001167983 */ /* 0x000ee80000300a00 */
[----:B------:R-:W4:Y:S04]  /*41060*/  LDL.LU.64 R4, [R1+0x1010] ;  /* 0x0010100001047983 */ /* 0x000f280000300a00 */
[----:B------:R-:W4:Y:S01]  /*41070*/  LDL.LU.64 R6, [R1+0x1018] ;  /* 0x0010180001067983 */ /* 0x000f220000300a00 */
[----:B--2---:R-:W-:Y:S03]  /*41080*/  HMMA.16816.F32 R16, R12, R18, R24 ;  /* 0x000000120c10723c */ /* 0x004fe60000001818 */
[----:B------:R-:W2:Y:S04]  /*41090*/  LDL.LU.64 R26, [R1+0x91a8] ;  /* 0x0091a800011a7983 */ /* 0x000ea80000300a00 */
[----:B------:R-:W2:-:S12]  /*410a0*/  LDL.LU.64 R24, [R1+0x91a0] ;  /* 0x0091a00001187983 */ /* 0x000e980000300a00 */
[----:B------:R0:W-:Y:S04]  /*410b0*/  STL.64 [R1+0x1060], R16 ;  /* 0x0010601001007387 */ /* 0x0001e80000100a00 */
[----:B------:R2:W-:Y:S04]  /*410c0*/  STL.64 [R1+0x1068], R18 ;  /* 0x0010681201007387 */ /* 0x0005e80000100a00 */
[----:B0-----:R-:W2:Y:S02]  /*410d0*/  LDL.LU.64 R16, [R1+0x9198] ;  /* 0x0091980001107983 */ /* 0x001ea40000300a00 */
[----:B--2---:R-:W-:Y:S02]  /*410e0*/  HMMA.16816.F32 R16, R12, R16, R24 ;  /* 0x000000100c10723c */ /* 0x004fe40000001818 */
[----:B------:R-:W2:Y:S04]  /*410f0*/  LDL.LU.64 R26, [R1+0x9190] ;  /* 0x00919000011a7983 */ /* 0x000ea80000300a00 */
[----:B------:R-:W2:-:S13]  /*41100*/  LDL.LU.64 R24, [R1+0x9188] ;  /* 0x0091880001187983 */ /* 0x000e9a0000300a00 */
[----:B------:R-:W-:Y:S04]  /*41110*/  STL.64 [R1+0x1050], R16 ;  /* 0x0010501001007387 */ /* 0x000fe80000100a00 */
[----:B------:R0:W-:Y:S04]  /*41120*/  STL.64 [R1+0x1058], R18 ;  /* 0x0010581201007387 */ /* 0x0001e80000100a00 */
[----:B0-----:R-:W2:Y:S04]  /*41130*/  LDL.LU.64 R18, [R1+0x9180] ;  /* 0x0091800001127983 */ /* 0x001ea80000300a00 */
[----:B------:R-:W3:Y:S01]  /*41140*/  LDL.64 R16, [R1+0x68] ;  /* 0x0000680001107983 */ /* 0x000ee20000100a00 */
[----:B--2---:R-:W-:-:S15]  /*41150*/  HMMA.16816.F32 R24, R12, R18, R24 ;  /* 0x000000120c18723c */ /* 0x004fde0000001818 */
[----:B------:R-:W-:-:S04]  /*41160*/  NOP ;  /* 0x0000000000007918 */ /* 0x000fc80000000000 */
[----:B------:R-:W-:Y:S04]  /*41170*/  STL.64 [R1+0x1040], R24 ;  /* 0x0010401801007387 */ /* 0x000fe80000100a00 */
[----:B------:R0:W-:Y:S04]  /*41180*/  STL.64 [R1+0x1048], R26 ;  /* 0x0010481a01007387 */ /* 0x0001e80000100a00 */
[----:B0-----:R-:W2:Y:S04]  /*41190*/  LDL.LU.64 R26, [R1+0x9178] ;  /* 0x00917800011a7983 */ /* 0x001ea80000300a00 */
[----:B------:R-:W3:Y:S01]  /*411a0*/  LDL.LU.64 R24, [R1+0x9170] ;  /* 0x0091700001187983 */ /* 0x000ee20000300a00 */
[----:B----4-:R-:W-:Y:S01]  /*411b0*/  HMMA.16816.F32 R4, R12, R28, R4 ;  /* 0x0000001c0c04723c */ /* 0x010fe20000001804 */
[----:B------:R-:W-:-:S05]  /*411c0*/  IMAD.MOV.U32 R0, RZ, RZ, R19 ;  /* 0x000000ffff007224 */ /* 0x000fca00078e0013 */
[----:B------:R0:W-:Y:S02]  /*411d0*/  STL [R1+0x9050], R0 ;  /* 0x0090500001007387 */ /* 0x0001e40000100800 */
[C---:B---3--:R-:W-:Y:S08]  /*411e0*/  HMMA.16816.F32 R8, R12.reuse, R24, R8 ;  /* 0x000000180c08723c */ /* 0x048ff00000001808 */
[----:B--2---:R-:W-:Y:S01]  /*411f0*/  HMMA.16816.F32 R20, R12, R26, R20 ;  /* 0x0000001a0c14723c */ /* 0x004fe20000001814 */
[----:B0-----:R-:W-:-:S10]  /*41200*/  IMAD.MOV.U32 R0, RZ, RZ, R26 ;  /* 0x000000ffff007224 */ /* 0x001fd400078e001a */
[----:B------:R0:W-:Y:S04]  /*41210*/  STL.64 [R1+0x1030], R8 ;  /* 0x0010300801007387 */ /* 0x0001e80000100a00 */
[----:B------:R1:W-:Y:S04]  /*41220*/  STL.64 [R1+0x1038], R10 ;  /* 0x0010380a01007387 */ /* 0x0003e80000100a00 */
[----:B0-----:R-:W2:Y:S04]  /*41230*/  LDL R8, [R1+0x60] ;  /* 0x0000600001087983 */ /* 0x001ea80000100800 */
[----:B------:R-:W2:Y:S04]  /*41240*/  LDL R9, [R1+0x64] ;  /* 0x0000640001097983 */ /* 0x000ea80000100800 */
[----:B------:R-:W-:Y:S04]  /*41250*/  STL [R1+0x9054], R0 ;  /* 0x0090540001007387 */ /* 0x000fe80000100800 */
[----:B------:R0:W-:Y:S04]  /*41260*/  STL.64 [R1+0x1020], R20 ;  /* 0x0010201401007387 */ /* 0x0001e80000100a00 */
[----:B------:R-:W-:Y:S04]  /*41270*/  STL.64 [R1+0x1028], R22 ;  /* 0x0010281601007387 */ /* 0x000fe80000100a00 */
[----:B------:R-:W3:Y:S04]  /*41280*/  LDL.64 R26, [R1+0x30] ;  /* 0x00003000011a7983 */ /* 0x000ee80000100a00 */
[----:B-1----:R-:W4:Y:S04]  /*41290*/  LDL R10, [R1] ;  /* 0x00000000010a7983 */ /* 0x002f280000100800 */
[----:B------:R1:W-:Y:S04]  /*412a0*/  STL.64 [R1+0x1010], R4 ;  /* 0x0010100401007387 */ /* 0x0003e80000100a00 */
[----:B------:R0:W-:Y:S04]  /*412b0*/  STL.64 [R1+0x1018], R6 ;  /* 0x0010180601007387 */ /* 0x0001e80000100a00 */
[----:B------:R-:W4:Y:S04]  /*412c0*/  LDL R11, [R1+0x4] ;  /* 0x00000400010b7983 */ /* 0x000f280000100800 */
[----:B------:R-:W2:Y:S04]  /*412d0*/  LDL.64 R28, [R1+0x58] ;  /* 0x00005800011c7983 */ /* 0x000ea80000100a00 */
[----:B------:R-:W2:Y:S04]  /*412e0*/  LDL R2, [R1+0x50] ;  /* 0x0000500001027983 */ /* 0x000ea80000100800 */
[----:B------:R-:W2:Y:S04]  /*412f0*/  LDL R3, [R1+0x54] ;  /* 0x0000540001037983 */ /* 0x000ea80000100800 */
[----:B0-----:R-:W2:Y:S04]  /*41300*/  LDL R20, [R1+0x48] ;  /* 0x0000480001147983 */ /* 0x001ea80000100800 */
[----:B------:R-:W2:Y:S04]  /*41310*/  LDL R21, [R1+0x4c] ;  /* 0x00004c0001157983 */ /* 0x000ea80000100800 */
[----:B-1----:R-:W2:Y:S04]  /*41320*/  LDL.LU.64 R4, [R1+0xff0] ;  /* 0x000ff00001047983 */ /* 0x002ea80000300a00 */
[----:B------:R-:W2:Y:S04]  /*41330*/  LDL.LU.64 R6, [R1+0xff8] ;  /* 0x000ff80001067983 */ /* 0x000ea80000300a00 */
[----:B------:R-:W2:Y:S04]  /*41340*/  LDL.64 R22, [R1+0x40] ;  /* 0x0000400001167983 */ /* 0x000ea80000100a00 */
[----:B--2---:R-:W-:Y:S04]  /*41350*/  STL.64 [R1+0x9168], R22 ;  /* 0x0091681601007387 */ /* 0x004fe80000100a00 */
[----:B------:R0:W-:Y:S04]  /*41360*/  STL.64 [R1+0x9160], R20 ;  /* 0x0091601401007387 */ /* 0x0001e80000100a00 */
[----:B0-----:R-:W2:Y:S04]  /*41370*/  LDL.LU.64 R20, [R1+0x1000] ;  /* 0x0010000001147983 */ /* 0x001ea80000300a00 */
[----:B------:R-:W2:Y:S04]  /*41380*/  LDL.LU.64 R22, [R1+0x1008] ;  /* 0x0010080001167983 */ /* 0x000ea80000300a00 */
[----:B------:R-:W2:Y:S04]  /*41390*/  LDL R24, [R1+0x38] ;  /* 0x0000380001187983 */ /* 0x000ea80000100800 */
[----:B------:R-:W2:Y:S04]  /*413a0*/  LDL R25, [R1+0x3c] ;  /* 0x00003c0001197983 */ /* 0x000ea80000100800 */
[----:B---3--:R-:W-:Y:S04]  /*413b0*/  STL.64 [R1+0x9150], R26 ;  /* 0x0091501a01007387 */ /* 0x008fe80000100a00 */
[----:B--2---:R0:W-:Y:S04]  /*413c0*/  STL.64 [R1+0x9148], R24 ;  /* 0x0091481801007387 */ /* 0x0041e80000100a00 */
[----:B----4-:R-:W-:Y:S04]  /*413d0*/  STL.64 [R1+0x90e0], R10 ;  /* 0x0090e00a01007387 */ /* 0x010fe80000100a00 */
[----:B------:R-:W2:Y:S04]  /*413e0*/  LDL R18, [R1+0x8] ;  /* 0x0000080001127983 */ /* 0x000ea80000100800 */
[----:B------:R-:W2:Y:S01]  /*413f0*/  LDL R19, [R1+0xc] ;  /* 0x00000c0001137983 */ /* 0x000ea20000100800 */
[----:B0-----:R-:W-:Y:S01]  /*41400*/  HMMA.16816.F32 R24, R12, R16, R20 ;  /* 0x000000100c18723c */ /* 0x001fe20000001814 */
[----:B------:R-:W-:-:S02]  /*41410*/  IMAD.MOV.U32 R0, RZ, RZ, R17 ;  /* 0x000000ffff007224 */ /* 0x000fc400078e0011 */
[----:B--2---:R-:W-:Y:S04]  /*41420*/  STL.64 [R1+0x90e8], R18 ;  /* 0x0090e81201007387 */ /* 0x004fe80000100a00 */
[----:B------:R-:W2:-:S12]  /*41430*/  LDL.LU.64 R20, [R1+0xfe0] ;  /* 0x000fe00001147983 */ /* 0x000e980000300a00 */
[----:B------:R0:W-:Y:S04]  /*41440*/  STL.64 [R1+0x1000], R24 ;  /* 0x0010001801007387 */ /* 0x0001e80000100a00 */
[----:B------:R1:W-:Y:S04]  /*41450*/  STL.64 [R1+0x1008], R26 ;  /* 0x0010081a01007387 */ /* 0x0003e80000100a00 */
[----:B------:R-:W2:Y:S04]  /*41460*/  LDL.LU.64 R22, [R1+0xfe8] ;  /* 0x000fe80001167983 */ /* 0x000ea80000300a00 */
[----:B------:R-:W3:Y:S04]  /*41470*/  LDL R16, [R1+0x10] ;  /* 0x0000100001107983 */ /* 0x000ee80000100800 */
[----:B------:R-:W3:Y:S01]  /*41480*/  LDL R17, [R1+0x14] ;  /* 0x0000140001117983 */ /* 0x000ee20000100800 */
[C---:B------:R-:W-:Y:S03]  /*41490*/  HMMA.16816.F32 R4, R12.reuse, R8, R4 ;  /* 0x000000080c04723c */ /* 0x040fe60000001804 */
[----:B---3--:R-:W-:Y:S04]  /*414a0*/  STL.64 [R1+0x9100], R16 ;  /* 0x0091001001007387 */ /* 0x008fe80000100a00 */
[----:B------:R-:W-:Y:S04]  /*414b0*/  STL [R1+0x9058], R0 ;  /* 0x0090580001007387 */ /* 0x000fe80000100800 */
[----:B0-----:R-:W3:Y:S04]  /*414c0*/  LDL.LU.64 R24, [R1+0xfb0] ;  /* 0x000fb00001187983 */ /* 0x001ee80000300a00 */
[----:B-1----:R-:W3:Y:S04]  /*414d0*/  LDL.LU.64 R26, [R1+0xfb8] ;  /* 0x000fb800011a7983 */ /* 0x002ee80000300a00 */
[----:B------:R0:W-:Y:S04]  /*414e0*/  STL.64 [R1+0xff0], R4 ;  /* 0x000ff00401007387 */ /* 0x0001e80000100a00 */
[----:B------:R1:W-:Y:S04]  /*414f0*/  STL.64 [R1+0xff8], R6 ;  /* 0x000ff80601007387 */ /* 0x0003e80000100a00 */
[----:B------:R-:W4:Y:S04]  /*41500*/  LDL R18, [R1+0x18] ;  /* 0x0000180001127983 */ /* 0x000f280000100800 */
[----:B------:R-:W4:Y:S04]  /*41510*/  LDL R19, [R1+0x1c] ;  /* 0x00001c0001137983 */ /* 0x000f280000100800 */
[----:B------:R-:W2:Y:S04]  /*41520*/  LDL.LU.64 R8, [R1+0xfa0] ;  /* 0x000fa00001087983 */ /* 0x000ea80000300a00 */
[----:B------:R-:W2:Y:S04]  /*41530*/  LDL.LU.64 R10, [R1+0xfa8] ;  /* 0x000fa800010a7983 */ /* 0x000ea80000300a00 */
[----:B0-----:R-:W2:Y:S04]  /*41540*/  LDL.LU.64 R4, [R1+0xf90] ;  /* 0x000f900001047983 */ /* 0x001ea80000300a00 */
[----:B-1----:R-:W3:Y:S04]  /*41550*/  LDL.LU.64 R6, [R1+0xf98] ;  /* 0x000f980001067983 */ /* 0x002ee80000300a00 */
[----:B----4-:R0:W-:Y:S04]  /*41560*/  STL.64 [R1+0x9118], R18 ;  /* 0x0091181201007387 */ /* 0x0101e80000100a00 */
[----:B------:R-:W4:Y:S04]  /*41570*/  LDL.LU.64 R16, [R1+0xfd0] ;  /* 0x000fd00001107983 */ /* 0x000f280000300a00 */
[----:B0-----:R-:W4:Y:S01]  /*41580*/  LDL.LU.64 R18, [R1+0xfd8] ;  /* 0x000fd80001127983 */ /* 0x001f220000300a00 */
[----:B--2---:R-:W-:Y:S01]  /*41590*/  HMMA.16816.F32 R20, R12, R28, R20 ;  /* 0x0000001c0c14723c */ /* 0x004fe20000001814 */
[----:B------:R-:W-:-:S15]  /*415a0*/  IMAD.MOV.U32 R0, RZ, RZ, R28 ;  /* 0x000000ffff007224 */ /* 0x000fde00078e001c */
[----:B------:R-:W-:-:S03]  /*415b0*/  NOP ;  /* 0x0000000000007918 */ /* 0x000fc60000000000 */
[----:B------:R-:W-:Y:S04]  /*415c0*/  STL.64 [R1+0xfe0], R20 ;  /* 0x000fe01401007387 */ /* 0x000fe80000100a00 */
[----:B------:R0:W-:Y:S04]  /*415d0*/  STL.64 [R1+0xfe8], R22 ;  /* 0x000fe81601007387 */ /* 0x0001e80000100a00 */
[----:B0-----:R-:W3:Y:S04]  /*415e0*/  LDL.LU.64 R22, [R1+0x9168] ;  /* 0x0091680001167983 */ /* 0x001ee80000300a00 */
[----:B------:R-:W2:Y:S04]  /*415f0*/  LDL.LU.64 R20, [R1+0x9160] ;  /* 0x0091600001147983 */ /* 0x000ea80000300a00 */
[----:B------:R-:W2:Y:S04]  /*41600*/  LDL.LU.64 R28, [R1+0x9158] ;  /* 0x00915800011c7983 */ /* 0x000ea80000300a00 */
[----:B------:R-:W-:Y:S01]  /*41610*/  STL [R1+0x9064], R0 ;  /* 0x0090640001007387 */ /* 0x000fe20000100800 */
[----:B----4-:R-:W-:-:S15]  /*41620*/  HMMA.16816.F32 R16, R12, R2, R16 ;  /* 0x000000020c10723c */ /* 0x010fde0000001810 */
[----:B------:R-:W-:-:S04]  /*41630*/  NOP ;  /* 0x0000000000007918 */ /* 0x000fc80000000000 */
[----:B------:R0:W-:Y:S04]  /*41640*/  STL.64 [R1+0xfd0], R16 ;  /* 0x000fd01001007387 */ /* 0x0001e80000100a00 */
[----:B------:R-:W-:Y:S04]  /*41650*/  STL.64 [R1+0xfd8], R18 ;  /* 0x000fd81201007387 */ /* 0x000fe80000100a00 */
[----:B0-----:R-:W4:Y:S04]  /*41660*/  LDL R16, [R1+0x20] ;  /* 0x0000200001107983 */ /* 0x001f280000100800 */
[----:B------:R-:W4:Y:S04]  /*41670*/  LDL R17, [R1+0x24] ;  /* 0x0000240001117983 */ /* 0x000f280000100800 */
[----:B----4-:R0:W-:Y:S04]  /*41680*/  STL.64 [R1+0x9130], R16 ;  /* 0x0091301001007387 */ /* 0x0101e80000100a00 */
[----:B0-----:R-:W2:Y:S04]  /*41690*/  LDL.LU.64 R16, [R1+0xfc0] ;  /* 0x000fc00001107983 */ /* 0x001ea80000300a00 */
[----:B------:R-:W2:Y:S01]  /*416a0*/  LDL.LU.64 R18, [R1+0xfc8] ;  /* 0x000fc80001127983 */ /* 0x000ea20000300a00 */
[C---:B---3--:R-:W-:Y:S08]  /*416b0*/  HMMA.16816.F32 R24, R12.reuse, R22, R24 ;  /* 0x000000160c18723c */ /* 0x048ff00000001818 */
[----:B--2---:R-:W-:-:S15]  /*416c0*/  HMMA.16816.F32 R16, R12, R20, R16 ;  /* 0x000000140c10723c */ /* 0x004fde0000001810 */
[----:B------:R-:W-:-:S04]  /*416d0*/  NOP ;  /* 0x0000000000007918 */ /* 0x000fc80000000000 */
[----:B------:R-:W-:Y:S04]  /*416e0*/  STL.64 [R1+0xfc0], R16 ;  /* 0x000fc01001007387 */ /* 0x000fe80000100a00 */
[----:B------:R0:W-:Y:S04]  /*416f0*/  STL.64 [R1+0xfc8], R18 ;  /* 0x000fc81201007387 */ /* 0x0001e80000100a00 */
[----:B0-----:R-:W2:Y:S04]  /*41700*/  LDL R18, [R1+0x28] ;  /* 0x0000280001127983 */ /* 0x001ea80000100800 */
[----:B------:R-:W2:Y:S04]  /*41710*/  LDL R19, [R1+0x2c] ;  /* 0x00002c0001137983 */ /* 0x000ea80000100800 */
[----:B------:R-:W-:Y:S04]  /*41720*/  STL.64 [R1+0xfb0], R24 ;  /* 0x000fb01801007387 */ /* 0x000fe80000100a00 */
[----:B------:R0:W-:Y:S04]  /*41730*/  STL.64 [R1+0xfb8], R26 ;  /* 0x000fb81a01007387 */ /* 0x0001e80000100a00 */
[----:B0-----:R-:W3:Y:S04]  /*41740*/  LDL.LU.64 R26, [R1+0x9150] ;  /* 0x00915000011a7983 */ /* 0x001ee80000300a00 */
[----:B------:R-:W4:Y:S01]  /*41750*/  LDL.LU.64 R24, [R1+0x9148] ;  /* 0x0091480001187983 */ /* 0x000f220000300a00 */
[----:B------:R-:W-:-:S05]  /*41760*/  IMAD.MOV.U32 R2, RZ, RZ, R22 ;  /* 0x000000ffff027224 */ /* 0x000fca00078e0016 */
[----:B------:R-:W-:Y:S01]  /*41770*/  STL [R1+0x9068], R2 ;  /* 0x0090680201007387 */ /* 0x000fe20000100800 */
[C---:B----4-:R-:W-:Y:S08]  /*41780*/  HMMA.16816.F32 R8, R12.reuse, R24, R8 ;  /* 0x000000180c08723c */ /* 0x050ff00000001808 */
[----:B---3--:R-:W-:Y:S11]  /*41790*/  HMMA.16816.F32 R4, R12, R26, R4 ;  /* 0x0000001a0c04723c */ /* 0x008ff60000001804 */
[----:B------:R0:W-:Y:S04]  /*417a0*/  STL.64 [R1+0xfa0], R8 ;  /* 0x000fa00801007387 */ /* 0x0001e80000100a00 */
[----:B------:R1:W-:Y:S04]  /*417b0*/  STL.64 [R1+0xfa8], R10 ;  /* 0x000fa80a01007387 */ /* 0x0003e80000100a00 */
[----:B------:R-:W-:Y:S04]  /*417c0*/  STL.64 [R1+0xf90], R4 ;  /* 0x000f900401007387 */ /* 0x000fe80000100a00 */
[----:B------:R-:W-:Y:S04]  /*417d0*/  STL.64 [R1+0xf98], R6 ;  /* 0x000f980601007387 */ /* 0x000fe80000100a00 */
[----:B0-----:R-:W3:Y:S04]  /*417e0*/  LDL.LU.64 R8, [R1+0xf40] ;  /* 0x000f400001087983 */ /* 0x001ee80000300a00 */
[----:B-1----:R-:W4:Y:S04]  /*417f0*/  LDL.LU.64 R10, [R1+0xf48] ;  /* 0x000f4800010a7983 */ /* 0x002f280000300a00 */
[----:B----4-:R-:W-:Y:S04]  /*41800*/  STL.64 [R1+0x90f8], R10 ;  /* 0x0090f80a01007387 */ /* 0x010fe80000100a00 */
[----:B---3--:R0:W-:Y:S04]  /*41810*/  STL.64 [R1+0x90f0], R8 ;  /* 0x0090f00801007387 */ /* 0x0081e80000100a00 */
[----:B0-----:R-:W3:Y:S04]  /*41820*/  LDL.LU.64 R8, [R1+0xf50] ;  /* 0x000f500001087983 */ /* 0x001ee80000300a00 */
[----:B------:R-:W4:Y:S04]  /*41830*/  LDL.LU.64 R10, [R1+0xf58] ;  /* 0x000f5800010a7983 */ /* 0x000f280000300a00 */
[----:B----4-:R-:W-:Y:S04]  /*41840*/  STL.64 [R1+0x9110], R10 ;  /* 0x0091100a01007387 */ /* 0x010fe80000100a00 */
[----:B---3--:R0:W-:Y:S04]  /*41850*/  STL.64 [R1+0x9108], R8 ;  /* 0x0091080801007387 */ /* 0x0081e80000100a00 */
[----:B0-----:R-:W3:Y:S04]  /*41860*/  LDL.LU.64 R8, [R1+0xf60] ;  /* 0x000f600001087983 */ /* 0x001ee80000300a00 */
[----:B------:R-:W4:Y:S04]  /*41870*/  LDL.LU.64 R10, [R1+0xf68] ;  /* 0x000f6800010a7983 */ /* 0x000f280000300a00 */
[----:B----4-:R-:W-:Y:S04]  /*41880*/  STL.64 [R1+0x9128], R10 ;  /* 0x0091280a01007387 */ /* 0x010fe80000100a00 */
[----:B---3--:R0:W-:Y:S04]  /*41890*/  STL.64 [R1+0x9120], R8 ;  /* 0x0091200801007387 */ /* 0x0081e80000100a00 */
[----:B0-----:R-:W3:Y:S04]  /*418a0*/  LDL.LU.64 R8, [R1+0xf70] ;  /* 0x000f700001087983 */ /* 0x001ee80000300a00 */
[----:B------:R-:W4:Y:S01]  /*418b0*/  LDL.LU.64 R10, [R1+0xf78] ;  /* 0x000f7800010a7983 */ /* 0x000f220000300a00 */
[----:B------:R-:W-:-:S02]  /*418c0*/  IMAD.MOV.U32 R2, RZ, RZ, R26 ;  /* 0x000000ffff027224 */ /* 0x000fc400078e001a */
[----:B------:R-:W-:Y:S01]  /*418d0*/  IMAD.MOV.U32 R0, RZ, RZ, R27 ;  /* 0x000000ffff007224 */ /* 0x000fe200078e001b */
[----:B----4-:R-:W-:Y:S04]  /*418e0*/  STL.64 [R1+0x9140], R10 ;  /* 0x0091400a01007387 */ /* 0x010fe80000100a00 */
[----:B---3--:R0:W-:Y:S04]  /*418f0*/  STL.64 [R1+0x9138], R8 ;  /* 0x0091380801007387 */ /* 0x0081e80000100a00 */
[----:B0-----:R-:W2:Y:S04]  /*41900*/  LDL.LU.64 R8, [R1+0xf80] ;  /* 0x000f800001087983 */ /* 0x001ea80000300a00 */
[----:B------:R-:W2:Y:S04]  /*41910*/  LDL.LU.64 R10, [R1+0xf88] ;  /* 0x000f8800010a7983 */ /* 0x000ea80000300a00 */
[----:B------:R-:W3:Y:S04]  /*41920*/  LDL.LU.64 R24, [R1+0xf20] ;  /* 0x000f200001187983 */ /* 0x000ee80000300a00 */
[----:B------:R-:W4:Y:S01]  /*41930*/  LDL.LU.64 R26, [R1+0xf28] ;  /* 0x000f2800011a7983 */ /* 0x000f220000300a00 */
[----:B------:R-:W-:Y:S01]  /*41940*/  IMAD.MOV.U32 R3, RZ, RZ, R23 ;  /* 0x000000ffff037224 */ /* 0x000fe200078e0017 */
[C---:B--2---:R-:W-:Y:S02]  /*41950*/  HMMA.16816.F32 R16, R12.reuse, R18, R8 ;  /* 0x000000120c10723c */ /* 0x044fe40000001808 */
[----:B----4-:R-:W-:Y:S04]  /*41960*/  STL.64 [R1+0x90d8], R26 ;  /* 0x0090d81a01007387 */ /* 0x010fe80000100a00 */
[----:B---3--:R0:W-:Y:S04]  /*41970*/  STL.64 [R1+0x90d0], R24 ;  /* 0x0090d01801007387 */ /* 0x0081e80000100a00 */
[----:B0-----:R-:W2:Y:S04]  /*41980*/  LDL.LU.64 R24, [R1+0xf30] ;  /* 0x000f300001187983 */ /* 0x001ea80000300a00 */
[----:B------:R-:W2:Y:S04]  /*41990*/  LDL.LU.64 R26, [R1+0xf38] ;  /* 0x000f3800011a7983 */ /* 0x000ea80000300a00 */
[----:B------:R-:W3:Y:S04]  /*419a0*/  LDL.LU.64 R20, [R1+0xf10] ;  /* 0x000f100001147983 */ /* 0x000ee80000300a00 */
[----:B------:R-:W3:Y:S04]  /*419b0*/  LDL.LU.64 R22, [R1+0xf18] ;  /* 0x000f180001167983 */ /* 0x000ee80000300a00 */
[----:B------:R-:W4:Y:S04]  /*419c0*/  LDL.LU.64 R4, [R1+0xf00] ;  /* 0x000f000001047983 */ /* 0x000f280000300a00 */
[----:B------:R-:W4:Y:S04]  /*419d0*/  LDL.LU.64 R6, [R1+0xf08] ;  /* 0x000f080001067983 */ /* 0x000f280000300a00 */
[----:B------:R-:W2:Y:S04]  /*419e0*/  LDL.LU.64 R10, [R1+0x9140] ;  /* 0x00914000010a7983 */ /* 0x000ea80000300a00 */
[----:B------:R-:W2:Y:S04]  /*419f0*/  LDL.LU.64 R8, [R1+0x9138] ;  /* 0x0091380001087983 */ /* 0x000ea80000300a00 */
        /* <DEDUP_REMOVED lines=8> */
[----:B0-----:R-:W2:Y:S02]  /*41a80*/  LDL.LU.64 R18, [R1+0x9118] ;  /* 0x0091180001127983 */ /* 0x001ea40000300a00 */
[----:B--2---:R-:W-:Y:S02]  /*41a90*/  HMMA.16816.F32 R16, R12, R18, R8 ;  /* 0x000000120c10723c */ /* 0x004fe40000001808 */
[----:B------:R-:W2:Y:S04]  /*41aa0*/  LDL.LU.64 R10, [R1+0x9110] ;  /* 0x00911000010a7983 */ /* 0x000ea80000300a00 */
[----:B------:R-:W2:-:S13]  /*41ab0*/  LDL.LU.64 R8, [R1+0x9108] ;  /* 0x0091080001087983 */ /* 0x000e9a0000300a00 */
        /* <DEDUP_REMOVED lines=10> */
[----:B------:R-:W2:-:S15]  /*41b60*/  LDL.LU.64 R10, [R1+0x90e0] ;  /* 0x0090e000010a7983 */ /* 0x000e9e0000300a00 */
[----:B------:R-:W-:Y:S02]  /*41b70*/  NOP ;  /* 0x0000000000007918 */ /* 0x000fe40000000000 */
[----:B------:R0:W-:Y:S04]  /*41b80*/  STL.64 [R1+0xf40], R16 ;  /* 0x000f401001007387 */ /* 0x0001e80000100a00 */
[----:B------:R1:W-:Y:S04]  /*41b90*/  STL.64 [R1+0xf48], R18 ;  /* 0x000f481201007387 */ /* 0x0003e80000100a00 */
[----:B0-----:R-:W3:Y:S04]  /*41ba0*/  LDL.LU.64 R16, [R1+0xef0] ;  /* 0x000ef00001107983 */ /* 0x001ee80000300a00 */
[----:B-1----:R-:W3:Y:S01]  /*41bb0*/  LDL.LU.64 R18, [R1+0xef8] ;  /* 0x000ef80001127983 */ /* 0x002ee20000300a00 */
[----:B--2---:R-:W-:Y:S03]  /*41bc0*/  HMMA.16816.F32 R8, R12, R10, R24 ;  /* 0x0000000a0c08723c */ /* 0x004fe60000001818 */
[----:B------:R-:W2:Y:S04]  /*41bd0*/  LDL.LU.64 R26, [R1+0x90d8] ;  /* 0x0090d800011a7983 */ /* 0x000ea80000300a00 */
[----:B------:R-:W2:-:S12]  /*41be0*/  LDL.LU.64 R24, [R1+0x90d0] ;  /* 0x0090d00001187983 */ /* 0x000e980000300a00 */
[----:B------:R0:W-:Y:S04]  /*41bf0*/  STL.64 [R1+0xf30], R8 ;  /* 0x000f300801007387 */ /* 0x0001e80000100a00 */
[----:B------:R1:W-:Y:S04]  /*41c00*/  STL.64 [R1+0xf38], R10 ;  /* 0x000f380a01007387 */ /* 0x0003e80000100a00 */
[----:B0-----:R-:W3:Y:S04]  /*41c10*/  LDL.LU.64 R8, [R1+0xec0] ;  /* 0x000ec00001087983 */ /* 0x001ee80000300a00 */
[----:B-1----:R-:W3:Y:S01]  /*41c20*/  LDL.LU.64 R10, [R1+0xec8] ;  /* 0x000ec800010a7983 */ /* 0x002ee20000300a00 */
[C---:B--2---:R-:W-:Y:S03]  /*41c30*/  HMMA.16816.F32 R24, R12.reuse, R28, R24 ;  /* 0x0000001c0c18723c */ /* 0x044fe60000001818 */
[----:B---3--:R-:W-:Y:S04]  /*41c40*/  STL.64 [R1+0x9098], R10 ;  /* 0x0090980a01007387 */ /* 0x008fe80000100a00 */
[----:B------:R0:W-:Y:S04]  /*41c50*/  STL.64 [R1+0x9090], R8 ;  /* 0x0090900801007387 */ /* 0x0001e80000100a00 */
[----:B0-----:R-:W2:Y:S04]  /*41c60*/  LDL.LU.64 R8, [R1+0xed0] ;  /* 0x000ed00001087983 */ /* 0x001ea80000300a00 */
[----:B------:R-:W2:Y:S04]  /*41c70*/  LDL.LU.64 R10, [R1+0xed8] ;  /* 0x000ed800010a7983 */ /* 0x000ea80000300a00 */
[----:B------:R-:W-:Y:S04]  /*41c80*/  STL.64 [R1+0xf20], R24 ;  /* 0x000f201801007387 */ /* 0x000fe80000100a00 */
[----:B------:R0:W-:Y:S04]  /*41c90*/  STL.64 [R1+0xf28], R26 ;  /* 0x000f281a01007387 */ /* 0x0001e80000100a00 */
[----:B0-----:R-:W3:Y:S04]  /*41ca0*/  LDL.LU.64 R26, [R1+0x90c8] ;  /* 0x0090c800011a7983 */ /* 0x001ee80000300a00 */
[----:B------:R-:W4:Y:S01]  /*41cb0*/  LDL.LU.64 R24, [R1+0x90c0] ;  /* 0x0090c00001187983 */ /* 0x000f220000300a00 */
[----:B---3--:R-:W-:-:S15]  /*41cc0*/  HMMA.16816.F32 R20, R12, R26, R20 ;  /* 0x0000001a0c14723c */ /* 0x008fde0000001814 */
[----:B------:R-:W-:-:S04]  /*41cd0*/  NOP ;  /* 0x0000000000007918 */ /* 0x000fc80000000000 */
[----:B------:R-:W-:Y:S04]  /*41ce0*/  STL.64 [R1+0xf10], R20 ;  /* 0x000f101401007387 */ /* 0x000fe80000100a00 */
[----:B------:R0:W-:Y:S04]  /*41cf0*/  STL.64 [R1+0xf18], R22 ;  /* 0x000f181601007387 */ /* 0x0001e80000100a00 */
[----:B0-----:R-:W3:Y:S01]  /*41d00*/  LDL.LU.64 R22, [R1+0x90b8] ;  /* 0x0090b80001167983 */ /* 0x001ee20000300a00 */
[----:B----4-:R-:W-:Y:S03]  /*41d10*/  HMMA.16816.F32 R4, R12, R24, R4 ;  /* 0x000000180c04723c */ /* 0x010fe60000001804 */
[----:B------:R-:W4:-:S15]  /*41d20*/  LDL.LU.64 R20, [R1+0x90b0] ;  /* 0x0090b00001147983 */ /* 0x000f1e0000300a00 */
[----:B------:R-:W-:Y:S01]  /*41d30*/  NOP ;  /* 0x0000000000007918 */ /* 0x000fe20000000000 */
[----:B------:R0:W-:Y:S04]  /*41d40*/  STL.64 [R1+0xf00], R4 ;  /* 0x000f000401007387 */ /* 0x0001e80000100a00 */
[----:B------:R1:W-:Y:S04]  /*41d50*/  STL.64 [R1+0xf08], R6 ;  /* 0x000f080601007387 */ /* 0x0003e80000100a00 */
[----:B0-----:R-:W2:Y:S04]  /*41d60*/  LDL.LU.64 R4, [R1+0xeb0] ;  /* 0x000eb00001047983 */ /* 0x001ea80000300a00 */
[----:B-1----:R-:W2:Y:S04]  /*41d70*/  LDL.LU.64 R6, [R1+0xeb8] ;  /* 0x000eb80001067983 */ /* 0x002ea80000300a00 */
[----:B------:R-:W-:Y:S04]  /*41d80*/  STL.64 [R1+0x8ed8], R26 ;  /* 0x008ed81a01007387 */ /* 0x000fe80000100a00 */
[----:B------:R0:W-:Y:S04]  /*41d90*/  STL.64 [R1+0x8ed0], R24 ;  /* 0x008ed01801007387 */ /* 0x0001e80000100a00 */
[----:B0-----:R-:W4:Y:S04]  /*41da0*/  LDL.LU.64 R24, [R1+0xee0] ;  /* 0x000ee00001187983 */ /* 0x001f280000300a00 */
[----:B------:R-:W4:Y:S01]  /*41db0*/  LDL.LU.64 R26, [R1+0xee8] ;  /* 0x000ee800011a7983 */ /* 0x000f220000300a00 */
[----:B---3--:R-:W-:-:S15]  /*41dc0*/  HMMA.16816.F32 R16, R12, R22, R16 ;  /* 0x000000160c10723c */ /* 0x008fde0000001810 */
[----:B------:R-:W-:-:S04]  /*41dd0*/  NOP ;  /* 0x0000000000007918 */ /* 0x000fc80000000000 */
[----:B------:R-:W-:Y:S04]  /*41de0*/  STL.64 [R1+0xef0], R16 ;  /* 0x000ef01001007387 */ /* 0x000fe80000100a00 */
[----:B------:R0:W-:Y:S04]  /*41df0*/  STL.64 [R1+0xef8], R18 ;  /* 0x000ef81201007387 */ /* 0x0001e80000100a00 */
[----:B0-----:R-:W2:Y:S04]  /*41e00*/  LDL.LU.64 R18, [R1+0x90a8] ;  /* 0x0090a80001127983 */ /* 0x001ea80000300a00 */
[----:B------:R-:W3:Y:S01]  /*41e10*/  LDL.LU.64 R16, [R1+0x90a0] ;  /* 0x0090a00001107983 */ /* 0x000ee20000300a00 */
[----:B----4-:R-:W-:-:S15]  /*41e20*/  HMMA.16816.F32 R24, R12, R20, R24 ;  /* 0x000000140c18723c */ /* 0x010fde0000001818 */
[----:B------:R-:W-:-:S04]  /*41e30*/  NOP ;  /* 0x0000000000007918 */ /* 0x000fc80000000000 */
[----:B------:R0:W-:Y:S04]  /*41e40*/  STL.64 [R1+0xee0], R24 ;  /* 0x000ee01801007387 */ /* 0x0001e80000100a00 */
[----:B------:R1:W-:Y:S04]  /*41e50*/  STL.64 [R1+0xee8], R26 ;  /* 0x000ee81a01007387 */ /* 0x0003e80000100a00 */
[----:B0-----:R-:W4:Y:S04]  /*41e60*/  LDL.LU.64 R24, [R1+0xe90] ;  /* 0x000e900001187983 */ /* 0x001f280000300a00 */
[----:B-1----:R-:W4:Y:S04]  /*41e70*/  LDL.LU.64 R26, [R1+0xe98] ;  /* 0x000e9800011a7983 */ /* 0x002f280000300a00 */
[----:B------:R-:W-:Y:S04]  /*41e80*/  STL.64 [R1+0x8eb8], R22 ;  /* 0x008eb81601007387 */ /* 0x000fe80000100a00 */
[----:B------:R0:W-:Y:S04]  /*41e90*/  STL.64 [R1+0x8eb0], R20 ;  /* 0x008eb01401007387 */ /* 0x0001e80000100a00 */
[----:B0-----:R-:W3:Y:S04]  /*41ea0*/  LDL.LU.64 R20, [R1+0xe80] ;  /* 0x000e800001147983 */ /* 0x001ee80000300a00 */
[----:B------:R-:W3:Y:S01]  /*41eb0*/  LDL.LU.64 R22, [R1+0xe88] ;  /* 0x000e880001167983 */ /* 0x000ee20000300a00 */
[----:B--2---:R-:W-:-:S15]  /*41ec0*/  HMMA.16816.F32 R8, R12, R18, R8 ;  /* 0x000000120c08723c */ /* 0x004fde0000001808 */
[----:B------:R-:W-:-:S04]  /*41ed0*/  NOP ;  /* 0x0000000000007918 */ /* 0x000fc80000000000 */
[----:B------:R-:W-:Y:S04]  /*41ee0*/  STL.64 [R1+0xed0], R8 ;  /* 0x000ed00801007387 */ /* 0x000fe80000100a00 */
[----:B------:R0:W-:Y:S04]  /*41ef0*/  STL.64 [R1+0xed8], R10 ;  /* 0x000ed80a01007387 */ /* 0x0001e80000100a00 */
[----:B0-----:R-:W3:Y:S04]  /*41f00*/  LDL.LU.64 R10, [R1+0x9098] ;  /* 0x00909800010a7983 */ /* 0x001ee80000300a00 */
[----:B------:R-:W3:Y:S02]  /*41f10*/  LDL.LU.64 R8, [R1+0x9090] ;  /* 0x0090900001087983 */ /* 0x000ee40000300a00 */
[----:B---3--:R-:W-:-:S15]  /*41f20*/  HMMA.16816.F32 R8, R12, R16, R8 ;  /* 0x000000100c08723c */ /* 0x008fde0000001808 */
[----:B------:R-:W-:-:S04]  /*41f30*/  NOP ;  /* 0x0000000000007918 */ /* 0x000fc80000000000 */
[----:B------:R-:W-:Y:S04]  /*41f40*/  STL.64 [R1+0xec0], R8 ;  /* 0x000ec00801007387 */ /* 0x000fe80000100a00 */
[----:B------:R0:W-:Y:S04]  /*41f50*/  STL.64 [R1+0xec8], R10 ;  /* 0x000ec80a01007387 */ /* 0x0001e80000100a00 */
[----:B0-----:R-:W2:Y:S04]  /*41f60*/  LDL.LU.64 R10, [R1+0x9088] ;  /* 0x00908800010a7983 */ /* 0x001ea80000300a00 */
[----:B------:R-:W3:Y:S04]  /*41f70*/  LDL.LU.64 R8, [R1+0x9080] ;  /* 0x0090800001087983 */ /* 0x000ee80000300a00 */
        /* <DEDUP_REMOVED lines=8> */
[----:B0-----:R-:W4:Y:S04]  /*42000*/  LDL.LU.64 R6, [R1+0x9078] ;  /* 0x0090780001067983 */ /* 0x001f280000300a00 */
[----:B------:R-:W2:Y:S01]  /*42010*/  LDL.LU.64 R4, [R1+0x9070] ;  /* 0x0090700001047983 */ /* 0x000ea20000300a00 */
[----:B---3--:R-:W-:Y:S03]  /*42020*/  HMMA.16816.F32 R16, R12, R8, R16 ;  /* 0x000000080c10723c */ /* 0x008fe60000001810 */
[----:B------:R0:W-:Y:S04]  /*42030*/  STL.64 [R1+0x8ea8], R10 ;  /* 0x008ea80a01007387 */ /* 0x0001e80000100a00 */
[----:B0-----:R-:W3:-:S12]  /*42040*/  LDL.LU R10, [R1+0x241c] ;  /* 0x00241c00010a7983 */ /* 0x001ed80000300800 */
[----:B------:R-:W-:Y:S04]  /*42050*/  STL.64 [R1+0xea0], R16 ;  /* 0x000ea01001007387 */ /* 0x000fe80000100a00 */
[----:B------:R-:W-:Y:S04]  /*42060*/  STL.64 [R1+0xea8], R18 ;  /* 0x000ea81201007387 */ /* 0x000fe80000100a00 */
[----:B------:R-:W3:Y:S04]  /*42070*/  LDL.LU R11, [R1+0x2418] ;  /* 0x00241800010b7983 */ /* 0x000ee80000300800 */
[----:B------:R0:W-:Y:S04]  /*42080*/  STL.64 [R1+0x8ea0], R8 ;  /* 0x008ea00801007387 */ /* 0x0001e80000100a00 */
[----:B0-----:R-:W3:Y:S04]  /*42090*/  LDL.LU R8, [R1+0x2414] ;  /* 0x0024140001087983 */ /* 0x001ee80000300800 */
[----:B------:R-:W3:Y:S01]  /*420a0*/  LDL.LU R9, [R1+0x2410] ;  /* 0x0024100001097983 */ /* 0x000ee20000300800 */
[----:B----4-:R-:W-:Y:S03]  /*420b0*/  HMMA.16816.F32 R16, R12, R6, R24 ;  /* 0x000000060c10723c */ /* 0x010fe60000001818 */
[----:B------:R-:W4:-:S15]  /*420c0*/  LDL.64 R26, [R1+0x28] ;  /* 0x00002800011a7983 */ /* 0x000f1e0000100a00 */
[----:B------:R-:W-:Y:S01]  /*420d0*/  NOP ;  /* 0x0000000000007918 */ /* 0x000fe20000000000 */
[----:B------:R-:W-:Y:S04]  /*420e0*/  STL.64 [R1+0xe90], R16 ;  /* 0x000e901001007387 */ /* 0x000fe80000100a00 */
[----:B------:R2:W-:Y:S02]  /*420f0*/  STL.64 [R1+0xe98], R18 ;  /* 0x000e981201007387 */ /* 0x0005e40000100a00 */
[----:B--2---:R-:W-:Y:S02]  /*42100*/  HMMA.16816.F32 R16, R12, R4, R20 ;  /* 0x000000040c10723c */ /* 0x004fe40000001814 */
[----:B------:R-:W2:Y:S01]  /*42110*/  LDL.64 R22, [R1+0x38] ;  /* 0x0000380001167983 */ /* 0x000ea20000100a00 */
[----:B------:R-:W-:Y:S02]  /*42120*/  IMAD.MOV.U32 R24, RZ, RZ, R2 ;  /* 0x000000ffff187224 */ /* 0x000fe400078e0002 */
[----:B------:R-:W-:Y:S01]  /*42130*/  IMAD.MOV.U32 R25, RZ, RZ, R0 ;  /* 0x000000ffff197224 */ /* 0x000fe200078e0000 */
[----:B--2---:R0:W-:-:S13]  /*42140*/  STL.64 [R1+0x8f60], R22 ;  /* 0x008f601601007387 */ /* 0x0041da0000100a00 */
[----:B------:R-:W-:Y:S04]  /*42150*/  STL.64 [R1+0xe80], R16 ;  /* 0x000e801001007387 */ /* 0x000fe80000100a00 */
[----:B------:R1:W-:Y:S04]  /*42160*/  STL.64 [R1+0xe88], R18 ;  /* 0x000e881201007387 */ /* 0x0003e80000100a00 */
[----:B------:R-:W2:Y:S04]  /*42170*/  LDL.LU R2, [R1+0x9068] ;  /* 0x0090680001027983 */ /* 0x000ea80000300800 */
[----:B------:R-:W3:Y:S04]  /*42180*/  LDL.LU R0, [R1+0x9064] ;  /* 0x0090640001007983 */ /* 0x000ee80000300800 */
[----:B0-----:R-:W3:Y:S04]  /*42190*/  LDL.64 R22, [R1+0x48] ;  /* 0x0000480001167983 */ /* 0x001ee80000100a00 */
[----:B-1----:R-:W3:Y:S04]  /*421a0*/  LDL R18, [R1+0x90] ;  /* 0x0000900001127983 */ /* 0x002ee80000100800 */
[----:B------:R-:W3:Y:S04]  /*421b0*/  LDL R19, [R1+0x94] ;  /* 0x0000940001137983 */ /* 0x000ee80000100800 */
[----:B------:R-:W3:Y:S04]  /*421c0*/  LDL R16, [R1+0x98] ;  /* 0x0000980001107983 */ /* 0x000ee80000100800 */
[----:B------:R-:W3:Y:S04]  /*421d0*/  LDL R17, [R1+0x9c] ;  /* 0x00009c0001117983 */ /* 0x000ee80000100800 */
[----:B----4-:R0:W-:Y:S01]  /*421e0*/  STL.64 [R1+0x8f70], R26 ;  /* 0x008f701a01007387 */ /* 0x0101e20000100a00 */
[----:B------:R-:W-:-:S03]  /*421f0*/  IMAD.MOV.U32 R21, RZ, RZ, R3 ;  /* 0x000000ffff157224 */ /* 0x000fc600078e0003 */
[----:B0-----:R-:W4:Y:S04]  /*42200*/  LDL.LU R26, [R1+0x242c] ;  /* 0x00242c00011a7983 */ /* 0x001f280000300800 */
[----:B------:R-:W4:Y:S04]  /*42210*/  LDL.LU R27, [R1+0x2428] ;  /* 0x00242800011b7983 */ /* 0x000f280000300800 */
[----:B------:R0:W-:Y:S04]  /*42220*/  STL.64 [R1+0x8f68], R24 ;  /* 0x008f681801007387 */ /* 0x0001e80000100a00 */
[----:B0-----:R-:W4:Y:S04]  /*42230*/  LDL.LU R24, [R1+0x2424] ;  /* 0x0024240001187983 */ /* 0x001f280000300800 */
[----:B------:R-:W4:Y:S01]  /*42240*/  LDL.LU R25, [R1+0x2420] ;  /* 0x0024200001197983 */ /* 0x000f220000300800 */
[----:B--2---:R-:W-:-:S03]  /*42250*/  IMAD.MOV.U32 R20, RZ, RZ, R2 ;  /* 0x000000ffff147224 */ /* 0x004fc600078e0002 */
[----:B------:R-:W2:Y:S04]  /*42260*/  LDL.LU R2, [R1+0x9060] ;  /* 0x0090600001027983 */ /* 0x000ea80000300800 */
[----:B------:R-:W2:Y:S04]  /*42270*/  LDL.LU R3, [R1+0x905c] ;  /* 0x00905c0001037983 */ /* 0x000ea80000300800 */
[----:B---3--:R0:W-:Y:S04]  /*42280*/  STL.64 [R1+0x8f90], R22 ;  /* 0x008f901601007387 */ /* 0x0081e80000100a00 */
[----:B0-----:R-:W3:Y:S04]  /*42290*/  LDL R22, [R1+0x50] ;  /* 0x0000500001167983 */ /* 0x001ee80000100800 */
[----:B------:R-:W3:Y:S04]  /*422a0*/  LDL R23, [R1+0x54] ;  /* 0x0000540001177983 */ /* 0x000ee80000100800 */
[----:B------:R0:W-:Y:S04]  /*422b0*/  STL.64 [R1+0x8f88], R20 ;  /* 0x008f881401007387 */ /* 0x0001e80000100a00 */
[----:B---3--:R1:W-:Y:S04]  /*422c0*/  STL.64 [R1+0x8fa8], R22 ;  /* 0x008fa81601007387 */ /* 0x0083e80000100a00 */
[----:B0-----:R-:W2:Y:S04]  /*422d0*/  LDL.LU.64 R20, [R1+0x4d0] ;  /* 0x0004d00001147983 */ /* 0x001ea80000300a00 */
[----:B-1----:R-:W2:Y:S04]  /*422e0*/  LDL.LU.64 R22, [R1+0x4d8] ;  /* 0x0004d80001167983 */ /* 0x002ea80000300a00 */
[----:B------:R-:W-:Y:S04]  /*422f0*/  STL.64 [R1+0x8e78], R6 ;  /* 0x008e780601007387 */ /* 0x000fe80000100a00 */
[----:B------:R2:W-:Y:S02]  /*42300*/  STL.64 [R1+0x8e70], R4 ;  /* 0x008e700401007387 */ /* 0x0005e40000100a00 */
[----:B--2---:R-:W-:Y:S01]  /*42310*/  HMMA.16816.F32 R4, R12, R2, R20 ;  /* 0x000000020c04723c */ /* 0x004fe20000001814 */
[----:B------:R-:W-:-:S02]  /*42320*/  IMAD R12, R9, 0x100, R8 ;  /* 0x00000100090c7824 */ /* 0x000fc400078e0208 */
[----:B------:R-:W-:Y:S02]  /*42330*/  IMAD R13, R11, 0x100, R10 ;  /* 0x000001000b0d7824 */ /* 0x000fe400078e020a */
[----:B------:R-:W-:-:S14]  /*42340*/  IMAD.MOV.U32 R20, RZ, RZ, R0 ;  /* 0x000000ffff147224 */ /* 0x000fdc00078e0000 */
[----:B------:R0:W-:Y:S04]  /*42350*/  STL.64 [R1+0x4d0], R4 ;  /* 0x0004d00401007387 */ /* 0x0001e80000100a00 */
[----:B------:R1:W-:Y:S04]  /*42360*/  STL.64 [R1+0x4d8], R6 ;  /* 0x0004d80601007387 */ /* 0x0003e80000100a00 */
[----:B------:R-:W2:Y:S04]  /*42370*/  LDL.LU.64 R8, [R1+0xe70] ;  /* 0x000e700001087983 */ /* 0x000ea80000300a00 */
[----:B------:R-:W2:Y:S04]  /*42380*/  LDL.LU.64 R10, [R1+0xe78] ;  /* 0x000e7800010a7983 */ /* 0x000ea80000300a00 */
[----:B0-----:R-:W3:Y:S04]  /*42390*/  LDL.LU.64 R4, [R1+0xe60] ;  /* 0x000e600001047983 */ /* 0x001ee80000300a00 */
[----:B-1----:R-:W3:Y:S04]  /*423a0*/  LDL.LU.64 R6, [R1+0xe68] ;  /* 0x000e680001067983 */ /* 0x002ee80000300a00 */
[----:B------:R-:W2:Y:S04]  /*423b0*/  LDL.LU R0, [R1+0x9058] ;  /* 0x0090580001007983 */ /* 0x000ea80000300800 */
[----:B------:R-:W2:Y:S01]  /*423c0*/  LDL R21, [R1+0x5c] ;  /* 0x00005c0001157983 */ /* 0x000ea20000100800 */
[----:B----4-:R-:W-:-:S02]  /*423d0*/  IMAD R14, R25, 0x100, R24 ;  /* 0x00000100190e7824 */ /* 0x010fc400078e0218 */
[----:B------:R-:W-:Y:S01]  /*423e0*/  IMAD R15, R27, 0x100, R26 ;  /* 0x000001001b0f7824 */ /* 0x000fe200078e021a */
[----:B------:R-:W-:Y:S02]  /*423f0*/  F2FP.F16.E4M3.UNPACK_B R12, R12 ;  /* 0x0000000cff0c723e */ /* 0x000fe400020006ff */
[----:B------:R-:W-:Y:S02]  /*42400*/  F2FP.F16.E4M3.UNPACK_B R13, R13 ;  /* 0x0000000dff0d723e */ /* 0x000fe400020006ff */
[----:B------:R-:W-:Y:S02]  /*42410*/  F2FP.F16.E4M3.UNPACK_B R14, R14 ;  /* 0x0000000eff0e723e */ /* 0x000fe400020006ff */
[----:B------:R-:W-:Y:S01]  /*42420*/  F2FP.F16.E4M3.UNPACK_B R15, R15 ;  /* 0x0000000fff0f723e */ /* 0x000fe200020006ff */
[----:B--2---:R0:W-:Y:S04]  /*42430*/  STL.64 [R1+0x8fc0], R20 ;  /* 0x008fc01401007387 */ /* 0x0041e80000100a00 */
[----:B------:R-:W2:Y:S04]  /*42440*/  LDL R22, [R1+0x60] ;  /* 0x0000600001167983 */ /* 0x000ea80000100800 */
[----:B------:R-:W2:Y:S04]  /*42450*/  LDL R23, [R1+0x64] ;  /* 0x0000640001177983 */ /* 0x000ea80000100800 */
[----:B0-----:R-:W4:Y:S01]  /*42460*/  LDL R20, [R1+0x68] ;  /* 0x0000680001147983 */ /* 0x001f220000100800 */
[C---:B------:R-:W-:Y:S08]  /*42470*/  HMMA.16816.F32 R8, R12.reuse, R16, R8 ;  /* 0x000000100c08723c */ /* 0x040ff00000001808 */
[----:B---3--:R-:W-:Y:S01]  /*42480*/  HMMA.16816.F32 R4, R12, R18, R4 ;  /* 0x000000120c04723c */ /* 0x008fe20000001804 */
[----:B------:R-:W-:-:S02]  /*42490*/  IMAD.MOV.U32 R21, RZ, RZ, R0 ;  /* 0x000000ffff157224 */ /* 0x000fc400078e0000 */
[----:B------:R-:W3:Y:S04]  /*424a0*/  LDL.LU R0, [R1+0x9054] ;  /* 0x0090540001007983 */ /* 0x000ee80000300800 */
[----:B--2---:R0:W-:Y:S04]  /*424b0*/  STL.64 [R1+0x8fd8], R22 ;  /* 0x008fd81601007387 */ /* 0x0041e80000100a00 */
[----:B----4-:R3:W-:Y:S04]  /*424c0*/  STL.64 [R1+0x8ff0], R20 ;  /* 0x008ff01401007387 */ /* 0x0107e80000100a00 */
[----:B0-----:R-:W2:Y:S04]  /*424d0*/  LDL R22, [R1+0x70] ;  /* 0x0000700001167983 */ /* 0x001ea80000100800 */
[----:B------:R-:W-:Y:S04]  /*424e0*/  STL.64 [R1+0xe70], R8 ;  /* 0x000e700801007387 */ /* 0x000fe80000100a00 */
[----:B------:R-:W-:Y:S04]  /*424f0*/  STL.64 [R1+0xe78], R10 ;  /* 0x000e780a01007387 */ /* 0x000fe80000100a00 */
[----:B------:R-:W-:Y:S04]  /*42500*/  STL.64 [R1+0xe60], R4 ;  /* 0x000e600401007387 */ /* 0x000fe80000100a00 */
[----:B------:R-:W-:Y:S04]  /*42510*/  STL.64 [R1+0xe68], R6 ;  /* 0x000e680601007387 */ /* 0x000fe80000100a00 */
[----:B------:R-:W2:Y:S01]  /*42520*/  LDL R23, [R1+0x74] ;  /* 0x0000740001177983 */ /* 0x000ea20000100800 */
[----:B---3--:R-:W-:-:S03]  /*42530*/  IMAD.MOV.U32 R20, RZ, RZ, R0 ;  /* 0x000000ffff147224 */ /* 0x008fc600078e0000 */
[----:B------:R-:W3:Y:S04]  /*42540*/  LDL.LU R0, [R1+0x9050] ;  /* 0x0090500001007983 */ /* 0x000ee80000300800 */
[----:B------:R-:W4:Y:S04]  /*42550*/  LDL R21, [R1+0x7c] ;  /* 0x00007c0001157983 */ /* 0x000f280000100800 */
[----:B--2---:R0:W-:Y:S04]  /*42560*/  STL.64 [R1+0x9008], R22 ;  /* 0x0090081601007387 */ /* 0x0041e80000100a00 */
[----:B0-----:R-:W2:Y:S04]  /*42570*/  LDL R22, [R1+0x80] ;  /* 0x0000800001167983 */ /* 0x001ea80000100800 */
[----:B------:R-:W2:Y:S04]  /*42580*/  LDL R23, [R1+0x84] ;  /* 0x0000840001177983 */ /* 0x000ea80000100800 */
[----:B----4-:R0:W-:Y:S04]  /*42590*/  STL.64 [R1+0x9020], R20 ;  /* 0x0090201401007387 */ /* 0x0101e80000100a00 */
[----:B0-----:R-:W4:Y:S04]  /*425a0*/  LDL R20, [R1+0x88] ;  /* 0x0000880001147983 */ /* 0x001f280000100800 */
[----:B--2---:R-:W-:Y:S04]  /*425b0*/  STL.64 [R1+0x9038], R22 ;  /* 0x0090381601007387 */ /* 0x004fe80000100a00 */
[----:B------:R-:W2:Y:S04]  /*425c0*/  LDL.LU.64 R24, [R1+0xdc0] ;  /* 0x000dc00001187983 */ /* 0x000ea80000300a00 */
[----:B------:R-:W2:Y:S04]  /*425d0*/  LDL.LU.64 R26, [R1+0xdc8] ;  /* 0x000dc800011a7983 */ /* 0x000ea80000300a00 */
[----:B--2---:R-:W-:Y:S04]  /*425e0*/  STL.64 [R1+0x8f80], R26 ;  /* 0x008f801a01007387 */ /* 0x004fe80000100a00 */
[----:B------:R0:W-:Y:S04]  /*425f0*/  STL.64 [R1+0x8f78], R24 ;  /* 0x008f781801007387 */ /* 0x0001e80000100a00 */
[----:B0-----:R-:W2:Y:S04]  /*42600*/  LDL.LU.64 R24, [R1+0xdd0] ;  /* 0x000dd00001187983 */ /* 0x001ea80000300a00 */
        /* <DEDUP_REMOVED lines=28> */
[----:B------:R-:W2:Y:S01]  /*427d0*/  LDL.LU.64 R26, [R1+0xe48] ;  /* 0x000e4800011a7983 */ /* 0x000ea20000300a00 */
[----:B---3--:R-:W-:-:S03]  /*427e0*/  IMAD.MOV.U32 R21, RZ, RZ, R0 ;  /* 0x000000ffff157224 */ /* 0x008fc600078e0000 */
[----:B--2---:R-:W-:Y:S04]  /*427f0*/  STL.64 [R1+0x9048], R26 ;  /* 0x0090481a01007387 */ /* 0x004fe80000100a00 */
[----:B------:R0:W-:Y:S04]  /*42800*/  STL.64 [R1+0x9040], R24 ;  /* 0x0090401801007387 */ /* 0x0001e80000100a00 */
[----:B0-----:R-:W4:Y:S04]  /*42810*/  LDL.LU.64 R24, [R1+0xe50] ;  /* 0x000e500001187983 */ /* 0x001f280000300a00 */
[----:B------:R-:W4:Y:S04]  /*42820*/  LDL.LU.64 R26, [R1+0xe58] ;  /* 0x000e5800011a7983 */ /* 0x000f280000300a00 */
[----:B------:R-:W2:Y:S04]  /*42830*/  LDL.LU.64 R16, [R1+0xdb0] ;  /* 0x000db00001107983 */ /* 0x000ea80000300a00 */
[----:B------:R-:W2:Y:S04]  /*42840*/  LDL.LU.64 R18, [R1+0xdb8] ;  /* 0x000db80001127983 */ /* 0x000ea80000300a00 */
[----:B------:R-:W3:Y:S04]  /*42850*/  LDL.LU.64 R8, [R1+0xda0] ;  /* 0x000da00001087983 */ /* 0x000ee80000300a00 */
[----:B------:R-:W3:Y:S04]  /*42860*/  LDL.LU.64 R10, [R1+0xda8] ;  /* 0x000da800010a7983 */ /* 0x000ee80000300a00 */
[----:B------:R-:W2:Y:S04]  /*42870*/  LDL.LU.64 R4, [R1+0xd90] ;  /* 0x000d900001047983 */ /* 0x000ea80000300a00 */
[----:B------:R-:W2:Y:S01]  /*42880*/  LDL.LU.64 R6, [R1+0xd98] ;  /* 0x000d980001067983 */ /* 0x000ea20000300a00 */
[----:B----4-:R-:W-:Y:S03]  /*42890*/  HMMA.16816.F32 R20, R12, R20, R24 ;  /* 0x000000140c14723c */ /* 0x010fe60000001818 */
[----:B------:R-:W4:Y:S04]  /*428a0*/  LDL.LU.64 R26, [R1+0x9048] ;  /* 0x00904800011a7983 */ /* 0x000f280000300a00 */
[----:B------:R-:W4:-:S12]  /*428b0*/  LDL.LU.64 R24, [R1+0x9040] ;  /* 0x0090400001187983 */ /* 0x000f180000300a00 */
[----:B------:R-:W-:Y:S04]  /*428c0*/  STL.64 [R1+0xe50], R20 ;  /* 0x000e501401007387 */ /* 0x000fe80000100a00 */
[----:B------:R0:W-:Y:S04]  /*428d0*/  STL.64 [R1+0xe58], R22 ;  /* 0x000e581601007387 */ /* 0x0001e80000100a00 */
[----:B0-----:R-:W4:Y:S02]  /*428e0*/  LDL.LU.64 R22, [R1+0x9038] ;  /* 0x0090380001167983 */ /* 0x001f240000300a00 */
[----:B----4-:R-:W-:Y:S02]  /*428f0*/  HMMA.16816.F32 R20, R12, R22, R24 ;  /* 0x000000160c14723c */ /* 0x010fe40000001818 */
[----:B------:R-:W4:Y:S04]  /*42900*/  LDL.LU.64 R26, [R1+0x9030] ;  /* 0x00903000011a7983 */ /* 0x000f280000300a00 */
[----:B------:R-:W4:-:S13]  /*42910*/  LDL.LU.64 R24, [R1+0x9028] ;  /* 0x0090280001187983 */ /* 0x000f1a0000300a00 */
[----:B------:R0:W-:Y:S04]  /*42920*/  STL.64 [R1+0xe40], R20 ;  /* 0x000e401401007387 */ /* 0x0001e80000100a00 */
[----:B------:R4:W-:Y:S04]  /*42930*/  STL.64 [R1+0xe48], R22 ;  /* 0x000e481601007387 */ /* 0x0009e80000100a00 */
[----:B0-----:R-:W4:Y:S02]  /*42940*/  LDL.LU.64 R20, [R1+0x9020] ;  /* 0x0090200001147983 */ /* 0x001f240000300a00 */
[----:B----4-:R-:W-:Y:S02]  /*42950*/  HMMA.16816.F32 R20, R12, R20, R24 ;  /* 0x000000140c14723c */ /* 0x010fe40000001818 */
[----:B------:R-:W4:Y:S04]  /*42960*/  LDL.LU.64 R26, [R1+0x9018] ;  /* 0x00901800011a7983 */ /* 0x000f280000300a00 */
[----:B------:R-:W4:-:S13]  /*42970*/  LDL.LU.64 R24, [R1+0x9010] ;  /* 0x0090100001187983 */ /* 0x000f1a0000300a00 */
        /* <DEDUP_REMOVED lines=30> */
[----:B------:R-:W-:Y:S04]  /*42b60*/  STL.64 [R1+0xde0], R20 ;  /* 0x000de01401007387 */ /* 0x000fe80000100a00 */
[----:B------:R0:W-:Y:S04]  /*42b70*/  STL.64 [R1+0xde8], R22 ;  /* 0x000de81601007387 */ /* 0x0001e80000100a00 */
[----:B0-----:R-:W4:Y:S04]  /*42b80*/  LDL.LU.64 R22, [R1+0x8f90] ;  /* 0x008f900001167983 */ /* 0x001f280000300a00 */
[----:B------:R-:W2:Y:S01]  /*42b90*/  LDL.LU.64 R20, [R1+0x8f88] ;  /* 0x008f880001147983 */ /* 0x000ea20000300a00 */
[----:B----4-:R-:W-:-:S15]  /*42ba0*/  HMMA.16816.F32 R24, R12, R22, R24 ;  /* 0x000000160c18723c */ /* 0x010fde0000001818 */
[----:B------:R-:W-:-:S04]  /*42bb0*/  NOP ;  /* 0x0000000000007918 */ /* 0x000fc80000000000 */
[----:B------:R-:W-:Y:S04]  /*42bc0*/  STL.64 [R1+0xdd0], R24 ;  /* 0x000dd01801007387 */ /* 0x000fe80000100a00 */
[----:B------:R0:W-:Y:S04]  /*42bd0*/  STL.64 [R1+0xdd8], R26 ;  /* 0x000dd81a01007387 */ /* 0x0001e80000100a00 */
[----:B0-----:R-:W2:Y:S04]  /*42be0*/  LDL.LU.64 R26, [R1+0x8f80] ;  /* 0x008f8000011a7983 */ /* 0x001ea80000300a00 */
[----:B------:R-:W2:Y:S01]  /*42bf0*/  LDL.LU.64 R24, [R1+0x8f78] ;  /* 0x008f780001187983 */ /* 0x000ea20000300a00 */
[----:B------:R-:W-:-:S05]  /*42c00*/  IMAD.MOV.U32 R0, RZ, RZ, R23 ;  /* 0x000000ffff007224 */ /* 0x000fca00078e0017 */
[----:B------:R-:W-:Y:S01]  /*42c10*/  STL [R1+0x8e20], R0 ;  /* 0x008e200001007387 */ /* 0x000fe20000100800 */
[----:B--2---:R-:W-:Y:S03]  /*42c20*/  HMMA.16816.F32 R20, R12, R20, R24 ;  /* 0x000000140c14723c */ /* 0x004fe60000001818 */
[----:B------:R-:W2:Y:S04]  /*42c30*/  LDL.LU.64 R26, [R1+0x8f70] ;  /* 0x008f7000011a7983 */ /* 0x000ea80000300a00 */
[----:B------:R-:W3:-:S12]  /*42c40*/  LDL.LU.64 R24, [R1+0x8f68] ;  /* 0x008f680001187983 */ /* 0x000ed80000300a00 */
[----:B------:R-:W-:Y:S04]  /*42c50*/  STL.64 [R1+0xdc0], R20 ;  /* 0x000dc01401007387 */ /* 0x000fe80000100a00 */
[----:B------:R0:W-:Y:S04]  /*42c60*/  STL.64 [R1+0xdc8], R22 ;  /* 0x000dc81601007387 */ /* 0x0001e80000100a00 */
[----:B0-----:R-:W4:Y:S01]  /*42c70*/  LDL.LU.64 R22, [R1+0x8f60] ;  /* 0x008f600001167983 */ /* 0x001f220000300a00 */
[C---:B---3--:R-:W-:Y:S08]  /*42c80*/  HMMA.16816.F32 R8, R12.reuse, R24, R8 ;  /* 0x000000180c08723c */ /* 0x048ff00000001808 */
[C---:B--2---:R-:W-:Y:S08]  /*42c90*/  HMMA.16816.F32 R4, R12.reuse, R26, R4 ;  /* 0x0000001a0c04723c */ /* 0x044ff00000001804 */
[----:B----4-:R-:W-:Y:S01]  /*42ca0*/  HMMA.16816.F32 R16, R12, R22, R16 ;  /* 0x000000160c10723c */ /* 0x010fe20000001810 */
[----:B------:R-:W-:-:S05]  /*42cb0*/  IMAD.MOV.U32 R0, RZ, RZ, R23 ;  /* 0x000000ffff007224 */ /* 0x000fca00078e0017 */
[----:B------:R0:W-:-:S13]  /*42cc0*/  STL [R1+0x8e24], R0 ;  /* 0x008e240001007387 */ /* 0x0001da0000100800 */
[----:B------:R-:W-:Y:S04]  /*42cd0*/  STL.64 [R1+0xdb0], R16 ;  /* 0x000db01001007387 */ /* 0x000fe80000100a00 */
[----:B------:R-:W-:Y:S04]  /*42ce0*/  STL.64 [R1+0xdb8], R18 ;  /* 0x000db81201007387 */ /* 0x000fe80000100a00 */
[----:B------:R-:W-:Y:S04]  /*42cf0*/  STL.64 [R1+0xda0], R8 ;  /* 0x000da00801007387 */ /* 0x000fe80000100a00 */
[----:B------:R-:W-:Y:S04]  /*42d00*/  STL.64 [R1+0xda8], R10 ;  /* 0x000da80a01007387 */ /* 0x000fe80000100a00 */
[----:B------:R-:W2:Y:S04]  /*42d10*/  LDL.LU.64 R24, [R1+0xd30] ;  /* 0x000d300001187983 */ /* 0x000ea80000300a00 */
[----:B------:R-:W-:Y:S01]  /*42d20*/  STL.64 [R1+0xd90], R4 ;  /* 0x000d900401007387 */ /* 0x000fe20000100a00 */
[----:B0-----:R-:W-:-:S03]  /*42d30*/  IMAD.MOV.U32 R0, RZ, RZ, R27 ;  /* 0x000000ffff007224 */ /* 0x001fc600078e001b */
[----:B------:R-:W-:Y:S04]  /*42d40*/  STL.64 [R1+0xd98], R6 ;  /* 0x000d980601007387 */ /* 0x000fe80000100a00 */
[----:B------:R-:W3:Y:S04]  /*42d50*/  LDL.LU.64 R26, [R1+0xd38] ;  /* 0x000d3800011a7983 */ /* 0x000ee80000300a00 */
[----:B---3--:R0:W-:Y:S04]  /*42d60*/  STL.64 [R1+0x8ee8], R26 ;  /* 0x008ee81a01007387 */ /* 0x0081e80000100a00 */
[----:B0-----:R-:W3:Y:S04]  /*42d70*/  LDL R26, [R1] ;  /* 0x00000000011a7983 */ /* 0x001ee80000100800 */
[----:B------:R-:W3:Y:S04]  /*42d80*/  LDL R27, [R1+0x4] ;  /* 0x00000400011b7983 */ /* 0x000ee80000100800 */
[----:B--2---:R0:W-:Y:S04]  /*42d90*/  STL.64 [R1+0x8ee0], R24 ;  /* 0x008ee01801007387 */ /* 0x0041e80000100a00 */
[----:B0-----:R-:W2:Y:S04]  /*42da0*/  LDL R24, [R1+0x8] ;  /* 0x0000080001187983 */ /* 0x001ea80000100800 */
[----:B------:R-:W2:Y:S04]  /*42db0*/  LDL R25, [R1+0xc] ;  /* 0x00000c0001197983 */ /* 0x000ea80000100800 */
[----:B---3--:R0:W-:Y:S04]  /*42dc0*/  STL.64 [R1+0x8f00], R26 ;  /* 0x008f001a01007387 */ /* 0x0081e80000100a00 */
[----:B0-----:R-:W3:Y:S04]  /*42dd0*/  LDL R26, [R1+0x10] ;  /* 0x00001000011a7983 */ /* 0x001ee80000100800 */
[----:B------:R-:W3:Y:S04]  /*42de0*/  LDL R27, [R1+0x14] ;  /* 0x00001400011b7983 */ /* 0x000ee80000100800 */
[----:B--2---:R0:W-:Y:S04]  /*42df0*/  STL.64 [R1+0x8f18], R24 ;  /* 0x008f181801007387 */ /* 0x0041e80000100a00 */
[----:B0-----:R-:W2:Y:S04]  /*42e00*/  LDL.64 R24, [R1+0x18] ;  /* 0x0000180001187983 */ /* 0x001ea80000100a00 */
[----:B---3--:R0:W-:Y:S04]  /*42e10*/  STL.64 [R1+0x8f48], R26 ;  /* 0x008f481a01007387 */ /* 0x0081e80000100a00 */
[----:B0-----:R-:W3:Y:S04]  /*42e20*/  LDL R26, [R1+0x20] ;  /* 0x00002000011a7983 */ /* 0x001ee80000100800 */
[----:B------:R-:W3:Y:S04]  /*42e30*/  LDL R27, [R1+0x24] ;  /* 0x00002400011b7983 */ /* 0x000ee80000100800 */
[----:B--2---:R-:W-:Y:S04]  /*42e40*/  STL.64 [R1+0x8f40], R24 ;  /* 0x008f401801007387 */ /* 0x004fe80000100a00 */
[----:B------:R-:W2:Y:S04]  /*42e50*/  LDL.LU.64 R20, [R1+0xd10] ;  /* 0x000d100001147983 */ /* 0x000ea80000300a00 */
[----:B------:R-:W4:Y:S04]  /*42e60*/  LDL.LU.64 R22, [R1+0xd18] ;  /* 0x000d180001167983 */ /* 0x000f280000300a00 */
[----:B----4-:R-:W-:Y:S04]  /*42e70*/  STL.64 [R1+0x8ec8], R22 ;  /* 0x008ec81601007387 */ /* 0x010fe80000100a00 */
[----:B--2---:R0:W-:Y:S04]  /*42e80*/  STL.64 [R1+0x8ec0], R20 ;  /* 0x008ec01401007387 */ /* 0x0041e80000100a00 */
[----:B0-----:R-:W2:Y:S04]  /*42e90*/  LDL.LU.64 R20, [R1+0xd20] ;  /* 0x000d200001147983 */ /* 0x001ea80000300a00 */
        /* <DEDUP_REMOVED lines=19> */
[----:B0-----:R-:W3:Y:S04]  /*42fd0*/  LDL.LU.64 R20, [R1+0xd80] ;  /* 0x000d800001147983 */ /* 0x001ee80000300a00 */
[----:B------:R-:W3:Y:S04]  /*42fe0*/  LDL.LU.64 R22, [R1+0xd88] ;  /* 0x000d880001167983 */ /* 0x000ee80000300a00 */
[----:B------:R-:W2:Y:S04]  /*42ff0*/  LDL.LU.64 R8, [R1+0xd00] ;  /* 0x000d000001087983 */ /* 0x000ea80000300a00 */
[----:B------:R-:W2:Y:S04]  /*43000*/  LDL.LU.64 R10, [R1+0xd08] ;  /* 0x000d0800010a7983 */ /* 0x000ea80000300a00 */
[----:B------:R-:W4:Y:S04]  /*43010*/  LDL.LU.64 R16, [R1+0xcf0] ;  /* 0x000cf00001107983 */ /* 0x000f280000300a00 */
[----:B------:R-:W4:Y:S04]  /*43020*/  LDL.LU.64 R18, [R1+0xcf8] ;  /* 0x000cf80001127983 */ /* 0x000f280000300a00 */
[----:B------:R-:W2:Y:S04]  /*43030*/  LDL.LU.64 R4, [R1+0xcd0] ;  /* 0x000cd00001047983 */ /* 0x000ea80000300a00 */
[----:B------:R-:W2:Y:S04]  /*43040*/  LDL.LU.64 R6, [R1+0xcd8] ;  /* 0x000cd80001067983 */ /* 0x000ea80000300a00 */
[----:B------:R-:W-:Y:S01]  /*43050*/  STL [R1+0x8e28], R0 ;  /* 0x008e280001007387 */ /* 0x000fe20000100800 */
[----:B---3--:R-:W-:Y:S03]  /*43060*/  HMMA.16816.F32 R24, R12, R26, R20 ;  /* 0x0000001a0c18723c */ /* 0x008fe60000001814 */
[----:B------:R-:W3:Y:S04]  /*43070*/  LDL.LU.64 R22, [R1+0x8f58] ;  /* 0x008f580001167983 */ /* 0x000ee80000300a00 */
[----:B------:R-:W3:-:S12]  /*43080*/  LDL.LU.64 R20, [R1+0x8f50] ;  /* 0x008f500001147983 */ /* 0x000ed80000300a00 */
[----:B------:R-:W-:Y:S04]  /*43090*/  STL.64 [R1+0xd80], R24 ;  /* 0x000d801801007387 */ /* 0x000fe80000100a00 */
[----:B------:R0:W-:Y:S04]  /*430a0*/  STL.64 [R1+0xd88], R26 ;  /* 0x000d881a01007387 */ /* 0x0001e80000100a00 */
[----:B0-----:R-:W2:Y:S04]  /*430b0*/  LDL.LU.64 R26, [R1+0x8f48] ;  /* 0x008f4800011a7983 */ /* 0x001ea80000300a00 */
[----:B------:R-:W3:Y:S02]  /*430c0*/  LDL.LU.64 R24, [R1+0x8f40] ;  /* 0x008f400001187983 */ /* 0x000ee40000300a00 */
[----:B---3--:R-:W-:-:S15]  /*430d0*/  HMMA.16816.F32 R20, R12, R24, R20 ;  /* 0x000000180c14723c */ /* 0x008fde0000001814 */
[----:B------:R-:W-:-:S04]  /*430e0*/  NOP ;  /* 0x0000000000007918 */ /* 0x000fc80000000000 */
[----:B------:R-:W-:Y:S04]  /*430f0*/  STL.64 [R1+0xd70], R20 ;  /* 0x000d701401007387 */ /* 0x000fe80000100a00 */
[----:B------:R0:W-:Y:S04]  /*43100*/  STL.64 [R1+0xd78], R22 ;  /* 0x000d781601007387 */ /* 0x0001e80000100a00 */
[----:B0-----:R-:W2:Y:S04]  /*43110*/  LDL.LU.64 R22, [R1+0x8f38] ;  /* 0x008f380001167983 */ /* 0x001ea80000300a00 */
[----:B------:R-:W2:Y:S01]  /*43120*/  LDL.LU.64 R20, [R1+0x8f30] ;  /* 0x008f300001147983 */ /* 0x000ea20000300a00 */
[----:B------:R-:W-:-:S02]  /*43130*/  IMAD.MOV.U32 R0, RZ, RZ, R25 ;  /* 0x000000ffff007224 */ /* 0x000fc400078e0019 */
[----:B--2---:R-:W-:Y:S01]  /*43140*/  HMMA.16816.F32 R24, R12, R26, R20 ;  /* 0x0000001a0c18723c */ /* 0x004fe20000001814 */
[----:B------:R-:W2:Y:S04]  /*43150*/  LDL.LU.64 R22, [R1+0x8f28] ;  /* 0x008f280001167983 */ /* 0x000ea80000300a00 */
[----:B------:R-:W2:-:S14]  /*43160*/  LDL.LU.64 R20, [R1+0x8f20] ;  /* 0x008f200001147983 */ /* 0x000e9c0000300a00 */
        /* <DEDUP_REMOVED lines=33> */
[----:B------:R-:W4:Y:S04]  /*43380*/  LDL.LU.64 R20, [R1+0x8eb0] ;  /* 0x008eb00001147983 */ /* 0x000f280000300a00 */
[----:B------:R-:W-:Y:S04]  /*43390*/  STL.64 [R1+0x8d60], R26 ;  /* 0x008d601a01007387 */ /* 0x000fe80000100a00 */
[----:B------:R0:W-:Y:S04]  /*433a0*/  STL.64 [R1+0x8d58], R24 ;  /* 0x008d581801007387 */ /* 0x0001e80000100a00 */
[----:B0-----:R-:W3:Y:S04]  /*433b0*/  LDL.LU.64 R24, [R1+0xce0] ;  /* 0x000ce00001187983 */ /* 0x001ee80000300a00 */
[----:B------:R-:W3:Y:S01]  /*433c0*/  LDL.LU.64 R26, [R1+0xce8] ;  /* 0x000ce800011a7983 */ /* 0x000ee20000300a00 */
[C---:B--2---:R-:W-:Y:S08]  /*433d0*/  HMMA.16816.F32 R8, R12.reuse, R22, R8 ;  /* 0x000000160c08723c */ /* 0x044ff00000001808 */
[C---:B----4-:R-:W-:Y:S11]  /*433e0*/  HMMA.16816.F32 R16, R12.reuse, R20, R16 ;  /* 0x000000140c10723c */ /* 0x050ff60000001810 */
[----:B------:R-:W-:Y:S04]  /*433f0*/  STL.64 [R1+0xd00], R8 ;  /* 0x000d000801007387 */ /* 0x000fe80000100a00 */
[----:B------:R0:W-:Y:S04]  /*43400*/  STL.64 [R1+0xd08], R10 ;  /* 0x000d080a01007387 */ /* 0x0001e80000100a00 */
[----:B0-----:R-:W2:Y:S04]  /*43410*/  LDL.LU.64 R10, [R1+0x8ea8] ;  /* 0x008ea800010a7983 */ /* 0x001ea80000300a00 */
[----:B------:R-:W4:Y:S04]  /*43420*/  LDL.LU.64 R8, [R1+0x8ea0] ;  /* 0x008ea00001087983 */ /* 0x000f280000300a00 */
[----:B------:R-:W-:Y:S04]  /*43430*/  STL.64 [R1+0xcf0], R16 ;  /* 0x000cf01001007387 */ /* 0x000fe80000100a00 */
[----:B------:R0:W-:Y:S04]  /*43440*/  STL.64 [R1+0xcf8], R18 ;  /* 0x000cf81201007387 */ /* 0x0001e80000100a00 */
[----:B0-----:R-:W3:Y:S04]  /*43450*/  LDL.LU.64 R18, [R1+0x8e98] ;  /* 0x008e980001127983 */ /* 0x001ee80000300a00 */
[----:B------:R-:W2:Y:S04]  /*43460*/  LDL.LU.64 R16, [R1+0x8e90] ;  /* 0x008e900001107983 */ /* 0x000ea80000300a00 */
[----:B------:R-:W-:Y:S04]  /*43470*/  STL.64 [R1+0x8d40], R22 ;  /* 0x008d401601007387 */ /* 0x000fe80000100a00 */
[----:B------:R2:W-:Y:S01]  /*43480*/  STL.64 [R1+0x8d38], R20 ;  /* 0x008d381401007387 */ /* 0x0005e20000100a00 */
[C---:B---3--:R-:W-:Y:S08]  /*43490*/  HMMA.16816.F32 R24, R12.reuse, R18, R24 ;  /* 0x000000120c18723c */ /* 0x048ff00000001818 */
[C---:B--2---:R-:W-:Y:S01]  /*434a0*/  HMMA.16816.F32 R20, R12.reuse, R16, R4 ;  /* 0x000000100c14723c */ /* 0x044fe20000001804 */
[----:B------:R-:W2:Y:S10]  /*434b0*/  LDL.LU.64 R4, [R1+0xcb0] ;  /* 0x000cb00001047983 */ /* 0x000eb40000300a00 */
[----:B------:R-:W-:Y:S04]  /*434c0*/  STL.64 [R1+0xce0], R24 ;  /* 0x000ce01801007387 */ /* 0x000fe80000100a00 */
[----:B------:R-:W-:Y:S04]  /*434d0*/  STL.64 [R1+0xce8], R26 ;  /* 0x000ce81a01007387 */ /* 0x000fe80000100a00 */
[----:B------:R-:W3:Y:S04]  /*434e0*/  LDL.LU.64 R6, [R1+0xcb8] ;  /* 0x000cb80001067983 */ /* 0x000ee80000300a00 */
[----:B------:R-:W-:Y:S04]  /*434f0*/  STL.64 [R1+0xcd0], R20 ;  /* 0x000cd01401007387 */ /* 0x000fe80000100a00 */
[----:B------:R-:W-:Y:S04]  /*43500*/  STL.64 [R1+0xcd8], R22 ;  /* 0x000cd81601007387 */ /* 0x000fe80000100a00 */
[----:B---3--:R-:W-:Y:S04]  /*43510*/  STL.64 [R1+0x8e88], R6 ;  /* 0x008e880601007387 */ /* 0x008fe80000100a00 */
[----:B--2---:R0:W-:Y:S04]  /*43520*/  STL.64 [R1+0x8e80], R4 ;  /* 0x008e800401007387 */ /* 0x0041e80000100a00 */
[----:B0-----:R-:W2:Y:S04]  /*43530*/  LDL.LU.64 R4, [R1+0xcc0] ;  /* 0x000cc00001047983 */ /* 0x001ea80000300a00 */
[----:B------:R-:W2:Y:S04]  /*43540*/  LDL.LU.64 R6, [R1+0xcc8] ;  /* 0x000cc80001067983 */ /* 0x000ea80000300a00 */
[----:B------:R-:W3:Y:S04]  /*43550*/  LDL.LU R20, [R1+0x2448] ;  /* 0x0024480001147983 */ /* 0x000ee80000300800 */
[----:B------:R-:W3:Y:S04]  /*43560*/  LDL.LU R21, [R1+0x2444] ;  /* 0x0024440001157983 */ /* 0x000ee80000300800 */
[----:B------:R-:W2:Y:S04]  /*43570*/  LDL.LU R22, [R1+0x2450] ;  /* 0x0024500001167983 */ /* 0x000ea80000300800 */
[----:B------:R-:W2:Y:S04]  /*43580*/  LDL.LU R23, [R1+0x244c] ;  /* 0x00244c0001177983 */ /* 0x000ea80000300800 */
[----:B--2---:R-:W-:Y:S04]  /*43590*/  STL.64 [R1+0x8e58], R22 ;  /* 0x008e581601007387 */ /* 0x004fe80000100a00 */
[----:B---3--:R0:W-:Y:S04]  /*435a0*/  STL.64 [R1+0x8e50], R20 ;  /* 0x008e501401007387 */ /* 0x0081e80000100a00 */
[----:B0-----:R-:W2:Y:S04]  /*435b0*/  LDL.LU.64 R20, [R1+0xc90] ;  /* 0x000c900001147983 */ /* 0x001ea80000300a00 */
[----:B------:R-:W3:Y:S01]  /*435c0*/  LDL.LU.64 R22, [R1+0xc98] ;  /* 0x000c980001167983 */ /* 0x000ee20000300a00 */
[C---:B------:R-:W-:Y:S03]  /*435d0*/  HMMA.16816.F32 R4, R12.reuse, R10, R4 ;  /* 0x0000000a0c04723c */ /* 0x040fe60000001804 */
[----:B---3--:R-:W-:Y:S04]  /*435e0*/  STL.64 [R1+0x8e68], R22 ;  /* 0x008e681601007387 */ /* 0x008fe80000100a00 */
[----:B--2---:R0:W-:Y:S04]  /*435f0*/  STL.64 [R1+0x8e60], R20 ;  /* 0x008e601401007387 */ /* 0x0041e80000100a00 */
[----:B0-----:R-:W2:Y:S04]  /*43600*/  LDL.LU.64 R20, [R1+0xca0] ;  /* 0x000ca00001147983 */ /* 0x001ea80000300a00 */
[----:B------:R-:W2:Y:S04]  /*43610*/  LDL.LU.64 R22, [R1+0xca8] ;  /* 0x000ca80001167983 */ /* 0x000ea80000300a00 */
[----:B------:R-:W3:Y:S04]  /*43620*/  LDL.64 R24, [R1+0x88] ;  /* 0x0000880001187983 */ /* 0x000ee80000100a00 */
[----:B------:R0:W-:Y:S04]  /*43630*/  STL.64 [R1+0x8d20], R18 ;  /* 0x008d201201007387 */ /* 0x0001e80000100a00 */
[----:B0-----:R-:W2:Y:S04]  /*43640*/  LDL.64 R18, [R1+0x90] ;  /* 0x0000900001127983 */ /* 0x001ea80000100a00 */
[----:B------:R0:W-:Y:S04]  /*43650*/  STL.64 [R1+0x8d18], R16 ;  /* 0x008d181001007387 */ /* 0x0001e80000100a00 */
[----:B0-----:R-:W2:Y:S04]  /*43660*/  LDL.LU R16, [R1+0x2440] ;  /* 0x0024400001107983 */ /* 0x001ea80000300800 */
[----:B------:R-:W2:Y:S04]  /*43670*/  LDL.LU R17, [R1+0x243c] ;  /* 0x00243c0001117983 */ /* 0x000ea80000300800 */
[----:B------:R-:W-:Y:S04]  /*43680*/  STL.64 [R1+0xcc0], R4 ;  /* 0x000cc00401007387 */ /* 0x000fe80000100a00 */
[----:B------:R0:W-:Y:S04]  /*43690*/  STL.64 [R1+0xcc8], R6 ;  /* 0x000cc80601007387 */ /* 0x0001e80000100a00 */
[----:B0-----:R-:W4:Y:S04]  /*436a0*/  LDL.LU.64 R6, [R1+0x8e88] ;  /* 0x008e880001067983 */ /* 0x001f280000300a00 */
[----:B------:R-:W4:Y:S02]  /*436b0*/  LDL.LU.64 R4, [R1+0x8e80] ;  /* 0x008e800001047983 */ /* 0x000f240000300a00 */
[----:B----4-:R-:W-:-:S15]  /*436c0*/  HMMA.16816.F32 R4, R12, R8, R4 ;  /* 0x000000080c04723c */ /* 0x010fde0000001804 */
[----:B------:R-:W-:-:S04]  /*436d0*/  NOP ;  /* 0x0000000000007918 */ /* 0x000fc80000000000 */
[----:B------:R-:W-:Y:S04]  /*436e0*/  STL.64 [R1+0xcb0], R4 ;  /* 0x000cb00401007387 */ /* 0x000fe80000100a00 */
[----:B------:R0:W-:Y:S04]  /*436f0*/  STL.64 [R1+0xcb8], R6 ;  /* 0x000cb80601007387 */ /* 0x0001e80000100a00 */
[----:B0-----:R-:W2:Y:S04]  /*43700*/  LDL.LU.64 R6, [R1+0x8e78] ;  /* 0x008e780001067983 */ /* 0x001ea80000300a00 */
[----:B------:R-:W4:Y:S04]  /*43710*/  LDL.LU.64 R4, [R1+0x8e70] ;  /* 0x008e700001047983 */ /* 0x000f280000300a00 */
[----:B------:R-:W3:Y:S01]  /*43720*/  LDL.64 R26, [R1+0x80] ;  /* 0x00008000011a7983 */ /* 0x000ee20000100a00 */
[C---:B--2---:R-:W-:Y:S03]  /*43730*/  HMMA.16816.F32 R20, R12.reuse, R6, R20 ;  /* 0x000000060c14723c */ /* 0x044fe60000001814 */
[----:B---3--:R-:W-:Y:S04]  /*43740*/  STL.64 [R1+0x8e38], R26 ;  /* 0x008e381a01007387 */ /* 0x008fe80000100a00 */
[----:B------:R0:W-:Y:S04]  /*43750*/  STL.64 [R1+0x8e30], R24 ;  /* 0x008e301801007387 */ /* 0x0001e80000100a00 */
[----:B0-----:R-:W2:Y:S04]  /*43760*/  LDL.LU.64 R24, [R1+0x4c0] ;  /* 0x0004c00001187983 */ /* 0x001ea80000300a00 */
[----:B------:R-:W2:Y:S04]  /*43770*/  LDL.LU.64 R26, [R1+0x4c8] ;  /* 0x0004c800011a7983 */ /* 0x000ea80000300a00 */
[----:B------:R0:W-:Y:S04]  /*43780*/  STL.64 [R1+0x8d00], R10 ;  /* 0x008d000a01007387 */ /* 0x0001e80000100a00 */
[----:B0-----:R-:W3:Y:S04]  /*43790*/  LDL.LU R10, [R1+0x2438] ;  /* 0x00243800010a7983 */ /* 0x001ee80000300800 */
[----:B------:R-:W3:Y:S04]  /*437a0*/  LDL.LU R11, [R1+0x2434] ;  /* 0x00243400010b7983 */ /* 0x000ee80000300800 */
[----:B------:R-:W-:Y:S04]  /*437b0*/  STL.64 [R1+0x8cf8], R8 ;  /* 0x008cf80801007387 */ /* 0x000fe80000100a00 */
[----:B------:R-:W-:Y:S04]  /*437c0*/  STL.64 [R1+0xca0], R20 ;  /* 0x000ca01401007387 */ /* 0x000fe80000100a00 */
[----:B------:R0:W-:Y:S04]  /*437d0*/  STL.64 [R1+0xca8], R22 ;  /* 0x000ca81601007387 */ /* 0x0001e80000100a00 */
[----:B0-----:R-:W4:Y:S04]  /*437e0*/  LDL.LU.64 R22, [R1+0x8e68] ;  /* 0x008e680001167983 */ /* 0x001f280000300a00 */
[----:B------:R-:W4:Y:S02]  /*437f0*/  LDL.LU.64 R20, [R1+0x8e60] ;  /* 0x008e600001147983 */ /* 0x000f240000300a00 */
[C---:B----4-:R-:W-:Y:S08]  /*43800*/  HMMA.16816.F32 R20, R12.reuse, R4, R20 ;  /* 0x000000040c14723c */ /* 0x050ff00000001814 */
[----:B--2---:R-:W-:Y:S11]  /*43810*/  HMMA.16816.F32 R12, R12, R2, R24 ;  /* 0x000000020c0c723c */ /* 0x004ff60000001818 */
[----:B------:R-:W-:Y:S04]  /*43820*/  STL.64 [R1+0xc90], R20 ;  /* 0x000c901401007387 */ /* 0x000fe80000100a00 */
[----:B------:R0:W-:Y:S04]  /*43830*/  STL.64 [R1+0xc98], R22 ;  /* 0x000c981601007387 */ /* 0x0001e80000100a00 */
[----:B0-----:R-:W2:Y:S04]  /*43840*/  LDL.LU.64 R22, [R1+0x8e58] ;  /* 0x008e580001167983 */ /* 0x001ea80000300a00 */
[----:B------:R-:W4:Y:S04]  /*43850*/  LDL.LU.64 R20, [R1+0x8e50] ;  /* 0x008e500001147983 */ /* 0x000f280000300a00 */
[----:B------:R-:W-:Y:S04]  /*43860*/  STL [R1+0x8cd0], R4 ;  /* 0x008cd00401007387 */ /* 0x000fe80000100800 */
[----:B------:R0:W-:Y:S04]  /*43870*/  STL [R1+0x8ccc], R5 ;  /* 0x008ccc0501007387 */ /* 0x0001e80000100800 */
[----:B0-----:R-:W2:Y:S04]  /*43880*/  LDL.64 R4, [R1+0x98] ;  /* 0x0000980001047983 */ /* 0x001ea80000100a00 */
[----:B------:R-:W2:Y:S04]  /*43890*/  LDL.LU.64 R24, [R1+0xc70] ;  /* 0x000c700001187983 */ /* 0x000ea80000300a00 */
[----:B------:R-:W2:Y:S04]  /*438a0*/  LDL.LU.64 R26, [R1+0xc78] ;  /* 0x000c7800011a7983 */ /* 0x000ea80000300a00 */
[----:B------:R-:W-:Y:S04]  /*438b0*/  STL.64 [R1+0x4c0], R12 ;  /* 0x0004c00c01007387 */ /* 0x000fe80000100a00 */
[----:B------:R-:W-:Y:S04]  /*438c0*/  STL.64 [R1+0x4c8], R14 ;  /* 0x0004c80e01007387 */ /* 0x000fe80000100a00 */
[----:B--2---:R-:W-:Y:S04]  /*438d0*/  STL.64 [R1+0x8e48], R26 ;  /* 0x008e481a01007387 */ /* 0x004fe80000100a00 */
[----:B------:R0:W-:Y:S04]  /*438e0*/  STL.64 [R1+0x8e40], R24 ;  /* 0x008e401801007387 */ /* 0x0001e80000100a00 */
[----:B0-----:R-:W2:Y:S04]  /*438f0*/  LDL.LU.64 R24, [R1+0xc80] ;  /* 0x000c800001187983 */ /* 0x001ea80000300a00 */
[----:B------:R-:W2:Y:S01]  /*43900*/  LDL.LU.64 R26, [R1+0xc88] ;  /* 0x000c8800011a7983 */ /* 0x000ea20000300a00 */
[----:B---3--:R-:W-:-:S02]  /*43910*/  IMAD R12, R11, 0x100, R10 ;  /* 0x000001000b0c7824 */ /* 0x008fc400078e020a */
[----:B------:R-:W-:Y:S02]  /*43920*/  IMAD R13, R17, 0x100, R16 ;  /* 0x00000100110d7824 */ /* 0x000fe400078e0210 */
[----:B----4-:R-:W-:Y:S02]  /*43930*/  IMAD R14, R21, 0x100, R20 ;  /* 0x00000100150e7824 */ /* 0x010fe400078e0214 */
[----:B------:R-:W-:Y:S01]  /*43940*/  IMAD R15, R23, 0x100, R22 ;  /* 0x00000100170f7824 */ /* 0x000fe200078e0216 */
[----:B------:R-:W-:Y:S02]  /*43950*/  F2FP.F16.E4M3.UNPACK_B R12, R12 ;  /* 0x0000000cff0c723e */ /* 0x000fe400020006ff */
[----:B------:R-:W-:Y:S02]  /*43960*/  F2FP.F16.E4M3.UNPACK_B R13, R13 ;  /* 0x0000000dff0d723e */ /* 0x000fe400020006ff */
[----:B------:R-:W-:Y:S02]  /*43970*/  F2FP.F16.E4M3.UNPACK_B R14, R14 ;  /* 0x0000000eff0e723e */ /* 0x000fe400020006ff */
[----:B------:R-:W-:Y:S01]  /*43980*/  F2FP.F16.E4M3.UNPACK_B R15, R15 ;  /* 0x0000000fff0f723e */ /* 0x000fe200020006ff */
[----:B------:R-:W-:Y:S04]  /*43990*/  STL [R1+0x8cd4], R2 ;  /* 0x008cd40201007387 */ /* 0x000fe80000100800 */
[----:B------:R-:W-:Y:S04]  /*439a0*/  STL [R1+0x8cc8], R3 ;  /* 0x008cc80301007387 */ /* 0x000fe80000100800 */
[----:B------:R-:W3:Y:S04]  /*439b0*/  LDL.LU.64 R8, [R1+0xc60] ;  /* 0x000c600001087983 */ /* 0x000ee80000300a00 */
[----:B------:R-:W3:Y:S04]  /*439c0*/  LDL.LU.64 R10, [R1+0xc68] ;  /* 0x000c6800010a7983 */ /* 0x000ee80000300a00 */
[----:B------:R-:W4:Y:S04]  /*439d0*/  LDL.64 R16, [R1+0x78] ;  /* 0x0000780001107983 */ /* 0x000f280000100a00 */
[----:B------:R-:W3:Y:S04]  /*439e0*/  LDL.LU.64 R20, [R1+0xc50] ;  /* 0x000c500001147983 */ /* 0x000ee80000300a00 */
[----:B------:R-:W3:Y:S01]  /*439f0*/  LDL.LU.64 R22, [R1+0xc58] ;  /* 0x000c580001167983 */ /* 0x000ee20000300a00 */
[----:B--2---:R-:W-:-:S15]  /*43a00*/  HMMA.16816.F32 R24, R12, R4, R24 ;  /* 0x000000040c18723c */ /* 0x004fde0000001818 */
[----:B------:R-:W-:-:S04]  /*43a10*/  NOP ;  /* 0x0000000000007918 */ /* 0x000fc80000000000 */
[----:B------:R-:W-:Y:S04]  /*43a20*/  STL.64 [R1+0xc80], R24 ;  /* 0x000c801801007387 */ /* 0x000fe80000100a00 */
[----:B------:R0:W-:Y:S04]  /*43a30*/  STL.64 [R1+0xc88], R26 ;  /* 0x000c881a01007387 */ /* 0x0001e80000100a00 */
[----:B0-----:R-:W2:Y:S04]  /*43a40*/  LDL.LU.64 R26, [R1+0x8e48] ;  /* 0x008e4800011a7983 */ /* 0x001ea80000300a00 */
[----:B------:R-:W2:Y:S01]  /*43a50*/  LDL.LU.64 R24, [R1+0x8e40] ;  /* 0x008e400001187983 */ /* 0x000ea20000300a00 */
[----:B------:R-:W-:-:S05]  /*43a60*/  IMAD.MOV.U32 R5, RZ, RZ, R4 ;  /* 0x000000ffff057224 */ /* 0x000fca00078e0004 */
[----:B------:R-:W-:Y:S01]  /*43a70*/  STL [R1+0x8cdc], R5 ;  /* 0x008cdc0501007387 */ /* 0x000fe20000100800 */
[----:B--2---:R-:W-:-:S15]  /*43a80*/  HMMA.16816.F32 R24, R12, R18, R24 ;  /* 0x000000120c18723c */ /* 0x004fde0000001818 */
[----:B------:R-:W-:-:S04]  /*43a90*/  NOP ;  /* 0x0000000000007918 */ /* 0x000fc80000000000 */
[----:B------:R-:W-:Y:S04]  /*43aa0*/  STL.64 [R1+0xc70], R24 ;  /* 0x000c701801007387 */ /* 0x000fe80000100a00 */
[----:B------:R0:W-:Y:S04]  /*43ab0*/  STL.64 [R1+0xc78], R26 ;  /* 0x000c781a01007387 */ /* 0x0001e80000100a00 */
[----:B0-----:R-:W2:Y:S04]  /*43ac0*/  LDL.LU.64 R26, [R1+0x8e38] ;  /* 0x008e3800011a7983 */ /* 0x001ea80000300a00 */
[----:B------:R-:W3:Y:S01]  /*43ad0*/  LDL.LU.64 R24, [R1+0x8e30] ;  /* 0x008e300001187983 */ /* 0x000ee20000300a00 */
[----:B------:R-:W-:-:S03]  /*43ae0*/  IMAD.MOV.U32 R3, RZ, RZ, R18 ;  /* 0x000000ffff037224 */ /* 0x000fc600078e0012 */
[----:B------:R-:W2:Y:S04]  /*43af0*/  LDL.64 R18, [R1+0x70] ;  /* 0x0000700001127983 */ /* 0x000ea80000100a00 */
[----:B------:R0:W-:Y:S01]  /*43b00*/  STL [R1+0x8cd8], R3 ;  /* 0x008cd80301007387 */ /* 0x0001e20000100800 */
[C---:B---3--:R-:W-:Y:S08]  /*43b10*/  HMMA.16816.F32 R8, R12.reuse, R24, R8 ;  /* 0x000000180c08723c */ /* 0x048ff00000001808 */
[----:B--2---:R-:W-:Y:S01]  /*43b20*/  HMMA.16816.F32 R20, R12, R26, R20 ;  /* 0x0000001a0c14723c */ /* 0x004fe20000001814 */
[----:B------:R-:W-:-:S02]  /*43b30*/  IMAD.MOV.U32 R4, RZ, RZ, R25 ;  /* 0x000000ffff047224 */ /* 0x000fc400078e0019 */
[----:B------:R-:W-:Y:S02]  /*43b40*/  IMAD.MOV.U32 R2, RZ, RZ, R24 ;  /* 0x000000ffff027224 */ /* 0x000fe400078e0018 */
[----:B0-----:R-:W-:Y:S02]  /*43b50*/  IMAD.MOV.U32 R3, RZ, RZ, R27 ;  /* 0x000000ffff037224 */ /* 0x001fe400078e001b */
[----:B------:R-:W-:-:S04]  /*43b60*/  IMAD.MOV.U32 R25, RZ, RZ, R0 ;  /* 0x000000ffff197224 */ /* 0x000fc800078e0000 */
[----:B------:R0:W-:Y:S04]  /*43b70*/  STL.64 [R1+0xc60], R8 ;  /* 0x000c600801007387 */ /* 0x0001e80000100a00 */
[----:B------:R1:W-:Y:S04]  /*43b80*/  STL.64 [R1+0xc68], R10 ;  /* 0x000c680a01007387 */ /* 0x0003e80000100a00 */
[----:B0-----:R-:W4:Y:S04]  /*43b90*/  LDL.LU.64 R8, [R1+0xc40] ;  /* 0x000c400001087983 */ /* 0x001f280000300a00 */
[----:B-1----:R-:W4:Y:S04]  /*43ba0*/  LDL.LU.64 R10, [R1+0xc48] ;  /* 0x000c4800010a7983 */ /* 0x002f280000300a00 */
[----:B------:R-:W-:Y:S04]  /*43bb0*/  STL [R1+0x8ce4], R4 ;  /* 0x008ce40401007387 */ /* 0x000fe80000100800 */
[----:B------:R-:W-:Y:S04]  /*43bc0*/  STL [R1+0x8ce0], R2 ;  /* 0x008ce00201007387 */ /* 0x000fe80000100800 */
[----:B------:R-:W2:Y:S04]  /*43bd0*/  LDL R26, [R1+0x10] ;  /* 0x00001000011a7983 */ /* 0x000ea80000100800 */
[----:B------:R0:W-:Y:S04]  /*43be0*/  STL.64 [R1+0xc50], R20 ;  /* 0x000c501401007387 */ /* 0x0001e80000100a00 */
[----:B------:R1:W-:Y:S04]  /*43bf0*/  STL.64 [R1+0xc58], R22 ;  /* 0x000c581601007387 */ /* 0x0003e80000100a00 */
[----:B------:R-:W2:Y:S04]  /*43c00*/  LDL R27, [R1+0x14] ;  /* 0x00001400011b7983 */ /* 0x000ea80000100800 */
[----:B------:R-:W3:Y:S04]  /*43c10*/  LDL R24, [R1+0x18] ;  /* 0x0000180001187983 */ /* 0x000ee80000100800 */
[----:B------:R-:W2:Y:S04]  /*43c20*/  LDL.LU R0, [R1+0x8e28] ;  /* 0x008e280001007983 */ /* 0x000ea80000300800 */
[----:B0-----:R-:W2:Y:S04]  /*43c30*/  LDL.64 R20, [R1+0x60] ;  /* 0x0000600001147983 */ /* 0x001ea80000100a00 */
[----:B-1----:R-:W2:Y:S04]  /*43c40*/  LDL.64 R22, [R1+0x58] ;  /* 0x0000580001167983 */ /* 0x002ea80000100a00 */
[----:B--2---:R-:W-:Y:S04]  /*43c50*/  STL.64 [R1+0x8e18], R22 ;  /* 0x008e181601007387 */ /* 0x004fe80000100a00 */
[----:B------:R4:W-:Y:S02]  /*43c60*/  STL.64 [R1+0x8e10], R20 ;  /* 0x008e101401007387 */ /* 0x0009e40000100a00 */
[----:B----4-:R-:W-:Y:S02]  /*43c70*/  HMMA.16816.F32 R20, R12, R16, R8 ;  /* 0x000000100c14723c */ /* 0x010fe40000001808 */
[----:B------:R-:W-:Y:S04]  /*43c80*/  STL.64 [R1+0x8d90], R26 ;  /* 0x008d901a01007387 */ /* 0x000fe80000100a00 */
[----:B---3--:R-:W-:Y:S04]  /*43c90*/  STL.64 [R1+0x8d88], R24 ;  /* 0x008d881801007387 */ /* 0x008fe80000100a00 */
[----:B------:R-:W-:Y:S04]  /*43ca0*/  STL [R1+0x8ce8], R3 ;  /* 0x008ce80301007387 */ /* 0x000fe80000100800 */
[----:B------:R-:W2:Y:S05]  /*43cb0*/  LDL R8, [R1+0x20] ;  /* 0x0000200001087983 */ /* 0x000eaa0000100800 */
[----:B------:R-:W-:Y:S04]  /*43cc0*/  STL.64 [R1+0xc40], R20 ;  /* 0x000c401401007387 */ /* 0x000fe80000100a00 */
[----:B------:R-:W-:Y:S04]  /*43cd0*/  STL.64 [R1+0xc48], R22 ;  /* 0x000c481601007387 */ /* 0x000fe80000100a00 */
[----:B------:R-:W2:Y:S04]  /*43ce0*/  LDL R9, [R1+0x24] ;  /* 0x0000240001097983 */ /* 0x000ea80000100800 */
[----:B--2---:R0:W-:Y:S04]  /*43cf0*/  STL.64 [R1+0x8de8], R8 ;  /* 0x008de80801007387 */ /* 0x0041e80000100a00 */
[----:B0-----:R-:W2:Y:S04]  /*43d00*/  LDL.LU.64 R8, [R1+0xc30] ;  /* 0x000c300001087983 */ /* 0x001ea80000300a00 */
[----:B------:R-:W2:Y:S04]  /*43d10*/  LDL.LU.64 R10, [R1+0xc38] ;  /* 0x000c3800010a7983 */ /* 0x000ea80000300a00 */
[----:B------:R-:W3:Y:S01]  /*43d20*/  LDL R26, [R1+0x28] ;  /* 0x00002800011a7983 */ /* 0x000ee20000100800 */
[----:B------:R-:W-:-:S02]  /*43d30*/  IMAD.MOV.U32 R27, RZ, RZ, R0 ;  /* 0x000000ffff1b7224 */ /* 0x000fc400078e0000 */
[----:B------:R-:W-:Y:S01]  /*43d40*/  IMAD.MOV.U32 R4, RZ, RZ, R17 ;  /* 0x000000ffff047224 */ /* 0x000fe200078e0011 */
[----:B------:R-:W4:Y:S04]  /*43d50*/  LDL.LU R0, [R1+0x8e24] ;  /* 0x008e240001007983 */ /* 0x000f280000300800 */
[----:B------:R-:W4:Y:S04]  /*43d60*/  LDL.LU.64 R20, [R1+0xc20] ;  /* 0x000c200001147983 */ /* 0x000f280000300a00 */
[----:B------:R-:W4:Y:S01]  /*43d70*/  LDL.LU.64 R22, [R1+0xc28] ;  /* 0x000c280001167983 */ /* 0x000f220000300a00 */
[----:B------:R-:W-:-:S02]  /*43d80*/  IMAD.MOV.U32 R2, RZ, RZ, R18 ;  /* 0x000000ffff027224 */ /* 0x000fc400078e0012 */
[----:B------:R-:W-:Y:S01]  /*43d90*/  IMAD.MOV.U32 R5, RZ, RZ, R19 ;  /* 0x000000ffff057224 */ /* 0x000fe200078e0013 */
[----:B--2---:R-:W-:Y:S01]  /*43da0*/  HMMA.16816.F32 R8, R12, R18, R8 ;  /* 0x000000120c08723c */ /* 0x004fe20000001808 */
[----:B---3--:R-:W-:Y:S04]  /*43db0*/  STL.64 [R1+0x8da8], R26 ;  /* 0x008da81a01007387 */ /* 0x008fe80000100a00 */
[----:B------:R-:W-:-:S14]  /*43dc0*/  STL [R1+0x8cf0], R4 ;  /* 0x008cf00401007387 */ /* 0x000fdc0000100800 */
[----:B------:R0:W-:Y:S04]  /*43dd0*/  STL.64 [R1+0xc30], R8 ;  /* 0x000c300801007387 */ /* 0x0001e80000100a00 */
[----:B------:R1:W-:Y:S04]  /*43de0*/  STL.64 [R1+0xc38], R10 ;  /* 0x000c380a01007387 */ /* 0x0003e80000100a00 */
[----:B0-----:R-:W2:Y:S04]  /*43df0*/  LDL.LU.64 R8, [R1+0xc10] ;  /* 0x000c100001087983 */ /* 0x001ea80000300a00 */
[----:B-1----:R-:W2:Y:S04]  /*43e00*/  LDL.LU.64 R10, [R1+0xc18] ;  /* 0x000c1800010a7983 */ /* 0x002ea80000300a00 */
[----:B------:R-:W3:Y:S04]  /*43e10*/  LDL.LU.64 R16, [R1+0xc00] ;  /* 0x000c000001107983 */ /* 0x000ee80000300a00 */
[----:B------:R-:W3:Y:S04]  /*43e20*/  LDL.LU.64 R18, [R1+0xc08] ;  /* 0x000c080001127983 */ /* 0x000ee80000300a00 */
[----:B------:R-:W2:Y:S04]  /*43e30*/  LDL R24, [R1+0x30] ;  /* 0x0000300001187983 */ /* 0x000ea80000100800 */
[----:B------:R-:W2:Y:S04]  /*43e40*/  LDL R25, [R1+0x34] ;  /* 0x0000340001197983 */ /* 0x000ea80000100800 */
[----:B------:R-:W3:Y:S01]  /*43e50*/  LDL R26, [R1+0x38] ;  /* 0x00003800011a7983 */ /* 0x000ee20000100800 */
[----:B----4-:R-:W-:-:S03]  /*43e60*/  IMAD.MOV.U32 R27, RZ, RZ, R0 ;  /* 0x000000ffff1b7224 */ /* 0x010fc600078e0000 */
[----:B------:R-:W4:Y:S04]  /*43e70*/  LDL.LU R0, [R1+0x8e20] ;  /* 0x008e200001007983 */ /* 0x000f280000300800 */
[----:B--2---:R0:W-:Y:S04]  /*43e80*/  STL.64 [R1+0x8dc0], R24 ;  /* 0x008dc01801007387 */ /* 0x0041e80000100a00 */
[----:B0-----:R-:W2:Y:S04]  /*43e90*/  LDL.64 R24, [R1+0x68] ;  /* 0x0000680001187983 */ /* 0x001ea80000100a00 */
[----:B------:R-:W-:Y:S04]  /*43ea0*/  STL [R1+0x8cf4], R2 ;  /* 0x008cf40201007387 */ /* 0x000fe80000100800 */
[----:B------:R-:W-:Y:S01]  /*43eb0*/  STL [R1+0x8cec], R5 ;  /* 0x008cec0501007387 */ /* 0x000fe20000100800 */
[----:B--2---:R-:W-:Y:S01]  /*43ec0*/  HMMA.16816.F32 R20, R12, R24, R20 ;  /* 0x000000180c14723c */ /* 0x004fe20000001814 */
[----:B------:R-:W-:-:S15]  /*43ed0*/  IMAD.MOV.U32 R4, RZ, RZ, R25 ;  /* 0x000000ffff047224 */ /* 0x000fde00078e0019 */
[----:B------:R-:W-:-:S03]  /*43ee0*/  NOP ;  /* 0x0000000000007918 */ /* 0x000fc60000000000 */
[----:B------:R-:W-:Y:S04]  /*43ef0*/  STL.64 [R1+0xc20], R20 ;  /* 0x000c201401007387 */ /* 0x000fe80000100a00 */
[----:B------:R0:W-:Y:S04]  /*43f00*/  STL.64 [R1+0xc28], R22 ;  /* 0x000c281601007387 */ /* 0x0001e80000100a00 */
[----:B0-----:R-:W2:Y:S04]  /*43f10*/  LDL.LU.64 R22, [R1+0x8e18] ;  /* 0x008e180001167983 */ /* 0x001ea80000300a00 */
[----:B------:R-:W2:Y:S04]  /*43f20*/  LDL.LU.64 R20, [R1+0x8e10] ;  /* 0x008e100001147983 */ /* 0x000ea80000300a00 */
[----:B------:R-:W2:Y:S04]  /*43f30*/  LDL.64 R24, [R1+0x40] ;  /* 0x0000400001187983 */ /* 0x000ea80000100a00 */
[----:B---3--:R-:W-:Y:S04]  /*43f40*/  STL.64 [R1+0x8df8], R26 ;  /* 0x008df81a01007387 */ /* 0x008fe80000100a00 */
[----:B--2---:R0:W-:Y:S01]  /*43f50*/  STL.64 [R1+0x8df0], R24 ;  /* 0x008df01801007387 */ /* 0x0041e20000100a00 */
[C---:B------:R-:W-:Y:S08]  /*43f60*/  HMMA.16816.F32 R16, R12.reuse, R22, R16 ;  /* 0x000000160c10723c */ /* 0x040ff00000001810 */
[----:B0-----:R-:W-:Y:S01]  /*43f70*/  HMMA.16816.F32 R24, R12, R20, R8 ;  /* 0x000000140c18723c */ /* 0x001fe20000001808 */
[----:B------:R-:W2:-:S15]  /*43f80*/  LDL.64 R8, [R1+0x50] ;  /* 0x0000500001087983 */ /* 0x000e9e0000100a00 */
[----:B------:R-:W-:-:S03]  /*43f90*/  NOP ;  /* 0x0000000000007918 */ /* 0x000fc60000000000 */
[----:B------:R0:W-:Y:S04]  /*43fa0*/  STL.64 [R1+0xc10], R24 ;  /* 0x000c101801007387 */ /* 0x0001e80000100a00 */
[----:B------:R1:W-:Y:S04]  /*43fb0*/  STL.64 [R1+0xc18], R26 ;  /* 0x000c181a01007387 */ /* 0x0003e80000100a00 */
[----:B------:R-:W3:Y:S04]  /*43fc0*/  LDL R10, [R1+0x48] ;  /* 0x00004800010a7983 */ /* 0x000ee80000100800 */
[----:B------:R-:W-:Y:S04]  /*43fd0*/  STL.64 [R1+0xc00], R16 ;  /* 0x000c001001007387 */ /* 0x000fe80000100a00 */
[----:B------:R-:W-:Y:S04]  /*43fe0*/  STL.64 [R1+0xc08], R18 ;  /* 0x000c081201007387 */ /* 0x000fe80000100a00 */
[----:B0-----:R-:W2:Y:S04]  /*43ff0*/  LDL.LU.64 R24, [R1+0xbe0] ;  /* 0x000be00001187983 */ /* 0x001ea80000300a00 */
[----:B-1----:R-:W2:Y:S01]  /*44000*/  LDL.LU.64 R26, [R1+0xbe8] ;  /* 0x000be800011a7983 */ /* 0x002ea20000300a00 */
[----:B------:R-:W-:-:S02]  /*44010*/  IMAD.MOV.U32 R2, RZ, RZ, R21 ;  /* 0x000000ffff027224 */ /* 0x000fc400078e0015 */
[----:B------:R-:W-:Y:S02]  /*44020*/  IMAD.MOV.U32 R5, RZ, RZ, R22 ;  /* 0x000000ffff057224 */ /* 0x000fe400078e0016 */
[----:B------:R-:W-:Y:S01]  /*44030*/  IMAD.MOV.U32 R3, RZ, RZ, R23 ;  /* 0x000000ffff037224 */ /* 0x000fe200078e0017 */
[----:B--2---:R-:W-:Y:S04]  /*44040*/  STL.64 [R1+0x8e08], R26 ;  /* 0x008e081a01007387 */ /* 0x004fe80000100a00 */
[----:B------:R0:W-:Y:S04]  /*44050*/  STL.64 [R1+0x8e00], R24 ;  /* 0x008e001801007387 */ /* 0x0001e80000100a00 */
[----:B0-----:R-:W2:Y:S04]  /*44060*/  LDL.LU.64 R24, [R1+0xbf0] ;  /* 0x000bf00001187983 */ /* 0x001ea80000300a00 */
[----:B------:R-:W2:Y:S04]  /*44070*/  LDL.LU.64 R26, [R1+0xbf8] ;  /* 0x000bf800011a7983 */ /* 0x000ea80000300a00 */
        /* <DEDUP_REMOVED lines=10> */
[----:B------:R-:W-:Y:S03]  /*44120*/  HMMA.16816.F32 R24, R12, R8, R24 ;  /* 0x000000080c18723c */ /* 0x000fe60000001818 */
        /* <DEDUP_REMOVED lines=8> */
[----:B------:R-:W2:Y:S04]  /*441b0*/  LDL.LU.64 R16, [R1+0xb70] ;  /* 0x000b700001107983 */ /* 0x000ea80000300a00 */
[----:B------:R-:W2:Y:S04]  /*441c0*/  LDL.LU.64 R18, [R1+0xb78] ;  /* 0x000b780001127983 */ /* 0x000ea80000300a00 */
[----:B------:R-:W-:Y:S04]  /*441d0*/  STL.64 [R1+0x8d10], R6 ;  /* 0x008d100601007387 */ /* 0x000fe80000100a00 */
[----:B------:R0:W-:Y:S04]  /*441e0*/  STL.64 [R1+0x8d08], R4 ;  /* 0x008d080401007387 */ /* 0x0001e80000100a00 */
[----:B0-----:R-:W2:Y:S04]  /*441f0*/  LDL.LU.64 R4, [R1+0xb90] ;  /* 0x000b900001047983 */ /* 0x001ea80000300a00 */
[----:B------:R-:W2:Y:S04]  /*44200*/  LDL.LU.64 R6, [R1+0xb98] ;  /* 0x000b980001067983 */ /* 0x000ea80000300a00 */
[----:B------:R-:W-:Y:S04]  /*44210*/  STL.64 [R1+0xbf0], R24 ;  /* 0x000bf01801007387 */ /* 0x000fe80000100a00 */
[----:B------:R0:W-:Y:S04]  /*44220*/  STL.64 [R1+0xbf8], R26 ;  /* 0x000bf81a01007387 */ /* 0x0001e80000100a00 */
[----:B0-----:R-:W3:Y:S04]  /*44230*/  LDL.LU.64 R26, [R1+0x8e08] ;  /* 0x008e0800011a7983 */ /* 0x001ee80000300a00 */
[----:B------:R-:W3:Y:S01]  /*44240*/  LDL.LU.64 R24, [R1+0x8e00] ;  /* 0x008e000001187983 */ /* 0x000ee20000300a00 */
[----:B----4-:R-:W-:-:S02]  /*44250*/  IMAD.MOV.U32 R11, RZ, RZ, R0 ;  /* 0x000000ffff0b7224 */ /* 0x010fc400078e0000 */
[----:B------:R-:W-:-:S05]  /*44260*/  IMAD.MOV.U32 R0, RZ, RZ, R9 ;  /* 0x000000ffff007224 */ /* 0x000fca00078e0009 */
[----:B------:R-:W-:Y:S01]  /*44270*/  STL [R1+0x8c60], R0 ;  /* 0x008c600001007387 */ /* 0x000fe20000100800 */
[----:B---3--:R-:W-:Y:S03]  /*44280*/  HMMA.16816.F32 R8, R12, R10, R24 ;  /* 0x0000000a0c08723c */ /* 0x008fe60000001818 */
[----:B------:R-:W3:Y:S04]  /*44290*/  LDL.LU.64 R26, [R1+0x8df8] ;  /* 0x008df800011a7983 */ /* 0x000ee80000300a00 */
[----:B------:R-:W2:-:S12]  /*442a0*/  LDL.LU.64 R24, [R1+0x8df0] ;  /* 0x008df00001187983 */ /* 0x000e980000300a00 */
[----:B------:R0:W-:Y:S04]  /*442b0*/  STL.64 [R1+0xbe0], R8 ;  /* 0x000be00801007387 */ /* 0x0001e80000100a00 */
[----:B------:R1:W-:Y:S04]  /*442c0*/  STL.64 [R1+0xbe8], R10 ;  /* 0x000be80a01007387 */ /* 0x0003e80000100a00 */
[----:B0-----:R-:W4:Y:S04]  /*442d0*/  LDL.LU.64 R8, [R1+0x8de8] ;  /* 0x008de80001087983 */ /* 0x001f280000300a00 */
[----:B-1----:R-:W3:Y:S01]  /*442e0*/  LDL.64 R10, [R1+0x8] ;  /* 0x00000800010a7983 */ /* 0x002ee20000100a00 */
[----:B--2---:R-:W-:-:S15]  /*442f0*/  HMMA.16816.F32 R20, R12, R24, R20 ;  /* 0x000000180c14723c */ /* 0x004fde0000001814 */
[----:B------:R-:W-:-:S04]  /*44300*/  NOP ;  /* 0x0000000000007918 */ /* 0x000fc80000000000 */
[----:B------:R-:W-:Y:S04]  /*44310*/  STL.64 [R1+0xbd0], R20 ;  /* 0x000bd01401007387 */ /* 0x000fe80000100a00 */
[----:B------:R0:W-:Y:S04]  /*44320*/  STL.64 [R1+0xbd8], R22 ;  /* 0x000bd81601007387 */ /* 0x0001e80000100a00 */
[----:B0-----:R-:W3:Y:S04]  /*44330*/  LDL.LU.64 R22, [R1+0x8de0] ;  /* 0x008de00001167983 */ /* 0x001ee80000300a00 */
[----:B------:R-:W3:Y:S01]  /*44340*/  LDL.LU.64 R20, [R1+0x8dd8] ;  /* 0x008dd80001147983 */ /* 0x000ee20000300a00 */
[----:B------:R-:W-:-:S05]  /*44350*/  IMAD.MOV.U32 R0, RZ, RZ, R24 ;  /* 0x000000ffff007224 */ /* 0x000fca00078e0018 */
[----:B------:R-:W-:Y:S01]  /*44360*/  STL [R1+0x8c64], R0 ;  /* 0x008c640001007387 */ /* 0x000fe20000100800 */
[----:B---3--:R-:W-:Y:S03]  /*44370*/  HMMA.16816.F32 R24, R12, R26, R20 ;  /* 0x0000001a0c18723c */ /* 0x008fe60000001814 */
        /* <DEDUP_REMOVED lines=17> */
[----:B------:R-:W2:Y:S01]  /*44490*/  LDL.LU.64 R24, [R1+0x8d88] ;  /* 0x008d880001187983 */ /* 0x000ea20000300a00 */
[----:B----4-:R-:W-:-:S15]  /*444a0*/  HMMA.16816.F32 R4, R12, R8, R4 ;  /* 0x000000080c04723c */ /* 0x010fde0000001804 */
[----:B------:R-:W-:-:S04]  /*444b0*/  NOP ;  /* 0x0000000000007918 */ /* 0x000fc80000000000 */
[----:B------:R0:W-:Y:S04]  /*444c0*/  STL.64 [R1+0xb90], R4 ;  /* 0x000b900401007387 */ /* 0x0001e80000100a00 */
[----:B------:R1:W-:Y:S04]  /*444d0*/  STL.64 [R1+0xb98], R6 ;  /* 0x000b980601007387 */ /* 0x0003e80000100a00 */
[----:B0-----:R-:W4:Y:S01]  /*444e0*/  LDL.LU.64 R4, [R1+0xb60] ;  /* 0x000b600001047983 */ /* 0x001f220000300a00 */
[C---:B--2---:R-:W-:Y:S08]  /*444f0*/  HMMA.16816.F32 R20, R12.reuse, R24, R20 ;  /* 0x000000180c14723c */ /* 0x044ff00000001814 */
[C---:B---3--:R-:W-:Y:S11]  /*44500*/  HMMA.16816.F32 R16, R12.reuse, R26, R16 ;  /* 0x0000001a0c10723c */ /* 0x048ff60000001810 */
[----:B------:R-:W-:Y:S04]  /*44510*/  STL.64 [R1+0xb80], R20 ;  /* 0x000b801401007387 */ /* 0x000fe80000100a00 */
[----:B------:R-:W-:Y:S04]  /*44520*/  STL.64 [R1+0xb88], R22 ;  /* 0x000b881601007387 */ /* 0x000fe80000100a00 */
[----:B-1----:R-:W4:Y:S04]  /*44530*/  LDL.LU.64 R6, [R1+0xb68] ;  /* 0x000b680001067983 */ /* 0x002f280000300a00 */
[----:B------:R-:W-:Y:S04]  /*44540*/  STL.64 [R1+0xb70], R16 ;  /* 0x000b701001007387 */ /* 0x000fe80000100a00 */
[----:B------:R-:W-:Y:S04]  /*44550*/  STL.64 [R1+0xb78], R18 ;  /* 0x000b781201007387 */ /* 0x000fe80000100a00 */
[----:B------:R-:W2:Y:S04]  /*44560*/  LDL.LU.64 R24, [R1+0xb40] ;  /* 0x000b400001187983 */ /* 0x000ea80000300a00 */
[----:B------:R-:W3:Y:S04]  /*44570*/  LDL.LU.64 R26, [R1+0xb48] ;  /* 0x000b4800011a7983 */ /* 0x000ee80000300a00 */
[----:B---3--:R0:W-:Y:S04]  /*44580*/  STL.64 [R1+0x8d70], R26 ;  /* 0x008d701a01007387 */ /* 0x0081e80000100a00 */
[----:B0-----:R-:W3:Y:S04]  /*44590*/  LDL R26, [R1] ;  /* 0x00000000011a7983 */ /* 0x001ee80000100800 */
[----:B------:R-:W3:Y:S04]  /*445a0*/  LDL R27, [R1+0x4] ;  /* 0x00000400011b7983 */ /* 0x000ee80000100800 */
[----:B--2---:R-:W-:Y:S04]  /*445b0*/  STL.64 [R1+0x8d68], R24 ;  /* 0x008d681801007387 */ /* 0x004fe80000100a00 */
[----:B------:R-:W2:Y:S04]  /*445c0*/  LDL.LU.64 R20, [R1+0xb20] ;  /* 0x000b200001147983 */ /* 0x000ea80000300a00 */
[----:B------:R-:W2:Y:S04]  /*445d0*/  LDL.LU.64 R22, [R1+0xb28] ;  /* 0x000b280001167983 */ /* 0x000ea80000300a00 */
[----:B--2---:R-:W-:Y:S04]  /*445e0*/  STL.64 [R1+0x8d50], R22 ;  /* 0x008d501601007387 */ /* 0x004fe80000100a00 */
[----:B------:R0:W-:Y:S04]  /*445f0*/  STL.64 [R1+0x8d48], R20 ;  /* 0x008d481401007387 */ /* 0x0001e80000100a00 */
[----:B0-----:R-:W2:Y:S04]  /*44600*/  LDL.LU.64 R20, [R1+0xb30] ;  /* 0x000b300001147983 */ /* 0x001ea80000300a00 */
[----:B------:R-:W2:Y:S01]  /*44610*/  LDL.LU.64 R22, [R1+0xb38] ;  /* 0x000b380001167983 */ /* 0x000ea20000300a00 */
[C---:B----4-:R-:W-:Y:S03]  /*44620*/  HMMA.16816.F32 R4, R12.reuse, R10, R4 ;  /* 0x0000000a0c04723c */ /* 0x050fe60000001804 */
[----:B--2---:R-:W-:Y:S04]  /*44630*/  STL.64 [R1+0x8d80], R22 ;  /* 0x008d801601007387 */ /* 0x004fe80000100a00 */
[----:B------:R0:W-:Y:S04]  /*44640*/  STL.64 [R1+0x8d78], R20 ;  /* 0x008d781401007387 */ /* 0x0001e80000100a00 */
[----:B0-----:R-:W3:Y:S04]  /*44650*/  LDL.LU.64 R20, [R1+0xb50] ;  /* 0x000b500001147983 */ /* 0x001ee80000300a00 */
[----:B------:R-:W3:Y:S04]  /*44660*/  LDL.LU.64 R22, [R1+0xb58] ;  /* 0x000b580001167983 */ /* 0x000ee80000300a00 */
[----:B------:R-:W2:Y:S04]  /*44670*/  LDL.LU.64 R16, [R1+0xb00] ;  /* 0x000b000001107983 */ /* 0x000ea80000300a00 */
[----:B------:R-:W4:Y:S01]  /*44680*/  LDL.LU.64 R18, [R1+0xb08] ;  /* 0x000b080001127983 */ /* 0x000f220000300a00 */
[----:B------:R-:W-:Y:S01]  /*44690*/  IMAD.MOV.U32 R0, RZ, RZ, R10 ;  /* 0x000000ffff007224 */ /* 0x000fe200078e000a */
[C---:B---3--:R-:W-:Y:S02]  /*446a0*/  HMMA.16816.F32 R24, R12.reuse, R26, R20 ;  /* 0x0000001a0c18723c */ /* 0x048fe40000001814 */
[----:B----4-:R-:W-:Y:S04]  /*446b0*/  STL.64 [R1+0x8d30], R18 ;  /* 0x008d301201007387 */ /* 0x010fe80000100a00 */
[----:B--2---:R0:W-:Y:S04]  /*446c0*/  STL.64 [R1+0x8d28], R16 ;  /* 0x008d281001007387 */ /* 0x0041e80000100a00 */
[----:B0-----:R-:W2:Y:S04]  /*446d0*/  LDL.LU.64 R16, [R1+0xb10] ;  /* 0x000b100001107983 */ /* 0x001ea80000300a00 */
[----:B------:R-:W2:Y:S04]  /*446e0*/  LDL.LU.64 R18, [R1+0xb18] ;  /* 0x000b180001127983 */ /* 0x000ea80000300a00 */
[----:B------:R0:W-:Y:S04]  /*446f0*/  STL.64 [R1+0xb60], R4 ;  /* 0x000b600401007387 */ /* 0x0001e80000100a00 */
[----:B------:R1:W-:Y:S04]  /*44700*/  STL.64 [R1+0xb68], R6 ;  /* 0x000b680601007387 */ /* 0x0003e80000100a00 */
[----:B0-----:R-:W3:Y:S04]  /*44710*/  LDL.LU.64 R4, [R1+0xaf0] ;  /* 0x000af00001047983 */ /* 0x001ee80000300a00 */
[----:B-1----:R-:W3:Y:S04]  /*44720*/  LDL.LU.64 R6, [R1+0xaf8] ;  /* 0x000af80001067983 */ /* 0x002ee80000300a00 */
[----:B------:R-:W4:Y:S04]  /*44730*/  LDL.LU.64 R8, [R1+0xae0] ;  /* 0x000ae00001087983 */ /* 0x000f280000300a00 */
[----:B------:R-:W4:Y:S04]  /*44740*/  LDL.LU.64 R10, [R1+0xae8] ;  /* 0x000ae800010a7983 */ /* 0x000f280000300a00 */
[----:B------:R-:W2:Y:S04]  /*44750*/  LDL.LU.64 R22, [R1+0x8d80] ;  /* 0x008d800001167983 */ /* 0x000ea80000300a00 */
[----:B------:R-:W2:Y:S04]  /*44760*/  LDL.LU.64 R20, [R1+0x8d78] ;  /* 0x008d780001147983 */ /* 0x000ea80000300a00 */
[----:B------:R-:W-:Y:S04]  /*44770*/  STL.64 [R1+0xb50], R24 ;  /* 0x000b501801007387 */ /* 0x000fe80000100a00 */
[----:B------:R0:W-:Y:S04]  /*44780*/  STL.64 [R1+0xb58], R26 ;  /* 0x000b581a01007387 */ /* 0x0001e80000100a00 */
[----:B0-----:R-:W2:Y:S04]  /*44790*/  LDL.LU.64 R26, [R1+0x8d70] ;  /* 0x008d7000011a7983 */ /* 0x001ea80000300a00 */
[----:B------:R-:W2:Y:S02]  /*447a0*/  LDL.LU.64 R24, [R1+0x8d68] ;  /* 0x008d680001187983 */ /* 0x000ea40000300a00 */
[----:B--2---:R-:W-:-:S15]  /*447b0*/  HMMA.16816.F32 R24, R12, R28, R24 ;  /* 0x0000001c0c18723c */ /* 0x004fde0000001818 */
[----:B------:R-:W-:-:S04]  /*447c0*/  NOP ;  /* 0x0000000000007918 */ /* 0x000fc80000000000 */
[----:B------:R-:W-:Y:S04]  /*447d0*/  STL.64 [R1+0xb40], R24 ;  /* 0x000b401801007387 */ /* 0x000fe80000100a00 */
[----:B------:R0:W-:Y:S04]  /*447e0*/  STL.64 [R1+0xb48], R26 ;  /* 0x000b481a01007387 */ /* 0x0001e80000100a00 */
[----:B0-----:R-:W2:Y:S04]  /*447f0*/  LDL.LU.64 R26, [R1+0x8d60] ;  /* 0x008d6000011a7983 */ /* 0x001ea80000300a00 */
[----:B------:R-:W3:Y:S04]  /*44800*/  LDL.LU.64 R24, [R1+0x8d58] ;  /* 0x008d580001187983 */ /* 0x000ee80000300a00 */
[----:B------:R-:W-:Y:S01]  /*44810*/  STL.64 [R1+0x8b60], R28 ;  /* 0x008b601c01007387 */ /* 0x000fe20000100a00 */
        /* <DEDUP_REMOVED lines=40> */
[----:B0-----:R-:W2:Y:S04]  /*44aa0*/  LDL.LU.64 R10, [R1+0x8d00] ;  /* 0x008d0000010a7983 */ /* 0x001ea80000300a00 */
        /* <DEDUP_REMOVED lines=9> */
[----:B------:R-:W-:Y:S04]  /*44b40*/  STL.64 [R1+0x8b28], R10 ;  /* 0x008b280a01007387 */ /* 0x000fe80000100a00 */
[----:B------:R0:W-:Y:S01]  /*44b50*/  STL.64 [R1+0x8b20], R8 ;  /* 0x008b200801007387 */ /* 0x0001e20000100a00 */
[C---:B---3--:R-:W-:Y:S08]  /*44b60*/  HMMA.16816.F32 R16, R12.reuse, R8, R20 ;  /* 0x000000080c10723c */ /* 0x048ff00000001814 */
[----:B0-----:R-:W-:Y:S01]  /*44b70*/  HMMA.16816.F32 R8, R12, R6, R24 ;  /* 0x000000060c08723c */ /* 0x001fe20000001818 */
[----:B------:R-:W-:-:S10]  /*44b80*/  IMAD.MOV.U32 R25, RZ, RZ, R2 ;  /* 0x000000ffff197224 */ /* 0x000fd400078e0002 */
[----:B------:R-:W-:Y:S04]  /*44b90*/  STL.64 [R1+0xac0], R16 ;  /* 0x000ac01001007387 */ /* 0x000fe80000100a00 */
[----:B------:R-:W-:Y:S04]  /*44ba0*/  STL.64 [R1+0xac8], R18 ;  /* 0x000ac81201007387 */ /* 0x000fe80000100a00 */
[----:B------:R-:W2:Y:S04]  /*44bb0*/  LDL R24, [R1+0x60] ;  /* 0x0000600001187983 */ /* 0x000ea80000100800 */
[----:B------:R0:W-:Y:S04]  /*44bc0*/  STL.64 [R1+0xab0], R8 ;  /* 0x000ab00801007387 */ /* 0x0001e80000100a00 */
[----:B------:R-:W-:Y:S04]  /*44bd0*/  STL.64 [R1+0xab8], R10 ;  /* 0x000ab80a01007387 */ /* 0x000fe80000100a00 */
[----:B------:R-:W3:Y:S04]  /*44be0*/  LDL.LU R2, [R1+0x8cf4] ;  /* 0x008cf40001027983 */ /* 0x000ee80000300800 */
[----:B------:R-:W2:Y:S01]  /*44bf0*/  LDL R22, [R1+0x68] ;  /* 0x0000680001167983 */ /* 0x000ea20000100800 */
[----:B----4-:R-:W-:-:S03]  /*44c00*/  IMAD.MOV.U32 R23, RZ, RZ, R4 ;  /* 0x000000ffff177224 */ /* 0x010fc600078e0004 */
[----:B------:R-:W4:Y:S04]  /*44c10*/  LDL.LU R4, [R1+0x8cf0] ;  /* 0x008cf00001047983 */ /* 0x000f280000300800 */
[----:B0-----:R-:W3:Y:S04]  /*44c20*/  LDL.LU R8, [R1+0x2458] ;  /* 0x0024580001087983 */ /* 0x001ee80000300800 */
[----:B------:R-:W3:Y:S04]  /*44c30*/  LDL.LU R9, [R1+0x2454] ;  /* 0x0024540001097983 */ /* 0x000ee80000300800 */
[----:B------:R-:W3:Y:S04]  /*44c40*/  LDL.LU R16, [R1+0x2460] ;  /* 0x0024600001107983 */ /* 0x000ee80000300800 */
[----:B------:R-:W3:Y:S04]  /*44c50*/  LDL.LU R17, [R1+0x245c] ;  /* 0x00245c0001117983 */ /* 0x000ee80000300800 */
[----:B------:R-:W3:Y:S04]  /*44c60*/  LDL.LU R18, [R1+0x2468] ;  /* 0x0024680001127983 */ /* 0x000ee80000300800 */
[----:B------:R-:W3:Y:S04]  /*44c70*/  LDL.LU R19, [R1+0x2464] ;  /* 0x0024640001137983 */ /* 0x000ee80000300800 */
[----:B------:R-:W3:Y:S04]  /*44c80*/  LDL.LU R28, [R1+0x2470] ;  /* 0x00247000011c7983 */ /* 0x000ee80000300800 */
[----:B------:R-:W3:Y:S01]  /*44c90*/  LDL.LU R29, [R1+0x246c] ;  /* 0x00246c00011d7983 */ /* 0x000ee20000300800 */
[----:B------:R-:W-:-:S02]  /*44ca0*/  IMAD.MOV.U32 R26, RZ, RZ, R5 ;  /* 0x000000ffff1a7224 */ /* 0x000fc400078e0005 */
[----:B------:R-:W-:Y:S01]  /*44cb0*/  IMAD.MOV.U32 R27, RZ, RZ, R3 ;  /* 0x000000ffff1b7224 */ /* 0x000fe200078e0003 */
[----:B--2---:R0:W-:Y:S04]  /*44cc0*/  STL.64 [R1+0x8c68], R22 ;  /* 0x008c681601007387 */ /* 0x0041e80000100a00 */
[----:B------:R-:W2:Y:S04]  /*44cd0*/  LDL.LU R5, [R1+0x8cec] ;  /* 0x008cec0001057983 */ /* 0x000ea80000300800 */
[----:B------:R-:W2:Y:S04]  /*44ce0*/  LDL.LU R3, [R1+0x8ce8] ;  /* 0x008ce80001037983 */ /* 0x000ea80000300800 */
[----:B0-----:R-:W2:Y:S01]  /*44cf0*/  LDL R22, [R1+0x78] ;  /* 0x0000780001167983 */ /* 0x001ea20000100800 */
[----:B----4-:R-:W-:-:S03]  /*44d00*/  IMAD.MOV.U32 R23, RZ, RZ, R4 ;  /* 0x000000ffff177224 */ /* 0x010fc600078e0004 */
[----:B------:R-:W4:Y:S04]  /*44d10*/  LDL.LU R4, [R1+0x8ce4] ;  /* 0x008ce40001047983 */ /* 0x000f280000300800 */
[----:B------:R-:W-:Y:S04]  /*44d20*/  STL.64 [R1+0x8c78], R26 ;  /* 0x008c781a01007387 */ /* 0x000fe80000100a00 */
[----:B------:R0:W-:Y:S01]  /*44d30*/  STL.64 [R1+0x8c70], R24 ;  /* 0x008c701801007387 */ /* 0x0001e20000100a00 */
[----:B---3--:R-:W-:-:S03]  /*44d40*/  IMAD.MOV.U32 R20, RZ, RZ, R2 ;  /* 0x000000ffff147224 */ /* 0x008fc600078e0002 */
[----:B------:R-:W3:Y:S01]  /*44d50*/  LDL.LU R2, [R1+0x8ce0] ;  /* 0x008ce00001027983 */ /* 0x000ee20000300800 */
[----:B--2---:R-:W-:-:S03]  /*44d60*/  IMAD.MOV.U32 R21, RZ, RZ, R5 ;  /* 0x000000ffff157224 */ /* 0x004fc600078e0005 */
[----:B------:R-:W2:Y:S04]  /*44d70*/  LDL.LU R5, [R1+0x8cdc] ;  /* 0x008cdc0001057983 */ /* 0x000ea80000300800 */
[----:B0-----:R-:W2:Y:S04]  /*44d80*/  LDL.LU.64 R24, [R1+0x4b0] ;  /* 0x0004b00001187983 */ /* 0x001ea80000300a00 */
[----:B------:R-:W2:Y:S04]  /*44d90*/  LDL.LU.64 R26, [R1+0x4b8] ;  /* 0x0004b800011a7983 */ /* 0x000ea80000300a00 */
[----:B------:R0:W-:Y:S04]  /*44da0*/  STL.64 [R1+0x8c88], R22 ;  /* 0x008c881601007387 */ /* 0x0001e80000100a00 */
[----:B0-----:R-:W2:Y:S01]  /*44db0*/  LDL R22, [R1+0x80] ;  /* 0x0000800001167983 */ /* 0x001ea20000100800 */
[----:B------:R-:W-:-:S03]  /*44dc0*/  IMAD.MOV.U32 R23, RZ, RZ, R3 ;  /* 0x000000ffff177224 */ /* 0x000fc600078e0003 */
[----:B------:R-:W2:Y:S04]  /*44dd0*/  LDL.LU R3, [R1+0x8cd8] ;  /* 0x008cd80001037983 */ /* 0x000ea80000300800 */
[----:B------:R3:W-:Y:S02]  /*44de0*/  STL.64 [R1+0x8c80], R20 ;  /* 0x008c801401007387 */ /* 0x0007e40000100a00 */
[----:B---3--:R-:W-:Y:S02]  /*44df0*/  IMAD.MOV.U32 R20, RZ, RZ, R2 ;  /* 0x000000ffff147224 */ /* 0x008fe400078e0002 */
[----:B----4-:R-:W-:Y:S01]  /*44e00*/  IMAD.MOV.U32 R21, RZ, RZ, R4 ;  /* 0x000000ffff157224 */ /* 0x010fe200078e0004 */
[----:B------:R-:W3:Y:S04]  /*44e10*/  LDL.LU R2, [R1+0x8cd4] ;  /* 0x008cd40001027983 */ /* 0x000ee80000300800 */
[----:B------:R-:W4:Y:S01]  /*44e20*/  LDL.LU R4, [R1+0x8cd0] ;  /* 0x008cd00001047983 */ /* 0x000f220000300800 */
[----:B--2---:R-:W-:-:S03]  /*44e30*/  IMAD.MOV.U32 R10, RZ, RZ, R5 ;  /* 0x000000ffff0a7224 */ /* 0x004fc600078e0005 */
[----:B------:R-:W4:Y:S04]  /*44e40*/  LDL.LU R5, [R1+0x8ccc] ;  /* 0x008ccc0001057983 */ /* 0x000f280000300800 */
[----:B------:R-:W2:Y:S04]  /*44e50*/  LDL R11, [R1+0x9c] ;  /* 0x00009c00010b7983 */ /* 0x000ea80000100800 */
[----:B------:R0:W-:Y:S02]  /*44e60*/  STL.64 [R1+0x8ca8], R22 ;  /* 0x008ca81601007387 */ /* 0x0001e40000100a00 */
[----:B0-----:R-:W-:-:S02]  /*44e70*/  IMAD.MOV.U32 R22, RZ, RZ, R3 ;  /* 0x000000ffff167224 */ /* 0x001fc400078e0003 */
[----:B------:R-:W3:Y:S04]  /*44e80*/  LDL.LU R3, [R1+0x8cc8] ;  /* 0x008cc80001037983 */ /* 0x000ee80000300800 */
[----:B------:R-:W2:Y:S04]  /*44e90*/  LDL R23, [R1+0x94] ;  /* 0x0000940001177983 */ /* 0x000ea80000100800 */
[----:B------:R0:W-:Y:S04]  /*44ea0*/  STL.64 [R1+0x8ca0], R20 ;  /* 0x008ca01401007387 */ /* 0x0001e80000100a00 */
[----:B--2---:R1:W-:Y:S04]  /*44eb0*/  STL.64 [R1+0x8cc0], R22 ;  /* 0x008cc01601007387 */ /* 0x0043e80000100a00 */
[----:B0-----:R-:W2:Y:S04]  /*44ec0*/  LDL.LU.64 R20, [R1+0xaa0] ;  /* 0x000aa00001147983 */ /* 0x001ea80000300a00 */
[----:B-1----:R-:W2:Y:S04]  /*44ed0*/  LDL.LU.64 R22, [R1+0xaa8] ;  /* 0x000aa80001167983 */ /* 0x002ea80000300a00 */
[----:B------:R-:W-:Y:S04]  /*44ee0*/  STL.64 [R1+0x8b08], R6 ;  /* 0x008b080601007387 */ /* 0x000fe80000100a00 */
[----:B----4-:R3:W-:Y:S01]  /*44ef0*/  STL.64 [R1+0x8b00], R4 ;  /* 0x008b000401007387 */ /* 0x0107e20000100a00 */
[C---:B--2---:R-:W-:Y:S08]  /*44f00*/  HMMA.16816.F32 R20, R12.reuse, R4, R20 ;  /* 0x000000040c14723c */ /* 0x044ff00000001814 */
[----:B---3--:R-:W-:Y:S11]  /*44f10*/  HMMA.16816.F32 R4, R12, R2, R24 ;  /* 0x000000020c04723c */ /* 0x008ff60000001818 */
[----:B------:R0:W-:Y:S04]  /*44f20*/  STL.64 [R1+0xaa0], R20 ;  /* 0x000aa01401007387 */ /* 0x0001e80000100a00 */
[----:B------:R1:W-:Y:S04]  /*44f30*/  STL.64 [R1+0xaa8], R22 ;  /* 0x000aa81601007387 */ /* 0x0003e80000100a00 */
[----:B------:R2:W-:Y:S04]  /*44f40*/  STL.64 [R1+0x4b0], R4 ;  /* 0x0004b00401007387 */ /* 0x0005e80000100a00 */
[----:B------:R3:W-:Y:S04]  /*44f50*/  STL.64 [R1+0x4b8], R6 ;  /* 0x0004b80601007387 */ /* 0x0007e80000100a00 */
[----:B0-----:R-:W4:Y:S04]  /*44f60*/  LDL.LU.64 R20, [R1+0xa90] ;  /* 0x000a900001147983 */ /* 0x001f280000300a00 */
[----:B-1----:R-:W4:Y:S04]  /*44f70*/  LDL.LU.64 R22, [R1+0xa98] ;  /* 0x000a980001167983 */ /* 0x002f280000300a00 */
[----:B--2---:R-:W2:Y:S04]  /*44f80*/  LDL.LU.64 R4, [R1+0xa70] ;  /* 0x000a700001047983 */ /* 0x004ea80000300a00 */
[----:B---3--:R-:W3:Y:S01]  /*44f90*/  LDL.LU.64 R6, [R1+0xa78] ;  /* 0x000a780001067983 */ /* 0x008ee20000300a00 */
[----:B------:R-:W-:-:S03]  /*44fa0*/  IMAD R12, R9, 0x100, R8 ;  /* 0x00000100090c7824 */ /* 0x000fc600078e0208 */
[----:B---3--:R-:W-:Y:S04]  /*44fb0*/  STL.64 [R1+0x8cb8], R6 ;  /* 0x008cb80601007387 */ /* 0x008fe80000100a00 */
[----:B--2---:R0:W-:Y:S04]  /*44fc0*/  STL.64 [R1+0x8cb0], R4 ;  /* 0x008cb00401007387 */ /* 0x0041e80000100a00 */
[----:B0-----:R-:W2:Y:S04]  /*44fd0*/  LDL.LU.64 R4, [R1+0xa80] ;  /* 0x000a800001047983 */ /* 0x001ea80000300a00 */
[----:B------:R-:W2:Y:S04]  /*44fe0*/  LDL.LU.64 R6, [R1+0xa88] ;  /* 0x000a880001067983 */ /* 0x000ea80000300a00 */
[----:B------:R-:W3:Y:S04]  /*44ff0*/  LDL.LU.64 R24, [R1+0xa40] ;  /* 0x000a400001187983 */ /* 0x000ee80000300a00 */
[----:B------:R-:W2:Y:S01]  /*45000*/  LDL.LU.64 R26, [R1+0xa48] ;  /* 0x000a4800011a7983 */ /* 0x000ea20000300a00 */
[----:B------:R-:W-:-:S02]  /*45010*/  IMAD R13, R17, 0x100, R16 ;  /* 0x00000100110d7824 */ /* 0x000fc400078e0210 */
[----:B------:R-:W-:Y:S02]  /*45020*/  IMAD R14, R19, 0x100, R18 ;  /* 0x00000100130e7824 */ /* 0x000fe400078e0212 */
[----:B------:R-:W-:Y:S01]  /*45030*/  IMAD R15, R29, 0x100, R28 ;  /* 0x000001001d0f7824 */ /* 0x000fe200078e021c */
[----:B------:R-:W-:Y:S02]  /*45040*/  F2FP.F16.E4M3.UNPACK_B R12, R12 ;  /* 0x0000000cff0c723e */ /* 0x000fe400020006ff */
[----:B------:R-:W-:Y:S02]  /*45050*/  F2FP.F16.E4M3.UNPACK_B R13, R13 ;  /* 0x0000000dff0d723e */ /* 0x000fe400020006ff */
[----:B------:R-:W-:Y:S02]  /*45060*/  F2FP.F16.E4M3.UNPACK_B R14, R14 ;  /* 0x0000000eff0e723e */ /* 0x000fe400020006ff */
[----:B------:R-:W-:-:S07]  /*45070*/  F2FP.F16.E4M3.UNPACK_B R15, R15 ;  /* 0x0000000fff0f723e */ /* 0x000fce00020006ff */
[C---:B----4-:R-:W-:Y:S01]  /*45080*/  HMMA.16816.F32 R8, R12.reuse, R10, R20 ;  /* 0x0000000a0c08723c */ /* 0x050fe20000001814 */
[----:B--2---:R-:W-:Y:S04]  /*45090*/  STL.64 [R1+0x8c98], R26 ;  /* 0x008c981a01007387 */ /* 0x004fe80000100a00 */
[----:B---3--:R0:W-:Y:S04]  /*450a0*/  STL.64 [R1+0x8c90], R24 ;  /* 0x008c901801007387 */ /* 0x0081e80000100a00 */
[----:B0-----:R-:W2:Y:S04]  /*450b0*/  LDL.LU.64 R24, [R1+0xa60] ;  /* 0x000a600001187983 */ /* 0x001ea80000300a00 */
[----:B------:R-:W2:Y:S04]  /*450c0*/  LDL.LU.64 R26, [R1+0xa68] ;  /* 0x000a6800011a7983 */ /* 0x000ea80000300a00 */
[----:B------:R-:W3:Y:S04]  /*450d0*/  LDL.LU.64 R16, [R1+0xa20] ;  /* 0x000a200001107983 */ /* 0x000ee80000300a00 */
[----:B------:R-:W3:Y:S04]  /*450e0*/  LDL.LU.64 R18, [R1+0xa28] ;  /* 0x000a280001127983 */ /* 0x000ee80000300a00 */
[----:B------:R-:W4:Y:S04]  /*450f0*/  LDL.64 R28, [R1] ;  /* 0x00000000011c7983 */ /* 0x000f280000100a00 */
[----:B------:R-:W2:Y:S04]  /*45100*/  LDL.LU.64 R22, [R1+0x8cc0] ;  /* 0x008cc00001167983 */ /* 0x000ea80000300a00 */
[----:B------:R0:W-:Y:S04]  /*45110*/  STL.64 [R1+0xa90], R8 ;  /* 0x000a900801007387 */ /* 0x0001e80000100a00 */
[----:B------:R1:W-:Y:S04]  /*45120*/  STL.64 [R1+0xa98], R10 ;  /* 0x000a980a01007387 */ /* 0x0003e80000100a00 */
[----:B0-----:R-:W3:Y:S04]  /*45130*/  LDL.LU.64 R8, [R1+0xa10] ;  /* 0x000a100001087983 */ /* 0x001ee80000300a00 */
[----:B-1----:R-:W3:Y:S01]  /*45140*/  LDL.LU.64 R10, [R1+0xa18] ;  /* 0x000a1800010a7983 */ /* 0x002ee20000300a00 */
[----:B--2---:R-:W-:Y:S03]  /*45150*/  HMMA.16816.F32 R20, R12, R22, R4 ;  /* 0x000000160c14723c */ /* 0x004fe60000001804 */
[----:B------:R-:W2:Y:S04]  /*45160*/  LDL.LU.64 R6, [R1+0x8cb8] ;  /* 0x008cb80001067983 */ /* 0x000ea80000300a00 */
[----:B------:R-:W2:-:S12]  /*45170*/  LDL.LU.64 R4, [R1+0x8cb0] ;  /* 0x008cb00001047983 */ /* 0x000e980000300a00 */
        /* <DEDUP_REMOVED lines=8> */
[----:B0-----:R-:W2:Y:S04]  /*45200*/  LDL R6, [R1+0x10] ;  /* 0x0000100001067983 */ /* 0x001ea80000100800 */
[----:B------:R-:W2:Y:S01]  /*45210*/  LDL R7, [R1+0x14] ;  /* 0x0000140001077983 */ /* 0x000ea20000100800 */
[C---:B------:R-:W-:Y:S03]  /*45220*/  HMMA.16816.F32 R20, R12.reuse, R22, R24 ;  /* 0x000000160c14723c */ /* 0x040fe60000001818 */
[----:B--2---:R0:W-:Y:S04]  /*45230*/  STL.64 [R1+0x8ba0], R6 ;  /* 0x008ba00601007387 */ /* 0x0041e80000100a00 */
[----:B------:R-:W2:Y:S04]  /*45240*/  LDL.LU.64 R4, [R1+0xa50] ;  /* 0x000a500001047983 */ /* 0x000ea80000300a00 */
[----:B0-----:R-:W2:Y:S04]  /*45250*/  LDL.LU.64 R6, [R1+0xa58] ;  /* 0x000a580001067983 */ /* 0x001ea80000300a00 */
[----:B------:R-:W2:Y:S04]  /*45260*/  LDL.LU.64 R26, [R1+0x8c98] ;  /* 0x008c9800011a7983 */ /* 0x000ea80000300a00 */
[----:B------:R-:W2:Y:S04]  /*45270*/  LDL.LU.64 R24, [R1+0x8c90] ;  /* 0x008c900001187983 */ /* 0x000ea80000300a00 */
[----:B------:R-:W-:Y:S04]  /*45280*/  STL.64 [R1+0xa60], R20 ;  /* 0x000a601401007387 */ /* 0x000fe80000100a00 */
[----:B------:R0:W-:Y:S04]  /*45290*/  STL.64 [R1+0xa68], R22 ;  /* 0x000a681601007387 */ /* 0x0001e80000100a00 */
[----:B0-----:R-:W2:Y:S04]  /*452a0*/  LDL.LU.64 R22, [R1+0x8c88] ;  /* 0x008c880001167983 */ /* 0x001ea80000300a00 */
[----:B------:R-:W3:Y:S01]  /*452b0*/  LDL.LU.64 R20, [R1+0x8c80] ;  /* 0x008c800001147983 */ /* 0x000ee20000300a00 */
[----:B--2---:R-:W-:-:S15]  /*452c0*/  HMMA.16816.F32 R4, R12, R22, R4 ;  /* 0x000000160c04723c */ /* 0x004fde0000001804 */
[----:B------:R-:W-:-:S04]  /*452d0*/  NOP ;  /* 0x0000000000007918 */ /* 0x000fc80000000000 */
[----:B------:R0:W-:Y:S04]  /*452e0*/  STL.64 [R1+0xa50], R4 ;  /* 0x000a500401007387 */ /* 0x0001e80000100a00 */
[----:B------:R-:W-:Y:S04]  /*452f0*/  STL.64 [R1+0xa58], R6 ;  /* 0x000a580601007387 */ /* 0x000fe80000100a00 */
[----:B0-----:R-:W2:Y:S04]  /*45300*/  LDL R4, [R1+0x18] ;  /* 0x0000180001047983 */ /* 0x001ea80000100800 */
[----:B------:R-:W2:Y:S01]  /*45310*/  LDL R5, [R1+0x1c] ;  /* 0x00001c0001057983 */ /* 0x000ea20000100800 */
[C---:B---3--:R-:W-:Y:S03]  /*45320*/  HMMA.16816.F32 R20, R12.reuse, R20, R24 ;  /* 0x000000140c14723c */ /* 0x048fe60000001818 */
[----:B--2---:R0:W-:Y:S04]  /*45330*/  STL.64 [R1+0x8bb8], R4 ;  /* 0x008bb80401007387 */ /* 0x0041e80000100a00 */
[----:B0-----:R-:W2:Y:S04]  /*45340*/  LDL.LU.64 R4, [R1+0xa30] ;  /* 0x000a300001047983 */ /* 0x001ea80000300a00 */
[----:B------:R-:W2:Y:S04]  /*45350*/  LDL.LU.64 R6, [R1+0xa38] ;  /* 0x000a380001067983 */ /* 0x000ea80000300a00 */
[----:B------:R-:W3:Y:S04]  /*45360*/  LDL.LU.64 R26, [R1+0x8c78] ;  /* 0x008c7800011a7983 */ /* 0x000ee80000300a00 */
[----:B------:R-:W2:Y:S04]  /*45370*/  LDL.LU.64 R24, [R1+0x8c70] ;  /* 0x008c700001187983 */ /* 0x000ea80000300a00 */
[----:B------:R-:W-:Y:S04]  /*45380*/  STL.64 [R1+0xa40], R20 ;  /* 0x000a401401007387 */ /* 0x000fe80000100a00 */
[----:B------:R0:W-:Y:S04]  /*45390*/  STL.64 [R1+0xa48], R22 ;  /* 0x000a481601007387 */ /* 0x0001e80000100a00 */
[----:B0-----:R-:W3:Y:S01]  /*453a0*/  LDL.LU.64 R22, [R1+0x8c68] ;  /* 0x008c680001167983 */ /* 0x001ee20000300a00 */
[C---:B--2---:R-:W-:Y:S08]  /*453b0*/  HMMA.16816.F32 R16, R12.reuse, R24, R16 ;  /* 0x000000180c10723c */ /* 0x044ff00000001810 */
[----:B---3--:R-:W-:Y:S01]  /*453c0*/  HMMA.16816.F32 R20, R12, R22, R4 ;  /* 0x000000160c14723c */ /* 0x008fe20000001804 */
[----:B------:R-:W2:-:S15]  /*453d0*/  LDL R6, [R1+0x20] ;  /* 0x0000200001067983 */ /* 0x000e9e0000100800 */
[----:B------:R-:W-:-:S03]  /*453e0*/  NOP ;  /* 0x0000000000007918 */ /* 0x000fc60000000000 */
[----:B------:R-:W-:Y:S04]  /*453f0*/  STL.64 [R1+0xa30], R20 ;  /* 0x000a301401007387 */ /* 0x000fe80000100a00 */
[----:B------:R-:W-:Y:S04]  /*45400*/  STL.64 [R1+0xa38], R22 ;  /* 0x000a381601007387 */ /* 0x000fe80000100a00 */
[----:B------:R0:W-:Y:S04]  /*45410*/  STL.64 [R1+0xa20], R16 ;  /* 0x000a201001007387 */ /* 0x0001e80000100a00 */
[----:B------:R1:W-:Y:S04]  /*45420*/  STL.64 [R1+0xa28], R18 ;  /* 0x000a281201007387 */ /* 0x0003e80000100a00 */
[----:B------:R-:W2:Y:S01]  /*45430*/  LDL R7, [R1+0x24] ;  /* 0x0000240001077983 */ /* 0x000ea20000100800 */
[----:B------:R-:W-:Y:S03]  /*45440*/  HMMA.16816.F32 R8, R12, R26, R8 ;  /* 0x0000001a0c08723c */ /* 0x000fe60000001808 */
[----:B--2---:R-:W-:Y:S04]  /*45450*/  STL.64 [R1+0x8bd0], R6 ;  /* 0x008bd00601007387 */ /* 0x004fe80000100a00 */
[----:B------:R-:W2:-:S12]  /*45460*/  LDL R4, [R1+0x28] ;  /* 0x0000280001047983 */ /* 0x000e980000100800 */
[----:B------:R-:W-:Y:S04]  /*45470*/  STL.64 [R1+0xa10], R8 ;  /* 0x000a100801007387 */ /* 0x000fe80000100a00 */
[----:B------:R-:W-:Y:S04]  /*45480*/  STL.64 [R1+0xa18], R10 ;  /* 0x000a180a01007387 */ /* 0x000fe80000100a00 */
[----:B------:R-:W2:Y:S04]  /*45490*/  LDL R5, [R1+0x2c] ;  /* 0x00002c0001057983 */ /* 0x000ea80000100800 */
[----:B--2---:R-:W-:Y:S04]  /*454a0*/  STL.64 [R1+0x8be8], R4 ;  /* 0x008be80401007387 */ /* 0x004fe80000100a00 */
[----:B0-----:R-:W2:Y:S04]  /*454b0*/  LDL.LU.64 R16, [R1+0x960] ;  /* 0x0009600001107983 */ /* 0x001ea80000300a00 */
[----:B-1----:R-:W3:Y:S04]  /*454c0*/  LDL.LU.64 R18, [R1+0x968] ;  /* 0x0009680001127983 */ /* 0x002ee80000300a00 */
[----:B---3--:R0:W-:Y:S02]  /*454d0*/  STL.64 [R1+0x8b80], R18 ;  /* 0x008b801201007387 */ /* 0x0081e40000100a00 */
[----:B0-----:R-:W-:-:S02]  /*454e0*/  IMAD.MOV.U32 R18, RZ, RZ, R0 ;  /* 0x000000ffff127224 */ /* 0x001fc400078e0000 */
[----:B------:R-:W3:Y:S04]  /*454f0*/  LDL.LU R0, [R1+0x8c64] ;  /* 0x008c640001007983 */ /* 0x000ee80000300800 */
[----:B------:R-:W2:Y:S04]  /*45500*/  LDL R6, [R1+0x30] ;  /* 0x0000300001067983 */ /* 0x000ea80000100800 */
[----:B------:R-:W2:Y:S04]  /*45510*/  LDL R7, [R1+0x34] ;  /* 0x0000340001077983 */ /* 0x000ea80000100800 */
[----:B------:R-:W3:Y:S04]  /*45520*/  LDL R4, [R1+0x38] ;  /* 0x0000380001047983 */ /* 0x000ee80000100800 */
[----:B------:R-:W3:Y:S04]  /*45530*/  LDL R5, [R1+0x3c] ;  /* 0x00003c0001057983 */ /* 0x000ee80000100800 */
[----:B------:R-:W3:Y:S04]  /*45540*/  LDL R19, [R1+0xc] ;  /* 0x00000c0001137983 */ /* 0x000ee80000100800 */
[----:B--2---:R3:W-:Y:S02]  /*45550*/  STL.64 [R1+0x8c00], R6 ;  /* 0x008c000601007387 */ /* 0x0047e40000100a00 */
[----:B---3--:R-:W-:-:S02]  /*45560*/  IMAD.MOV.U32 R6, RZ, RZ, R0 ;  /* 0x000000ffff067224 */ /* 0x008fc400078e0000 */
[----:B------:R-:W2:Y:S04]  /*45570*/  LDL.LU R0, [R1+0x8c60] ;  /* 0x008c600001007983 */ /* 0x000ea80000300800 */
[----:B------:R-:W3:Y:S04]  /*45580*/  LDL R7, [R1+0x44] ;  /* 0x0000440001077983 */ /* 0x000ee80000100800 */
[----:B------:R0:W-:Y:S04]  /*45590*/  STL.64 [R1+0x8c18], R4 ;  /* 0x008c180401007387 */ /* 0x0001e80000100a00 */
[----:B0-----:R-:W2:Y:S04]  /*455a0*/  LDL R4, [R1+0x48] ;  /* 0x0000480001047983 */ /* 0x001ea80000100800 */
[----:B------:R-:W2:Y:S04]  /*455b0*/  LDL R5, [R1+0x4c] ;  /* 0x00004c0001057983 */ /* 0x000ea80000100800 */
[----:B---3--:R0:W-:Y:S04]  /*455c0*/  STL.64 [R1+0x8c30], R6 ;  /* 0x008c300601007387 */ /* 0x0081e80000100a00 */
[----:B0-----:R-:W3:Y:S04]  /*455d0*/  LDL R6, [R1+0x50] ;  /* 0x0000500001067983 */ /* 0x001ee80000100800 */
[----:B--2---:R-:W-:Y:S04]  /*455e0*/  STL.64 [R1+0x8c48], R4 ;  /* 0x008c480401007387 */ /* 0x004fe80000100a00 */
[----:B------:R0:W-:Y:S04]  /*455f0*/  STL.64 [R1+0x8b78], R16 ;  /* 0x008b781001007387 */ /* 0x0001e80000100a00 */
[----:B------:R1:W-:Y:S04]  /*45600*/  STL.64 [R1+0x8b98], R18 ;  /* 0x008b981201007387 */ /* 0x0003e80000100a00 */
[----:B0-----:R-:W2:Y:S04]  /*45610*/  LDL.LU.64 R16, [R1+0x980] ;  /* 0x0009800001107983 */ /* 0x001ea80000300a00 */
[----:B-1----:R-:W2:Y:S04]  /*45620*/  LDL.LU.64 R18, [R1+0x988] ;  /* 0x0009880001127983 */ /* 0x002ea80000300a00 */
        /* <DEDUP_REMOVED lines=28> */
[----:B------:R-:W-:-:S03]  /*457f0*/  IMAD.MOV.U32 R7, RZ, RZ, R0 ;  /* 0x000000ffff077224 */ /* 0x000fc600078e0000 */
[----:B--2---:R-:W-:Y:S04]  /*45800*/  STL.64 [R1+0x8c58], R18 ;  /* 0x008c581201007387 */ /* 0x004fe80000100a00 */
[----:B------:R0:W-:Y:S04]  /*45810*/  STL.64 [R1+0x8c50], R16 ;  /* 0x008c501001007387 */ /* 0x0001e80000100a00 */
[----:B0-----:R-:W3:Y:S04]  /*45820*/  LDL.LU.64 R16, [R1+0xa00] ;  /* 0x000a000001107983 */ /* 0x001ee80000300a00 */
[----:B------:R-:W3:Y:S04]  /*45830*/  LDL.LU.64 R18, [R1+0xa08] ;  /* 0x000a080001127983 */ /* 0x000ee80000300a00 */
[----:B------:R-:W2:Y:S04]  /*45840*/  LDL.LU.64 R24, [R1+0x950] ;  /* 0x0009500001187983 */ /* 0x000ea80000300a00 */
[----:B------:R-:W2:Y:S01]  /*45850*/  LDL.LU.64 R26, [R1+0x958] ;  /* 0x00095800011a7983 */ /* 0x000ea20000300a00 */
[C---:B---3--:R-:W-:Y:S03]  /*45860*/  HMMA.16816.F32 R4, R12.reuse, R6, R16 ;  /* 0x000000060c04723c */ /* 0x048fe60000001810 */
[----:B--2---:R-:W-:Y:S04]  /*45870*/  STL.64 [R1+0x8b90], R26 ;  /* 0x008b901a01007387 */ /* 0x004fe80000100a00 */
[----:B------:R0:W-:Y:S04]  /*45880*/  STL.64 [R1+0x8b88], R24 ;  /* 0x008b881801007387 */ /* 0x0001e80000100a00 */
[----:B0-----:R-:W2:Y:S04]  /*45890*/  LDL.LU.64 R24, [R1+0x970] ;  /* 0x0009700001187983 */ /* 0x001ea80000300a00 */
[----:B------:R-:W2:Y:S04]  /*458a0*/  LDL.LU.64 R26, [R1+0x978] ;  /* 0x00097800011a7983 */ /* 0x000ea80000300a00 */
[----:B------:R-:W3:Y:S04]  /*458b0*/  LDL.LU.64 R20, [R1+0x940] ;  /* 0x0009400001147983 */ /* 0x000ee80000300a00 */
[----:B------:R-:W3:Y:S04]  /*458c0*/  LDL.LU.64 R22, [R1+0x948] ;  /* 0x0009480001167983 */ /* 0x000ee80000300a00 */
[----:B------:R-:W2:Y:S04]  /*458d0*/  LDL.LU.64 R8, [R1+0x930] ;  /* 0x0009300001087983 */ /* 0x000ea80000300a00 */
[----:B------:R-:W2:Y:S04]  /*458e0*/  LDL.LU.64 R10, [R1+0x938] ;  /* 0x00093800010a7983 */ /* 0x000ea80000300a00 */
        /* <DEDUP_REMOVED lines=60> */
[----:B------:R-:W2:Y:S01]  /*45cb0*/  LDL.LU.64 R16, [R1+0x8b78] ;  /* 0x008b780001107983 */ /* 0x000ea20000300a00 */
[----:B----4-:R-:W-:Y:S01]  /*45cc0*/  IMAD.MOV.U32 R0, RZ, RZ, R29 ;  /* 0x000000ffff007224 */ /* 0x010fe200078e001d */
[----:B--2---:R-:W-:-:S15]  /*45cd0*/  HMMA.16816.F32 R16, R12, R28, R16 ;  /* 0x0000001c0c10723c */ /* 0x004fde0000001810 */
[----:B------:R-:W-:-:S04]  /*45ce0*/  NOP ;  /* 0x0000000000007918 */ /* 0x000fc80000000000 */
[----:B------:R-:W-:Y:S04]  /*45cf0*/  STL.64 [R1+0x960], R16 ;  /* 0x0009601001007387 */ /* 0x000fe80000100a00 */
[----:B------:R0:W-:Y:S04]  /*45d00*/  STL.64 [R1+0x968], R18 ;  /* 0x0009681201007387 */ /* 0x0001e80000100a00 */
[----:B0-----:R-:W2:Y:S04]  /*45d10*/  LDL.LU.64 R18, [R1+0x8b70] ;  /* 0x008b700001127983 */ /* 0x001ea80000300a00 */
[----:B------:R-:W4:Y:S04]  /*45d20*/  LDL.LU.64 R16, [R1+0x8b68] ;  /* 0x008b680001107983 */ /* 0x000f280000300a00 */
[----:B------:R-:W2:Y:S02]  /*45d30*/  LDL.LU.64 R28, [R1+0x8b60] ;  /* 0x008b6000011c7983 */ /* 0x000ea40000300a00 */
[----:B--2---:R-:W-:-:S15]  /*45d40*/  HMMA.16816.F32 R24, R12, R28, R24 ;  /* 0x0000001c0c18723c */ /* 0x004fde0000001818 */
[----:B------:R-:W-:-:S04]  /*45d50*/  NOP ;  /* 0x0000000000007918 */ /* 0x000fc80000000000 */
[----:B------:R-:W-:Y:S04]  /*45d60*/  STL.64 [R1+0x950], R24 ;  /* 0x0009501801007387 */ /* 0x000fe80000100a00 */
[----:B------:R0:W-:Y:S04]  /*45d70*/  STL.64 [R1+0x958], R26 ;  /* 0x0009581a01007387 */ /* 0x0001e80000100a00 */
[----:B0-----:R-:W3:Y:S04]  /*45d80*/  LDL.LU.64 R26, [R1+0x8b58] ;  /* 0x008b5800011a7983 */ /* 0x001ee80000300a00 */
[----:B------:R-:W2:Y:S01]  /*45d90*/  LDL.LU.64 R24, [R1+0x8b50] ;  /* 0x008b500001187983 */ /* 0x000ea20000300a00 */
[C---:B---3--:R-:W-:Y:S08]  /*45da0*/  HMMA.16816.F32 R20, R12.reuse, R26, R20 ;  /* 0x0000001a0c14723c */ /* 0x048ff00000001814 */
[C---:B--2---:R-:W-:Y:S11]  /*45db0*/  HMMA.16816.F32 R8, R12.reuse, R24, R8 ;  /* 0x000000180c08723c */ /* 0x044ff60000001808 */
[----:B------:R-:W-:Y:S04]  /*45dc0*/  STL.64 [R1+0x940], R20 ;  /* 0x0009401401007387 */ /* 0x000fe80000100a00 */
[----:B------:R0:W-:Y:S04]  /*45dd0*/  STL.64 [R1+0x948], R22 ;  /* 0x0009481601007387 */ /* 0x0001e80000100a00 */
[----:B0-----:R-:W2:Y:S04]  /*45de0*/  LDL.LU.64 R22, [R1+0x8b48] ;  /* 0x008b480001167983 */ /* 0x001ea80000300a00 */
[----:B------:R-:W3:Y:S04]  /*45df0*/  LDL.LU.64 R20, [R1+0x8b40] ;  /* 0x008b400001147983 */ /* 0x000ee80000300a00 */
[----:B------:R0:W-:Y:S04]  /*45e00*/  STL.64 [R1+0x89c8], R26 ;  /* 0x0089c81a01007387 */ /* 0x0001e80000100a00 */
[----:B0-----:R-:W2:Y:S04]  /*45e10*/  LDL.LU R26, [R1+0x2490] ;  /* 0x00249000011a7983 */ /* 0x001ea80000300800 */
[----:B------:R-:W-:Y:S04]  /*45e20*/  STL.64 [R1+0x930], R8 ;  /* 0x0009300801007387 */ /* 0x000fe80000100a00 */
[----:B------:R-:W-:Y:S04]  /*45e30*/  STL.64 [R1+0x938], R10 ;  /* 0x0009380a01007387 */ /* 0x000fe80000100a00 */
[----:B------:R-:W2:Y:S04]  /*45e40*/  LDL.LU R27, [R1+0x248c] ;  /* 0x00248c00011b7983 */ /* 0x000ea80000300800 */
[----:B------:R0:W-:Y:S04]  /*45e50*/  STL.64 [R1+0x89c0], R24 ;  /* 0x0089c01801007387 */ /* 0x0001e80000100a00 */
[----:B0-----:R-:W3:Y:S04]  /*45e60*/  LDL.LU R24, [R1+0x2488] ;  /* 0x0024880001187983 */ /* 0x001ee80000300800 */
[----:B------:R-:W3:Y:S04]  /*45e70*/  LDL.LU R25, [R1+0x2484] ;  /* 0x0024840001197983 */ /* 0x000ee80000300800 */
[----:B--2---:R-:W-:Y:S04]  /*45e80*/  STL.64 [R1+0x8af8], R26 ;  /* 0x008af81a01007387 */ /* 0x004fe80000100a00 */
[----:B---3--:R0:W-:Y:S04]  /*45e90*/  STL.64 [R1+0x8af0], R24 ;  /* 0x008af01801007387 */ /* 0x0081e80000100a00 */
[----:B0-----:R-:W2:Y:S04]  /*45ea0*/  LDL.LU.64 R24, [R1+0x910] ;  /* 0x0009100001187983 */ /* 0x001ea80000300a00 */
[----:B------:R-:W2:Y:S04]  /*45eb0*/  LDL.LU.64 R26, [R1+0x918] ;  /* 0x00091800011a7983 */ /* 0x000ea80000300a00 */
[----:B------:R-:W3:Y:S04]  /*45ec0*/  LDL.LU.64 R8, [R1+0x8f0] ;  /* 0x0008f00001087983 */ /* 0x000ee80000300a00 */
[----:B------:R-:W2:Y:S01]  /*45ed0*/  LDL.LU.64 R10, [R1+0x8f8] ;  /* 0x0008f800010a7983 */ /* 0x000ea20000300a00 */
[----:B------:R-:W-:-:S15]  /*45ee0*/  HMMA.16816.F32 R4, R12, R22, R4 ;  /* 0x000000160c04723c */ /* 0x000fde0000001804 */
[----:B------:R-:W-:-:S04]  /*45ef0*/  NOP ;  /* 0x0000000000007918 */ /* 0x000fc80000000000 */
[----:B------:R-:W-:Y:S04]  /*45f00*/  STL.64 [R1+0x920], R4 ;  /* 0x0009200401007387 */ /* 0x000fe80000100a00 */
[----:B------:R-:W-:Y:S04]  /*45f10*/  STL.64 [R1+0x928], R6 ;  /* 0x0009280601007387 */ /* 0x000fe80000100a00 */
[----:B--2---:R-:W-:Y:S04]  /*45f20*/  STL.64 [R1+0x8b38], R10 ;  /* 0x008b380a01007387 */ /* 0x004fe80000100a00 */
[----:B---3--:R0:W-:Y:S04]  /*45f30*/  STL.64 [R1+0x8b30], R8 ;  /* 0x008b300801007387 */ /* 0x0081e80000100a00 */
[----:B0-----:R-:W2:Y:S04]  /*45f40*/  LDL.LU.64 R8, [R1+0x900] ;  /* 0x0009000001087983 */ /* 0x001ea80000300a00 */
[----:B------:R-:W2:Y:S04]  /*45f50*/  LDL.LU.64 R10, [R1+0x908] ;  /* 0x00090800010a7983 */ /* 0x000ea80000300a00 */
[----:B------:R-:W3:Y:S04]  /*45f60*/  LDL.LU.64 R4, [R1+0x8d0] ;  /* 0x0008d00001047983 */ /* 0x000ee80000300a00 */
[----:B------:R-:W3:Y:S01]  /*45f70*/  LDL.LU.64 R6, [R1+0x8d8] ;  /* 0x0008d80001067983 */ /* 0x000ee20000300a00 */
[C---:B------:R-:W-:Y:S08]  /*45f80*/  HMMA.16816.F32 R24, R12.reuse, R20, R24 ;  /* 0x000000140c18723c */ /* 0x040ff00000001818 */
[C---:B--2---:R-:W-:Y:S01]  /*45f90*/  HMMA.16816.F32 R8, R12.reuse, R18, R8 ;  /* 0x000000120c08723c */ /* 0x044fe20000001808 */
[----:B---3--:R-:W-:Y:S04]  /*45fa0*/  STL.64 [R1+0x8b18], R6 ;  /* 0x008b180601007387 */ /* 0x008fe80000100a00 */
[----:B------:R0:W-:Y:S04]  /*45fb0*/  STL.64 [R1+0x8b10], R4 ;  /* 0x008b100401007387 */ /* 0x0001e80000100a00 */
[----:B0-----:R-:W2:Y:S04]  /*45fc0*/  LDL.LU.64 R4, [R1+0x8e0] ;  /* 0x0008e00001047983 */ /* 0x001ea80000300a00 */
[----:B------:R-:W2:Y:S04]  /*45fd0*/  LDL.LU.64 R6, [R1+0x8e8] ;  /* 0x0008e80001067983 */ /* 0x000ea80000300a00 */
[----:B------:R0:W-:Y:S04]  /*45fe0*/  STL.64 [R1+0x910], R24 ;  /* 0x0009101801007387 */ /* 0x0001e80000100a00 */
[----:B------:R1:W-:Y:S04]  /*45ff0*/  STL.64 [R1+0x918], R26 ;  /* 0x0009181a01007387 */ /* 0x0003e80000100a00 */
[----:B0-----:R-:W3:Y:S04]  /*46000*/  LDL.LU.64 R24, [R1+0x8c0] ;  /* 0x0008c00001187983 */ /* 0x001ee80000300a00 */
[----:B-1----:R-:W3:Y:S04]  /*46010*/  LDL.LU.64 R26, [R1+0x8c8] ;  /* 0x0008c800011a7983 */ /* 0x002ee80000300a00 */
[----:B------:R0:W-:Y:S04]  /*46020*/  STL.64 [R1+0x89d8], R22 ;  /* 0x0089d81601007387 */ /* 0x0001e80000100a00 */
[----:B0-----:R-:W2:Y:S04]  /*46030*/  LDL.LU R22, [R1+0x2480] ;  /* 0x0024800001167983 */ /* 0x001ea80000300800 */
[----:B------:R-:W2:Y:S04]  /*46040*/  LDL.LU R23, [R1+0x247c] ;  /* 0x00247c0001177983 */ /* 0x000ea80000300800 */
        /* <DEDUP_REMOVED lines=27> */
[----:B0-----:R-:W3:Y:S04]  /*46200*/  LDL.LU.64 R6, [R1+0x8b08] ;  /* 0x008b080001067983 */ /* 0x001ee80000300a00 */
[----:B------:R-:W2:Y:S04]  /*46210*/  LDL.LU.64 R4, [R1+0x8b00] ;  /* 0x008b000001047983 */ /* 0x000ea80000300a00 */
[----:B------:R-:W-:Y:S04]  /*46220*/  STL.64 [R1+0x8998], R10 ;  /* 0x0089980a01007387 */ /* 0x000fe80000100a00 */
[----:B------:R0:W-:Y:S04]  /*46230*/  STL.64 [R1+0x8990], R8 ;  /* 0x0089900801007387 */ /* 0x0001e80000100a00 */
[----:B0-----:R-:W2:Y:S04]  /*46240*/  LDL.LU.64 R8, [R1+0x8b0] ;  /* 0x0008b00001087983 */ /* 0x001ea80000300a00 */
[----:B------:R-:W2:Y:S01]  /*46250*/  LDL.LU.64 R10, [R1+0x8b8] ;  /* 0x0008b800010a7983 */ /* 0x000ea20000300a00 */
[C---:B---3--:R-:W-:Y:S08]  /*46260*/  HMMA.16816.F32 R24, R12.reuse, R6, R24 ;  /* 0x000000060c18723c */ /* 0x048ff00000001818 */
[C---:B--2---:R-:W-:Y:S11]  /*46270*/  HMMA.16816.F32 R8, R12.reuse, R4, R8 ;  /* 0x000000040c08723c */ /* 0x044ff60000001808 */
[----:B------:R-:W-:Y:S04]  /*46280*/  STL.64 [R1+0x8c0], R24 ;  /* 0x0008c01801007387 */ /* 0x000fe80000100a00 */
[----:B------:R0:W-:Y:S04]  /*46290*/  STL.64 [R1+0x8c8], R26 ;  /* 0x0008c81a01007387 */ /* 0x0001e80000100a00 */
[----:B0-----:R-:W2:Y:S04]  /*462a0*/  LDL.LU.64 R26, [R1+0x8af8] ;  /* 0x008af800011a7983 */ /* 0x001ea80000300a00 */
[----:B------:R-:W3:Y:S04]  /*462b0*/  LDL.LU.64 R24, [R1+0x8af0] ;  /* 0x008af00001187983 */ /* 0x000ee80000300a00 */
[----:B------:R-:W-:Y:S04]  /*462c0*/  STL.64 [R1+0x8978], R6 ;  /* 0x0089780601007387 */ /* 0x000fe80000100a00 */
[----:B------:R0:W-:Y:S02]  /*462d0*/  STL.64 [R1+0x8970], R4 ;  /* 0x0089700401007387 */ /* 0x0001e40000100a00 */
[----:B0-----:R-:W-:Y:S02]  /*462e0*/  HMMA.16816.F32 R4, R12, R2, R16 ;  /* 0x000000020c04723c */ /* 0x001fe40000001810 */
[----:B------:R0:W-:Y:S04]  /*462f0*/  STL.64 [R1+0x8b0], R8 ;  /* 0x0008b00801007387 */ /* 0x0001e80000100a00 */
[----:B------:R1:W-:Y:S04]  /*46300*/  STL.64 [R1+0x8b8], R10 ;  /* 0x0008b80a01007387 */ /* 0x0003e80000100a00 */
[----:B------:R-:W-:Y:S04]  /*46310*/  STL [R1+0x8968], R2 ;  /* 0x0089680201007387 */ /* 0x000fe80000100800 */
[----:B------:R-:W-:Y:S01]  /*46320*/  STL [R1+0x8964], R3 ;  /* 0x0089640301007387 */ /* 0x000fe20000100800 */
[----:B------:R-:W-:-:S04]  /*46330*/  IMAD R13, R23, 0x100, R22 ;  /* 0x00000100170d7824 */ /* 0x000fc800078e0216 */
[----:B------:R4:W-:Y:S04]  /*46340*/  STL.64 [R1+0x4a0], R4 ;  /* 0x0004a00401007387 */ /* 0x0009e80000100a00 */
[----:B------:R0:W-:Y:S04]  /*46350*/  STL.64 [R1+0x4a8], R6 ;  /* 0x0004a80601007387 */ /* 0x0001e80000100a00 */
[----:B------:R-:W3:Y:S04]  /*46360*/  LDL R18, [R1+0x48] ;  /* 0x0000480001127983 */ /* 0x000ee80000100800 */
[----:B------:R-:W3:Y:S04]  /*46370*/  LDL R19, [R1+0x4c] ;  /* 0x00004c0001137983 */ /* 0x000ee80000100800 */
[----:B------:R-:W4:Y:S04]  /*46380*/  LDL R22, [R1+0x70] ;  /* 0x0000700001167983 */ /* 0x000f280000100800 */
[----:B------:R-:W4:Y:S04]  /*46390*/  LDL R23, [R1+0x74] ;  /* 0x0000740001177983 */ /* 0x000f280000100800 */
[----:B------:R-:W4:Y:S04]  /*463a0*/  LDL R16, [R1+0x50] ;  /* 0x0000500001107983 */ /* 0x000f280000100800 */
[----:B------:R-:W4:Y:S01]  /*463b0*/  LDL R17, [R1+0x54] ;  /* 0x0000540001117983 */ /* 0x000f220000100800 */
[----:B------:R-:W-:-:S02]  /*463c0*/  IMAD R12, R21, 0x100, R20 ;  /* 0x00000100150c7824 */ /* 0x000fc400078e0214 */
[----:B--2---:R-:W-:Y:S02]  /*463d0*/  IMAD R15, R27, 0x100, R26 ;  /* 0x000001001b0f7824 */ /* 0x004fe400078e021a */
[----:B------:R-:W2:Y:S04]  /*463e0*/  LDL R26, [R1+0x98] ;  /* 0x00009800011a7983 */ /* 0x000ea80000100800 */
[----:B------:R-:W2:Y:S04]  /*463f0*/  LDL R27, [R1+0x9c] ;  /* 0x00009c00011b7983 */ /* 0x000ea80000100800 */
[----:B0-----:R-:W2:Y:S04]  /*46400*/  LDL.LU.64 R8, [R1+0x8a0] ;  /* 0x0008a00001087983 */ /* 0x001ea80000300a00 */
[----:B-1----:R-:W2:Y:S04]  /*46410*/  LDL.LU.64 R10, [R1+0x8a8] ;  /* 0x0008a800010a7983 */ /* 0x002ea80000300a00 */
[----:B---3--:R0:W-:Y:S04]  /*46420*/  STL.64 [R1+0x8a70], R18 ;  /* 0x008a701201007387 */ /* 0x0081e80000100a00 */
[----:B----4-:R-:W3:Y:S04]  /*46430*/  LDL.64 R4, [R1+0x90] ;  /* 0x0000900001047983 */ /* 0x010ee80000100a00 */
[----:B------:R-:W4:Y:S04]  /*46440*/  LDL.64 R6, [R1+0x88] ;  /* 0x0000880001067983 */ /* 0x000f280000100a00 */
[----:B------:R-:W2:Y:S04]  /*46450*/  LDL.64 R20, [R1+0x60] ;  /* 0x0000600001147983 */ /* 0x000ea80000100a00 */
[----:B0-----:R-:W3:Y:S04]  /*46460*/  LDL R18, [R1+0x58] ;  /* 0x0000580001127983 */ /* 0x001ee80000100800 */
[----:B------:R-:W3:Y:S04]  /*46470*/  LDL R19, [R1+0x5c] ;  /* 0x00005c0001137983 */ /* 0x000ee80000100800 */
[----:B------:R0:W-:Y:S04]  /*46480*/  STL.64 [R1+0x8ac0], R22 ;  /* 0x008ac01601007387 */ /* 0x0001e80000100a00 */
[----:B0-----:R-:W3:Y:S04]  /*46490*/  LDL R22, [R1+0x80] ;  /* 0x0000800001167983 */ /* 0x001ee80000100800 */
[----:B------:R-:W3:Y:S04]  /*464a0*/  LDL R23, [R1+0x84] ;  /* 0x0000840001177983 */ /* 0x000ee80000100800 */
[----:B--2---:R-:W-:Y:S04]  /*464b0*/  STL.64 [R1+0x8ab8], R20 ;  /* 0x008ab81401007387 */ /* 0x004fe80000100a00 */
[----:B---3--:R-:W-:Y:S04]  /*464c0*/  STL.64 [R1+0x8ad8], R22 ;  /* 0x008ad81601007387 */ /* 0x008fe80000100a00 */
[----:B------:R0:W-:Y:S04]  /*464d0*/  STL.64 [R1+0x8a88], R16 ;  /* 0x008a881001007387 */ /* 0x0001e80000100a00 */
[----:B0-----:R-:W2:Y:S04]  /*464e0*/  LDL R16, [R1+0x68] ;  /* 0x0000680001107983 */ /* 0x001ea80000100800 */
[----:B------:R-:W2:Y:S04]  /*464f0*/  LDL R17, [R1+0x6c] ;  /* 0x00006c0001117983 */ /* 0x000ea80000100800 */
[----:B------:R0:W-:Y:S04]  /*46500*/  STL.64 [R1+0x8aa0], R18 ;  /* 0x008aa01201007387 */ /* 0x0001e80000100a00 */
[----:B0-----:R-:W3:Y:S04]  /*46510*/  LDL R18, [R1+0x78] ;  /* 0x0000780001127983 */ /* 0x001ee80000100800 */
[----:B------:R-:W3:Y:S04]  /*46520*/  LDL R19, [R1+0x7c] ;  /* 0x00007c0001137983 */ /* 0x000ee80000100800 */
[----:B------:R-:W2:Y:S04]  /*46530*/  LDL.LU.64 R20, [R1+0x880] ;  /* 0x0008800001147983 */ /* 0x000ea80000300a00 */
[----:B------:R-:W2:Y:S01]  /*46540*/  LDL.LU.64 R22, [R1+0x888] ;  /* 0x0008880001167983 */ /* 0x000ea20000300a00 */
[----:B------:R-:W-:Y:S01]  /*46550*/  IMAD R14, R25, 0x100, R24 ;  /* 0x00000100190e7824 */ /* 0x000fe200078e0218 */
[----:B------:R-:W-:-:S02]  /*46560*/  F2FP.F16.E4M3.UNPACK_B R12, R12 ;  /* 0x0000000cff0c723e */ /* 0x000fc400020006ff */
[----:B------:R-:W-:Y:S02]  /*46570*/  F2FP.F16.E4M3.UNPACK_B R13, R13 ;  /* 0x0000000dff0d723e */ /* 0x000fe400020006ff */
[----:B------:R-:W-:Y:S02]  /*46580*/  F2FP.F16.E4M3.UNPACK_B R15, R15 ;  /* 0x0000000fff0f723e */ /* 0x000fe400020006ff */
[----:B------:R-:W-:-:S07]  /*46590*/  F2FP.F16.E4M3.UNPACK_B R14, R14 ;  /* 0x0000000eff0e723e */ /* 0x000fce00020006ff */
[C---:B------:R-:W-:Y:S01]  /*465a0*/  HMMA.16816.F32 R8, R12.reuse, R26, R8 ;  /* 0x0000001a0c08723c */ /* 0x040fe20000001808 */
[----:B--2---:R-:W-:Y:S04]  /*465b0*/  STL.64 [R1+0x8ae8], R22 ;  /* 0x008ae81601007387 */ /* 0x004fe80000100a00 */
[----:B------:R0:W-:Y:S04]  /*465c0*/  STL.64 [R1+0x8ae0], R20 ;  /* 0x008ae01401007387 */ /* 0x0001e80000100a00 */
[----:B0-----:R-:W2:Y:S04]  /*465d0*/  LDL.LU.64 R20, [R1+0x890] ;  /* 0x0008900001147983 */ /* 0x001ea80000300a00 */
[----:B------:R-:W2:Y:S04]  /*465e0*/  LDL.LU.64 R22, [R1+0x898] ;  /* 0x0008980001167983 */ /* 0x000ea80000300a00 */
[----:B---3--:R-:W-:Y:S04]  /*465f0*/  STL.64 [R1+0x8ad0], R18 ;  /* 0x008ad01201007387 */ /* 0x008fe80000100a00 */
[----:B------:R0:W-:Y:S04]  /*46600*/  STL.64 [R1+0x8ac8], R16 ;  /* 0x008ac81001007387 */ /* 0x0001e80000100a00 */
[----:B------:R-:W3:Y:S04]  /*46610*/  LDL.64 R24, [R1+0x40] ;  /* 0x0000400001187983 */ /* 0x000ee80000100a00 */
[----:B0-----:R-:W3:Y:S04]  /*46620*/  LDL.LU.64 R16, [R1+0x870] ;  /* 0x0008700001107983 */ /* 0x001ee80000300a00 */
[----:B------:R-:W3:Y:S04]  /*46630*/  LDL.LU.64 R18, [R1+0x878] ;  /* 0x0008780001127983 */ /* 0x000ee80000300a00 */
[----:B------:R0:W-:Y:S04]  /*46640*/  STL.64 [R1+0x8a0], R8 ;  /* 0x0008a00801007387 */ /* 0x0001e80000100a00 */
[----:B------:R1:W-:Y:S04]  /*46650*/  STL.64 [R1+0x8a8], R10 ;  /* 0x0008a80a01007387 */ /* 0x0003e80000100a00 */
[----:B0-----:R-:W3:Y:S04]  /*46660*/  LDL.LU.64 R8, [R1+0x850] ;  /* 0x0008500001087983 */ /* 0x001ee80000300a00 */
[----:B-1----:R-:W3:Y:S04]  /*46670*/  LDL.LU.64 R10, [R1+0x858] ;  /* 0x00085800010a7983 */ /* 0x002ee80000300a00 */
[----:B------:R-:W3:Y:S04]  /*46680*/  LDL R26, [R1+0x38] ;  /* 0x00003800011a7983 */ /* 0x000ee80000100800 */
[----:B------:R-:W3:Y:S01]  /*46690*/  LDL R27, [R1+0x3c] ;  /* 0x00003c00011b7983 */ /* 0x000ee20000100800 */
[----:B--2---:R-:W-:Y:S03]  /*466a0*/  HMMA.16816.F32 R20, R12, R4, R20 ;  /* 0x000000040c14723c */ /* 0x004fe60000001814 */
[----:B---3--:R-:W-:Y:S04]  /*466b0*/  STL.64 [R1+0x8a80], R26 ;  /* 0x008a801a01007387 */ /* 0x008fe80000100a00 */
[----:B------:R0:W-:Y:S04]  /*466c0*/  STL.64 [R1+0x8a78], R24 ;  /* 0x008a781801007387 */ /* 0x0001e80000100a00 */
[----:B0-----:R-:W2:Y:S04]  /*466d0*/  LDL.LU.64 R24, [R1+0x860] ;  /* 0x0008600001187983 */ /* 0x001ea80000300a00 */
[----:B------:R-:W2:Y:S04]  /*466e0*/  LDL.LU.64 R26, [R1+0x868] ;  /* 0x00086800011a7983 */ /* 0x000ea80000300a00 */
[----:B------:R-:W-:Y:S04]  /*466f0*/  STL.64 [R1+0x890], R20 ;  /* 0x0008901401007387 */ /* 0x000fe80000100a00 */
[----:B------:R0:W-:Y:S04]  /*46700*/  STL.64 [R1+0x898], R22 ;  /* 0x0008981601007387 */ /* 0x0001e80000100a00 */
[----:B0-----:R-:W3:Y:S04]  /*46710*/  LDL.LU.64 R22, [R1+0x8ae8] ;  /* 0x008ae80001167983 */ /* 0x001ee80000300a00 */
[----:B------:R-:W3:Y:S01]  /*46720*/  LDL.LU.64 R20, [R1+0x8ae0] ;  /* 0x008ae00001147983 */ /* 0x000ee20000300a00 */
[----:B------:R-:W-:-:S02]  /*46730*/  IMAD.MOV.U32 R3, RZ, RZ, R4 ;  /* 0x000000ffff037224 */ /* 0x000fc400078e0004 */
[----:B----4-:R-:W-:Y:S01]  /*46740*/  IMAD.MOV.U32 R2, RZ, RZ, R7 ;  /* 0x000000ffff027224 */ /* 0x010fe200078e0007 */
[----:B---3--:R-:W-:-:S15]  /*46750*/  HMMA.16816.F32 R20, R12, R6, R20 ;  /* 0x000000060c14723c */ /* 0x008fde0000001814 */
[----:B------:R-:W-:-:S04]  /*46760*/  NOP ;  /* 0x0000000000007918 */ /* 0x000fc80000000000 */
[----:B------:R-:W-:Y:S04]  /*46770*/  STL.64 [R1+0x880], R20 ;  /* 0x0008801401007387 */ /* 0x000fe80000100a00 */
[----:B------:R0:W-:Y:S04]  /*46780*/  STL.64 [R1+0x888], R22 ;  /* 0x0008881601007387 */ /* 0x0001e80000100a00 */
[----:B0-----:R-:W3:Y:S04]  /*46790*/  LDL.LU.64 R22, [R1+0x8ad8] ;  /* 0x008ad80001167983 */ /* 0x001ee80000300a00 */
[----:B------:R-:W4:Y:S04]  /*467a0*/  LDL.LU.64 R4, [R1+0x830] ;  /* 0x0008300001047983 */ /* 0x000f280000300a00 */
[----:B------:R-:W2:Y:S01]  /*467b0*/  LDL.LU.64 R6, [R1+0x838] ;  /* 0x0008380001067983 */ /* 0x000ea20000300a00 */
[C---:B---3--:R-:W-:Y:S03]  /*467c0*/  HMMA.16816.F32 R20, R12.reuse, R22, R16 ;  /* 0x000000160c14723c */ /* 0x048fe60000001810 */
[----:B--2---:R-:W-:Y:S04]  /*467d0*/  STL.64 [R1+0x8ab0], R6 ;  /* 0x008ab00601007387 */ /* 0x004fe80000100a00 */
[----:B----4-:R0:W-:Y:S04]  /*467e0*/  STL.64 [R1+0x8aa8], R4 ;  /* 0x008aa80401007387 */ /* 0x0101e80000100a00 */
[----:B0-----:R-:W2:Y:S04]  /*467f0*/  LDL.LU.64 R4, [R1+0x840] ;  /* 0x0008400001047983 */ /* 0x001ea80000300a00 */
[----:B------:R-:W2:Y:S04]  /*46800*/  LDL.LU.64 R6, [R1+0x848] ;  /* 0x0008480001067983 */ /* 0x000ea80000300a00 */
[----:B------:R-:W3:Y:S04]  /*46810*/  LDL.LU.64 R18, [R1+0x8ad0] ;  /* 0x008ad00001127983 */ /* 0x000ee80000300a00 */
[----:B------:R-:W2:Y:S04]  /*46820*/  LDL.LU.64 R16, [R1+0x8ac8] ;  /* 0x008ac80001107983 */ /* 0x000ea80000300a00 */
[----:B------:R-:W-:Y:S04]  /*46830*/  STL.64 [R1+0x870], R20 ;  /* 0x0008701401007387 */ /* 0x000fe80000100a00 */
[----:B------:R0:W-:Y:S04]  /*46840*/  STL.64 [R1+0x878], R22 ;  /* 0x0008781601007387 */ /* 0x0001e80000100a00 */
[----:B0-----:R-:W4:Y:S04]  /*46850*/  LDL.LU.64 R22, [R1+0x8ac0] ;  /* 0x008ac00001167983 */ /* 0x001f280000300a00 */
[----:B------:R-:W2:Y:S01]  /*46860*/  LDL.LU.64 R20, [R1+0x8ab8] ;  /* 0x008ab80001147983 */ /* 0x000ea20000300a00 */
[C---:B---3--:R-:W-:Y:S08]  /*46870*/  HMMA.16816.F32 R24, R12.reuse, R18, R24 ;  /* 0x000000120c18723c */ /* 0x048ff00000001818 */
[C---:B----4-:R-:W-:Y:S01]  /*46880*/  HMMA.16816.F32 R8, R12.reuse, R22, R8 ;  /* 0x000000160c08723c */ /* 0x050fe20000001808 */
[----:B------:R-:W3:Y:S10]  /*46890*/  LDL R22, [R1] ;  /* 0x0000000001167983 */ /* 0x000ef40000100800 */
[----:B------:R0:W-:Y:S04]  /*468a0*/  STL.64 [R1+0x860], R24 ;  /* 0x0008601801007387 */ /* 0x0001e80000100a00 */
[----:B------:R1:W-:Y:S04]  /*468b0*/  STL.64 [R1+0x868], R26 ;  /* 0x0008681a01007387 */ /* 0x0003e80000100a00 */
[----:B------:R-:W-:Y:S04]  /*468c0*/  STL.64 [R1+0x850], R8 ;  /* 0x0008500801007387 */ /* 0x000fe80000100a00 */
[----:B------:R-:W-:Y:S04]  /*468d0*/  STL.64 [R1+0x858], R10 ;  /* 0x0008580a01007387 */ /* 0x000fe80000100a00 */
[----:B0-----:R-:W4:Y:S04]  /*468e0*/  LDL.LU.64 R24, [R1+0x810] ;  /* 0x0008100001187983 */ /* 0x001f280000300a00 */
[----:B-1----:R-:W3:Y:S01]  /*468f0*/  LDL.LU.64 R26, [R1+0x818] ;  /* 0x00081800011a7983 */ /* 0x002ee20000300a00 */
[----:B--2---:R-:W-:Y:S01]  /*46900*/  HMMA.16816.F32 R16, R12, R16, R4 ;  /* 0x000000100c10723c */ /* 0x004fe20000001804 */
[----:B------:R-:W-:-:S02]  /*46910*/  IMAD.MOV.U32 R23, RZ, RZ, R0 ;  /* 0x000000ffff177224 */ /* 0x000fc400078e0000 */
[----:B---3--:R-:W-:Y:S04]  /*46920*/  STL.64 [R1+0x8a98], R26 ;  /* 0x008a981a01007387 */ /* 0x008fe80000100a00 */
[----:B----4-:R0:W-:Y:S04]  /*46930*/  STL.64 [R1+0x8a90], R24 ;  /* 0x008a901801007387 */ /* 0x0101e80000100a00 */
[----:B0-----:R-:W2:Y:S04]  /*46940*/  LDL.LU.64 R24, [R1+0x820] ;  /* 0x0008200001187983 */ /* 0x001ea80000300a00 */
[----:B------:R-:W2:Y:S04]  /*46950*/  LDL.LU.64 R26, [R1+0x828] ;  /* 0x00082800011a7983 */ /* 0x000ea80000300a00 */
[----:B------:R-:W3:Y:S04]  /*46960*/  LDL.LU.64 R8, [R1+0x7f0] ;  /* 0x0007f00001087983 */ /* 0x000ee80000300a00 */
[----:B------:R-:W3:Y:S04]  /*46970*/  LDL.LU.64 R10, [R1+0x7f8] ;  /* 0x0007f800010a7983 */ /* 0x000ee80000300a00 */
[----:B------:R-:W-:Y:S04]  /*46980*/  STL.64 [R1+0x89f0], R22 ;  /* 0x0089f01601007387 */ /* 0x000fe80000100a00 */
[----:B------:R-:W4:Y:S04]  /*46990*/  LDL.LU.64 R6, [R1+0x8ab0] ;  /* 0x008ab00001067983 */ /* 0x000f280000300a00 */
[----:B------:R-:W4:Y:S04]  /*469a0*/  LDL.LU.64 R4, [R1+0x8aa8] ;  /* 0x008aa80001047983 */ /* 0x000f280000300a00 */
[----:B------:R-:W-:Y:S04]  /*469b0*/  STL.64 [R1+0x840], R16 ;  /* 0x0008401001007387 */ /* 0x000fe80000100a00 */
[----:B------:R0:W-:Y:S04]  /*469c0*/  STL.64 [R1+0x848], R18 ;  /* 0x0008481201007387 */ /* 0x0001e80000100a00 */
[----:B0-----:R-:W2:Y:S01]  /*469d0*/  LDL.LU.64 R18, [R1+0x8aa0] ;  /* 0x008aa00001127983 */ /* 0x001ea20000300a00 */
[----:B------:R-:W-:Y:S01]  /*469e0*/  IMAD.MOV.U32 R0, RZ, RZ, R21 ;  /* 0x000000ffff007224 */ /* 0x000fe200078e0015 */
[C---:B----4-:R-:W-:Y:S08]  /*469f0*/  HMMA.16816.F32 R4, R12.reuse, R20, R4 ;  /* 0x000000140c04723c */ /* 0x050ff00000001804 */
[C---:B--2---:R-:W-:Y:S11]  /*46a00*/  HMMA.16816.F32 R16, R12.reuse, R18, R24 ;  /* 0x000000120c10723c */ /* 0x044ff60000001818 */
[----:B------:R0:W-:Y:S04]  /*46a10*/  STL.64 [R1+0x830], R4 ;  /* 0x0008300401007387 */ /* 0x0001e80000100a00 */
[----:B------:R1:W-:Y:S04]  /*46a20*/  STL.64 [R1+0x838], R6 ;  /* 0x0008380601007387 */ /* 0x0003e80000100a00 */
[----:B0-----:R-:W2:Y:S04]  /*46a30*/  LDL.LU.64 R4, [R1+0x7e0] ;  /* 0x0007e00001047983 */ /* 0x001ea80000300a00 */
[----:B-1----:R-:W2:Y:S04]  /*46a40*/  LDL.LU.64 R6, [R1+0x7e8] ;  /* 0x0007e80001067983 */ /* 0x002ea80000300a00 */
[----:B------:R-:W4:Y:S04]  /*46a50*/  LDL R20, [R1+0x8] ;  /* 0x0000080001147983 */ /* 0x000f280000100800 */
[----:B------:R-:W4:Y:S04]  /*46a60*/  LDL R21, [R1+0xc] ;  /* 0x00000c0001157983 */ /* 0x000f280000100800 */
[----:B------:R-:W-:Y:S04]  /*46a70*/  STL [R1+0x8930], R0 ;  /* 0x0089300001007387 */ /* 0x000fe80000100800 */
[----:B------:R-:W2:Y:S04]  /*46a80*/  LDL.LU.64 R26, [R1+0x8a98] ;  /* 0x008a9800011a7983 */ /* 0x000ea80000300a00 */
[----:B------:R-:W2:Y:S04]  /*46a90*/  LDL.LU.64 R24, [R1+0x8a90] ;  /* 0x008a900001187983 */ /* 0x000ea80000300a00 */
[----:B------:R0:W-:Y:S04]  /*46aa0*/  STL.64 [R1+0x820], R16 ;  /* 0x0008201001007387 */ /* 0x0001e80000100a00 */
[----:B------:R2:W-:Y:S04]  /*46ab0*/  STL.64 [R1+0x828], R18 ;  /* 0x0008281201007387 */ /* 0x0005e80000100a00 */
[----:B0-----:R-:W2:Y:S04]  /*46ac0*/  LDL.LU.64 R16, [R1+0x8a88] ;  /* 0x008a880001107983 */ /* 0x001ea80000300a00 */
[----:B------:R-:W3:Y:S01]  /*46ad0*/  LDL.64 R22, [R1+0x10] ;  /* 0x0000100001167983 */ /* 0x000ee20000100a00 */
[C---:B--2---:R-:W-:Y:S03]  /*46ae0*/  HMMA.16816.F32 R16, R12.reuse, R16, R24 ;  /* 0x000000100c10723c */ /* 0x044fe60000001818 */
[----:B---3--:R-:W-:Y:S04]  /*46af0*/  STL.64 [R1+0x8a20], R22 ;  /* 0x008a201601007387 */ /* 0x008fe80000100a00 */
[----:B----4-:R0:W-:Y:S04]  /*46b00*/  STL.64 [R1+0x8a18], R20 ;  /* 0x008a181401007387 */ /* 0x0101e80000100a00 */
[----:B0-----:R-:W2:Y:S04]  /*46b10*/  LDL.LU.64 R20, [R1+0x800] ;  /* 0x0008000001147983 */ /* 0x001ea80000300a00 */
[----:B------:R-:W2:Y:S04]  /*46b20*/  LDL.LU.64 R22, [R1+0x808] ;  /* 0x0008080001167983 */ /* 0x000ea80000300a00 */
[----:B------:R-:W3:Y:S04]  /*46b30*/  LDL.LU.64 R26, [R1+0x8a80] ;  /* 0x008a8000011a7983 */ /* 0x000ee80000300a00 */
[----:B------:R-:W4:Y:S04]  /*46b40*/  LDL.LU.64 R24, [R1+0x8a78] ;  /* 0x008a780001187983 */ /* 0x000f280000300a00 */
[----:B------:R-:W-:Y:S04]  /*46b50*/  STL.64 [R1+0x810], R16 ;  /* 0x0008101001007387 */ /* 0x000fe80000100a00 */
[----:B------:R0:W-:Y:S04]  /*46b60*/  STL.64 [R1+0x818], R18 ;  /* 0x0008181201007387 */ /* 0x0001e80000100a00 */
[----:B0-----:R-:W2:Y:S02]  /*46b70*/  LDL.LU.64 R18, [R1+0x8a70] ;  /* 0x008a700001127983 */ /* 0x001ea40000300a00 */
[----:B--2---:R-:W-:Y:S02]  /*46b80*/  HMMA.16816.F32 R16, R12, R18, R20 ;  /* 0x000000120c10723c */ /* 0x004fe40000001814 */
[----:B------:R-:W2:-:S15]  /*46b90*/  LDL R22, [R1+0x18] ;  /* 0x0000180001167983 */ /* 0x000e9e0000100800 */
[----:B------:R-:W-:Y:S02]  /*46ba0*/  NOP ;  /* 0x0000000000007918 */ /* 0x000fe40000000000 */
[----:B------:R-:W-:Y:S04]  /*46bb0*/  STL.64 [R1+0x800], R16 ;  /* 0x0008001001007387 */ /* 0x000fe80000100a00 */
[----:B------:R-:W-:Y:S04]  /*46bc0*/  STL.64 [R1+0x808], R18 ;  /* 0x0008081201007387 */ /* 0x000fe80000100a00 */
[----:B------:R-:W2:Y:S04]  /*46bd0*/  LDL R23, [R1+0x1c] ;  /* 0x00001c0001177983 */ /* 0x000ea80000100800 */
[----:B------:R-:W2:Y:S01]  /*46be0*/  LDL.64 R20, [R1+0x20] ;  /* 0x0000200001147983 */ /* 0x000ea20000100a00 */
[C---:B----4-:R-:W-:Y:S08]  /*46bf0*/  HMMA.16816.F32 R8, R12.reuse, R24, R8 ;  /* 0x000000180c08723c */ /* 0x050ff00000001808 */
[----:B---3--:R-:W-:Y:S01]  /*46c00*/  HMMA.16816.F32 R4, R12, R26, R4 ;  /* 0x0000001a0c04723c */ /* 0x008fe20000001804 */
[----:B------:R-:W-:-:S10]  /*46c10*/  IMAD.MOV.U32 R0, RZ, RZ, R25 ;  /* 0x000000ffff007224 */ /* 0x000fd400078e0019 */
[----:B------:R-:W-:Y:S04]  /*46c20*/  STL.64 [R1+0x7f0], R8 ;  /* 0x0007f00801007387 */ /* 0x000fe80000100a00 */
[----:B------:R-:W-:Y:S04]  /*46c30*/  STL.64 [R1+0x7f8], R10 ;  /* 0x0007f80a01007387 */ /* 0x000fe80000100a00 */
[----:B--2---:R0:W-:Y:S04]  /*46c40*/  STL.64 [R1+0x8a50], R22 ;  /* 0x008a501601007387 */ /* 0x0041e80000100a00 */
[----:B------:R1:W-:Y:S04]  /*46c50*/  STL.64 [R1+0x8a48], R20 ;  /* 0x008a481401007387 */ /* 0x0003e80000100a00 */
[----:B------:R-:W-:Y:S04]  /*46c60*/  STL [R1+0x8934], R0 ;  /* 0x0089340001007387 */ /* 0x000fe80000100800 */
[----:B0-----:R-:W2:Y:S04]  /*46c70*/  LDL R22, [R1+0x28] ;  /* 0x0000280001167983 */ /* 0x001ea80000100800 */
[----:B------:R-:W-:Y:S04]  /*46c80*/  STL.64 [R1+0x7e0], R4 ;  /* 0x0007e00401007387 */ /* 0x000fe80000100a00 */
[----:B------:R-:W-:Y:S04]  /*46c90*/  STL.64 [R1+0x7e8], R6 ;  /* 0x0007e80601007387 */ /* 0x000fe80000100a00 */
[----:B------:R-:W2:Y:S04]  /*46ca0*/  LDL R23, [R1+0x2c] ;  /* 0x00002c0001177983 */ /* 0x000ea80000100800 */
[----:B--2---:R0:W-:Y:S04]  /*46cb0*/  STL.64 [R1+0x8a68], R22 ;  /* 0x008a681601007387 */ /* 0x0041e80000100a00 */
[----:B-1----:R-:W2:Y:S04]  /*46cc0*/  LDL.LU.64 R20, [R1+0x7d0] ;  /* 0x0007d00001147983 */ /* 0x002ea80000300a00 */
[----:B0-----:R-:W2:Y:S04]  /*46cd0*/  LDL.LU.64 R22, [R1+0x7d8] ;  /* 0x0007d80001167983 */ /* 0x001ea80000300a00 */
[----:B------:R-:W2:Y:S04]  /*46ce0*/  LDL.64 R6, [R1+0x30] ;  /* 0x0000300001067983 */ /* 0x000ea80000100a00 */
[----:B------:R-:W3:Y:S04]  /*46cf0*/  LDL.LU.64 R24, [R1+0x760] ;  /* 0x0007600001187983 */ /* 0x000ee80000300a00 */
        /* <DEDUP_REMOVED lines=17> */
[----:B--2---:R-:W-:Y:S03]  /*46e10*/  HMMA.16816.F32 R20, R12, R6, R20 ;  /* 0x000000060c14723c */ /* 0x004fe60000001814 */
[----:B----4-:R-:W-:Y:S04]  /*46e20*/  STL.64 [R1+0x8a40], R26 ;  /* 0x008a401a01007387 */ /* 0x010fe80000100a00 */
        /* <DEDUP_REMOVED lines=8> */
[----:B------:R-:W3:Y:S04]  /*46eb0*/  LDL.LU.64 R18, [R1+0x758] ;  /* 0x0007580001127983 */ /* 0x000ee80000300a00 */
[----:B------:R-:W4:Y:S04]  /*46ec0*/  LDL.LU.64 R8, [R1+0x740] ;  /* 0x0007400001087983 */ /* 0x000f280000300a00 */
[----:B------:R-:W4:Y:S04]  /*46ed0*/  LDL.LU.64 R10, [R1+0x748] ;  /* 0x00074800010a7983 */ /* 0x000f280000300a00 */
[----:B------:R-:W-:Y:S04]  /*46ee0*/  STL.64 [R1+0x7d0], R20 ;  /* 0x0007d01401007387 */ /* 0x000fe80000100a00 */
[----:B------:R0:W-:Y:S04]  /*46ef0*/  STL.64 [R1+0x7d8], R22 ;  /* 0x0007d81601007387 */ /* 0x0001e80000100a00 */
[----:B0-----:R-:W2:Y:S01]  /*46f00*/  LDL.LU.64 R22, [R1+0x8a68] ;  /* 0x008a680001167983 */ /* 0x001ea20000300a00 */
[----:B------:R-:W-:-:S03]  /*46f10*/  IMAD.MOV.U32 R0, RZ, RZ, R7 ;  /* 0x000000ffff007224 */ /* 0x000fc600078e0007 */
[----:B------:R-:W3:Y:S04]  /*46f20*/  LDL.LU.64 R4, [R1+0x730] ;  /* 0x0007300001047983 */ /* 0x000ee80000300a00 */
[----:B------:R-:W3:Y:S04]  /*46f30*/  LDL.LU.64 R6, [R1+0x738] ;  /* 0x0007380001067983 */ /* 0x000ee80000300a00 */
[----:B------:R-:W-:Y:S01]  /*46f40*/  STL [R1+0x8938], R0 ;  /* 0x0089380001007387 */ /* 0x000fe20000100800 */
        /* <DEDUP_REMOVED lines=17> */
[----:B------:R-:W2:-:S12]  /*47060*/  LDL.LU.64 R24, [R1+0x8a28] ;  /* 0x008a280001187983 */ /* 0x000e980000300a00 */
        /* <DEDUP_REMOVED lines=9> */
[----:B------:R-:W3:Y:S01]  /*47100*/  LDL.LU.64 R24, [R1+0x8a08] ;  /* 0x008a080001187983 */ /* 0x000ee20000300a00 */
[----:B------:R-:W-:-:S02]  /*47110*/  IMAD.MOV.U32 R0, RZ, RZ, R23 ;  /* 0x000000ffff007224 */ /* 0x000fc400078e0017 */
[----:B---3--:R-:W-:Y:S01]  /*47120*/  HMMA.16816.F32 R20, R12, R20, R24 ;  /* 0x000000140c14723c */ /* 0x008fe20000001818 */
[----:B------:R-:W2:Y:S04]  /*47130*/  LDL.LU.64 R26, [R1+0x8a00] ;  /* 0x008a0000011a7983 */ /* 0x000ea80000300a00 */
[----:B------:R-:W2:-:S14]  /*47140*/  LDL.LU.64 R24, [R1+0x89f8] ;  /* 0x0089f80001187983 */ /* 0x000e9c0000300a00 */
        /* <DEDUP_REMOVED lines=14> */
[----:B0-----:R-:W2:Y:S04]  /*47230*/  LDL.LU.64 R26, [R1+0x89c8] ;  /* 0x0089c800011a7983 */ /* 0x001ea80000300a00 */
[----:B------:R-:W4:Y:S01]  /*47240*/  LDL.LU.64 R24, [R1+0x89c0] ;  /* 0x0089c00001187983 */ /* 0x000f220000300a00 */
[C---:B--2---:R-:W-:Y:S08]  /*47250*/  HMMA.16816.F32 R16, R12.reuse, R26, R16 ;  /* 0x0000001a0c10723c */ /* 0x044ff00000001810 */
[C---:B----4-:R-:W-:Y:S11]  /*47260*/  HMMA.16816.F32 R8, R12.reuse, R24, R8 ;  /* 0x000000180c08723c */ /* 0x050ff60000001808 */
[----:B------:R0:W-:Y:S04]  /*47270*/  STL.64 [R1+0x750], R16 ;  /* 0x0007501001007387 */ /* 0x0001e80000100a00 */
[----:B------:R1:W-:Y:S04]  /*47280*/  STL.64 [R1+0x758], R18 ;  /* 0x0007581201007387 */ /* 0x0003e80000100a00 */
[----:B0-----:R-:W2:Y:S04]  /*47290*/  LDL.LU.64 R16, [R1+0x720] ;  /* 0x0007200001107983 */ /* 0x001ea80000300a00 */
[----:B-1----:R-:W2:Y:S04]  /*472a0*/  LDL.LU.64 R18, [R1+0x728] ;  /* 0x0007280001127983 */ /* 0x002ea80000300a00 */
[----:B------:R0:W-:Y:S04]  /*472b0*/  STL.64 [R1+0x740], R8 ;  /* 0x0007400801007387 */ /* 0x0001e80000100a00 */
[----:B------:R1:W-:Y:S04]  /*472c0*/  STL.64 [R1+0x748], R10 ;  /* 0x0007480a01007387 */ /* 0x0003e80000100a00 */
[----:B------:R-:W-:Y:S04]  /*472d0*/  STL.64 [R1+0x8848], R26 ;  /* 0x0088481a01007387 */ /* 0x000fe80000100a00 */
[----:B------:R-:W-:Y:S04]  /*472e0*/  STL.64 [R1+0x8840], R24 ;  /* 0x0088401801007387 */ /* 0x000fe80000100a00 */
[----:B0-----:R-:W4:Y:S04]  /*472f0*/  LDL.LU.64 R8, [R1+0x700] ;  /* 0x0007000001087983 */ /* 0x001f280000300a00 */
[----:B-1----:R-:W2:Y:S01]  /*47300*/  LDL.LU.64 R10, [R1+0x708] ;  /* 0x00070800010a7983 */ /* 0x002ea20000300a00 */
[----:B---3--:R-:W-:-:S15]  /*47310*/  HMMA.16816.F32 R4, R12, R22, R4 ;  /* 0x000000160c04723c */ /* 0x008fde0000001804 */
[----:B------:R-:W-:-:S04]  /*47320*/  NOP ;  /* 0x0000000000007918 */ /* 0x000fc80000000000 */
[----:B------:R-:W-:Y:S04]  /*47330*/  STL.64 [R1+0x730], R4 ;  /* 0x0007300401007387 */ /* 0x000fe80000100a00 */
[----:B------:R-:W-:Y:S04]  /*47340*/  STL.64 [R1+0x738], R6 ;  /* 0x0007380601007387 */ /* 0x000fe80000100a00 */
[----:B--2---:R-:W-:Y:S04]  /*47350*/  STL.64 [R1+0x89a8], R10 ;  /* 0x0089a80a01007387 */ /* 0x004fe80000100a00 */
[----:B----4-:R0:W-:Y:S04]  /*47360*/  STL.64 [R1+0x89a0], R8 ;  /* 0x0089a00801007387 */ /* 0x0101e80000100a00 */
[----:B0-----:R-:W2:Y:S04]  /*47370*/  LDL.LU.64 R8, [R1+0x710] ;  /* 0x0007100001087983 */ /* 0x001ea80000300a00 */
[----:B------:R-:W2:Y:S04]  /*47380*/  LDL.LU.64 R10, [R1+0x718] ;  /* 0x00071800010a7983 */ /* 0x000ea80000300a00 */
[----:B------:R-:W3:Y:S04]  /*47390*/  LDL.LU.64 R4, [R1+0x6e0] ;  /* 0x0006e00001047983 */ /* 0x000ee80000300a00 */
[----:B------:R-:W4:Y:S01]  /*473a0*/  LDL.LU.64 R6, [R1+0x6e8] ;  /* 0x0006e80001067983 */ /* 0x000f220000300a00 */
[C---:B------:R-:W-:Y:S03]  /*473b0*/  HMMA.16816.F32 R16, R12.reuse, R20, R16 ;  /* 0x000000140c10723c */ /* 0x040fe60000001810 */
[----:B----4-:R-:W-:Y:S04]  /*473c0*/  STL.64 [R1+0x8988], R6 ;  /* 0x0089880601007387 */ /* 0x010fe80000100a00 */
[----:B---3--:R0:W-:Y:S04]  /*473d0*/  STL.64 [R1+0x8980], R4 ;  /* 0x0089800401007387 */ /* 0x0081e80000100a00 */
[----:B0-----:R-:W3:Y:S04]  /*473e0*/  LDL.LU.64 R4, [R1+0x6f0] ;  /* 0x0006f00001047983 */ /* 0x001ee80000300a00 */
[----:B------:R-:W3:Y:S04]  /*473f0*/  LDL.LU.64 R6, [R1+0x6f8] ;  /* 0x0006f80001067983 */ /* 0x000ee80000300a00 */
[----:B------:R-:W4:Y:S04]  /*47400*/  LDL.LU R24, [R1+0x24a8] ;  /* 0x0024a80001187983 */ /* 0x000f280000300800 */
[----:B------:R-:W4:Y:S04]  /*47410*/  LDL.LU R25, [R1+0x24a4] ;  /* 0x0024a40001197983 */ /* 0x000f280000300800 */
[----:B------:R-:W-:Y:S04]  /*47420*/  STL.64 [R1+0x720], R16 ;  /* 0x0007201001007387 */ /* 0x000fe80000100a00 */
[----:B------:R0:W-:Y:S04]  /*47430*/  STL.64 [R1+0x728], R18 ;  /* 0x0007281201007387 */ /* 0x0001e80000100a00 */
[----:B0-----:R-:W2:Y:S04]  /*47440*/  LDL.LU.64 R18, [R1+0x89b8] ;  /* 0x0089b80001127983 */ /* 0x001ea80000300a00 */
[----:B------:R-:W3:Y:S04]  /*47450*/  LDL.LU.64 R16, [R1+0x89b0] ;  /* 0x0089b00001107983 */ /* 0x000ee80000300a00 */
[----:B------:R-:W3:Y:S04]  /*47460*/  LDL.LU R26, [R1+0x24b0] ;  /* 0x0024b000011a7983 */ /* 0x000ee80000300800 */
[----:B------:R-:W3:Y:S04]  /*47470*/  LDL.LU R27, [R1+0x24ac] ;  /* 0x0024ac00011b7983 */ /* 0x000ee80000300800 */
[----:B------:R0:W-:Y:S04]  /*47480*/  STL.64 [R1+0x8838], R22 ;  /* 0x0088381601007387 */ /* 0x0001e80000100a00 */
[----:B0-----:R-:W3:Y:S04]  /*47490*/  LDL.LU R22, [R1+0x24a0] ;  /* 0x0024a00001167983 */ /* 0x001ee80000300800 */
[----:B------:R-:W3:Y:S04]  /*474a0*/  LDL.LU R23, [R1+0x249c] ;  /* 0x00249c0001177983 */ /* 0x000ee80000300800 */
[----:B------:R0:W-:Y:S04]  /*474b0*/  STL.64 [R1+0x8830], R20 ;  /* 0x0088301401007387 */ /* 0x0001e80000100a00 */
[----:B0-----:R-:W3:Y:S04]  /*474c0*/  LDL.LU R20, [R1+0x2498] ;  /* 0x0024980001147983 */ /* 0x001ee80000300800 */
[----:B------:R-:W3:Y:S01]  /*474d0*/  LDL.LU R21, [R1+0x2494] ;  /* 0x0024940001157983 */ /* 0x000ee20000300800 */
        /* <DEDUP_REMOVED lines=36> */
[----:B0-----:R-:W2:Y:S01]  /*47720*/  LDL R18, [R1+0x88] ;  /* 0x0000880001127983 */ /* 0x001ea20000100800 */
[----:B------:R-:W-:-:S03]  /*47730*/  IMAD.MOV.U32 R19, RZ, RZ, R2 ;  /* 0x000000ffff137224 */ /* 0x000fc600078e0002 */
[----:B------:R-:W3:Y:S04]  /*47740*/  LDL.LU R2, [R1+0x8968] ;  /* 0x0089680001027983 */ /* 0x000ee80000300800 */
[----:B--2---:R3:W-:Y:S02]  /*47750*/  STL.64 [R1+0x8950], R18 ;  /* 0x0089501201007387 */ /* 0x0047e40000100a00 */
[----:B---3--:R-:W-:Y:S01]  /*47760*/  HMMA.16816.F32 R16, R12, R4, R8 ;  /* 0x000000040c10723c */ /* 0x008fe20000001808 */
[----:B------:R-:W-:Y:S02]  /*47770*/  IMAD.MOV.U32 R10, RZ, RZ, R3 ;  /* 0x000000ffff0a7224 */ /* 0x000fe400078e0003 */
[----:B------:R-:W2:-:S15]  /*47780*/  LDL.LU R3, [R1+0x8964] ;  /* 0x0089640001037983 */ /* 0x000e9e0000300800 */
[----:B------:R-:W-:Y:S01]  /*47790*/  NOP ;  /* 0x0000000000007918 */ /* 0x000fe20000000000 */
[----:B------:R-:W-:Y:S04]  /*477a0*/  STL.64 [R1+0x6c0], R16 ;  /* 0x0006c01001007387 */ /* 0x000fe80000100a00 */
[----:B------:R-:W-:Y:S04]  /*477b0*/  STL.64 [R1+0x6c8], R18 ;  /* 0x0006c81201007387 */ /* 0x000fe80000100a00 */
[----:B------:R-:W3:Y:S04]  /*477c0*/  LDL R11, [R1+0x94] ;  /* 0x00009400010b7983 */ /* 0x000ee80000100800 */
[----:B---3--:R0:W-:Y:S04]  /*477d0*/  STL.64 [R1+0x8958], R10 ;  /* 0x0089580a01007387 */ /* 0x0081e80000100a00 */
[----:B------:R-:W3:Y:S04]  /*477e0*/  LDL.LU.64 R8, [R1+0x490] ;  /* 0x0004900001087983 */ /* 0x000ee80000300a00 */
[----:B0-----:R-:W3:Y:S04]  /*477f0*/  LDL.LU.64 R10, [R1+0x498] ;  /* 0x00049800010a7983 */ /* 0x001ee80000300a00 */
[----:B------:R-:W4:Y:S04]  /*47800*/  LDL R16, [R1+0x98] ;  /* 0x0000980001107983 */ /* 0x000f280000100800 */
[----:B------:R-:W4:Y:S04]  /*47810*/  LDL R17, [R1+0x9c] ;  /* 0x00009c0001117983 */ /* 0x000f280000100800 */
[----:B------:R-:W-:Y:S04]  /*47820*/  STL.64 [R1+0x87e8], R6 ;  /* 0x0087e80601007387 */ /* 0x000fe80000100a00 */
[----:B------:R3:W-:Y:S04]  /*47830*/  STL.64 [R1+0x87e0], R4 ;  /* 0x0087e00401007387 */ /* 0x0007e80000100a00 */
[----:B------:R0:W-:Y:S04]  /*47840*/  STL [R1+0x87d4], R2 ;  /* 0x0087d40201007387 */ /* 0x0001e80000100800 */
[----:B--2---:R1:W-:Y:S01]  /*47850*/  STL [R1+0x87d0], R3 ;  /* 0x0087d00301007387 */ /* 0x0043e20000100800 */
[----:B---3--:R-:W-:Y:S01]  /*47860*/  HMMA.16816.F32 R4, R12, R2, R8 ;  /* 0x000000020c04723c */ /* 0x008fe20000001808 */
[----:B------:R-:W-:-:S15]  /*47870*/  IMAD R15, R27, 0x100, R26 ;  /* 0x000001001b0f7824 */ /* 0x000fde00078e021a */
[----:B------:R-:W-:-:S03]  /*47880*/  NOP ;  /* 0x0000000000007918 */ /* 0x000fc60000000000 */
[----:B------:R2:W-:Y:S04]  /*47890*/  STL.64 [R1+0x490], R4 ;  /* 0x0004900401007387 */ /* 0x0005e80000100a00 */
[----:B------:R3:W-:Y:S04]  /*478a0*/  STL.64 [R1+0x498], R6 ;  /* 0x0004980601007387 */ /* 0x0007e80000100a00 */
[----:B0-----:R-:W4:Y:S04]  /*478b0*/  LDL R2, [R1+0x80] ;  /* 0x0000800001027983 */ /* 0x001f280000100800 */
[----:B-1----:R-:W4:Y:S04]  /*478c0*/  LDL R3, [R1+0x84] ;  /* 0x0000840001037983 */ /* 0x002f280000100800 */
[----:B------:R-:W4:Y:S04]  /*478d0*/  LDL.LU.64 R8, [R1+0x6b0] ;  /* 0x0006b00001087983 */ /* 0x000f280000300a00 */
[----:B------:R-:W4:Y:S04]  /*478e0*/  LDL.LU.64 R10, [R1+0x6b8] ;  /* 0x0006b800010a7983 */ /* 0x000f280000300a00 */
[----:B------:R-:W4:Y:S04]  /*478f0*/  LDL R26, [R1+0x8] ;  /* 0x00000800011a7983 */ /* 0x000f280000100800 */
[----:B------:R-:W4:Y:S04]  /*47900*/  LDL R27, [R1+0xc] ;  /* 0x00000c00011b7983 */ /* 0x000f280000100800 */
[----:B--2---:R-:W2:Y:S04]  /*47910*/  LDL.LU.64 R4, [R1+0x690] ;  /* 0x0006900001047983 */ /* 0x004ea80000300a00 */
[----:B---3--:R-:W3:Y:S01]  /*47920*/  LDL.LU.64 R6, [R1+0x698] ;  /* 0x0006980001067983 */ /* 0x008ee20000300a00 */
[----:B----4-:R-:W-:-:S02]  /*47930*/  IMAD R14, R25, 0x100, R24 ;  /* 0x00000100190e7824 */ /* 0x010fc400078e0218 */
[----:B------:R-:W-:Y:S02]  /*47940*/  IMAD R12, R21, 0x100, R20 ;  /* 0x00000100150c7824 */ /* 0x000fe400078e0214 */
[----:B------:R-:W-:Y:S01]  /*47950*/  IMAD R13, R23, 0x100, R22 ;  /* 0x00000100170d7824 */ /* 0x000fe200078e0216 */
[----:B---3--:R-:W-:Y:S04]  /*47960*/  STL.64 [R1+0x8948], R6 ;  /* 0x0089480601007387 */ /* 0x008fe80000100a00 */
[----:B--2---:R0:W-:Y:S04]  /*47970*/  STL.64 [R1+0x8940], R4 ;  /* 0x0089400401007387 */ /* 0x0041e80000100a00 */
[----:B0-----:R-:W2:Y:S04]  /*47980*/  LDL.LU.64 R4, [R1+0x6a0] ;  /* 0x0006a00001047983 */ /* 0x001ea80000300a00 */
[----:B------:R-:W2:Y:S04]  /*47990*/  LDL.LU.64 R6, [R1+0x6a8] ;  /* 0x0006a80001067983 */ /* 0x000ea80000300a00 */
[----:B------:R-:W3:Y:S01]  /*479a0*/  LDL R24, [R1+0x10] ;  /* 0x0000100001187983 */ /* 0x000ee20000100800 */
[----:B------:R-:W-:-:S02]  /*479b0*/  F2FP.F16.E4M3.UNPACK_B R12, R12 ;  /* 0x0000000cff0c723e */ /* 0x000fc400020006ff */
[----:B------:R-:W-:Y:S02]  /*479c0*/  F2FP.F16.E4M3.UNPACK_B R13, R13 ;  /* 0x0000000dff0d723e */ /* 0x000fe400020006ff */
[----:B------:R-:W-:Y:S02]  /*479d0*/  F2FP.F16.E4M3.UNPACK_B R14, R14 ;  /* 0x0000000eff0e723e */ /* 0x000fe400020006ff */
[----:B------:R-:W-:Y:S01]  /*479e0*/  F2FP.F16.E4M3.UNPACK_B R15, R15 ;  /* 0x0000000fff0f723e */ /* 0x000fe200020006ff */
[----:B------:R-:W-:Y:S02]  /*479f0*/  IMAD.MOV.U32 R25, RZ, RZ, R0 ;  /* 0x000000ffff197224 */ /* 0x000fe400078e0000 */
[----:B------:R-:W4:Y:S04]  /*47a00*/  LDL.LU R0, [R1+0x8960] ;  /* 0x0089600001007983 */ /* 0x000f280000300800 */
[----:B------:R-:W2:Y:S04]  /*47a10*/  LDL R20, [R1+0x70] ;  /* 0x0000700001147983 */ /* 0x000ea80000100800 */
[----:B------:R-:W2:Y:S04]  /*47a20*/  LDL R21, [R1+0x74] ;  /* 0x0000740001157983 */ /* 0x000ea80000100800 */
[----:B------:R-:W2:Y:S04]  /*47a30*/  LDL.64 R22, [R1+0x68] ;  /* 0x0000680001167983 */ /* 0x000ea80000100a00 */
[----:B------:R0:W-:Y:S01]  /*47a40*/  STL.64 [R1+0x8858], R26 ;  /* 0x0088581a01007387 */ /* 0x0001e20000100a00 */
[C---:B------:R-:W-:Y:S03]  /*47a50*/  HMMA.16816.F32 R16, R12.reuse, R16, R8 ;  /* 0x000000100c10723c */ /* 0x040fe60000001808 */
[----:B0-----:R-:W2:Y:S04]  /*47a60*/  LDL.64 R26, [R1+0x78] ;  /* 0x00007800011a7983 */ /* 0x001ea80000100a00 */
[----:B---3--:R-:W-:Y:S04]  /*47a70*/  STL.64 [R1+0x8850], R24 ;  /* 0x0088501801007387 */ /* 0x008fe80000100a00 */
[----:B------:R-:W2:Y:S08]  /*47a80*/  LDL.LU.64 R10, [R1+0x8958] ;  /* 0x00895800010a7983 */ /* 0x000eb00000300a00 */
[----:B------:R-:W-:Y:S04]  /*47a90*/  STL.64 [R1+0x6b0], R16 ;  /* 0x0006b01001007387 */ /* 0x000fe80000100a00 */
[----:B------:R0:W-:Y:S04]  /*47aa0*/  STL.64 [R1+0x6b8], R18 ;  /* 0x0006b81201007387 */ /* 0x0001e80000100a00 */
[----:B0-----:R-:W3:Y:S04]  /*47ab0*/  LDL.LU.64 R18, [R1+0x8950] ;  /* 0x0089500001127983 */ /* 0x001ee80000300a00 */
[----:B------:R-:W3:Y:S04]  /*47ac0*/  LDL R16, [R1+0x18] ;  /* 0x0000180001107983 */ /* 0x000ee80000100800 */
[----:B------:R-:W3:Y:S01]  /*47ad0*/  LDL R17, [R1+0x1c] ;  /* 0x00001c0001117983 */ /* 0x000ee20000100800 */
[C---:B--2---:R-:W-:Y:S03]  /*47ae0*/  HMMA.16816.F32 R8, R12.reuse, R10, R4 ;  /* 0x0000000a0c08723c */ /* 0x044fe60000001804 */
[----:B------:R-:W3:Y:S04]  /*47af0*/  LDL.LU.64 R6, [R1+0x8948] ;  /* 0x0089480001067983 */ /* 0x000ee80000300a00 */
[----:B------:R-:W3:Y:S02]  /*47b00*/  LDL.LU.64 R4, [R1+0x8940] ;  /* 0x0089400001047983 */ /* 0x000ee40000300a00 */
[----:B---3--:R-:W-:Y:S02]  /*47b10*/  HMMA.16816.F32 R4, R12, R18, R4 ;  /* 0x000000120c04723c */ /* 0x008fe40000001804 */
[----:B------:R-:W2:Y:S08]  /*47b20*/  LDL.64 R18, [R1] ;  /* 0x0000000001127983 */ /* 0x000eb00000100a00 */
[----:B------:R-:W-:Y:S04]  /*47b30*/  STL.64 [R1+0x6a0], R8 ;  /* 0x0006a00801007387 */ /* 0x000fe80000100a00 */
[----:B------:R-:W-:Y:S04]  /*47b40*/  STL.64 [R1+0x6a8], R10 ;  /* 0x0006a80a01007387 */ /* 0x000fe80000100a00 */
[----:B--2---:R0:W-:Y:S04]  /*47b50*/  STL.64 [R1+0x8868], R18 ;  /* 0x0088681201007387 */ /* 0x0041e80000100a00 */
[----:B------:R1:W-:Y:S04]  /*47b60*/  STL.64 [R1+0x690], R4 ;  /* 0x0006900401007387 */ /* 0x0003e80000100a00 */
[----:B------:R2:W-:Y:S04]  /*47b70*/  STL.64 [R1+0x698], R6 ;  /* 0x0006980601007387 */ /* 0x0005e80000100a00 */
[----:B0-----:R-:W3:Y:S01]  /*47b80*/  LDL R18, [R1+0x20] ;  /* 0x0000200001127983 */ /* 0x001ee20000100800 */
[----:B----4-:R-:W-:-:S03]  /*47b90*/  IMAD.MOV.U32 R19, RZ, RZ, R0 ;  /* 0x000000ffff137224 */ /* 0x010fc600078e0000 */
[----:B------:R-:W4:Y:S04]  /*47ba0*/  LDL.LU R0, [R1+0x8938] ;  /* 0x0089380001007983 */ /* 0x000f280000300800 */
[----:B------:R-:W4:Y:S04]  /*47bb0*/  LDL.LU.64 R8, [R1+0x660] ;  /* 0x0006600001087983 */ /* 0x000f280000300a00 */
[----:B------:R-:W4:Y:S04]  /*47bc0*/  LDL.LU.64 R10, [R1+0x668] ;  /* 0x00066800010a7983 */ /* 0x000f280000300a00 */
[----:B-1----:R-:W4:Y:S04]  /*47bd0*/  LDL.LU.64 R4, [R1+0x650] ;  /* 0x0006500001047983 */ /* 0x002f280000300a00 */
[----:B--2---:R-:W2:Y:S04]  /*47be0*/  LDL.LU.64 R6, [R1+0x658] ;  /* 0x0006580001067983 */ /* 0x004ea80000300a00 */
[----:B------:R0:W-:Y:S04]  /*47bf0*/  STL.64 [R1+0x8860], R16 ;  /* 0x0088601001007387 */ /* 0x0001e80000100a00 */
[----:B---3--:R1:W-:Y:S04]  /*47c00*/  STL.64 [R1+0x8880], R18 ;  /* 0x0088801201007387 */ /* 0x0083e80000100a00 */
[----:B0-----:R-:W3:Y:S04]  /*47c10*/  LDL.LU.64 R16, [R1+0x680] ;  /* 0x0006800001107983 */ /* 0x001ee80000300a00 */
[----:B-1----:R-:W3:Y:S02]  /*47c20*/  LDL.LU.64 R18, [R1+0x688] ;  /* 0x0006880001127983 */ /* 0x002ee40000300a00 */
[----:B---3--:R-:W-:-:S15]  /*47c30*/  HMMA.16816.F32 R16, R12, R2, R16 ;  /* 0x000000020c10723c */ /* 0x008fde0000001810 */
[----:B------:R-:W-:-:S04]  /*47c40*/  NOP ;  /* 0x0000000000007918 */ /* 0x000fc80000000000 */
[----:B------:R0:W-:Y:S04]  /*47c50*/  STL.64 [R1+0x680], R16 ;  /* 0x0006801001007387 */ /* 0x0001e80000100a00 */
[----:B------:R-:W-:Y:S04]  /*47c60*/  STL.64 [R1+0x688], R18 ;  /* 0x0006881201007387 */ /* 0x000fe80000100a00 */
[----:B0-----:R-:W3:Y:S04]  /*47c70*/  LDL R16, [R1+0x28] ;  /* 0x0000280001107983 */ /* 0x001ee80000100800 */
[----:B------:R-:W3:Y:S04]  /*47c80*/  LDL R17, [R1+0x2c] ;  /* 0x00002c0001117983 */ /* 0x000ee80000100800 */
[----:B---3--:R0:W-:Y:S04]  /*47c90*/  STL.64 [R1+0x8898], R16 ;  /* 0x0088981001007387 */ /* 0x0081e80000100a00 */
[----:B0-----:R-:W3:Y:S04]  /*47ca0*/  LDL.LU.64 R16, [R1+0x670] ;  /* 0x0006700001107983 */ /* 0x001ee80000300a00 */
[----:B------:R-:W3:Y:S02]  /*47cb0*/  LDL.LU.64 R18, [R1+0x678] ;  /* 0x0006780001127983 */ /* 0x000ee40000300a00 */
[----:B---3--:R-:W-:-:S15]  /*47cc0*/  HMMA.16816.F32 R16, R12, R26, R16 ;  /* 0x0000001a0c10723c */ /* 0x008fde0000001810 */
[----:B------:R-:W-:-:S04]  /*47cd0*/  NOP ;  /* 0x0000000000007918 */ /* 0x000fc80000000000 */
[----:B------:R-:W-:Y:S04]  /*47ce0*/  STL.64 [R1+0x670], R16 ;  /* 0x0006701001007387 */ /* 0x000fe80000100a00 */
[----:B------:R0:W-:Y:S04]  /*47cf0*/  STL.64 [R1+0x678], R18 ;  /* 0x0006781201007387 */ /* 0x0001e80000100a00 */
[----:B0-----:R-:W3:Y:S01]  /*47d00*/  LDL R18, [R1+0x30] ;  /* 0x0000300001127983 */ /* 0x001ee20000100800 */
[----:B----4-:R-:W-:Y:S01]  /*47d10*/  HMMA.16816.F32 R8, R12, R20, R8 ;  /* 0x000000140c08723c */ /* 0x010fe20000001808 */
[----:B------:R-:W-:-:S02]  /*47d20*/  IMAD.MOV.U32 R19, RZ, RZ, R0 ;  /* 0x000000ffff137224 */ /* 0x000fc400078e0000 */
[----:B------:R-:W-:Y:S02]  /*47d30*/  IMAD.MOV.U32 R2, RZ, RZ, R26 ;  /* 0x000000ffff027224 */ /* 0x000fe400078e001a */
[----:B------:R-:W-:Y:S01]  /*47d40*/  IMAD.MOV.U32 R3, RZ, RZ, R27 ;  /* 0x000000ffff037224 */ /* 0x000fe200078e001b */
[----:B------:R-:W4:Y:S02]  /*47d50*/  LDL.LU R0, [R1+0x8934] ;  /* 0x0089340001007983 */ /* 0x000f240000300800 */
[----:B--2---:R-:W-:Y:S02]  /*47d60*/  HMMA.16816.F32 R4, R12, R22, R4 ;  /* 0x000000160c04723c */ /* 0x004fe40000001804 */
[----:B---3--:R-:W-:Y:S04]  /*47d70*/  STL.64 [R1+0x88b0], R18 ;  /* 0x0088b01201007387 */ /* 0x008fe80000100a00 */
[----:B------:R-:W-:Y:S04]  /*47d80*/  STL [R1+0x87dc], R2 ;  /* 0x0087dc0201007387 */ /* 0x000fe80000100800 */
[----:B------:R-:W-:Y:S04]  /*47d90*/  STL [R1+0x87d8], R3 ;  /* 0x0087d80301007387 */ /* 0x000fe80000100800 */
[----:B------:R-:W2:Y:S04]  /*47da0*/  LDL R16, [R1+0x38] ;  /* 0x0000380001107983 */ /* 0x000ea80000100800 */
[----:B------:R-:W-:Y:S04]  /*47db0*/  STL.64 [R1+0x660], R8 ;  /* 0x0006600801007387 */ /* 0x000fe80000100a00 */
[----:B------:R0:W-:Y:S04]  /*47dc0*/  STL.64 [R1+0x668], R10 ;  /* 0x0006680a01007387 */ /* 0x0001e80000100a00 */
[----:B------:R-:W2:Y:S04]  /*47dd0*/  LDL R17, [R1+0x3c] ;  /* 0x00003c0001117983 */ /* 0x000ea80000100800 */
[----:B--2---:R-:W-:Y:S04]  /*47de0*/  STL.64 [R1+0x88c8], R16 ;  /* 0x0088c81001007387 */ /* 0x004fe80000100a00 */
[----:B------:R-:W-:Y:S04]  /*47df0*/  STL.64 [R1+0x650], R4 ;  /* 0x0006500401007387 */ /* 0x000fe80000100a00 */
[----:B------:R-:W-:Y:S04]  /*47e00*/  STL.64 [R1+0x658], R6 ;  /* 0x0006580601007387 */ /* 0x000fe80000100a00 */
[----:B0-----:R-:W2:Y:S01]  /*47e10*/  LDL.64 R10, [R1+0x48] ;  /* 0x00004800010a7983 */ /* 0x001ea20000100a00 */
[----:B----4-:R-:W-:-:S03]  /*47e20*/  IMAD.MOV.U32 R19, RZ, RZ, R0 ;  /* 0x000000ffff137224 */ /* 0x010fc600078e0000 */
[----:B--2---:R0:W-:Y:S04]  /*47e30*/  STL.64 [R1+0x88e8], R10 ;  /* 0x0088e80a01007387 */ /* 0x0041e80000100a00 */
[----:B------:R-:W2:Y:S04]  /*47e40*/  LDL R18, [R1+0x40] ;  /* 0x0000400001127983 */ /* 0x000ea80000100800 */
[----:B------:R-:W3:Y:S04]  /*47e50*/  LDL.LU R0, [R1+0x8930] ;  /* 0x0089300001007983 */ /* 0x000ee80000300800 */
[----:B------:R-:W4:Y:S04]  /*47e60*/  LDL R8, [R1+0x50] ;  /* 0x0000500001087983 */ /* 0x000f280000100800 */
[----:B------:R-:W4:Y:S04]  /*47e70*/  LDL R9, [R1+0x54] ;  /* 0x0000540001097983 */ /* 0x000f280000100800 */
[----:B0-----:R-:W2:Y:S04]  /*47e80*/  LDL R10, [R1+0x58] ;  /* 0x00005800010a7983 */ /* 0x001ea80000100800 */
[----:B------:R-:W2:Y:S04]  /*47e90*/  LDL R11, [R1+0x5c] ;  /* 0x00005c00010b7983 */ /* 0x000ea80000100800 */
[----:B----4-:R0:W-:Y:S04]  /*47ea0*/  STL.64 [R1+0x8900], R8 ;  /* 0x0089000801007387 */ /* 0x0101e80000100a00 */
[----:B0-----:R-:W4:Y:S04]  /*47eb0*/  LDL R8, [R1+0x60] ;  /* 0x0000600001087983 */ /* 0x001f280000100800 */
[----:B--2---:R-:W-:Y:S04]  /*47ec0*/  STL.64 [R1+0x8918], R10 ;  /* 0x0089180a01007387 */ /* 0x004fe80000100a00 */
[----:B------:R0:W-:Y:S04]  /*47ed0*/  STL.64 [R1+0x88e0], R18 ;  /* 0x0088e01201007387 */ /* 0x0001e80000100a00 */
[----:B------:R-:W2:Y:S04]  /*47ee0*/  LDL.LU.64 R16, [R1+0x21b0] ;  /* 0x0021b00001107983 */ /* 0x000ea80000300a00 */
[----:B0-----:R-:W2:Y:S04]  /*47ef0*/  LDL.LU.64 R18, [R1+0x21b8] ;  /* 0x0021b80001127983 */ /* 0x001ea80000300a00 */
        /* <DEDUP_REMOVED lines=10> */
[----:B0-----:R-:W4:Y:S04]  /*47fa0*/  LDL.LU.64 R16, [R1+0x640] ;  /* 0x0006400001107983 */ /* 0x001f280000300a00 */
[----:B------:R-:W4:Y:S04]  /*47fb0*/  LDL.LU.64 R18, [R1+0x648] ;  /* 0x0006480001127983 */ /* 0x000f280000300a00 */
        /* <DEDUP_REMOVED lines=17> */
[----:B0-----:R-:W2:Y:S04]  /*480d0*/  LDL.LU.64 R24, [R1+0x2190] ;  /* 0x0021900001187983 */ /* 0x001ea80000300a00 */
[----:B------:R-:W3:Y:S01]  /*480e0*/  LDL.LU.64 R26, [R1+0x2198] ;  /* 0x00219800011a7983 */ /* 0x000ee20000300a00 */
[----:B----4-:R-:W-:Y:S01]  /*480f0*/  HMMA.16816.F32 R8, R12, R8, R16 ;  /* 0x000000080c08723c */ /* 0x010fe20000001810 */
[----:B------:R-:W-:-:S02]  /*48100*/  IMAD.MOV.U32 R2, RZ, RZ, R22 ;  /* 0x000000ffff027224 */ /* 0x000fc400078e0016 */
[----:B------:R-:W-:Y:S01]  /*48110*/  IMAD.MOV.U32 R3, RZ, RZ, R23 ;  /* 0x000000ffff037224 */ /* 0x000fe200078e0017 */
        /* <DEDUP_REMOVED lines=25> */
[----:B--2---:R-:W-:-:S15]  /*482b0*/  HMMA.16816.F32 R16, R12, R10, R16 ;  /* 0x0000000a0c10723c */ /* 0x004fde0000001810 */
[----:B------:R-:W-:-:S04]  /*482c0*/  NOP ;  /* 0x0000000000007918 */ /* 0x000fc80000000000 */
        /* <DEDUP_REMOVED lines=37> */
[----:B------:R-:W2:Y:S02]  /*48520*/  LDL.LU.64 R16, [R1+0x8860] ;  /* 0x0088600001107983 */ /* 0x000ea40000300a00 */
[----:B--2---:R-:W-:-:S15]  /*48530*/  HMMA.16816.F32 R24, R12, R16, R24 ;  /* 0x000000100c18723c */ /* 0x004fde0000001818 */
[----:B------:R-:W-:-:S04]  /*48540*/  NOP ;  /* 0x0000000000007918 */ /* 0x000fc80000000000 */
[----:B------:R-:W-:Y:S04]  /*48550*/  STL.64 [R1+0x2150], R24 ;  /* 0x0021501801007387 */ /* 0x000fe80000100a00 */
[----:B------:R0:W-:Y:S04]  /*48560*/  STL.64 [R1+0x2158], R26 ;  /* 0x0021581a01007387 */ /* 0x0001e80000100a00 */
[----:B0-----:R-:W4:Y:S04]  /*48570*/  LDL.LU.64 R26, [R1+0x8858] ;  /* 0x00885800011a7983 */ /* 0x001f280000300a00 */
[----:B------:R-:W2:Y:S01]  /*48580*/  LDL.LU.64 R24, [R1+0x8850] ;  /* 0x0088500001187983 */ /* 0x000ea20000300a00 */
[----:B---3--:R-:W-:Y:S01]  /*48590*/  HMMA.16816.F32 R8, R12, R18, R8 ;  /* 0x000000120c08723c */ /* 0x008fe20000001808 */
[----:B------:R-:W-:-:S07]  /*485a0*/  IMAD.MOV.U32 R0, RZ, RZ, R19 ;  /* 0x000000ffff007224 */ /* 0x000fce00078e0013 */
[C---:B--2---:R-:W-:Y:S08]  /*485b0*/  HMMA.16816.F32 R20, R12.reuse, R24, R20 ;  /* 0x000000180c14723c */ /* 0x044ff00000001814 */
[C---:B----4-:R-:W-:Y:S01]  /*485c0*/  HMMA.16816.F32 R4, R12.reuse, R26, R4 ;  /* 0x0000001a0c04723c */ /* 0x050fe20000001804 */
[----:B------:R-:W2:Y:S10]  /*485d0*/  LDL.LU.64 R24, [R1+0x2110] ;  /* 0x0021100001187983 */ /* 0x000eb40000300a00 */
[----:B------:R0:W-:Y:S04]  /*485e0*/  STL.64 [R1+0x2140], R20 ;  /* 0x0021401401007387 */ /* 0x0001e80000100a00 */
[----:B------:R1:W-:Y:S04]  /*485f0*/  STL.64 [R1+0x2148], R22 ;  /* 0x0021481601007387 */ /* 0x0003e80000100a00 */
[----:B------:R-:W2:Y:S04]  /*48600*/  LDL.LU.64 R26, [R1+0x2118] ;  /* 0x00211800011a7983 */ /* 0x000ea80000300a00 */
[----:B------:R3:W-:Y:S04]  /*48610*/  STL.64 [R1+0x2130], R4 ;  /* 0x0021300401007387 */ /* 0x0007e80000100a00 */
[----:B------:R4:W-:Y:S04]  /*48620*/  STL.64 [R1+0x2138], R6 ;  /* 0x0021380601007387 */ /* 0x0009e80000100a00 */
[----:B0-----:R-:W2:Y:S04]  /*48630*/  LDL.LU.64 R20, [R1+0x2100] ;  /* 0x0021000001147983 */ /* 0x001ea80000300a00 */
[----:B-1----:R-:W2:Y:S04]  /*48640*/  LDL.LU.64 R22, [R1+0x2108] ;  /* 0x0021080001167983 */ /* 0x002ea80000300a00 */
[----:B---3--:R-:W3:Y:S04]  /*48650*/  LDL.LU.64 R4, [R1+0x20f0] ;  /* 0x0020f00001047983 */ /* 0x008ee80000300a00 */
[----:B----4-:R-:W3:Y:S04]  /*48660*/  LDL.LU.64 R6, [R1+0x20f8] ;  /* 0x0020f80001067983 */ /* 0x010ee80000300a00 */
[----:B------:R-:W4:Y:S04]  /*48670*/  LDL.LU.64 R16, [R1+0x20d0] ;  /* 0x0020d00001107983 */ /* 0x000f280000300a00 */
[----:B------:R-:W-:Y:S04]  /*48680*/  STL.64 [R1+0x2120], R8 ;  /* 0x0021200801007387 */ /* 0x000fe80000100a00 */
[----:B------:R-:W-:Y:S04]  /*48690*/  STL.64 [R1+0x2128], R10 ;  /* 0x0021280a01007387 */ /* 0x000fe80000100a00 */
[----:B------:R-:W2:Y:S04]  /*486a0*/  LDL.LU.64 R18, [R1+0x20d8] ;  /* 0x0020d80001127983 */ /* 0x000ea80000300a00 */
[----:B--2---:R-:W-:Y:S04]  /*486b0*/  STL.64 [R1+0x8828], R18 ;  /* 0x0088281201007387 */ /* 0x004fe80000100a00 */
[----:B----4-:R0:W-:Y:S04]  /*486c0*/  STL.64 [R1+0x8820], R16 ;  /* 0x0088201001007387 */ /* 0x0101e80000100a00 */
[----:B0-----:R-:W2:Y:S04]  /*486d0*/  LDL.LU.64 R16, [R1+0x20e0] ;  /* 0x0020e00001107983 */ /* 0x001ea80000300a00 */
[----:B------:R-:W2:Y:S04]  /*486e0*/  LDL.LU.64 R18, [R1+0x20e8] ;  /* 0x0020e80001127983 */ /* 0x000ea80000300a00 */
[----:B------:R-:W4:Y:S04]  /*486f0*/  LDL.LU.64 R8, [R1+0x20b0] ;  /* 0x0020b00001087983 */ /* 0x000f280000300a00 */
[----:B------:R-:W2:Y:S01]  /*48700*/  LDL.LU.64 R10, [R1+0x20b8] ;  /* 0x0020b800010a7983 */ /* 0x000ea20000300a00 */
[C---:B------:R-:W-:Y:S03]  /*48710*/  HMMA.16816.F32 R24, R12.reuse, R28, R24 ;  /* 0x0000001c0c18723c */ /* 0x040fe60000001818 */
[----:B--2---:R-:W-:Y:S04]  /*48720*/  STL.64 [R1+0x8808], R10 ;  /* 0x0088080a01007387 */ /* 0x004fe80000100a00 */
[----:B----4-:R0:W-:Y:S04]  /*48730*/  STL.64 [R1+0x8800], R8 ;  /* 0x0088000801007387 */ /* 0x0101e80000100a00 */
[----:B0-----:R-:W2:Y:S04]  /*48740*/  LDL.LU.64 R8, [R1+0x20c0] ;  /* 0x0020c00001087983 */ /* 0x001ea80000300a00 */
[----:B------:R-:W2:Y:S04]  /*48750*/  LDL.LU.64 R10, [R1+0x20c8] ;  /* 0x0020c800010a7983 */ /* 0x000ea80000300a00 */
[----:B------:R-:W-:Y:S04]  /*48760*/  STL.64 [R1+0x2110], R24 ;  /* 0x0021101801007387 */ /* 0x000fe80000100a00 */
[----:B------:R0:W-:Y:S04]  /*48770*/  STL.64 [R1+0x2118], R26 ;  /* 0x0021181a01007387 */ /* 0x0001e80000100a00 */
[----:B0-----:R-:W4:Y:S04]  /*48780*/  LDL.LU.64 R26, [R1+0x8848] ;  /* 0x00884800011a7983 */ /* 0x001f280000300a00 */
[----:B------:R-:W3:Y:S01]  /*48790*/  LDL.LU.64 R24, [R1+0x8840] ;  /* 0x0088400001187983 */ /* 0x000ee20000300a00 */
[----:B----4-:R-:W-:-:S15]  /*487a0*/  HMMA.16816.F32 R20, R12, R26, R20 ;  /* 0x0000001a0c14723c */ /* 0x010fde0000001814 */
[----:B------:R-:W-:-:S04]  /*487b0*/  NOP ;  /* 0x0000000000007918 */ /* 0x000fc80000000000 */
[----:B------:R-:W-:Y:S04]  /*487c0*/  STL.64 [R1+0x2100], R20 ;  /* 0x0021001401007387 */ /* 0x000fe80000100a00 */
[----:B------:R0:W-:Y:S04]  /*487d0*/  STL.64 [R1+0x2108], R22 ;  /* 0x0021081601007387 */ /* 0x0001e80000100a00 */
[----:B0-----:R-:W4:Y:S01]  /*487e0*/  LDL.LU.64 R22, [R1+0x8838] ;  /* 0x0088380001167983 */ /* 0x001f220000300a00 */
[----:B---3--:R-:W-:Y:S03]  /*487f0*/  HMMA.16816.F32 R4, R12, R24, R4 ;  /* 0x000000180c04723c */ /* 0x008fe60000001804 */
[----:B------:R-:W3:-:S15]  /*48800*/  LDL.LU.64 R20, [R1+0x8830] ;  /* 0x0088300001147983 */ /* 0x000ede0000300a00 */
[----:B------:R-:W-:Y:S01]  /*48810*/  NOP ;  /* 0x0000000000007918 */ /* 0x000fe20000000000 */
[----:B------:R0:W-:Y:S04]  /*48820*/  STL.64 [R1+0x20f0], R4 ;  /* 0x0020f00401007387 */ /* 0x0001e80000100a00 */
[----:B------:R1:W-:Y:S04]  /*48830*/  STL.64 [R1+0x20f8], R6 ;  /* 0x0020f80601007387 */ /* 0x0003e80000100a00 */
[----:B0-----:R-:W2:Y:S04]  /*48840*/  LDL.LU.64 R4, [R1+0x20a0] ;  /* 0x0020a00001047983 */ /* 0x001ea80000300a00 */
[----:B-1----:R-:W2:Y:S04]  /*48850*/  LDL.LU.64 R6, [R1+0x20a8] ;  /* 0x0020a80001067983 */ /* 0x002ea80000300a00 */
[----:B------:R-:W-:Y:S04]  /*48860*/  STL.64 [R1+0x8690], R26 ;  /* 0x0086901a01007387 */ /* 0x000fe80000100a00 */
[----:B------:R0:W-:Y:S04]  /*48870*/  STL.64 [R1+0x8688], R24 ;  /* 0x0086881801007387 */ /* 0x0001e80000100a00 */
[----:B0-----:R-:W2:Y:S04]  /*48880*/  LDL.LU.64 R24, [R1+0x2070] ;  /* 0x0020700001187983 */ /* 0x001ea80000300a00 */
[----:B------:R-:W2:Y:S01]  /*48890*/  LDL.LU.64 R26, [R1+0x2078] ;  /* 0x00207800011a7983 */ /* 0x000ea20000300a00 */
[----:B----4-:R-:W-:-:S15]  /*488a0*/  HMMA.16816.F32 R16, R12, R22, R16 ;  /* 0x000000160c10723c */ /* 0x010fde0000001810 */
        /* <DEDUP_REMOVED lines=13> */
[----:B0-----:R-:W4:Y:S04]  /*48980*/  LDL.LU.64 R20, [R1+0x2080] ;  /* 0x0020800001147983 */ /* 0x001f280000300a00 */
[----:B------:R-:W4:Y:S01]  /*48990*/  LDL.LU.64 R22, [R1+0x2088] ;  /* 0x0020880001167983 */ /* 0x000f220000300a00 */
        /* <DEDUP_REMOVED lines=23> */
[----:B------:R-:W-:Y:S04]  /*48b10*/  STL.64 [R1+0x8660], R10 ;  /* 0x0086600a01007387 */ /* 0x000fe80000100a00 */
[----:B------:R-:W-:-:S12]  /*48b20*/  STL.64 [R1+0x8658], R8 ;  /* 0x0086580801007387 */ /* 0x000fd80000100a00 */
[----:B------:R-:W-:Y:S04]  /*48b30*/  STL.64 [R1+0x2090], R16 ;  /* 0x0020901001007387 */ /* 0x000fe80000100a00 */
[----:B------:R4:W-:Y:S02]  /*48b40*/  STL.64 [R1+0x2098], R18 ;  /* 0x0020981201007387 */ /* 0x0009e40000100a00 */
[C---:B----4-:R-:W-:Y:S08]  /*48b50*/  HMMA.16816.F32 R16, R12.reuse, R6, R20 ;  /* 0x000000060c10723c */ /* 0x050ff00000001814 */
[----:B--2---:R-:W-:Y:S01]  /*48b60*/  HMMA.16816.F32 R8, R12, R4, R24 ;  /* 0x000000040c08723c */ /* 0x004fe20000001818 */
[----:B------:R-:W2:Y:S10]  /*48b70*/  LDL.LU R24, [R1+0x24d0] ;  /* 0x0024d00001187983 */ /* 0x000eb40000300800 */
[----:B------:R0:W-:Y:S04]  /*48b80*/  STL.64 [R1+0x2080], R16 ;  /* 0x0020801001007387 */ /* 0x0001e80000100a00 */
[----:B------:R1:W-:Y:S04]  /*48b90*/  STL.64 [R1+0x2088], R18 ;  /* 0x0020881201007387 */ /* 0x0003e80000100a00 */
[----:B------:R-:W2:Y:S04]  /*48ba0*/  LDL.LU R25, [R1+0x24cc] ;  /* 0x0024cc0001197983 */ /* 0x000ea80000300800 */
[----:B------:R-:W-:Y:S04]  /*48bb0*/  STL.64 [R1+0x2070], R8 ;  /* 0x0020700801007387 */ /* 0x000fe80000100a00 */
[----:B------:R-:W-:Y:S04]  /*48bc0*/  STL.64 [R1+0x2078], R10 ;  /* 0x0020780a01007387 */ /* 0x000fe80000100a00 */
[----:B------:R-:W3:Y:S04]  /*48bd0*/  LDL R22, [R1+0x58] ;  /* 0x0000580001167983 */ /* 0x000ee80000100800 */
[----:B------:R-:W3:Y:S04]  /*48be0*/  LDL R23, [R1+0x5c] ;  /* 0x00005c0001177983 */ /* 0x000ee80000100800 */
[----:B------:R-:W4:Y:S04]  /*48bf0*/  LDL R20, [R1+0x60] ;  /* 0x0000600001147983 */ /* 0x000f280000100800 */
[----:B------:R-:W4:Y:S01]  /*48c00*/  LDL R21, [R1+0x64] ;  /* 0x0000640001157983 */ /* 0x000f220000100800 */
[----:B0-----:R-:W-:-:S02]  /*48c10*/  IMAD.MOV.U32 R16, RZ, RZ, R2 ;  /* 0x000000ffff107224 */ /* 0x001fc400078e0002 */
[----:B------:R-:W-:Y:S01]  /*48c20*/  IMAD.MOV.U32 R17, RZ, RZ, R3 ;  /* 0x000000ffff117224 */ /* 0x000fe200078e0003 */
[----:B------:R-:W2:Y:S04]  /*48c30*/  LDL.LU R2, [R1+0x87dc] ;  /* 0x0087dc0001027983 */ /* 0x000ea80000300800 */
[----:B------:R-:W3:Y:S04]  /*48c40*/  LDL.LU R3, [R1+0x87d8] ;  /* 0x0087d80001037983 */ /* 0x000ee80000300800 */
[----:B-1----:R-:W4:Y:S04]  /*48c50*/  LDL R18, [R1+0x70] ;  /* 0x0000700001127983 */ /* 0x002f280000100800 */
[----:B------:R-:W4:Y:S04]  /*48c60*/  LDL R19, [R1+0x74] ;  /* 0x0000740001137983 */ /* 0x000f280000100800 */
[----:B------:R-:W4:Y:S04]  /*48c70*/  LDL R26, [R1+0x98] ;  /* 0x00009800011a7983 */ /* 0x000f280000100800 */
[----:B------:R-:W4:Y:S04]  /*48c80*/  LDL R27, [R1+0x9c] ;  /* 0x00009c00011b7983 */ /* 0x000f280000100800 */
[----:B------:R2:W-:Y:S02]  /*48c90*/  STL.64 [R1+0x8768], R16 ;  /* 0x0087681001007387 */ /* 0x0005e40000100a00 */
[----:B--2---:R-:W-:-:S02]  /*48ca0*/  IMAD.MOV.U32 R16, RZ, RZ, R2 ;  /* 0x000000ffff107224 */ /* 0x004fc400078e0002 */
[----:B---3--:R-:W-:Y:S01]  /*48cb0*/  IMAD.MOV.U32 R17, RZ, RZ, R3 ;  /* 0x000000ffff117224 */ /* 0x008fe200078e0003 */
[----:B------:R-:W2:Y:S04]  /*48cc0*/  LDL.LU R2, [R1+0x87d4] ;  /* 0x0087d40001027983 */ /* 0x000ea80000300800 */
[----:B------:R-:W2:Y:S04]  /*48cd0*/  LDL.LU R3, [R1+0x87d0] ;  /* 0x0087d00001037983 */ /* 0x000ea80000300800 */
[----:B----4-:R0:W-:Y:S04]  /*48ce0*/  STL.64 [R1+0x8780], R18 ;  /* 0x0087801201007387 */ /* 0x0101e80000100a00 */
[----:B0-----:R-:W3:Y:S04]  /*48cf0*/  LDL.LU R18, [R1+0x24c0] ;  /* 0x0024c00001127983 */ /* 0x001ee80000300800 */
[----:B------:R-:W3:Y:S04]  /*48d00*/  LDL.LU R19, [R1+0x24bc] ;  /* 0x0024bc0001137983 */ /* 0x000ee80000300800 */
[----:B------:R0:W-:Y:S04]  /*48d10*/  STL.64 [R1+0x8798], R16 ;  /* 0x0087981001007387 */ /* 0x0001e80000100a00 */
[----:B0-----:R-:W4:Y:S04]  /*48d20*/  LDL.LU R16, [R1+0x24c8] ;  /* 0x0024c80001107983 */ /* 0x001f280000300800 */
[----:B------:R-:W4:Y:S04]  /*48d30*/  LDL.LU R17, [R1+0x24c4] ;  /* 0x0024c40001117983 */ /* 0x000f280000300800 */
[----:B------:R0:W-:Y:S04]  /*48d40*/  STL.64 [R1+0x8740], R22 ;  /* 0x0087401601007387 */ /* 0x0001e80000100a00 */
[----:B0-----:R-:W2:Y:S04]  /*48d50*/  LDL.LU R22, [R1+0x24b8] ;  /* 0x0024b80001167983 */ /* 0x001ea80000300800 */
[----:B------:R-:W2:Y:S04]  /*48d60*/  LDL.LU R23, [R1+0x24b4] ;  /* 0x0024b40001177983 */ /* 0x000ea80000300800 */
[----:B------:R-:W-:Y:S04]  /*48d70*/  STL.64 [R1+0x8758], R20 ;  /* 0x0087581401007387 */ /* 0x000fe80000100a00 */
[----:B------:R-:W2:Y:S04]  /*48d80*/  LDL.64 R10, [R1+0x50] ;  /* 0x00005000010a7983 */ /* 0x000ea80000100a00 */
[----:B--2---:R0:W-:Y:S04]  /*48d90*/  STL.64 [R1+0x8738], R10 ;  /* 0x0087380a01007387 */ /* 0x0041e80000100a00 */
[----:B------:R-:W2:Y:S04]  /*48da0*/  LDL.LU.64 R8, [R1+0x11f0] ;  /* 0x0011f00001087983 */ /* 0x000ea80000300a00 */
[----:B0-----:R-:W2:Y:S04]  /*48db0*/  LDL.LU.64 R10, [R1+0x11f8] ;  /* 0x0011f800010a7983 */ /* 0x001ea80000300a00 */
[----:B------:R-:W-:Y:S04]  /*48dc0*/  STL.64 [R1+0x8640], R6 ;  /* 0x0086400601007387 */ /* 0x000fe80000100a00 */
[----:B------:R2:W-:Y:S02]  /*48dd0*/  STL.64 [R1+0x8638], R4 ;  /* 0x0086380401007387 */ /* 0x0005e40000100a00 */
[----:B--2---:R-:W-:Y:S02]  /*48de0*/  HMMA.16816.F32 R4, R12, R2, R8 ;  /* 0x000000020c04723c */ /* 0x004fe40000001808 */
[----:B------:R-:W2:Y:S04]  /*48df0*/  LDL.LU.64 R8, [R1+0x610] ;  /* 0x0006100001087983 */ /* 0x000ea80000300a00 */
[----:B------:R-:W2:Y:S01]  /*48e00*/  LDL.LU.64 R10, [R1+0x618] ;  /* 0x00061800010a7983 */ /* 0x000ea20000300a00 */
[----:B---3--:R-:W-:-:S12]  /*48e10*/  IMAD R13, R19, 0x100, R18 ;  /* 0x00000100130d7824 */ /* 0x008fd800078e0212 */
[----:B------:R-:W-:Y:S04]  /*48e20*/  STL.64 [R1+0x11f0], R4 ;  /* 0x0011f00401007387 */ /* 0x000fe80000100a00 */
[----:B------:R0:W-:Y:S04]  /*48e30*/  STL.64 [R1+0x11f8], R6 ;  /* 0x0011f80601007387 */ /* 0x0001e80000100a00 */
[----:B------:R-:W3:Y:S04]  /*48e40*/  LDL R18, [R1+0x80] ;  /* 0x0000800001127983 */ /* 0x000ee80000100800 */
[----:B------:R-:W3:Y:S01]  /*48e50*/  LDL R19, [R1+0x84] ;  /* 0x0000840001137983 */ /* 0x000ee20000100800 */
[----:B----4-:R-:W-:-:S02]  /*48e60*/  IMAD R14, R17, 0x100, R16 ;  /* 0x00000100110e7824 */ /* 0x010fc400078e0210 */
[----:B------:R-:W-:Y:S02]  /*48e70*/  IMAD R12, R23, 0x100, R22 ;  /* 0x00000100170c7824 */ /* 0x000fe400078e0216 */
[----:B------:R-:W-:Y:S01]  /*48e80*/  IMAD R15, R25, 0x100, R24 ;  /* 0x00000100190f7824 */ /* 0x000fe200078e0218 */
[----:B------:R-:W-:Y:S02]  /*48e90*/  F2FP.F16.E4M3.UNPACK_B R13, R13 ;  /* 0x0000000dff0d723e */ /* 0x000fe400020006ff */
[----:B------:R-:W-:Y:S02]  /*48ea0*/  F2FP.F16.E4M3.UNPACK_B R14, R14 ;  /* 0x0000000eff0e723e */ /* 0x000fe400020006ff */
[----:B------:R-:W-:Y:S02]  /*48eb0*/  F2FP.F16.E4M3.UNPACK_B R12, R12 ;  /* 0x0000000cff0c723e */ /* 0x000fe400020006ff */
[----:B------:R-:W-:Y:S01]  /*48ec0*/  F2FP.F16.E4M3.UNPACK_B R15, R15 ;  /* 0x0000000fff0f723e */ /* 0x000fe200020006ff */
[----:B---3--:R-:W-:Y:S04]  /*48ed0*/  STL.64 [R1+0x87b0], R18 ;  /* 0x0087b01201007387 */ /* 0x008fe80000100a00 */
[----:B------:R-:W3:Y:S04]  /*48ee0*/  LDL R16, [R1+0x88] ;  /* 0x0000880001107983 */ /* 0x000ee80000100800 */
[----:B------:R-:W3:Y:S01]  /*48ef0*/  LDL R17, [R1+0x8c] ;  /* 0x00008c0001117983 */ /* 0x000ee20000100800 */
[C---:B--2---:R-:W-:Y:S03]  /*48f00*/  HMMA.16816.F32 R8, R12.reuse, R26, R8 ;  /* 0x0000001a0c08723c */ /* 0x044fe60000001808 */
[----:B---3--:R1:W-:Y:S04]  /*48f10*/  STL.64 [R1+0x87c8], R16 ;  /* 0x0087c81001007387 */ /* 0x0083e80000100a00 */
[----:B0-----:R-:W2:Y:S04]  /*48f20*/  LDL R6, [R1+0x90] ;  /* 0x0000900001067983 */ /* 0x001ea80000100800 */
[----:B------:R-:W2:Y:S04]  /*48f30*/  LDL R7, [R1+0x94] ;  /* 0x0000940001077983 */ /* 0x000ea80000100800 */
[----:B-1----:R-:W2:Y:S04]  /*48f40*/  LDL.LU.64 R16, [R1+0x600] ;  /* 0x0006000001107983 */ /* 0x002ea80000300a00 */
[----:B------:R-:W2:Y:S04]  /*48f50*/  LDL.LU.64 R18, [R1+0x608] ;  /* 0x0006080001127983 */ /* 0x000ea80000300a00 */
[----:B------:R-:W-:Y:S04]  /*48f60*/  STL.64 [R1+0x610], R8 ;  /* 0x0006100801007387 */ /* 0x000fe80000100a00 */
[----:B------:R-:W-:Y:S04]  /*48f70*/  STL.64 [R1+0x618], R10 ;  /* 0x0006180a01007387 */ /* 0x000fe80000100a00 */
[----:B------:R-:W3:Y:S04]  /*48f80*/  LDL R24, [R1+0x40] ;  /* 0x0000400001187983 */ /* 0x000ee80000100800 */
[----:B------:R-:W3:Y:S04]  /*48f90*/  LDL R25, [R1+0x44] ;  /* 0x0000440001197983 */ /* 0x000ee80000100800 */
[----:B------:R-:W4:Y:S04]  /*48fa0*/  LDL.LU.64 R20, [R1+0x2030] ;  /* 0x0020300001147983 */ /* 0x000f280000300a00 */
[----:B------:R-:W2:Y:S04]  /*48fb0*/  LDL.LU.64 R22, [R1+0x2038] ;  /* 0x0020380001167983 */ /* 0x000ea80000300a00 */
[----:B--2---:R-:W-:Y:S04]  /*48fc0*/  STL.64 [R1+0x8778], R22 ;  /* 0x0087781601007387 */ /* 0x004fe80000100a00 */
[----:B----4-:R0:W-:Y:S04]  /*48fd0*/  STL.64 [R1+0x8770], R20 ;  /* 0x0087701401007387 */ /* 0x0101e80000100a00 */
        /* <DEDUP_REMOVED lines=21> */
[----:B------:R-:W4:Y:S04]  /*49130*/  LDL.64 R26, [R1+0x38] ;  /* 0x00003800011a7983 */ /* 0x000f280000100a00 */
        /* <DEDUP_REMOVED lines=28> */
[----:B0-----:R-:W2:Y:S04]  /*49300*/  LDL.LU.64 R16, [R1+0x8768] ;  /* 0x0087680001107983 */ /* 0x001ea80000300a00 */
[----:B-1----:R-:W3:Y:S01]  /*49310*/  LDL R18, [R1] ;  /* 0x0000000001127983 */ /* 0x002ee20000100800 */
[----:B------:R-:W-:-:S03]  /*49320*/  IMAD.MOV.U32 R19, RZ, RZ, R0 ;  /* 0x000000ffff137224 */ /* 0x000fc600078e0000 */
[----:B------:R-:W3:Y:S01]  /*49330*/  LDL.LU R0, [R1+0x8760] ;  /* 0x0087600001007983 */ /* 0x000ee20000300800 */
[----:B--2---:R-:W-:-:S15]  /*49340*/  HMMA.16816.F32 R20, R12, R16, R20 ;  /* 0x000000100c14723c */ /* 0x004fde0000001814 */
[----:B------:R-:W-:-:S04]  /*49350*/  NOP ;  /* 0x0000000000007918 */ /* 0x000fc80000000000 */
[----:B------:R0:W-:Y:S04]  /*49360*/  STL.64 [R1+0x2030], R20 ;  /* 0x0020301401007387 */ /* 0x0001e80000100a00 */
[----:B------:R1:W-:Y:S04]  /*49370*/  STL.64 [R1+0x2038], R22 ;  /* 0x0020381601007387 */ /* 0x0003e80000100a00 */
[----:B0-----:R-:W1:Y:S02]  /*49380*/  LDL.LU.64 R20, [R1+0x8758] ;  /* 0x0087580001147983 */ /* 0x001e640000300a00 */
[----:B-1----:R-:W-:Y:S02]  /*49390*/  HMMA.16816.F32 R20, R12, R20, R8 ;  /* 0x000000140c14723c */ /* 0x002fe40000001808 */
[----:B------:R-:W2:Y:S04]  /*493a0*/  LDL.LU.64 R10, [R1+0x8750] ;  /* 0x00875000010a7983 */ /* 0x000ea80000300a00 */
[----:B------:R-:W2:-:S13]  /*493b0*/  LDL.LU.64 R8, [R1+0x8748] ;  /* 0x0087480001087983 */ /* 0x000e9a0000300a00 */
[----:B------:R-:W-:Y:S04]  /*493c0*/  STL.64 [R1+0x2020], R20 ;  /* 0x0020201401007387 */ /* 0x000fe80000100a00 */
[----:B------:R0:W-:Y:S04]  /*493d0*/  STL.64 [R1+0x2028], R22 ;  /* 0x0020281601007387 */ /* 0x0001e80000100a00 */
[----:B0-----:R-:W2:Y:S04]  /*493e0*/  LDL.LU.64 R22, [R1+0x8740] ;  /* 0x0087400001167983 */ /* 0x001ea80000300a00 */
[----:B------:R-:W4:Y:S04]  /*493f0*/  LDL.64 R16, [R1+0x8] ;  /* 0x0000080001107983 */ /* 0x000f280000100a00 */
[----:B---3--:R-:W-:Y:S01]  /*49400*/  STL.64 [R1+0x86d0], R18 ;  /* 0x0086d01201007387 */ /* 0x008fe20000100a00 */
[----:B--2---:R-:W-:Y:S03]  /*49410*/  HMMA.16816.F32 R20, R12, R22, R8 ;  /* 0x000000160c14723c */ /* 0x004fe60000001808 */
[----:B----4-:R0:W-:Y:S04]  /*49420*/  STL.64 [R1+0x86c8], R16 ;  /* 0x0086c81001007387 */ /* 0x0101e80000100a00 */
[----:B0-----:R-:W2:Y:S04]  /*49430*/  LDL R16, [R1+0x48] ;  /* 0x0000480001107983 */ /* 0x001ea80000100800 */
[----:B------:R-:W3:Y:S08]  /*49440*/  LDL.LU.64 R10, [R1+0x8738] ;  /* 0x00873800010a7983 */ /* 0x000ef00000300a00 */
[----:B------:R0:W-:Y:S04]  /*49450*/  STL.64 [R1+0x2010], R20 ;  /* 0x0020101401007387 */ /* 0x0001e80000100a00 */
[----:B------:R1:W-:Y:S01]  /*49460*/  STL.64 [R1+0x2018], R22 ;  /* 0x0020181601007387 */ /* 0x0003e20000100a00 */
[----:B------:R-:W-:-:S03]  /*49470*/  IMAD.MOV.U32 R17, RZ, RZ, R0 ;  /* 0x000000ffff117224 */ /* 0x000fc600078e0000 */
[----:B0-----:R-:W4:Y:S04]  /*49480*/  LDL.LU.64 R20, [R1+0x1fe0] ;  /* 0x001fe00001147983 */ /* 0x001f280000300a00 */
[----:B-1----:R-:W4:Y:S04]  /*49490*/  LDL.LU.64 R22, [R1+0x1fe8] ;  /* 0x001fe80001167983 */ /* 0x002f280000300a00 */
[----:B------:R-:W2:Y:S01]  /*494a0*/  LDL.LU.64 R8, [R1+0x1fd0] ;  /* 0x001fd00001087983 */ /* 0x000ea20000300a00 */
[----:B---3--:R-:W-:Y:S01]  /*494b0*/  HMMA.16816.F32 R4, R12, R10, R4 ;  /* 0x0000000a0c04723c */ /* 0x008fe20000001804 */
[----:B------:R-:W-:-:S15]  /*494c0*/  IMAD.MOV.U32 R0, RZ, RZ, R11 ;  /* 0x000000ffff007224 */ /* 0x000fde00078e000b */
[----:B------:R-:W-:-:S03]  /*494d0*/  NOP ;  /* 0x0000000000007918 */ /* 0x000fc60000000000 */
[----:B------:R-:W-:Y:S04]  /*494e0*/  STL.64 [R1+0x2000], R4 ;  /* 0x0020000401007387 */ /* 0x000fe80000100a00 */
[----:B------:R0:W-:Y:S04]  /*494f0*/  STL.64 [R1+0x2008], R6 ;  /* 0x0020080601007387 */ /* 0x0001e80000100a00 */
[----:B------:R-:W2:Y:S04]  /*49500*/  LDL.LU.64 R10, [R1+0x1fd8] ;  /* 0x001fd800010a7983 */ /* 0x000ea80000300a00 */
[----:B0-----:R-:W3:Y:S04]  /*49510*/  LDL.64 R6, [R1+0x18] ;  /* 0x0000180001067983 */ /* 0x001ee80000100a00 */
[----:B---3--:R0:W-:Y:S04]  /*49520*/  STL.64 [R1+0x86f0], R6 ;  /* 0x0086f00601007387 */ /* 0x0081e80000100a00 */
[----:B------:R-:W3:Y:S04]  /*49530*/  LDL R4, [R1+0x20] ;  /* 0x0000200001047983 */ /* 0x000ee80000100800 */
[----:B------:R-:W3:Y:S04]  /*49540*/  LDL R5, [R1+0x24] ;  /* 0x0000240001057983 */ /* 0x000ee80000100800 */
[----:B------:R-:W2:Y:S04]  /*49550*/  LDL R18, [R1+0x10] ;  /* 0x0000100001127983 */ /* 0x000ea80000100800 */
[----:B------:R-:W2:Y:S04]  /*49560*/  LDL R19, [R1+0x14] ;  /* 0x0000140001137983 */ /* 0x000ea80000100800 */
[----:B0-----:R-:W2:Y:S04]  /*49570*/  LDL.64 R6, [R1+0x28] ;  /* 0x0000280001067983 */ /* 0x001ea80000100a00 */
[----:B--2---:R-:W-:Y:S04]  /*49580*/  STL.64 [R1+0x8720], R6 ;  /* 0x0087200601007387 */ /* 0x004fe80000100a00 */
[----:B---3--:R0:W-:Y:S04]  /*49590*/  STL.64 [R1+0x8718], R4 ;  /* 0x0087180401007387 */ /* 0x0081e80000100a00 */
[----:B0-----:R-:W2:Y:S04]  /*495a0*/  LDL.LU.64 R4, [R1+0x1ff0] ;  /* 0x001ff00001047983 */ /* 0x001ea80000300a00 */
[----:B------:R-:W2:Y:S04]  /*495b0*/  LDL.LU.64 R6, [R1+0x1ff8] ;  /* 0x001ff80001067983 */ /* 0x000ea80000300a00 */
[----:B------:R4:W-:Y:S01]  /*495c0*/  STL.64 [R1+0x86e8], R18 ;  /* 0x0086e81201007387 */ /* 0x0009e20000100a00 */
[C---:B------:R-:W-:Y:S03]  /*495d0*/  HMMA.16816.F32 R8, R12.reuse, R26, R8 ;  /* 0x0000001a0c08723c */ /* 0x040fe60000001808 */
[----:B------:R-:W-:Y:S05]  /*495e0*/  STL [R1+0x85b8], R0 ;  /* 0x0085b80001007387 */ /* 0x000fea0000100800 */
[C---:B--2---:R-:W-:Y:S08]  /*495f0*/  HMMA.16816.F32 R4, R12.reuse, R16, R4 ;  /* 0x000000100c04723c */ /* 0x044ff00000001804 */
[----:B----4-:R-:W-:Y:S11]  /*49600*/  HMMA.16816.F32 R16, R12, R24, R20 ;  /* 0x000000180c10723c */ /* 0x010ff60000001814 */
[----:B------:R-:W-:Y:S04]  /*49610*/  STL.64 [R1+0x1ff0], R4 ;  /* 0x001ff00401007387 */ /* 0x000fe80000100a00 */
[----:B------:R0:W-:Y:S04]  /*49620*/  STL.64 [R1+0x1ff8], R6 ;  /* 0x001ff80601007387 */ /* 0x0001e80000100a00 */
[----:B0-----:R-:W2:Y:S04]  /*49630*/  LDL R6, [R1+0x30] ;  /* 0x0000300001067983 */ /* 0x001ea80000100800 */
[----:B------:R0:W-:Y:S04]  /*49640*/  STL.64 [R1+0x1fe0], R16 ;  /* 0x001fe01001007387 */ /* 0x0001e80000100a00 */
[----:B------:R1:W-:Y:S04]  /*49650*/  STL.64 [R1+0x1fe8], R18 ;  /* 0x001fe81201007387 */ /* 0x0003e80000100a00 */
[----:B------:R-:W2:Y:S04]  /*49660*/  LDL R7, [R1+0x34] ;  /* 0x0000340001077983 */ /* 0x000ea80000100800 */
[----:B0-----:R-:W3:Y:S04]  /*49670*/  LDL.LU.64 R16, [R1+0x1f90] ;  /* 0x001f900001107983 */ /* 0x001ee80000300a00 */
[----:B------:R-:W-:Y:S04]  /*49680*/  STL.64 [R1+0x1fd0], R8 ;  /* 0x001fd00801007387 */ /* 0x000fe80000100a00 */
[----:B------:R-:W-:Y:S04]  /*49690*/  STL.64 [R1+0x1fd8], R10 ;  /* 0x001fd80a01007387 */ /* 0x000fe80000100a00 */
        /* <DEDUP_REMOVED lines=9> */
[----:B------:R-:W-:-:S03]  /*49730*/  IMAD.MOV.U32 R0, RZ, RZ, R27 ;  /* 0x000000ffff007224 */ /* 0x000fc600078e001b */
[----:B----4-:R-:W-:Y:S04]  /*49740*/  STL.64 [R1+0x8730], R18 ;  /* 0x0087301201007387 */ /* 0x010fe80000100a00 */
[----:B---3--:R0:W-:Y:S04]  /*49750*/  STL.64 [R1+0x8728], R16 ;  /* 0x0087281001007387 */ /* 0x0081e80000100a00 */
[----:B0-----:R-:W2:Y:S04]  /*49760*/  LDL.LU.64 R16, [R1+0x1fc0] ;  /* 0x001fc00001107983 */ /* 0x001ea80000300a00 */
[----:B------:R-:W2:Y:S04]  /*49770*/  LDL.LU.64 R18, [R1+0x1fc8] ;  /* 0x001fc80001127983 */ /* 0x000ea80000300a00 */
[----:B------:R-:W3:Y:S04]  /*49780*/  LDL.LU.64 R24, [R1+0x1f50] ;  /* 0x001f500001187983 */ /* 0x000ee80000300a00 */
[----:B------:R-:W4:Y:S04]  /*49790*/  LDL.LU.64 R26, [R1+0x1f58] ;  /* 0x001f5800011a7983 */ /* 0x000f280000300a00 */
[----:B----4-:R-:W-:Y:S04]  /*497a0*/  STL.64 [R1+0x86b0], R26 ;  /* 0x0086b01a01007387 */ /* 0x010fe80000100a00 */
[----:B---3--:R0:W-:Y:S04]  /*497b0*/  STL.64 [R1+0x86a8], R24 ;  /* 0x0086a81801007387 */ /* 0x0081e80000100a00 */
[----:B0-----:R-:W3:Y:S04]  /*497c0*/  LDL.LU.64 R24, [R1+0x1f60] ;  /* 0x001f600001187983 */ /* 0x001ee80000300a00 */
[----:B------:R-:W4:Y:S01]  /*497d0*/  LDL.LU.64 R26, [R1+0x1f68] ;  /* 0x001f6800011a7983 */ /* 0x000f220000300a00 */
[C---:B--2---:R-:W-:Y:S03]  /*497e0*/  HMMA.16816.F32 R4, R12.reuse, R6, R16 ;  /* 0x000000060c04723c */ /* 0x044fe60000001810 */
        /* <DEDUP_REMOVED lines=12> */
[----:B------:R-:W-:Y:S04]  /*498b0*/  STL [R1+0x85bc], R0 ;  /* 0x0085bc0001007387 */ /* 0x000fe80000100800 */
        /* <DEDUP_REMOVED lines=58> */
[----:B------:R-:W-:Y:S04]  /*49c60*/  STL.64 [R1+0x1f40], R20 ;  /* 0x001f401401007387 */ /* 0x000fe80000100a00 */
[----:B------:R0:W-:Y:S04]  /*49c70*/  STL.64 [R1+0x1f48], R22 ;  /* 0x001f481601007387 */ /* 0x0001e80000100a00 */
[----:B0-----:R-:W3:Y:S04]  /*49c80*/  LDL.LU.64 R22, [R1+0x8680] ;  /* 0x0086800001167983 */ /* 0x001ee80000300a00 */
[----:B------:R-:W2:Y:S04]  /*49c90*/  LDL.LU.64 R20, [R1+0x8678] ;  /* 0x0086780001147983 */ /* 0x000ea80000300a00 */
[----:B------:R-:W-:Y:S04]  /*49ca0*/  STL.64 [R1+0x84c8], R26 ;  /* 0x0084c81a01007387 */ /* 0x000fe80000100a00 */
[----:B------:R0:W-:Y:S04]  /*49cb0*/  STL.64 [R1+0x84c0], R24 ;  /* 0x0084c01801007387 */ /* 0x0001e80000100a00 */
[----:B------:R-:W-:Y:S04]  /*49cc0*/  STL.64 [R1+0x1f30], R8 ;  /* 0x001f300801007387 */ /* 0x000fe80000100a00 */
[----:B------:R-:W-:Y:S04]  /*49cd0*/  STL.64 [R1+0x1f38], R10 ;  /* 0x001f380a01007387 */ /* 0x000fe80000100a00 */
[----:B0-----:R-:W4:Y:S04]  /*49ce0*/  LDL.LU R24, [R1+0x30c8] ;  /* 0x0030c80001187983 */ /* 0x001f280000300800 */
[----:B------:R-:W4:Y:S04]  /*49cf0*/  LDL.LU R25, [R1+0x30c4] ;  /* 0x0030c40001197983 */ /* 0x000f280000300800 */
[----:B----4-:R0:W-:Y:S04]  /*49d00*/  STL.64 [R1+0x8630], R24 ;  /* 0x0086301801007387 */ /* 0x0101e80000100a00 */
[----:B0-----:R-:W2:Y:S04]  /*49d10*/  LDL.LU.64 R24, [R1+0x1f10] ;  /* 0x001f100001187983 */ /* 0x001ea80000300a00 */
[----:B------:R-:W2:Y:S04]  /*49d20*/  LDL.LU.64 R26, [R1+0x1f18] ;  /* 0x001f1800011a7983 */ /* 0x000ea80000300a00 */
[----:B------:R-:W4:Y:S04]  /*49d30*/  LDL.LU.64 R8, [R1+0x1ef0] ;  /* 0x001ef00001087983 */ /* 0x000f280000300a00 */
[----:B------:R-:W2:Y:S01]  /*49d40*/  LDL.LU.64 R10, [R1+0x1ef8] ;  /* 0x001ef800010a7983 */ /* 0x000ea20000300a00 */
        /* <DEDUP_REMOVED lines=10> */
[C---:B------:R-:W-:Y:S08]  /*49df0*/  HMMA.16816.F32 R24, R12.reuse, R20, R24 ;  /* 0x000000140c18723c */ /* 0x040ff00000001818 */
[C---:B--2---:R-:W-:Y:S01]  /*49e00*/  HMMA.16816.F32 R8, R12.reuse, R18, R8 ;  /* 0x000000120c08723c */ /* 0x044fe20000001808 */
[----:B----4-:R-:W-:Y:S04]  /*49e10*/  STL.64 [R1+0x8650], R6 ;  /* 0x0086500601007387 */ /* 0x010fe80000100a00 */
[----:B---3--:R0:W-:Y:S04]  /*49e20*/  STL.64 [R1+0x8648], R4 ;  /* 0x0086480401007387 */ /* 0x0081e80000100a00 */
[----:B0-----:R-:W2:Y:S04]  /*49e30*/  LDL.LU.64 R4, [R1+0x1ee0] ;  /* 0x001ee00001047983 */ /* 0x001ea80000300a00 */
[----:B------:R-:W2:Y:S04]  /*49e40*/  LDL.LU.64 R6, [R1+0x1ee8] ;  /* 0x001ee80001067983 */ /* 0x000ea80000300a00 */
[----:B------:R0:W-:Y:S04]  /*49e50*/  STL.64 [R1+0x1f10], R24 ;  /* 0x001f101801007387 */ /* 0x0001e80000100a00 */
[----:B------:R1:W-:Y:S04]  /*49e60*/  STL.64 [R1+0x1f18], R26 ;  /* 0x001f181a01007387 */ /* 0x0003e80000100a00 */
[----:B0-----:R-:W3:Y:S04]  /*49e70*/  LDL.LU.64 R24, [R1+0x1ec0] ;  /* 0x001ec00001187983 */ /* 0x001ee80000300a00 */
[----:B-1----:R-:W3:Y:S04]  /*49e80*/  LDL.LU.64 R26, [R1+0x1ec8] ;  /* 0x001ec800011a7983 */ /* 0x002ee80000300a00 */
[----:B------:R0:W-:Y:S04]  /*49e90*/  STL.64 [R1+0x84d8], R22 ;  /* 0x0084d81601007387 */ /* 0x0001e80000100a00 */
[----:B0-----:R-:W4:Y:S04]  /*49ea0*/  LDL.LU R22, [R1+0x30c0] ;  /* 0x0030c00001167983 */ /* 0x001f280000300800 */
[----:B------:R-:W4:Y:S04]  /*49eb0*/  LDL.LU R23, [R1+0x30bc] ;  /* 0x0030bc0001177983 */ /* 0x000f280000300800 */
[----:B------:R0:W-:Y:S04]  /*49ec0*/  STL.64 [R1+0x84d0], R20 ;  /* 0x0084d01401007387 */ /* 0x0001e80000100a00 */
[----:B0-----:R-:W2:Y:S04]  /*49ed0*/  LDL.LU R20, [R1+0x30b8] ;  /* 0x0030b80001147983 */ /* 0x001ea80000300800 */
[----:B------:R-:W2:Y:S04]  /*49ee0*/  LDL.LU R21, [R1+0x30b4] ;  /* 0x0030b40001157983 */ /* 0x000ea80000300800 */
        /* <DEDUP_REMOVED lines=30> */
[C---:B--2---:R-:W-:Y:S08]  /*4a0d0*/  HMMA.16816.F32 R24, R12.reuse, R6, R24 ;  /* 0x000000060c18723c */ /* 0x044ff00000001818 */
[C---:B---3--:R-:W-:Y:S11]  /*4a0e0*/  HMMA.16816.F32 R8, R12.reuse, R4, R8 ;  /* 0x000000040c08723c */ /* 0x048ff60000001808 */
[----:B------:R0:W-:Y:S04]  /*4a0f0*/  STL.64 [R1+0x1ec0], R24 ;  /* 0x001ec01801007387 */ /* 0x0001e80000100a00 */
[----:B------:R1:W-:Y:S04]  /*4a100*/  STL.64 [R1+0x1ec8], R26 ;  /* 0x001ec81a01007387 */ /* 0x0003e80000100a00 */
[----:B0-----:R-:W2:Y:S04]  /*4a110*/  LDL.LU.64 R24, [R1+0x8630] ;  /* 0x0086300001187983 */ /* 0x001ea80000300a00 */
[----:B-1----:R-:W3:Y:S04]  /*4a120*/  LDL.LU R26, [R1+0x30d0] ;  /* 0x0030d000011a7983 */ /* 0x002ee80000300800 */
[----:B------:R-:W3:Y:S04]  /*4a130*/  LDL.LU R27, [R1+0x30cc] ;  /* 0x0030cc00011b7983 */ /* 0x000ee80000300800 */
[----:B------:R-:W-:Y:S04]  /*4a140*/  STL.64 [R1+0x1eb0], R8 ;  /* 0x001eb00801007387 */ /* 0x000fe80000100a00 */
[----:B------:R-:W-:Y:S04]  /*4a150*/  STL.64 [R1+0x1eb8], R10 ;  /* 0x001eb80a01007387 */ /* 0x000fe80000100a00 */
[----:B------:R-:W-:Y:S04]  /*4a160*/  STL.64 [R1+0x8468], R6 ;  /* 0x0084680601007387 */ /* 0x000fe80000100a00 */
[----:B------:R0:W-:Y:S02]  /*4a170*/  STL.64 [R1+0x8460], R4 ;  /* 0x0084600401007387 */ /* 0x0001e40000100a00 */
[----:B0-----:R-:W-:-:S15]  /*4a180*/  HMMA.16816.F32 R4, R12, R2, R16 ;  /* 0x000000020c04723c */ /* 0x001fde0000001810 */
[----:B------:R-:W-:-:S04]  /*4a190*/  NOP ;  /* 0x0000000000007918 */ /* 0x000fc80000000000 */
[----:B------:R-:W-:Y:S04]  /*4a1a0*/  STL.64 [R1+0x11e0], R4 ;  /* 0x0011e00401007387 */ /* 0x000fe80000100a00 */
[----:B------:R-:W-:Y:S04]  /*4a1b0*/  STL.64 [R1+0x11e8], R6 ;  /* 0x0011e80601007387 */ /* 0x000fe80000100a00 */
[----:B------:R-:W2:Y:S04]  /*4a1c0*/  LDL R18, [R1+0x68] ;  /* 0x0000680001127983 */ /* 0x000ea80000100800 */
[----:B------:R-:W2:Y:S01]  /*4a1d0*/  LDL R19, [R1+0x6c] ;  /* 0x00006c0001137983 */ /* 0x000ea20000100800 */
[----:B------:R-:W-:-:S02]  /*4a1e0*/  IMAD R12, R21, 0x100, R20 ;  /* 0x00000100150c7824 */ /* 0x000fc400078e0214 */
[----:B----4-:R-:W-:Y:S01]  /*4a1f0*/  IMAD R13, R23, 0x100, R22 ;  /* 0x00000100170d7824 */ /* 0x010fe200078e0216 */
[----:B------:R-:W4:Y:S04]  /*4a200*/  LDL R20, [R1+0x60] ;  /* 0x0000600001147983 */ /* 0x000f280000100800 */
[----:B------:R-:W4:Y:S04]  /*4a210*/  LDL R21, [R1+0x64] ;  /* 0x0000640001157983 */ /* 0x000f280000100800 */
[----:B--2---:R0:W-:Y:S04]  /*4a220*/  STL.64 [R1+0x85c0], R18 ;  /* 0x0085c01201007387 */ /* 0x0041e80000100a00 */
[----:B------:R-:W2:Y:S04]  /*4a230*/  LDL R22, [R1+0x58] ;  /* 0x0000580001167983 */ /* 0x000ea80000100800 */
[----:B------:R-:W2:Y:S04]  /*4a240*/  LDL R23, [R1+0x5c] ;  /* 0x00005c0001177983 */ /* 0x000ea80000100800 */
[----:B0-----:R-:W3:Y:S04]  /*4a250*/  LDL R18, [R1+0x78] ;  /* 0x0000780001127983 */ /* 0x001ee80000100800 */
[----:B------:R-:W3:Y:S04]  /*4a260*/  LDL R19, [R1+0x7c] ;  /* 0x00007c0001137983 */ /* 0x000ee80000100800 */
[----:B--2---:R-:W-:Y:S04]  /*4a270*/  STL.64 [R1+0x85d0], R22 ;  /* 0x0085d01601007387 */ /* 0x004fe80000100a00 */
[----:B----4-:R-:W-:Y:S04]  /*4a280*/  STL.64 [R1+0x85c8], R20 ;  /* 0x0085c81401007387 */ /* 0x010fe80000100a00 */
[----:B------:R-:W2:Y:S04]  /*4a290*/  LDL R16, [R1+0x70] ;  /* 0x0000700001107983 */ /* 0x000ea80000100800 */
[----:B------:R-:W2:Y:S04]  /*4a2a0*/  LDL R17, [R1+0x74] ;  /* 0x0000740001117983 */ /* 0x000ea80000100800 */
[----:B---3--:R0:W-:Y:S04]  /*4a2b0*/  STL.64 [R1+0x85e0], R18 ;  /* 0x0085e01201007387 */ /* 0x0081e80000100a00 */
[----:B0-----:R-:W3:Y:S04]  /*4a2c0*/  LDL R18, [R1+0x80] ;  /* 0x0000800001127983 */ /* 0x001ee80000100800 */
[----:B------:R-:W3:Y:S04]  /*4a2d0*/  LDL R19, [R1+0x84] ;  /* 0x0000840001137983 */ /* 0x000ee80000100800 */
[----:B--2---:R0:W-:Y:S04]  /*4a2e0*/  STL.64 [R1+0x85d8], R16 ;  /* 0x0085d81001007387 */ /* 0x0041e80000100a00 */
[----:B------:R-:W2:Y:S04]  /*4a2f0*/  LDL R6, [R1+0x98] ;  /* 0x0000980001067983 */ /* 0x000ea80000100800 */
[----:B------:R-:W2:Y:S04]  /*4a300*/  LDL R7, [R1+0x9c] ;  /* 0x00009c0001077983 */ /* 0x000ea80000100800 */
[----:B0-----:R-:W4:Y:S04]  /*4a310*/  LDL R16, [R1+0x88] ;  /* 0x0000880001107983 */ /* 0x001f280000100800 */
[----:B------:R-:W4:Y:S04]  /*4a320*/  LDL R17, [R1+0x8c] ;  /* 0x00008c0001117983 */ /* 0x000f280000100800 */
[----:B---3--:R0:W-:Y:S04]  /*4a330*/  STL.64 [R1+0x85f8], R18 ;  /* 0x0085f81201007387 */ /* 0x0081e80000100a00 */
[----:B0-----:R-:W3:Y:S04]  /*4a340*/  LDL R18, [R1+0x90] ;  /* 0x0000900001127983 */ /* 0x001ee80000100800 */
[----:B------:R-:W3:Y:S01]  /*4a350*/  LDL R19, [R1+0x94] ;  /* 0x0000940001137983 */ /* 0x000ee20000100800 */
[----:B------:R-:W-:-:S02]  /*4a360*/  IMAD R14, R25, 0x100, R24 ;  /* 0x00000100190e7824 */ /* 0x000fc400078e0218 */
[----:B------:R-:W-:Y:S02]  /*4a370*/  IMAD R15, R27, 0x100, R26 ;  /* 0x000001001b0f7824 */ /* 0x000fe400078e021a */
[----:B------:R-:W-:Y:S01]  /*4a380*/  IMAD.MOV.U32 R25, RZ, RZ, R0 ;  /* 0x000000ffff197224 */ /* 0x000fe200078e0000 */
[----:B---3--:R-:W-:Y:S04]  /*4a390*/  STL.64 [R1+0x8620], R18 ;  /* 0x0086201201007387 */ /* 0x008fe80000100a00 */
[----:B----4-:R0:W-:Y:S04]  /*4a3a0*/  STL.64 [R1+0x8618], R16 ;  /* 0x0086181001007387 */ /* 0x0101e80000100a00 */
[----:B0-----:R-:W2:Y:S04]  /*4a3b0*/  LDL.LU.64 R16, [R1+0x5e0] ;  /* 0x0005e00001107983 */ /* 0x001ea80000300a00 */
[----:B------:R-:W2:Y:S04]  /*4a3c0*/  LDL.LU.64 R18, [R1+0x5e8] ;  /* 0x0005e80001127983 */ /* 0x000ea80000300a00 */
[----:B------:R-:W3:Y:S04]  /*4a3d0*/  LDL R26, [R1] ;  /* 0x00000000011a7983 */ /* 0x000ee80000100800 */
[----:B------:R-:W3:Y:S04]  /*4a3e0*/  LDL R27, [R1+0x4] ;  /* 0x00000400011b7983 */ /* 0x000ee80000100800 */
[----:B------:R-:W4:Y:S04]  /*4a3f0*/  LDL R24, [R1+0x8] ;  /* 0x0000080001187983 */ /* 0x000f280000100800 */
[----:B------:R-:W2:Y:S04]  /*4a400*/  LDL.LU R0, [R1+0x8628] ;  /* 0x0086280001007983 */ /* 0x000ea80000300800 */
        /* <DEDUP_REMOVED lines=12> */
[----:B---3--:R0:W-:Y:S04]  /*4a4d0*/  STL.64 [R1+0x84e0], R26 ;  /* 0x0084e01a01007387 */ /* 0x0081e80000100a00 */
[----:B0-----:R-:W3:Y:S01]  /*4a4e0*/  LDL.64 R26, [R1+0x10] ;  /* 0x00001000011a7983 */ /* 0x001ee20000100a00 */
[----:B------:R-:W-:-:S02]  /*4a4f0*/  F2FP.F16.E4M3.UNPACK_B R12, R12 ;  /* 0x0000000cff0c723e */ /* 0x000fc400020006ff */
[----:B------:R-:W-:Y:S02]  /*4a500*/  F2FP.F16.E4M3.UNPACK_B R13, R13 ;  /* 0x0000000dff0d723e */ /* 0x000fe400020006ff */
[----:B------:R-:W-:Y:S02]  /*4a510*/  F2FP.F16.E4M3.UNPACK_B R14, R14 ;  /* 0x0000000eff0e723e */ /* 0x000fe400020006ff */
[----:B------:R-:W-:-:S07]  /*4a520*/  F2FP.F16.E4M3.UNPACK_B R15, R15 ;  /* 0x0000000fff0f723e */ /* 0x000fce00020006ff */
[C---:B------:R-:W-:Y:S01]  /*4a530*/  HMMA.16816.F32 R4, R12.reuse, R6, R16 ;  /* 0x000000060c04723c */ /* 0x040fe20000001810 */
[----:B---3--:R-:W-:Y:S04]  /*4a540*/  STL.64 [R1+0x8510], R26 ;  /* 0x0085101a01007387 */ /* 0x008fe80000100a00 */
[----:B----4-:R0:W-:Y:S04]  /*4a550*/  STL.64 [R1+0x8508], R24 ;  /* 0x0085081801007387 */ /* 0x0101e80000100a00 */
[----:B0-----:R-:W3:Y:S04]  /*4a560*/  LDL.LU.64 R24, [R1+0x5d0] ;  /* 0x0005d00001187983 */ /* 0x001ee80000300a00 */
[----:B------:R-:W3:Y:S04]  /*4a570*/  LDL.LU.64 R26, [R1+0x5d8] ;  /* 0x0005d800011a7983 */ /* 0x000ee80000300a00 */
[----:B------:R-:W3:Y:S04]  /*4a580*/  LDL.LU.64 R18, [R1+0x8620] ;  /* 0x0086200001127983 */ /* 0x000ee80000300a00 */
[----:B------:R-:W2:Y:S04]  /*4a590*/  LDL.LU.64 R16, [R1+0x8618] ;  /* 0x0086180001107983 */ /* 0x000ea80000300a00 */
[----:B------:R0:W-:Y:S04]  /*4a5a0*/  STL.64 [R1+0x5e0], R4 ;  /* 0x0005e00401007387 */ /* 0x0001e80000100a00 */
[----:B------:R1:W-:Y:S04]  /*4a5b0*/  STL.64 [R1+0x5e8], R6 ;  /* 0x0005e80601007387 */ /* 0x0003e80000100a00 */
[----:B0-----:R-:W4:Y:S04]  /*4a5c0*/  LDL.LU.64 R4, [R1+0x1e40] ;  /* 0x001e400001047983 */ /* 0x001f280000300a00 */
[----:B-1----:R-:W4:Y:S01]  /*4a5d0*/  LDL.LU.64 R6, [R1+0x1e48] ;  /* 0x001e480001067983 */ /* 0x002f220000300a00 */
[----:B---3--:R-:W-:-:S15]  /*4a5e0*/  HMMA.16816.F32 R24, R12, R18, R24 ;  /* 0x000000120c18723c */ /* 0x008fde0000001818 */
[----:B------:R-:W-:-:S04]  /*4a5f0*/  NOP ;  /* 0x0000000000007918 */ /* 0x000fc80000000000 */
[----:B------:R-:W-:Y:S04]  /*4a600*/  STL.64 [R1+0x5d0], R24 ;  /* 0x0005d01801007387 */ /* 0x000fe80000100a00 */
[----:B------:R0:W-:Y:S04]  /*4a610*/  STL.64 [R1+0x5d8], R26 ;  /* 0x0005d81a01007387 */ /* 0x0001e80000100a00 */
[----:B0-----:R-:W3:Y:S01]  /*4a620*/  LDL R26, [R1+0x18] ;  /* 0x00001800011a7983 */ /* 0x001ee20000100800 */
[----:B--2---:R-:W-:Y:S01]  /*4a630*/  HMMA.16816.F32 R16, R12, R16, R20 ;  /* 0x000000100c10723c */ /* 0x004fe20000001814 */
[----:B------:R-:W-:-:S02]  /*4a640*/  IMAD.MOV.U32 R27, RZ, RZ, R0 ;  /* 0x000000ffff1b7224 */ /* 0x000fc400078e0000 */
[----:B------:R-:W2:Y:S04]  /*4a650*/  LDL.LU R0, [R1+0x8610] ;  /* 0x0086100001007983 */ /* 0x000ea80000300800 */
[----:B---3--:R0:W-:Y:S04]  /*4a660*/  STL.64 [R1+0x8528], R26 ;  /* 0x0085281a01007387 */ /* 0x0081e80000100a00 */
[----:B------:R-:W3:Y:S04]  /*4a670*/  LDL.LU.64 R24, [R1+0x1e80] ;  /* 0x001e800001187983 */ /* 0x000ee80000300a00 */
[----:B0-----:R-:W3:Y:S04]  /*4a680*/  LDL.LU.64 R26, [R1+0x1e88] ;  /* 0x001e8800011a7983 */ /* 0x001ee80000300a00 */
        /* <DEDUP_REMOVED lines=12> */
[----:B---3--:R-:W-:-:S15]  /*4a750*/  HMMA.16816.F32 R24, R12, R18, R24 ;  /* 0x000000120c18723c */ /* 0x008fde0000001818 */
[----:B------:R-:W-:-:S04]  /*4a760*/  NOP ;  /* 0x0000000000007918 */ /* 0x000fc80000000000 */
[----:B------:R0:W-:Y:S04]  /*4a770*/  STL.64 [R1+0x1e80], R24 ;  /* 0x001e801801007387 */ /* 0x0001e80000100a00 */
[----:B------:R-:W-:Y:S04]  /*4a780*/  STL.64 [R1+0x1e88], R26 ;  /* 0x001e881a01007387 */ /* 0x000fe80000100a00 */
[----:B0-----:R-:W3:Y:S04]  /*4a790*/  LDL R24, [R1+0x20] ;  /* 0x0000200001187983 */ /* 0x001ee80000100800 */
[----:B------:R-:W3:Y:S01]  /*4a7a0*/  LDL R25, [R1+0x24] ;  /* 0x0000240001197983 */ /* 0x000ee20000100800 */
[C---:B--2---:R-:W-:Y:S03]  /*4a7b0*/  HMMA.16816.F32 R16, R12.reuse, R16, R20 ;  /* 0x000000100c10723c */ /* 0x044fe60000001814 */
[----:B---3--:R0:W-:Y:S04]  /*4a7c0*/  STL.64 [R1+0x8540], R24 ;  /* 0x0085401801007387 */ /* 0x0081e80000100a00 */
[----:B0-----:R-:W2:Y:S04]  /*4a7d0*/  LDL.LU.64 R24, [R1+0x1e60] ;  /* 0x001e600001187983 */ /* 0x001ea80000300a00 */
[----:B------:R-:W2:Y:S04]  /*4a7e0*/  LDL.LU.64 R26, [R1+0x1e68] ;  /* 0x001e6800011a7983 */ /* 0x000ea80000300a00 */
[----:B------:R-:W4:Y:S04]  /*4a7f0*/  LDL.LU.64 R22, [R1+0x85d0] ;  /* 0x0085d00001167983 */ /* 0x000f280000300a00 */
[----:B------:R-:W3:Y:S04]  /*4a800*/  LDL.LU.64 R20, [R1+0x85c8] ;  /* 0x0085c80001147983 */ /* 0x000ee80000300a00 */
[----:B------:R-:W-:Y:S04]  /*4a810*/  STL.64 [R1+0x1e70], R16 ;  /* 0x001e701001007387 */ /* 0x000fe80000100a00 */
[----:B------:R0:W-:Y:S04]  /*4a820*/  STL.64 [R1+0x1e78], R18 ;  /* 0x001e781201007387 */ /* 0x0001e80000100a00 */
[----:B0-----:R-:W2:Y:S02]  /*4a830*/  LDL.LU.64 R18, [R1+0x85c0] ;  /* 0x0085c00001127983 */ /* 0x001ea40000300a00 */
[C---:B--2---:R-:W-:Y:S02]  /*4a840*/  HMMA.16816.F32 R16, R12.reuse, R18, R24 ;  /* 0x000000120c10723c */ /* 0x044fe40000001818 */
[----:B------:R-:W2:Y:S06]  /*4a850*/  LDL R26, [R1+0x28] ;  /* 0x00002800011a7983 */ /* 0x000eac0000100800 */
[C---:B---3--:R-:W-:Y:S08]  /*4a860*/  HMMA.16816.F32 R8, R12.reuse, R20, R8 ;  /* 0x000000140c08723c */ /* 0x048ff00000001808 */
[----:B----4-:R-:W-:Y:S01]  /*4a870*/  HMMA.16816.F32 R4, R12, R22, R4 ;  /* 0x000000160c04723c */ /* 0x010fe20000001804 */
[----:B------:R-:W-:-:S02]  /*4a880*/  IMAD.MOV.U32 R27, RZ, RZ, R0 ;  /* 0x000000ffff1b7224 */ /* 0x000fc400078e0000 */
[----:B------:R-:W-:Y:S04]  /*4a890*/  STL.64 [R1+0x1e60], R16 ;  /* 0x001e601001007387 */ /* 0x000fe80000100a00 */
[----:B------:R-:W-:Y:S04]  /*4a8a0*/  STL.64 [R1+0x1e68], R18 ;  /* 0x001e681201007387 */ /* 0x000fe80000100a00 */
[----:B------:R-:W-:Y:S04]  /*4a8b0*/  STL.64 [R1+0x1e50], R8 ;  /* 0x001e500801007387 */ /* 0x000fe80000100a00 */
[----:B------:R-:W-:Y:S04]  /*4a8c0*/  STL.64 [R1+0x1e58], R10 ;  /* 0x001e580a01007387 */ /* 0x000fe80000100a00 */
[----:B------:R-:W3:Y:S04]  /*4a8d0*/  LDL.LU R0, [R1+0x85bc] ;  /* 0x0085bc0001007983 */ /* 0x000ee80000300800 */
[----:B--2---:R0:W-:Y:S04]  /*4a8e0*/  STL.64 [R1+0x8558], R26 ;  /* 0x0085581a01007387 */ /* 0x0041e80000100a00 */
[----:B------:R-:W2:Y:S04]  /*4a8f0*/  LDL R24, [R1+0x30] ;  /* 0x0000300001187983 */ /* 0x000ea80000100800 */
[----:B------:R-:W-:Y:S04]  /*4a900*/  STL.64 [R1+0x1e40], R4 ;  /* 0x001e400401007387 */ /* 0x000fe80000100a00 */
[----:B------:R-:W-:Y:S04]  /*4a910*/  STL.64 [R1+0x1e48], R6 ;  /* 0x001e480601007387 */ /* 0x000fe80000100a00 */
[----:B------:R-:W2:Y:S04]  /*4a920*/  LDL R25, [R1+0x34] ;  /* 0x0000340001197983 */ /* 0x000ea80000100800 */
[----:B0-----:R-:W4:Y:S01]  /*4a930*/  LDL R26, [R1+0x38] ;  /* 0x00003800011a7983 */ /* 0x001f220000100800 */
[----:B---3--:R-:W-:-:S03]  /*4a940*/  IMAD.MOV.U32 R27, RZ, RZ, R0 ;  /* 0x000000ffff1b7224 */ /* 0x008fc600078e0000 */
[----:B------:R-:W3:Y:S04]  /*4a950*/  LDL.LU R0, [R1+0x85b8] ;  /* 0x0085b80001007983 */ /* 0x000ee80000300800 */
[----:B--2---:R0:W-:Y:S04]  /*4a960*/  STL.64 [R1+0x8570], R24 ;  /* 0x0085701801007387 */ /* 0x0041e80000100a00 */
[----:B0-----:R-:W2:Y:S04]  /*4a970*/  LDL R24, [R1+0x40] ;  /* 0x0000400001187983 */ /* 0x001ea80000100800 */
[----:B------:R-:W2:Y:S04]  /*4a980*/  LDL R25, [R1+0x44] ;  /* 0x0000440001197983 */ /* 0x000ea80000100800 */
[----:B----4-:R0:W-:Y:S04]  /*4a990*/  STL.64 [R1+0x8588], R26 ;  /* 0x0085881a01007387 */ /* 0x0101e80000100a00 */
[----:B------:R-:W4:Y:S04]  /*4a9a0*/  LDL R10, [R1+0x50] ;  /* 0x00005000010a7983 */ /* 0x000f280000100800 */
[----:B0-----:R-:W3:Y:S04]  /*4a9b0*/  LDL R26, [R1+0x48] ;  /* 0x00004800011a7983 */ /* 0x001ee80000100800 */
[----:B------:R-:W3:Y:S04]  /*4a9c0*/  LDL R27, [R1+0x4c] ;  /* 0x00004c00011b7983 */ /* 0x000ee80000100800 */
[----:B------:R-:W4:Y:S04]  /*4a9d0*/  LDL.LU.64 R4, [R1+0x1e30] ;  /* 0x001e300001047983 */ /* 0x000f280000300a00 */
[----:B------:R-:W4:Y:S04]  /*4a9e0*/  LDL.LU.64 R6, [R1+0x1e38] ;  /* 0x001e380001067983 */ /* 0x000f280000300a00 */
        /* <DEDUP_REMOVED lines=39> */
[----:B------:R-:W2:Y:S01]  /*4ac60*/  LDL.LU.64 R22, [R1+0x1e28] ;  /* 0x001e280001167983 */ /* 0x000ea20000300a00 */
[C---:B----4-:R-:W-:Y:S03]  /*4ac70*/  HMMA.16816.F32 R4, R12.reuse, R10, R4 ;  /* 0x0000000a0c04723c */ /* 0x050fe60000001804 */
[----:B------:R-:W3:Y:S04]  /*4ac80*/  LDL.LU.64 R16, [R1+0x1d80] ;  /* 0x001d800001107983 */ /* 0x000ee80000300a00 */
[----:B------:R-:W3:Y:S04]  /*4ac90*/  LDL.LU.64 R18, [R1+0x1d88] ;  /* 0x001d880001127983 */ /* 0x000ee80000300a00 */
[----:B------:R-:W4:Y:S04]  /*4aca0*/  LDL.LU.64 R8, [R1+0x1d70] ;  /* 0x001d700001087983 */ /* 0x000f280000300a00 */
[----:B------:R-:W4:Y:S04]  /*4acb0*/  LDL.LU.64 R10, [R1+0x1d78] ;  /* 0x001d7800010a7983 */ /* 0x000f280000300a00 */
        /* <DEDUP_REMOVED lines=62> */
[----:B------:R-:W3:-:S13]  /*4b0a0*/  LDL.LU.64 R20, [R1+0x84d0] ;  /* 0x0084d00001147983 */ /* 0x000eda0000300a00 */
[----:B------:R-:W-:Y:S04]  /*4b0b0*/  STL.64 [R1+0x1d90], R24 ;  /* 0x001d901801007387 */ /* 0x000fe80000100a00 */
[----:B------:R0:W-:Y:S04]  /*4b0c0*/  STL.64 [R1+0x1d98], R26 ;  /* 0x001d981a01007387 */ /* 0x0001e80000100a00 */
[----:B0-----:R-:W4:Y:S01]  /*4b0d0*/  LDL.LU.64 R26, [R1+0x84c8] ;  /* 0x0084c800011a7983 */ /* 0x001f220000300a00 */
[C---:B------:R-:W-:Y:S03]  /*4b0e0*/  HMMA.16816.F32 R16, R12.reuse, R28, R16 ;  /* 0x0000001c0c10723c */ /* 0x040fe60000001810 */
[----:B------:R-:W2:Y:S04]  /*4b0f0*/  LDL.LU.64 R24, [R1+0x84c0] ;  /* 0x0084c00001187983 */ /* 0x000ea80000300a00 */
[----:B------:R0:W-:Y:S04]  /*4b100*/  STL.64 [R1+0x8428], R28 ;  /* 0x0084281c01007387 */ /* 0x0001e80000100a00 */
[----:B0-----:R-:W2:Y:S08]  /*4b110*/  LDL.LU R28, [R1+0x30e0] ;  /* 0x0030e000011c7983 */ /* 0x001eb00000300800 */
[----:B------:R0:W-:Y:S04]  /*4b120*/  STL.64 [R1+0x1d80], R16 ;  /* 0x001d801001007387 */ /* 0x0001e80000100a00 */
[----:B------:R1:W-:Y:S04]  /*4b130*/  STL.64 [R1+0x1d88], R18 ;  /* 0x001d881201007387 */ /* 0x0003e80000100a00 */
[----:B------:R-:W3:Y:S04]  /*4b140*/  LDL.LU R29, [R1+0x30dc] ;  /* 0x0030dc00011d7983 */ /* 0x000ee80000300800 */
[----:B0-----:R-:W3:Y:S01]  /*4b150*/  LDL.LU.64 R16, [R1+0x1d40] ;  /* 0x001d400001107983 */ /* 0x001ee20000300a00 */
[----:B----4-:R-:W-:-:S15]  /*4b160*/  HMMA.16816.F32 R8, R12, R26, R8 ;  /* 0x0000001a0c08723c */ /* 0x010fde0000001808 */
[----:B------:R-:W-:-:S04]  /*4b170*/  NOP ;  /* 0x0000000000007918 */ /* 0x000fc80000000000 */
[----:B------:R-:W-:Y:S04]  /*4b180*/  STL.64 [R1+0x1d70], R8 ;  /* 0x001d700801007387 */ /* 0x000fe80000100a00 */
[----:B------:R-:W-:Y:S04]  /*4b190*/  STL.64 [R1+0x1d78], R10 ;  /* 0x001d780a01007387 */ /* 0x000fe80000100a00 */
[----:B-1----:R-:W4:Y:S01]  /*4b1a0*/  LDL.LU.64 R18, [R1+0x1d48] ;  /* 0x001d480001127983 */ /* 0x002f220000300a00 */
[----:B--2---:R-:W-:-:S15]  /*4b1b0*/  HMMA.16816.F32 R4, R12, R24, R4 ;  /* 0x000000180c04723c */ /* 0x004fde0000001804 */
[----:B------:R-:W-:-:S04]  /*4b1c0*/  NOP ;  /* 0x0000000000007918 */ /* 0x000fc80000000000 */
[----:B------:R-:W-:Y:S04]  /*4b1d0*/  STL.64 [R1+0x1d60], R4 ;  /* 0x001d600401007387 */ /* 0x000fe80000100a00 */
[----:B------:R-:W-:Y:S04]  /*4b1e0*/  STL.64 [R1+0x1d68], R6 ;  /* 0x001d680601007387 */ /* 0x000fe80000100a00 */
        /* <DEDUP_REMOVED lines=9> */
[----:B------:R-:W3:Y:S04]  /*4b280*/  LDL.LU.64 R10, [R1+0x1d38] ;  /* 0x001d3800010a7983 */ /* 0x000ee80000300a00 */
[----:B------:R-:W4:Y:S04]  /*4b290*/  LDL.LU.64 R4, [R1+0x1d00] ;  /* 0x001d000001047983 */ /* 0x000f280000300a00 */
[----:B------:R-:W3:Y:S01]  /*4b2a0*/  LDL.LU.64 R6, [R1+0x1d08] ;  /* 0x001d080001067983 */ /* 0x000ee20000300a00 */
[C---:B--2---:R-:W-:Y:S03]  /*4b2b0*/  HMMA.16816.F32 R16, R12.reuse, R22, R16 ;  /* 0x000000160c10723c */ /* 0x044fe60000001810 */
[----:B---3--:R-:W-:Y:S04]  /*4b2c0*/  STL.64 [R1+0x8478], R6 ;  /* 0x0084780601007387 */ /* 0x008fe80000100a00 */
[----:B----4-:R0:W-:Y:S04]  /*4b2d0*/  STL.64 [R1+0x8470], R4 ;  /* 0x0084700401007387 */ /* 0x0101e80000100a00 */
        /* <DEDUP_REMOVED lines=14> */
[----:B0-----:R-:W4:Y:S04]  /*4b3c0*/  LDL.LU.64 R18, [R1+0x84a8] ;  /* 0x0084a80001127983 */ /* 0x001f280000300a00 */
[----:B------:R-:W2:Y:S04]  /*4b3d0*/  LDL.LU.64 R16, [R1+0x84a0] ;  /* 0x0084a00001107983 */ /* 0x000ea80000300a00 */
        /* <DEDUP_REMOVED lines=41> */
[----:B----4-:R0:W-:Y:S01]  /*4b670*/  STL.64 [R1+0x82d0], R4 ;  /* 0x0082d00401007387 */ /* 0x0101e20000100a00 */
[C---:B---3--:R-:W-:Y:S08]  /*4b680*/  HMMA.16816.F32 R8, R12.reuse, R4, R16 ;  /* 0x000000040c08723c */ /* 0x048ff00000001810 */
[----:B0-----:R-:W-:Y:S01]  /*4b690*/  HMMA.16816.F32 R4, R12, R2, R20 ;  /* 0x000000020c04723c */ /* 0x001fe20000001814 */
[----:B------:R-:W-:-:S10]  /*4b6a0*/  IMAD R12, R27, 0x100, R26 ;  /* 0x000001001b0c7824 */ /* 0x000fd400078e021a */
[----:B------:R-:W-:Y:S04]  /*4b6b0*/  STL.64 [R1+0x1ce0], R8 ;  /* 0x001ce00801007387 */ /* 0x000fe80000100a00 */
[----:B------:R-:W-:Y:S04]  /*4b6c0*/  STL.64 [R1+0x1ce8], R10 ;  /* 0x001ce80a01007387 */ /* 0x000fe80000100a00 */
[----:B------:R-:W2:Y:S04]  /*4b6d0*/  LDL R26, [R1+0x48] ;  /* 0x00004800011a7983 */ /* 0x000ea80000100800 */
[----:B------:R-:W-:Y:S04]  /*4b6e0*/  STL.64 [R1+0x11d0], R4 ;  /* 0x0011d00401007387 */ /* 0x000fe80000100a00 */
[----:B------:R-:W-:Y:S04]  /*4b6f0*/  STL.64 [R1+0x11d8], R6 ;  /* 0x0011d80601007387 */ /* 0x000fe80000100a00 */
[----:B------:R-:W3:Y:S04]  /*4b700*/  LDL R18, [R1+0x88] ;  /* 0x0000880001127983 */ /* 0x000ee80000100800 */
[----:B------:R-:W3:Y:S04]  /*4b710*/  LDL R19, [R1+0x8c] ;  /* 0x00008c0001137983 */ /* 0x000ee80000100800 */
[----:B------:R-:W4:Y:S04]  /*4b720*/  LDL R16, [R1+0x80] ;  /* 0x0000800001107983 */ /* 0x000f280000100800 */
[----:B------:R-:W4:Y:S04]  /*4b730*/  LDL R17, [R1+0x84] ;  /* 0x0000840001117983 */ /* 0x000f280000100800 */
[----:B------:R-:W2:Y:S04]  /*4b740*/  LDL R27, [R1+0x4c] ;  /* 0x00004c00011b7983 */ /* 0x000ea80000100800 */
[----:B---3--:R0:W-:Y:S04]  /*4b750*/  STL.64 [R1+0x8448], R18 ;  /* 0x0084481201007387 */ /* 0x0081e80000100a00 */
[----:B0-----:R-:W3:Y:S04]  /*4b760*/  LDL R18, [R1+0x98] ;  /* 0x0000980001127983 */ /* 0x001ee80000100800 */
[----:B------:R-:W3:Y:S04]  /*4b770*/  LDL R19, [R1+0x9c] ;  /* 0x00009c0001137983 */ /* 0x000ee80000100800 */
[----:B------:R-:W2:Y:S04]  /*4b780*/  LDL.LU R14, [R1+0x30e4] ;  /* 0x0030e400010e7983 */ /* 0x000ea80000300800 */
[----:B------:R-:W2:Y:S04]  /*4b790*/  LDL.LU R15, [R1+0x30ec] ;  /* 0x0030ec00010f7983 */ /* 0x000ea80000300800 */
[----:B----4-:R0:W-:Y:S04]  /*4b7a0*/  STL.64 [R1+0x8440], R16 ;  /* 0x0084401001007387 */ /* 0x0101e80000100a00 */
[----:B0-----:R-:W2:Y:S04]  /*4b7b0*/  LDL.LU R16, [R1+0x30e8] ;  /* 0x0030e80001107983 */ /* 0x001ea80000300800 */
[----:B------:R-:W4:Y:S04]  /*4b7c0*/  LDL.LU R17, [R1+0x30f0] ;  /* 0x0030f00001117983 */ /* 0x000f280000300800 */
[----:B------:R-:W2:Y:S04]  /*4b7d0*/  LDL R22, [R1+0x58] ;  /* 0x0000580001167983 */ /* 0x000ea80000100800 */
[----:B------:R-:W2:Y:S04]  /*4b7e0*/  LDL R23, [R1+0x5c] ;  /* 0x00005c0001177983 */ /* 0x000ea80000100800 */
[----:B------:R-:W3:Y:S04]  /*4b7f0*/  LDL R20, [R1+0x60] ;  /* 0x0000600001147983 */ /* 0x000ee80000100800 */
[----:B------:R-:W3:Y:S04]  /*4b800*/  LDL R21, [R1+0x64] ;  /* 0x0000640001157983 */ /* 0x000ee80000100800 */
[----:B--2---:R0:W-:Y:S04]  /*4b810*/  STL.64 [R1+0x83f8], R22 ;  /* 0x0083f81601007387 */ /* 0x0041e80000100a00 */
[----:B---3--:R-:W-:Y:S04]  /*4b820*/  STL.64 [R1+0x8410], R20 ;  /* 0x0084101401007387 */ /* 0x008fe80000100a00 */
[----:B------:R-:W2:Y:S04]  /*4b830*/  LDL R24, [R1+0x50] ;  /* 0x0000500001187983 */ /* 0x000ea80000100800 */
[----:B------:R-:W2:Y:S04]  /*4b840*/  LDL R25, [R1+0x54] ;  /* 0x0000540001197983 */ /* 0x000ea80000100800 */
[----:B0-----:R-:W3:Y:S04]  /*4b850*/  LDL R22, [R1+0x68] ;  /* 0x0000680001167983 */ /* 0x001ee80000100800 */
[----:B------:R-:W3:Y:S04]  /*4b860*/  LDL R23, [R1+0x6c] ;  /* 0x00006c0001177983 */ /* 0x000ee80000100800 */
[----:B------:R-:W2:Y:S04]  /*4b870*/  LDL.LU.64 R8, [R1+0x1cd0] ;  /* 0x001cd00001087983 */ /* 0x000ea80000300a00 */
[----:B------:R-:W2:Y:S01]  /*4b880*/  LDL.LU.64 R10, [R1+0x1cd8] ;  /* 0x001cd800010a7983 */ /* 0x000ea20000300a00 */
[----:B------:R-:W-:-:S02]  /*4b890*/  IMAD R13, R29, 0x100, R28 ;  /* 0x000001001d0d7824 */ /* 0x000fc400078e021c */
[----:B------:R-:W-:Y:S02]  /*4b8a0*/  IMAD R14, R14, 0x100, R16 ;  /* 0x000001000e0e7824 */ /* 0x000fe400078e0210 */
[----:B----4-:R-:W-:Y:S01]  /*4b8b0*/  IMAD R15, R15, 0x100, R17 ;  /* 0x000001000f0f7824 */ /* 0x010fe200078e0211 */
[----:B------:R-:W-:Y:S01]  /*4b8c0*/  F2FP.F16.E4M3.UNPACK_B R12, R12 ;  /* 0x0000000cff0c723e */ /* 0x000fe200020006ff */
[----:B--2---:R-:W-:Y:S04]  /*4b8d0*/  STL.64 [R1+0x8458], R10 ;  /* 0x0084580a01007387 */ /* 0x004fe80000100a00 */
[----:B------:R0:W-:Y:S04]  /*4b8e0*/  STL.64 [R1+0x8450], R8 ;  /* 0x0084500801007387 */ /* 0x0001e80000100a00 */
[----:B0-----:R-:W2:Y:S04]  /*4b8f0*/  LDL.LU.64 R8, [R1+0x5c0] ;  /* 0x0005c00001087983 */ /* 0x001ea80000300a00 */
[----:B------:R-:W2:Y:S04]  /*4b900*/  LDL.LU.64 R10, [R1+0x5c8] ;  /* 0x0005c800010a7983 */ /* 0x000ea80000300a00 */
[----:B------:R-:W4:Y:S04]  /*4b910*/  LDL R20, [R1+0x70] ;  /* 0x0000700001147983 */ /* 0x000f280000100800 */
[----:B------:R-:W4:Y:S01]  /*4b920*/  LDL R21, [R1+0x74] ;  /* 0x0000740001157983 */ /* 0x000f220000100800 */
[----:B------:R-:W-:-:S02]  /*4b930*/  F2FP.F16.E4M3.UNPACK_B R13, R13 ;  /* 0x0000000dff0d723e */ /* 0x000fc400020006ff */
[----:B------:R-:W-:Y:S02]  /*4b940*/  F2FP.F16.E4M3.UNPACK_B R14, R14 ;  /* 0x0000000eff0e723e */ /* 0x000fe400020006ff */
[----:B------:R-:W-:Y:S01]  /*4b950*/  F2FP.F16.E4M3.UNPACK_B R15, R15 ;  /* 0x0000000fff0f723e */ /* 0x000fe200020006ff */
[----:B------:R-:W4:Y:S04]  /*4b960*/  LDL.LU.64 R4, [R1+0x1cc0] ;  /* 0x001cc00001047983 */ /* 0x000f280000300a00 */
[----:B------:R-:W4:Y:S04]  /*4b970*/  LDL.LU.64 R6, [R1+0x1cc8] ;  /* 0x001cc80001067983 */ /* 0x000f280000300a00 */
[----:B---3--:R0:W-:Y:S04]  /*4b980*/  STL.64 [R1+0x8438], R22 ;  /* 0x0084381601007387 */ /* 0x0081e80000100a00 */
[----:B0-----:R-:W3:Y:S04]  /*4b990*/  LDL R22, [R1+0x90] ;  /* 0x0000900001167983 */ /* 0x001ee80000100800 */
[----:B------:R-:W3:Y:S01]  /*4b9a0*/  LDL R23, [R1+0x94] ;  /* 0x0000940001177983 */ /* 0x000ee20000100800 */
[C---:B--2---:R-:W-:Y:S03]  /*4b9b0*/  HMMA.16816.F32 R16, R12.reuse, R18, R8 ;  /* 0x000000120c10723c */ /* 0x044fe60000001808 */
[----:B----4-:R-:W-:Y:S04]  /*4b9c0*/  STL.64 [R1+0x8430], R20 ;  /* 0x0084301401007387 */ /* 0x010fe80000100a00 */
[----:B------:R-:W2:Y:S04]  /*4b9d0*/  LDL.64 R28, [R1+0x78] ;  /* 0x00007800011c7983 */ /* 0x000ea80000100a00 */
[----:B------:R-:W-:Y:S04]  /*4b9e0*/  STL.64 [R1+0x8408], R26 ;  /* 0x0084081a01007387 */ /* 0x000fe80000100a00 */
[----:B------:R0:W-:Y:S04]  /*4b9f0*/  STL.64 [R1+0x8400], R24 ;  /* 0x0084001801007387 */ /* 0x0001e80000100a00 */
[----:B0-----:R-:W3:Y:S04]  /*4ba00*/  LDL.LU.64 R24, [R1+0x5b0] ;  /* 0x0005b00001187983 */ /* 0x001ee80000300a00 */
[----:B------:R-:W3:Y:S04]  /*4ba10*/  LDL.LU.64 R26, [R1+0x5b8] ;  /* 0x0005b800011a7983 */ /* 0x000ee80000300a00 */
[----:B------:R-:W4:Y:S04]  /*4ba20*/  LDL.LU.64 R10, [R1+0x8458] ;  /* 0x00845800010a7983 */ /* 0x000f280000300a00 */
[----:B------:R-:W4:Y:S04]  /*4ba30*/  LDL.LU.64 R8, [R1+0x8450] ;  /* 0x0084500001087983 */ /* 0x000f280000300a00 */
[----:B------:R-:W-:Y:S04]  /*4ba40*/  STL.64 [R1+0x5c0], R16 ;  /* 0x0005c01001007387 */ /* 0x000fe80000100a00 */
[----:B------:R0:W-:Y:S04]  /*4ba50*/  STL.64 [R1+0x5c8], R18 ;  /* 0x0005c81201007387 */ /* 0x0001e80000100a00 */
[----:B0-----:R-:W4:Y:S04]  /*4ba60*/  LDL.LU.64 R18, [R1+0x8448] ;  /* 0x0084480001127983 */ /* 0x001f280000300a00 */
[----:B------:R-:W2:Y:S01]  /*4ba70*/  LDL.LU.64 R16, [R1+0x8440] ;  /* 0x0084400001107983 */ /* 0x000ea20000300a00 */
[C---:B---3--:R-:W-:Y:S08]  /*4ba80*/  HMMA.16816.F32 R20, R12.reuse, R22, R24 ;  /* 0x000000160c14723c */ /* 0x048ff00000001818 */
[C---:B----4-:R-:W-:Y:S01]  /*4ba90*/  HMMA.16816.F32 R8, R12.reuse, R18, R8 ;  /* 0x000000120c08723c */ /* 0x050fe20000001808 */
[----:B------:R-:W3:Y:S10]  /*4baa0*/  LDL R18, [R1+0x8] ;  /* 0x0000080001127983 */ /* 0x000ef40000100800 */
[----:B------:R0:W-:Y:S04]  /*4bab0*/  STL.64 [R1+0x5b0], R20 ;  /* 0x0005b01401007387 */ /* 0x0001e80000100a00 */
[----:B------:R1:W-:Y:S04]  /*4bac0*/  STL.64 [R1+0x5b8], R22 ;  /* 0x0005b81601007387 */ /* 0x0003e80000100a00 */
[----:B------:R-:W-:Y:S04]  /*4bad0*/  STL.64 [R1+0x1cd0], R8 ;  /* 0x001cd00801007387 */ /* 0x000fe80000100a00 */
[----:B------:R-:W-:Y:S04]  /*4bae0*/  STL.64 [R1+0x1cd8], R10 ;  /* 0x001cd80a01007387 */ /* 0x000fe80000100a00 */
[----:B------:R-:W3:Y:S04]  /*4baf0*/  LDL R19, [R1+0xc] ;  /* 0x00000c0001137983 */ /* 0x000ee80000100800 */
[----:B0-----:R-:W4:Y:S04]  /*4bb00*/  LDL.LU.64 R20, [R1+0x1cb0] ;  /* 0x001cb00001147983 */ /* 0x001f280000300a00 */
[----:B-1----:R-:W4:Y:S01]  /*4bb10*/  LDL.LU.64 R22, [R1+0x1cb8] ;  /* 0x001cb80001167983 */ /* 0x002f220000300a00 */
[C---:B--2---:R-:W-:Y:S03]  /*4bb20*/  HMMA.16816.F32 R4, R12.reuse, R16, R4 ;  /* 0x000000100c04723c */ /* 0x044fe60000001804 */
[----:B---3--:R-:W-:Y:S04]  /*4bb30*/  STL.64 [R1+0x8350], R18 ;  /* 0x0083501201007387 */ /* 0x008fe80000100a00 */
[----:B------:R-:W2:Y:S04]  /*4bb40*/  LDL.LU.64 R24, [R1+0x1c80] ;  /* 0x001c800001187983 */ /* 0x000ea80000300a00 */
[----:B------:R-:W3:Y:S08]  /*4bb50*/  LDL.LU.64 R26, [R1+0x1c88] ;  /* 0x001c8800011a7983 */ /* 0x000ef00000300a00 */
[----:B------:R-:W-:Y:S04]  /*4bb60*/  STL.64 [R1+0x1cc0], R4 ;  /* 0x001cc00401007387 */ /* 0x000fe80000100a00 */
[----:B------:R-:W-:Y:S01]  /*4bb70*/  STL.64 [R1+0x1cc8], R6 ;  /* 0x001cc80601007387 */ /* 0x000fe20000100a00 */
[----:B----4-:R-:W-:Y:S03]  /*4bb80*/  HMMA.16816.F32 R20, R12, R28, R20 ;  /* 0x0000001c0c14723c */ /* 0x010fe60000001814 */
        /* <DEDUP_REMOVED lines=8> */
[----:B------:R-:W2:Y:S01]  /*4bc10*/  LDL R16, [R1+0x10] ;  /* 0x0000100001107983 */ /* 0x000ea20000100800 */
[----:B------:R-:W-:-:S05]  /*4bc20*/  IMAD.MOV.U32 R17, RZ, RZ, R0 ;  /* 0x000000ffff117224 */ /* 0x000fca00078e0000 */
[----:B--2---:R0:W-:Y:S04]  /*4bc30*/  STL.64 [R1+0x8368], R16 ;  /* 0x0083681001007387 */ /* 0x0041e80000100a00 */
[----:B0-----:R-:W2:Y:S04]  /*4bc40*/  LDL.LU.64 R16, [R1+0x1ca0] ;  /* 0x001ca00001107983 */ /* 0x001ea80000300a00 */
[----:B------:R-:W2:Y:S04]  /*4bc50*/  LDL.LU.64 R18, [R1+0x1ca8] ;  /* 0x001ca80001127983 */ /* 0x000ea80000300a00 */
[----:B------:R-:W-:Y:S04]  /*4bc60*/  STL.64 [R1+0x1cb0], R20 ;  /* 0x001cb01401007387 */ /* 0x000fe80000100a00 */
[----:B------:R0:W-:Y:S04]  /*4bc70*/  STL.64 [R1+0x1cb8], R22 ;  /* 0x001cb81601007387 */ /* 0x0001e80000100a00 */
[----:B0-----:R-:W2:Y:S04]  /*4bc80*/  LDL.LU.64 R22, [R1+0x8438] ;  /* 0x0084380001167983 */ /* 0x001ea80000300a00 */
[----:B------:R-:W2:Y:S01]  /*4bc90*/  LDL.LU.64 R20, [R1+0x8430] ;  /* 0x0084300001147983 */ /* 0x000ea20000300a00 */
[----:B------:R-:W-:-:S03]  /*4bca0*/  IMAD.MOV.U32 R0, RZ, RZ, R29 ;  /* 0x000000ffff007224 */ /* 0x000fc600078e001d */
[----:B------:R-:W3:Y:S01]  /*4bcb0*/  LDL.LU.64 R28, [R1+0x8428] ;  /* 0x00842800011c7983 */ /* 0x000ee20000300a00 */
        /* <DEDUP_REMOVED lines=12> */
[----:B------:R0:W-:Y:S04]  /*4bd80*/  STL.64 [R1+0x1c90], R20 ;  /* 0x001c901401007387 */ /* 0x0001e80000100a00 */
[----:B------:R2:W-:Y:S04]  /*4bd90*/  STL.64 [R1+0x1c98], R22 ;  /* 0x001c981601007387 */ /* 0x0005e80000100a00 */
[----:B0-----:R-:W2:Y:S02]  /*4bda0*/  LDL.LU.64 R20, [R1+0x8410] ;  /* 0x0084100001147983 */ /* 0x001ea40000300a00 */
[----:B--2---:R-:W-:Y:S02]  /*4bdb0*/  HMMA.16816.F32 R20, R12, R20, R24 ;  /* 0x000000140c14723c */ /* 0x004fe40000001818 */
[----:B------:R-:W4:Y:S04]  /*4bdc0*/  LDL.LU.64 R26, [R1+0x8408] ;  /* 0x00840800011a7983 */ /* 0x000f280000300a00 */
[----:B------:R-:W3:-:S13]  /*4bdd0*/  LDL.LU.64 R24, [R1+0x8400] ;  /* 0x0084000001187983 */ /* 0x000eda0000300a00 */
        /* <DEDUP_REMOVED lines=8> */
[----:B------:R-:W2:Y:S01]  /*4be60*/  LDL R17, [R1+0x24] ;  /* 0x0000240001117983 */ /* 0x000ea20000100800 */
[C---:B---3--:R-:W-:Y:S08]  /*4be70*/  HMMA.16816.F32 R8, R12.reuse, R24, R8 ;  /* 0x000000180c08723c */ /* 0x048ff00000001808 */
[C---:B----4-:R-:W-:Y:S01]  /*4be80*/  HMMA.16816.F32 R4, R12.reuse, R26, R4 ;  /* 0x0000001a0c04723c */ /* 0x050fe20000001804 */
[----:B--2---:R0:W-:Y:S04]  /*4be90*/  STL.64 [R1+0x8398], R16 ;  /* 0x0083981001007387 */ /* 0x0041e80000100a00 */
[----:B------:R-:W2:Y:S06]  /*4bea0*/  LDL R18, [R1+0x28] ;  /* 0x0000280001127983 */ /* 0x000eac0000100800 */
[----:B------:R-:W-:Y:S04]  /*4beb0*/  STL.64 [R1+0x1c60], R8 ;  /* 0x001c600801007387 */ /* 0x000fe80000100a00 */
[----:B------:R-:W-:Y:S04]  /*4bec0*/  STL.64 [R1+0x1c68], R10 ;  /* 0x001c680a01007387 */ /* 0x000fe80000100a00 */
[----:B------:R-:W-:Y:S04]  /*4bed0*/  STL.64 [R1+0x1c50], R4 ;  /* 0x001c500401007387 */ /* 0x000fe80000100a00 */
[----:B------:R-:W-:Y:S04]  /*4bee0*/  STL.64 [R1+0x1c58], R6 ;  /* 0x001c580601007387 */ /* 0x000fe80000100a00 */
[----:B------:R-:W2:Y:S04]  /*4bef0*/  LDL R19, [R1+0x2c] ;  /* 0x00002c0001137983 */ /* 0x000ea80000100800 */
[----:B0-----:R-:W3:Y:S04]  /*4bf00*/  LDL R16, [R1+0x30] ;  /* 0x0000300001107983 */ /* 0x001ee80000100800 */
[----:B------:R-:W3:Y:S04]  /*4bf10*/  LDL R17, [R1+0x34] ;  /* 0x0000340001117983 */ /* 0x000ee80000100800 */
[----:B--2---:R0:W-:Y:S04]  /*4bf20*/  STL.64 [R1+0x83b0], R18 ;  /* 0x0083b01201007387 */ /* 0x0041e80000100a00 */
[----:B---3--:R1:W-:Y:S04]  /*4bf30*/  STL.64 [R1+0x83c8], R16 ;  /* 0x0083c81001007387 */ /* 0x0083e80000100a00 */
[----:B------:R-:W2:Y:S04]  /*4bf40*/  LDL.LU.64 R24, [R1+0x1bb0] ;  /* 0x001bb00001187983 */ /* 0x000ea80000300a00 */
[----:B------:R-:W3:Y:S04]  /*4bf50*/  LDL.LU.64 R26, [R1+0x1bb8] ;  /* 0x001bb800011a7983 */ /* 0x000ee80000300a00 */
[----:B---3--:R3:W-:Y:S04]  /*4bf60*/  STL.64 [R1+0x8338], R26 ;  /* 0x0083381a01007387 */ /* 0x0087e80000100a00 */
[----:B0-----:R-:W4:Y:S04]  /*4bf70*/  LDL R18, [R1+0x38] ;  /* 0x0000380001127983 */ /* 0x001f280000100800 */
[----:B------:R-:W4:Y:S04]  /*4bf80*/  LDL R19, [R1+0x3c] ;  /* 0x00003c0001137983 */ /* 0x000f280000100800 */
[----:B-1----:R-:W2:Y:S04]  /*4bf90*/  LDL R16, [R1+0x40] ;  /* 0x0000400001107983 */ /* 0x002ea80000100800 */
[----:B------:R-:W2:Y:S04]  /*4bfa0*/  LDL R17, [R1+0x44] ;  /* 0x0000440001117983 */ /* 0x000ea80000100800 */
[----:B---3--:R-:W3:Y:S04]  /*4bfb0*/  LDL R26, [R1] ;  /* 0x00000000011a7983 */ /* 0x008ee80000100800 */
[----:B------:R-:W3:Y:S04]  /*4bfc0*/  LDL R27, [R1+0x4] ;  /* 0x00000400011b7983 */ /* 0x000ee80000100800 */
[----:B----4-:R-:W-:Y:S04]  /*4bfd0*/  STL.64 [R1+0x83e0], R18 ;  /* 0x0083e01201007387 */ /* 0x010fe80000100a00 */
        /* <DEDUP_REMOVED lines=30> */
[----:B------:R-:W-:Y:S04]  /*4c1c0*/  STL.64 [R1+0x8330], R24 ;  /* 0x0083301801007387 */ /* 0x000fe80000100a00 */
[----:B------:R-:W4:Y:S04]  /*4c1d0*/  LDL.LU.64 R8, [R1+0x1ba0] ;  /* 0x001ba00001087983 */ /* 0x000f280000300a00 */
[----:B------:R-:W3:Y:S01]  /*4c1e0*/  LDL.LU.64 R10, [R1+0x1ba8] ;  /* 0x001ba800010a7983 */ /* 0x000ee20000300a00 */
[C---:B--2---:R-:W-:Y:S03]  /*4c1f0*/  HMMA.16816.F32 R16, R12.reuse, R16, R4 ;  /* 0x000000100c10723c */ /* 0x044fe60000001804 */
[----:B---3--:R-:W-:Y:S04]  /*4c200*/  STL.64 [R1+0x8348], R10 ;  /* 0x0083480a01007387 */ /* 0x008fe80000100a00 */
[----:B----4-:R0:W-:Y:S04]  /*4c210*/  STL.64 [R1+0x8340], R8 ;  /* 0x0083400801007387 */ /* 0x0101e80000100a00 */
        /* <DEDUP_REMOVED lines=44> */
[----:B0-----:R-:W4:Y:S01]  /*4c4e0*/  LDL.LU.64 R18, [R1+0x8350] ;  /* 0x0083500001127983 */ /* 0x001f220000300a00 */
[C---:B--2---:R-:W-:Y:S03]  /*4c4f0*/  HMMA.16816.F32 R24, R12.reuse, R26, R8 ;  /* 0x0000001a0c18723c */ /* 0x044fe60000001808 */
[----:B------:R-:W2:Y:S05]  /*4c500*/  LDL.LU.64 R16, [R1+0x1b80] ;  /* 0x001b800001107983 */ /* 0x000eaa0000300a00 */
[----:B----4-:R-:W-:Y:S01]  /*4c510*/  HMMA.16816.F32 R4, R12, R18, R4 ;  /* 0x000000120c04723c */ /* 0x010fe20000001804 */
[----:B------:R-:W2:-:S15]  /*4c520*/  LDL.LU.64 R18, [R1+0x1b88] ;  /* 0x001b880001127983 */ /* 0x000e9e0000300a00 */
[----:B------:R-:W-:-:S03]  /*4c530*/  NOP ;  /* 0x0000000000007918 */ /* 0x000fc60000000000 */
[----:B------:R0:W-:Y:S04]  /*4c540*/  STL.64 [R1+0x1bd0], R4 ;  /* 0x001bd00401007387 */ /* 0x0001e80000100a00 */
[----:B------:R1:W-:Y:S04]  /*4c550*/  STL.64 [R1+0x1bd8], R6 ;  /* 0x001bd80601007387 */ /* 0x0003e80000100a00 */
[----:B0-----:R-:W4:Y:S04]  /*4c560*/  LDL.LU.64 R4, [R1+0x1b70] ;  /* 0x001b700001047983 */ /* 0x001f280000300a00 */
[----:B-1----:R-:W4:Y:S04]  /*4c570*/  LDL.LU.64 R6, [R1+0x1b78] ;  /* 0x001b780001067983 */ /* 0x002f280000300a00 */
        /* <DEDUP_REMOVED lines=13> */
[C---:B--2---:R-:W-:Y:S08]  /*4c650*/  HMMA.16816.F32 R8, R12.reuse, R26, R8 ;  /* 0x0000001a0c08723c */ /* 0x044ff00000001808 */
[C---:B---3--:R-:W-:Y:S11]  /*4c660*/  HMMA.16816.F32 R20, R12.reuse, R24, R20 ;  /* 0x000000180c14723c */ /* 0x048ff60000001814 */
[----:B------:R-:W-:Y:S04]  /*4c670*/  STL.64 [R1+0x1ba0], R8 ;  /* 0x001ba00801007387 */ /* 0x000fe80000100a00 */
[----:B------:R0:W-:Y:S04]  /*4c680*/  STL.64 [R1+0x1ba8], R10 ;  /* 0x001ba80a01007387 */ /* 0x0001e80000100a00 */
[----:B0-----:R-:W2:Y:S04]  /*4c690*/  LDL.LU.64 R10, [R1+0x8318] ;  /* 0x00831800010a7983 */ /* 0x001ea80000300a00 */
[----:B------:R-:W3:Y:S04]  /*4c6a0*/  LDL.LU.64 R8, [R1+0x8310] ;  /* 0x0083100001087983 */ /* 0x000ee80000300a00 */
[----:B------:R-:W-:Y:S04]  /*4c6b0*/  STL.64 [R1+0x1b90], R20 ;  /* 0x001b901401007387 */ /* 0x000fe80000100a00 */
[----:B------:R0:W-:Y:S04]  /*4c6c0*/  STL.64 [R1+0x1b98], R22 ;  /* 0x001b981601007387 */ /* 0x0001e80000100a00 */
[----:B0-----:R-:W2:Y:S04]  /*4c6d0*/  LDL.LU.64 R22, [R1+0x8308] ;  /* 0x0083080001167983 */ /* 0x001ea80000300a00 */
[----:B------:R-:W4:Y:S04]  /*4c6e0*/  LDL.LU.64 R20, [R1+0x8300] ;  /* 0x0083000001147983 */ /* 0x000f280000300a00 */
[----:B------:R0:W-:Y:S04]  /*4c6f0*/  STL.64 [R1+0x81b8], R26 ;  /* 0x0081b81a01007387 */ /* 0x0001e80000100a00 */
[----:B0-----:R-:W3:Y:S04]  /*4c700*/  LDL.LU R26, [R1+0x3110] ;  /* 0x00311000011a7983 */ /* 0x001ee80000300800 */
[----:B------:R-:W3:Y:S04]  /*4c710*/  LDL.LU R27, [R1+0x310c] ;  /* 0x00310c00011b7983 */ /* 0x000ee80000300800 */
[----:B------:R0:W-:Y:S04]  /*4c720*/  STL.64 [R1+0x81b0], R24 ;  /* 0x0081b01801007387 */ /* 0x0001e80000100a00 */
[----:B0-----:R-:W3:Y:S04]  /*4c730*/  LDL.LU R24, [R1+0x3108] ;  /* 0x0031080001187983 */ /* 0x001ee80000300800 */
[----:B------:R-:W3:Y:S01]  /*4c740*/  LDL.LU R25, [R1+0x3104] ;  /* 0x0031040001197983 */ /* 0x000ee20000300800 */
[C---:B--2---:R-:W-:Y:S08]  /*4c750*/  HMMA.16816.F32 R16, R12.reuse, R22, R16 ;  /* 0x000000160c10723c */ /* 0x044ff00000001810 */
[C---:B----4-:R-:W-:Y:S01]  /*4c760*/  HMMA.16816.F32 R4, R12.reuse, R20, R4 ;  /* 0x000000140c04723c */ /* 0x050fe20000001804 */
[----:B---3--:R-:W-:Y:S04]  /*4c770*/  STL.64 [R1+0x82c8], R26 ;  /* 0x0082c81a01007387 */ /* 0x008fe80000100a00 */
[----:B------:R0:W-:Y:S04]  /*4c780*/  STL.64 [R1+0x82c0], R24 ;  /* 0x0082c01801007387 */ /* 0x0001e80000100a00 */
[----:B0-----:R-:W2:Y:S04]  /*4c790*/  LDL.LU.64 R24, [R1+0x1b60] ;  /* 0x001b600001187983 */ /* 0x001ea80000300a00 */
[----:B------:R-:W2:Y:S04]  /*4c7a0*/  LDL.LU.64 R26, [R1+0x1b68] ;  /* 0x001b6800011a7983 */ /* 0x000ea80000300a00 */
[----:B------:R-:W-:Y:S04]  /*4c7b0*/  STL.64 [R1+0x1b80], R16 ;  /* 0x001b801001007387 */ /* 0x000fe80000100a00 */
[----:B------:R0:W-:Y:S04]  /*4c7c0*/  STL.64 [R1+0x1b88], R18 ;  /* 0x001b881201007387 */ /* 0x0001e80000100a00 */
[----:B0-----:R-:W2:Y:S04]  /*4c7d0*/  LDL.LU.64 R18, [R1+0x82f8] ;  /* 0x0082f80001127983 */ /* 0x001ea80000300a00 */
[----:B------:R-:W3:Y:S04]  /*4c7e0*/  LDL.LU.64 R16, [R1+0x82f0] ;  /* 0x0082f00001107983 */ /* 0x000ee80000300a00 */
[----:B------:R0:W-:Y:S04]  /*4c7f0*/  STL.64 [R1+0x1b70], R4 ;  /* 0x001b700401007387 */ /* 0x0001e80000100a00 */
[----:B------:R1:W-:Y:S04]  /*4c800*/  STL.64 [R1+0x1b78], R6 ;  /* 0x001b780601007387 */ /* 0x0003e80000100a00 */
[----:B0-----:R-:W4:Y:S04]  /*4c810*/  LDL.LU.64 R4, [R1+0x1b30] ;  /* 0x001b300001047983 */ /* 0x001f280000300a00 */
[----:B-1----:R-:W2:Y:S04]  /*4c820*/  LDL.LU.64 R6, [R1+0x1b38] ;  /* 0x001b380001067983 */ /* 0x002ea80000300a00 */
[----:B--2---:R-:W-:Y:S04]  /*4c830*/  STL.64 [R1+0x82e8], R6 ;  /* 0x0082e80601007387 */ /* 0x004fe80000100a00 */
[----:B----4-:R0:W-:Y:S04]  /*4c840*/  STL.64 [R1+0x82e0], R4 ;  /* 0x0082e00401007387 */ /* 0x0101e80000100a00 */
[----:B0-----:R-:W2:Y:S04]  /*4c850*/  LDL.LU.64 R4, [R1+0x1b40] ;  /* 0x001b400001047983 */ /* 0x001ea80000300a00 */
[----:B------:R-:W2:Y:S04]  /*4c860*/  LDL.LU.64 R6, [R1+0x1b48] ;  /* 0x001b480001067983 */ /* 0x000ea80000300a00 */
[----:B------:R-:W-:Y:S04]  /*4c870*/  STL.64 [R1+0x8198], R22 ;  /* 0x0081981601007387 */ /* 0x000fe80000100a00 */
[----:B------:R0:W-:Y:S04]  /*4c880*/  STL.64 [R1+0x8190], R20 ;  /* 0x0081901401007387 */ /* 0x0001e80000100a00 */
[----:B0-----:R-:W3:Y:S04]  /*4c890*/  LDL.LU.64 R20, [R1+0x1b50] ;  /* 0x001b500001147983 */ /* 0x001ee80000300a00 */
[----:B------:R-:W3:Y:S01]  /*4c8a0*/  LDL.LU.64 R22, [R1+0x1b58] ;  /* 0x001b580001167983 */ /* 0x000ee20000300a00 */
[----:B------:R-:W-:-:S15]  /*4c8b0*/  HMMA.16816.F32 R24, R12, R18, R24 ;  /* 0x000000120c18723c */ /* 0x000fde0000001818 */
[----:B------:R-:W-:-:S04]  /*4c8c0*/  NOP ;  /* 0x0000000000007918 */ /* 0x000fc80000000000 */
[----:B------:R0:W-:Y:S04]  /*4c8d0*/  STL.64 [R1+0x1b60], R24 ;  /* 0x001b601801007387 */ /* 0x0001e80000100a00 */
[----:B------:R1:W-:Y:S04]  /*4c8e0*/  STL.64 [R1+0x1b68], R26 ;  /* 0x001b681a01007387 */ /* 0x0003e80000100a00 */
[----:B0-----:R-:W4:Y:S04]  /*4c8f0*/  LDL.LU.64 R24, [R1+0x1b20] ;  /* 0x001b200001187983 */ /* 0x001f280000300a00 */
[----:B-1----:R-:W4:Y:S01]  /*4c900*/  LDL.LU.64 R26, [R1+0x1b28] ;  /* 0x001b2800011a7983 */ /* 0x002f220000300a00 */
[C---:B--2---:R-:W-:Y:S08]  /*4c910*/  HMMA.16816.F32 R4, R12.reuse, R10, R4 ;  /* 0x0000000a0c04723c */ /* 0x044ff00000001804 */
[----:B---3--:R-:W-:-:S15]  /*4c920*/  HMMA.16816.F32 R20, R12, R16, R20 ;  /* 0x000000100c14723c */ /* 0x008fde0000001814 */
[----:B------:R-:W-:-:S04]  /*4c930*/  NOP ;  /* 0x0000000000007918 */ /* 0x000fc80000000000 */
[----:B------:R0:W-:Y:S04]  /*4c940*/  STL.64 [R1+0x1b50], R20 ;  /* 0x001b501401007387 */ /* 0x0001e80000100a00 */
[----:B------:R1:W-:Y:S04]  /*4c950*/  STL.64 [R1+0x1b58], R22 ;  /* 0x001b581601007387 */ /* 0x0003e80000100a00 */
[----:B0-----:R-:W2:Y:S04]  /*4c960*/  LDL.LU.64 R20, [R1+0x11c0] ;  /* 0x0011c00001147983 */ /* 0x001ea80000300a00 */
[----:B-1----:R-:W2:Y:S04]  /*4c970*/  LDL.LU.64 R22, [R1+0x11c8] ;  /* 0x0011c80001167983 */ /* 0x002ea80000300a00 */
[----:B------:R-:W3:Y:S04]  /*4c980*/  LDL.64 R28, [R1+0x98] ;  /* 0x00009800011c7983 */ /* 0x000ee80000100a00 */
        /* <DEDUP_REMOVED lines=24> */
[----:B0-----:R-:W4:Y:S01]  /*4cb10*/  LDL.LU.64 R26, [R1+0x82c8] ;  /* 0x0082c800011a7983 */ /* 0x001f220000300a00 */
[C---:B--2---:R-:W-:Y:S03]  /*4cb20*/  HMMA.16816.F32 R8, R12.reuse, R4, R8 ;  /* 0x000000040c08723c */ /* 0x044fe60000001808 */
[----:B------:R-:W2:Y:S04]  /*4cb30*/  LDL.LU.64 R24, [R1+0x82c0] ;  /* 0x0082c00001187983 */ /* 0x000ea80000300a00 */
[----:B------:R-:W-:Y:S04]  /*4cb40*/  STL [R1+0x814c], R6 ;  /* 0x00814c0601007387 */ /* 0x000fe80000100800 */
[----:B------:R-:W-:Y:S04]  /*4cb50*/  STL [R1+0x8148], R7 ;  /* 0x0081480701007387 */ /* 0x000fe80000100800 */
[----:B------:R-:W-:Y:S01]  /*4cb60*/  STL [R1+0x8144], R4 ;  /* 0x0081440401007387 */ /* 0x000fe20000100800 */
[----:B------:R-:W-:Y:S03]  /*4cb70*/  HMMA.16816.F32 R12, R12, R2, R20 ;  /* 0x000000020c0c723c */ /* 0x000fe60000001814 */
[----:B------:R0:W-:Y:S04]  /*4cb80*/  STL [R1+0x8140], R5 ;  /* 0x0081400501007387 */ /* 0x0001e80000100800 */
[----:B------:R-:W-:Y:S04]  /*4cb90*/  STL.64 [R1+0x1b10], R8 ;  /* 0x001b100801007387 */ /* 0x000fe80000100a00 */
[----:B------:R1:W-:Y:S04]  /*4cba0*/  STL.64 [R1+0x1b18], R10 ;  /* 0x001b180a01007387 */ /* 0x0003e80000100a00 */
[----:B0-----:R-:W3:Y:S04]  /*4cbb0*/  LDL.LU.64 R4, [R1+0x5a0] ;  /* 0x0005a00001047983 */ /* 0x001ee80000300a00 */
[----:B------:R-:W3:Y:S04]  /*4cbc0*/  LDL.LU.64 R6, [R1+0x5a8] ;  /* 0x0005a80001067983 */ /* 0x000ee80000300a00 */
[----:B------:R-:W-:Y:S04]  /*4cbd0*/  STL [R1+0x8138], R2 ;  /* 0x0081380201007387 */ /* 0x000fe80000100800 */
[----:B------:R-:W-:Y:S04]  /*4cbe0*/  STL [R1+0x8134], R3 ;  /* 0x0081340301007387 */ /* 0x000fe80000100800 */
[----:B------:R0:W-:Y:S04]  /*4cbf0*/  STL.64 [R1+0x11c0], R12 ;  /* 0x0011c00c01007387 */ /* 0x0001e80000100a00 */
[----:B------:R2:W-:Y:S01]  /*4cc00*/  STL.64 [R1+0x11c8], R14 ;  /* 0x0011c80e01007387 */ /* 0x0005e20000100a00 */
[----:B-1----:R-:W-:-:S02]  /*4cc10*/  IMAD R11, R17, 0x100, R16 ;  /* 0x00000100110b7824 */ /* 0x002fc400078e0210 */
[----:B------:R-:W-:Y:S01]  /*4cc20*/  IMAD R10, R19, 0x100, R18 ;  /* 0x00000100130a7824 */ /* 0x000fe200078e0212 */
[----:B------:R-:W3:Y:S04]  /*4cc30*/  LDL R16, [R1+0x68] ;  /* 0x0000680001107983 */ /* 0x000ee80000100800 */
[----:B------:R-:W3:Y:S01]  /*4cc40*/  LDL R17, [R1+0x6c] ;  /* 0x00006c0001117983 */ /* 0x000ee20000100800 */
[----:B0-----:R-:W-:Y:S02]  /*4cc50*/  F2FP.F16.E4M3.UNPACK_B R12, R11 ;  /* 0x0000000bff0c723e */ /* 0x001fe400020006ff */
[----:B------:R-:W-:Y:S02]  /*4cc60*/  F2FP.F16.E4M3.UNPACK_B R13, R10 ;  /* 0x0000000aff0d723e */ /* 0x000fe400020006ff */
[----:B------:R-:W3:Y:S01]  /*4cc70*/  LDL.64 R10, [R1+0x70] ;  /* 0x00007000010a7983 */ /* 0x000ee20000100a00 */
[----:B----4-:R-:W-:-:S05]  /*4cc80*/  IMAD R8, R27, 0x100, R26 ;  /* 0x000001001b087824 */ /* 0x010fca00078e021a */
[----:B--2---:R-:W-:Y:S02]  /*4cc90*/  F2FP.F16.E4M3.UNPACK_B R15, R8 ;  /* 0x00000008ff0f723e */ /* 0x004fe400020006ff */
[----:B------:R-:W2:Y:S01]  /*4cca0*/  LDL R8, [R1+0x78] ;  /* 0x0000780001087983 */ /* 0x000ea20000100800 */
[----:B------:R-:W-:-:S05]  /*4ccb0*/  IMAD R9, R25, 0x100, R24 ;  /* 0x0000010019097824 */ /* 0x000fca00078e0218 */
[----:B------:R-:W-:-:S07]  /*4ccc0*/  F2FP.F16.E4M3.UNPACK_B R14, R9 ;  /* 0x00000009ff0e723e */ /* 0x000fce00020006ff */
[----:B---3--:R-:W-:Y:S01]  /*4ccd0*/  HMMA.16816.F32 R4, R12, R28, R4 ;  /* 0x0000001c0c04723c */ /* 0x008fe20000001804 */
[----:B------:R-:W-:Y:S01]  /*4cce0*/  IMAD.MOV.U32 R9, RZ, RZ, R0 ;  /* 0x000000ffff097224 */ /* 0x000fe200078e0000 */
[----:B------:R0:W-:Y:S04]  /*4ccf0*/  STL.64 [R1+0x8280], R10 ;  /* 0x0082800a01007387 */ /* 0x0001e80000100a00 */
[----:B--2---:R-:W-:Y:S04]  /*4cd00*/  STL.64 [R1+0x8278], R8 ;  /* 0x0082780801007387 */ /* 0x004fe80000100a00 */
[----:B------:R-:W2:Y:S09]  /*4cd10*/  LDL.64 R2, [R1+0x88] ;  /* 0x0000880001027983 */ /* 0x000eb20000100a00 */
[----:B------:R-:W-:Y:S04]  /*4cd20*/  STL.64 [R1+0x5a0], R4 ;  /* 0x0005a00401007387 */ /* 0x000fe80000100a00 */
[----:B------:R-:W-:Y:S04]  /*4cd30*/  STL.64 [R1+0x5a8], R6 ;  /* 0x0005a80601007387 */ /* 0x000fe80000100a00 */
[----:B0-----:R-:W3:Y:S04]  /*4cd40*/  LDL R10, [R1+0x80] ;  /* 0x00008000010a7983 */ /* 0x001ee80000100800 */
[----:B------:R-:W3:Y:S04]  /*4cd50*/  LDL R11, [R1+0x84] ;  /* 0x00008400010b7983 */ /* 0x000ee80000100800 */
[----:B---3--:R-:W-:Y:S04]  /*4cd60*/  STL.64 [R1+0x8298], R10 ;  /* 0x0082980a01007387 */ /* 0x008fe80000100a00 */
[----:B------:R-:W3:Y:S04]  /*4cd70*/  LDL.64 R22, [R1+0x30] ;  /* 0x0000300001167983 */ /* 0x000ee80000100a00 */
[----:B------:R-:W4:Y:S04]  /*4cd80*/  LDL.64 R20, [R1+0x38] ;  /* 0x0000380001147983 */ /* 0x000f280000100a00 */
[----:B------:R-:W2:Y:S04]  /*4cd90*/  LDL R26, [R1+0x20] ;  /* 0x00002000011a7983 */ /* 0x000ea80000100800 */
[----:B------:R-:W2:Y:S04]  /*4cda0*/  LDL R27, [R1+0x24] ;  /* 0x00002400011b7983 */ /* 0x000ea80000100800 */
[----:B---3--:R0:W-:Y:S04]  /*4cdb0*/  STL.64 [R1+0x8228], R22 ;  /* 0x0082281601007387 */ /* 0x0081e80000100a00 */
[----:B----4-:R-:W-:Y:S04]  /*4cdc0*/  STL.64 [R1+0x8220], R20 ;  /* 0x0082201401007387 */ /* 0x010fe80000100a00 */
[----:B------:R-:W3:Y:S04]  /*4cdd0*/  LDL R24, [R1+0x28] ;  /* 0x0000280001187983 */ /* 0x000ee80000100800 */
[----:B------:R-:W3:Y:S04]  /*4cde0*/  LDL R25, [R1+0x2c] ;  /* 0x00002c0001197983 */ /* 0x000ee80000100800 */
[----:B0-----:R-:W4:Y:S04]  /*4cdf0*/  LDL R22, [R1+0x40] ;  /* 0x0000400001167983 */ /* 0x001f280000100800 */
[----:B------:R-:W4:Y:S04]  /*4ce00*/  LDL R23, [R1+0x44] ;  /* 0x0000440001177983 */ /* 0x000f280000100800 */
[----:B------:R-:W2:Y:S04]  /*4ce10*/  LDL.LU.64 R8, [R1+0x1b00] ;  /* 0x001b000001087983 */ /* 0x000ea80000300a00 */
[----:B------:R-:W2:Y:S04]  /*4ce20*/  LDL.LU.64 R10, [R1+0x1b08] ;  /* 0x001b0800010a7983 */ /* 0x000ea80000300a00 */
[----:B--2---:R0:W-:Y:S04]  /*4ce30*/  STL.64 [R1+0x82a8], R10 ;  /* 0x0082a80a01007387 */ /* 0x0041e80000100a00 */
[----:B0-----:R-:W2:Y:S04]  /*4ce40*/  LDL R10, [R1+0x90] ;  /* 0x00009000010a7983 */ /* 0x001ea80000100800 */
[----:B------:R-:W2:Y:S04]  /*4ce50*/  LDL R11, [R1+0x94] ;  /* 0x00009400010b7983 */ /* 0x000ea80000100800 */
[----:B------:R-:W-:Y:S04]  /*4ce60*/  STL.64 [R1+0x82a0], R8 ;  /* 0x0082a00801007387 */ /* 0x000fe80000100a00 */
        /* <DEDUP_REMOVED lines=10> */
[----:B------:R-:W3:Y:S01]  /*4cf10*/  LDL.64 R20, [R1+0x48] ;  /* 0x0000480001147983 */ /* 0x000ee20000100a00 */
[----:B------:R-:W-:-:S03]  /*4cf20*/  IMAD.MOV.U32 R0, RZ, RZ, R29 ;  /* 0x000000ffff007224 */ /* 0x000fc600078e001d */
[----:B------:R-:W3:Y:S04]  /*4cf30*/  LDL.64 R18, [R1+0x60] ;  /* 0x0000600001127983 */ /* 0x000ee80000100a00 */
[----:B------:R-:W3:Y:S04]  /*4cf40*/  LDL.64 R28, [R1+0x50] ;  /* 0x00005000011c7983 */ /* 0x000ee80000100a00 */
[----:B----4-:R-:W-:Y:S01]  /*4cf50*/  STL.64 [R1+0x8260], R22 ;  /* 0x0082601601007387 */ /* 0x010fe20000100a00 */
[C---:B--2---:R-:W-:Y:S03]  /*4cf60*/  HMMA.16816.F32 R8, R12.reuse, R10, R4 ;  /* 0x0000000a0c08723c */ /* 0x044fe60000001804 */
[----:B---3--:R0:W-:Y:S04]  /*4cf70*/  STL.64 [R1+0x8258], R20 ;  /* 0x0082581401007387 */ /* 0x0081e80000100a00 */
[----:B0-----:R-:W2:Y:S04]  /*4cf80*/  LDL.LU.64 R20, [R1+0x1ad0] ;  /* 0x001ad00001147983 */ /* 0x001ea80000300a00 */
[----:B------:R-:W2:Y:S04]  /*4cf90*/  LDL.LU.64 R22, [R1+0x1ad8] ;  /* 0x001ad80001167983 */ /* 0x000ea80000300a00 */
[----:B------:R-:W-:Y:S04]  /*4cfa0*/  STL.64 [R1+0x8218], R26 ;  /* 0x0082181a01007387 */ /* 0x000fe80000100a00 */
[----:B------:R0:W-:Y:S04]  /*4cfb0*/  STL.64 [R1+0x8210], R24 ;  /* 0x0082101801007387 */ /* 0x0001e80000100a00 */
[----:B0-----:R-:W3:Y:S04]  /*4cfc0*/  LDL.LU.64 R24, [R1+0x1ae0] ;  /* 0x001ae00001187983 */ /* 0x001ee80000300a00 */
[----:B------:R-:W3:Y:S04]  /*4cfd0*/  LDL.LU.64 R26, [R1+0x1ae8] ;  /* 0x001ae800011a7983 */ /* 0x000ee80000300a00 */
[----:B------:R-:W-:Y:S04]  /*4cfe0*/  STL [R1+0x8128], R0 ;  /* 0x0081280001007387 */ /* 0x000fe80000100800 */
[----:B------:R-:W4:Y:S04]  /*4cff0*/  LDL.LU.64 R6, [R1+0x82b8] ;  /* 0x0082b80001067983 */ /* 0x000f280000300a00 */
        /* <DEDUP_REMOVED lines=9> */
[----:B0-----:R-:W4:Y:S01]  /*4d090*/  LDL.LU.64 R10, [R1+0x8298] ;  /* 0x00829800010a7983 */ /* 0x001f220000300a00 */
[----:B------:R-:W-:-:S03]  /*4d0a0*/  IMAD.MOV.U32 R0, RZ, RZ, R2 ;  /* 0x000000ffff007224 */ /* 0x000fc600078e0002 */
[----:B------:R-:W2:Y:S04]  /*4d0b0*/  LDL R2, [R1+0x58] ;  /* 0x0000580001027983 */ /* 0x000ea80000100800 */
[----:B------:R-:W2:Y:S04]  /*4d0c0*/  LDL R3, [R1+0x5c] ;  /* 0x00005c0001037983 */ /* 0x000ea80000100800 */
[----:B------:R-:W-:Y:S01]  /*4d0d0*/  STL [R1+0x812c], R0 ;  /* 0x00812c0001007387 */ /* 0x000fe20000100800 */
[----:B----4-:R-:W-:Y:S03]  /*4d0e0*/  HMMA.16816.F32 R8, R12, R10, R4 ;  /* 0x0000000a0c08723c */ /* 0x010fe60000001804 */
[----:B------:R-:W4:Y:S04]  /*4d0f0*/  LDL.LU.64 R6, [R1+0x8290] ;  /* 0x0082900001067983 */ /* 0x000f280000300a00 */
[----:B------:R-:W4:-:S12]  /*4d100*/  LDL.LU.64 R4, [R1+0x8288] ;  /* 0x0082880001047983 */ /* 0x000f180000300a00 */
[----:B------:R-:W-:Y:S04]  /*4d110*/  STL.64 [R1+0x1af0], R8 ;  /* 0x001af00801007387 */ /* 0x000fe80000100a00 */
[----:B------:R0:W-:Y:S04]  /*4d120*/  STL.64 [R1+0x1af8], R10 ;  /* 0x001af80a01007387 */ /* 0x0001e80000100a00 */
[----:B0-----:R-:W2:Y:S04]  /*4d130*/  LDL.LU.64 R10, [R1+0x8280] ;  /* 0x00828000010a7983 */ /* 0x001ea80000300a00 */
[----:B------:R-:W3:Y:S01]  /*4d140*/  LDL.LU.64 R8, [R1+0x8278] ;  /* 0x0082780001087983 */ /* 0x000ee20000300a00 */
[C---:B----4-:R-:W-:Y:S08]  /*4d150*/  HMMA.16816.F32 R4, R12.reuse, R16, R4 ;  /* 0x000000100c04723c */ /* 0x050ff00000001804 */
[C---:B---3--:R-:W-:Y:S08]  /*4d160*/  HMMA.16816.F32 R24, R12.reuse, R8, R24 ;  /* 0x000000080c18723c */ /* 0x048ff00000001818 */
[----:B--2---:R-:W-:Y:S01]  /*4d170*/  HMMA.16816.F32 R20, R12, R10, R20 ;  /* 0x0000000a0c14723c */ /* 0x004fe20000001814 */
[----:B------:R-:W-:-:S10]  /*4d180*/  IMAD.MOV.U32 R0, RZ, RZ, R11 ;  /* 0x000000ffff007224 */ /* 0x000fd400078e000b */
[----:B------:R-:W-:Y:S04]  /*4d190*/  STL.64 [R1+0x1ae0], R24 ;  /* 0x001ae01801007387 */ /* 0x000fe80000100a00 */
[----:B------:R-:W-:Y:S04]  /*4d1a0*/  STL.64 [R1+0x1ae8], R26 ;  /* 0x001ae81a01007387 */ /* 0x000fe80000100a00 */
[----:B------:R-:W-:Y:S04]  /*4d1b0*/  STL [R1+0x8130], R0 ;  /* 0x0081300001007387 */ /* 0x000fe80000100800 */
[----:B------:R0:W-:Y:S04]  /*4d1c0*/  STL.64 [R1+0x1ad0], R20 ;  /* 0x001ad01401007387 */ /* 0x0001e80000100a00 */
[----:B------:R1:W-:Y:S04]  /*4d1d0*/  STL.64 [R1+0x1ad8], R22 ;  /* 0x001ad81601007387 */ /* 0x0003e80000100a00 */
[----:B------:R-:W2:Y:S04]  /*4d1e0*/  LDL.LU.64 R8, [R1+0x1ab0] ;  /* 0x001ab00001087983 */ /* 0x000ea80000300a00 */
[----:B------:R-:W2:Y:S04]  /*4d1f0*/  LDL.LU.64 R10, [R1+0x1ab8] ;  /* 0x001ab800010a7983 */ /* 0x000ea80000300a00 */
[----:B------:R-:W-:Y:S04]  /*4d200*/  STL.64 [R1+0x1ac0], R4 ;  /* 0x001ac00401007387 */ /* 0x000fe80000100a00 */
[----:B------:R-:W-:Y:S04]  /*4d210*/  STL.64 [R1+0x1ac8], R6 ;  /* 0x001ac80601007387 */ /* 0x000fe80000100a00 */
[----:B0-----:R-:W3:Y:S04]  /*4d220*/  LDL.LU.64 R20, [R1+0x1a90] ;  /* 0x001a900001147983 */ /* 0x001ee80000300a00 */
[----:B-1----:R-:W4:Y:S04]  /*4d230*/  LDL.LU.64 R22, [R1+0x1a98] ;  /* 0x001a980001167983 */ /* 0x002f280000300a00 */
        /* <DEDUP_REMOVED lines=10> */
[----:B------:R-:W3:Y:S01]  /*4d2e0*/  LDL.LU.64 R6, [R1+0x1a78] ;  /* 0x001a780001067983 */ /* 0x000ee20000300a00 */
[----:B------:R-:W-:Y:S01]  /*4d2f0*/  HMMA.16816.F32 R20, R12, R2, R20 ;  /* 0x000000020c14723c */ /* 0x000fe20000001814 */
[----:B------:R-:W-:-:S02]  /*4d300*/  IMAD.MOV.U32 R0, RZ, RZ, R19 ;  /* 0x000000ffff007224 */ /* 0x000fc400078e0013 */
[----:B---3--:R-:W-:Y:S04]  /*4d310*/  STL.64 [R1+0x8248], R6 ;  /* 0x0082480601007387 */ /* 0x008fe80000100a00 */
[----:B--2---:R0:W-:Y:S04]  /*4d320*/  STL.64 [R1+0x8240], R4 ;  /* 0x0082400401007387 */ /* 0x0041e80000100a00 */
[----:B0-----:R-:W2:Y:S04]  /*4d330*/  LDL.LU.64 R4, [R1+0x1a80] ;  /* 0x001a800001047983 */ /* 0x001ea80000300a00 */
[----:B------:R-:W2:Y:S04]  /*4d340*/  LDL.LU.64 R6, [R1+0x1a88] ;  /* 0x001a880001067983 */ /* 0x000ea80000300a00 */
[----:B------:R-:W3:Y:S04]  /*4d350*/  LDL.LU.64 R24, [R1+0x1a50] ;  /* 0x001a500001187983 */ /* 0x000ee80000300a00 */
[----:B------:R0:W-:Y:S04]  /*4d360*/  STL.64 [R1+0x1ab0], R8 ;  /* 0x001ab00801007387 */ /* 0x0001e80000100a00 */
[----:B------:R1:W-:Y:S04]  /*4d370*/  STL.64 [R1+0x1ab8], R10 ;  /* 0x001ab80a01007387 */ /* 0x0003e80000100a00 */
[----:B------:R-:W3:Y:S04]  /*4d380*/  LDL.LU.64 R26, [R1+0x1a58] ;  /* 0x001a5800011a7983 */ /* 0x000ee80000300a00 */
[----:B------:R-:W4:Y:S04]  /*4d390*/  LDL.LU.64 R16, [R1+0x1a40] ;  /* 0x001a400001107983 */ /* 0x000f280000300a00 */
[----:B------:R-:W4:Y:S04]  /*4d3a0*/  LDL.LU.64 R18, [R1+0x1a48] ;  /* 0x001a480001127983 */ /* 0x000f280000300a00 */
[----:B0-----:R-:W2:Y:S04]  /*4d3b0*/  LDL.LU.64 R8, [R1+0x1a30] ;  /* 0x001a300001087983 */ /* 0x001ea80000300a00 */
[----:B-1----:R-:W2:Y:S04]  /*4d3c0*/  LDL.LU.64 R10, [R1+0x1a38] ;  /* 0x001a3800010a7983 */ /* 0x002ea80000300a00 */
[----:B------:R-:W-:Y:S04]  /*4d3d0*/  STL [R1+0x813c], R0 ;  /* 0x00813c0001007387 */ /* 0x000fe80000100800 */
        /* <DEDUP_REMOVED lines=11> */
[----:B------:R-:W-:Y:S02]  /*4d490*/  IMAD.MOV.U32 R3, RZ, RZ, R29 ;  /* 0x000000ffff037224 */ /* 0x000fe400078e001d */
[----:B------:R-:W3:Y:S01]  /*4d4a0*/  LDL.LU.64 R28, [R1+0x8250] ;  /* 0x00825000011c7983 */ /* 0x000ee20000300a00 */
        /* <DEDUP_REMOVED lines=13> */
[----:B------:R-:W2:Y:S02]  /*4d580*/  LDL.LU.64 R20, [R1+0x8220] ;  /* 0x0082200001147983 */ /* 0x000ea40000300a00 */
[C---:B--2---:R-:W-:Y:S08]  /*4d590*/  HMMA.16816.F32 R4, R12.reuse, R20, R4 ;  /* 0x000000140c04723c */ /* 0x044ff00000001804 */
[----:B---3--:R-:W-:Y:S11]  /*4d5a0*/  HMMA.16816.F32 R24, R12, R22, R24 ;  /* 0x000000160c18723c */ /* 0x008ff60000001818 */
[----:B------:R-:W-:Y:S04]  /*4d5b0*/  STL.64 [R1+0x1a60], R4 ;  /* 0x001a600401007387 */ /* 0x000fe80000100a00 */
[----:B------:R-:W-:Y:S04]  /*4d5c0*/  STL.64 [R1+0x1a68], R6 ;  /* 0x001a680601007387 */ /* 0x000fe80000100a00 */
[----:B------:R-:W-:Y:S04]  /*4d5d0*/  STL.64 [R1+0x1a50], R24 ;  /* 0x001a501801007387 */ /* 0x000fe80000100a00 */
[----:B------:R0:W-:Y:S04]  /*4d5e0*/  STL.64 [R1+0x1a58], R26 ;  /* 0x001a581a01007387 */ /* 0x0001e80000100a00 */
[----:B0-----:R-:W2:Y:S04]  /*4d5f0*/  LDL.LU.64 R26, [R1+0x8218] ;  /* 0x00821800011a7983 */ /* 0x001ea80000300a00 */
[----:B------:R-:W4:Y:S01]  /*4d600*/  LDL.LU.64 R24, [R1+0x8210] ;  /* 0x0082100001187983 */ /* 0x000f220000300a00 */
[----:B------:R-:W-:-:S02]  /*4d610*/  IMAD.MOV.U32 R6, RZ, RZ, R22 ;  /* 0x000000ffff067224 */ /* 0x000fc400078e0016 */
[----:B------:R-:W-:Y:S02]  /*4d620*/  IMAD.MOV.U32 R7, RZ, RZ, R23 ;  /* 0x000000ffff077224 */ /* 0x000fe400078e0017 */
[----:B------:R-:W-:Y:S02]  /*4d630*/  IMAD.MOV.U32 R4, RZ, RZ, R20 ;  /* 0x000000ffff047224 */ /* 0x000fe400078e0014 */
[----:B------:R-:W-:Y:S01]  /*4d640*/  IMAD.MOV.U32 R5, RZ, RZ, R21 ;  /* 0x000000ffff057224 */ /* 0x000fe200078e0015 */
[----:B------:R-:W-:Y:S04]  /*4d650*/  STL.64 [R1+0x8168], R6 ;  /* 0x0081680601007387 */ /* 0x000fe80000100a00 */
[----:B------:R2:W-:Y:S01]  /*4d660*/  STL.64 [R1+0x8160], R4 ;  /* 0x0081600401007387 */ /* 0x0005e20000100a00 */
[C---:B----4-:R-:W-:Y:S08]  /*4d670*/  HMMA.16816.F32 R16, R12.reuse, R24, R16 ;  /* 0x000000180c10723c */ /* 0x050ff00000001810 */
[C---:B--2---:R-:W-:Y:S01]  /*4d680*/  HMMA.16816.F32 R4, R12.reuse, R26, R8 ;  /* 0x0000001a0c04723c */ /* 0x044fe20000001808 */
[----:B------:R-:W2:Y:S10]  /*4d690*/  LDL R10, [R1+0x10] ;  /* 0x00001000010a7983 */ /* 0x000eb40000100800 */
[----:B------:R-:W-:Y:S04]  /*4d6a0*/  STL.64 [R1+0x1a40], R16 ;  /* 0x001a401001007387 */ /* 0x000fe80000100a00 */
[----:B------:R-:W-:Y:S04]  /*4d6b0*/  STL.64 [R1+0x1a48], R18 ;  /* 0x001a481201007387 */ /* 0x000fe80000100a00 */
[----:B------:R-:W-:Y:S04]  /*4d6c0*/  STL.64 [R1+0x1a30], R4 ;  /* 0x001a300401007387 */ /* 0x000fe80000100a00 */
[----:B------:R-:W-:Y:S04]  /*4d6d0*/  STL.64 [R1+0x1a38], R6 ;  /* 0x001a380601007387 */ /* 0x000fe80000100a00 */
[----:B------:R-:W2:Y:S04]  /*4d6e0*/  LDL R11, [R1+0x14] ;  /* 0x00001400010b7983 */ /* 0x000ea80000100800 */
[----:B------:R-:W3:Y:S04]  /*4d6f0*/  LDL R8, [R1+0x18] ;  /* 0x0000180001087983 */ /* 0x000ee80000100800 */
[----:B------:R-:W3:Y:S04]  /*4d700*/  LDL R9, [R1+0x1c] ;  /* 0x00001c0001097983 */ /* 0x000ee80000100800 */
[----:B--2---:R-:W-:Y:S04]  /*4d710*/  STL.64 [R1+0x81f8], R10 ;  /* 0x0081f80a01007387 */ /* 0x004fe80000100a00 */
[----:B------:R-:W2:Y:S04]  /*4d720*/  LDL.LU.64 R24, [R1+0x19e0] ;  /* 0x0019e00001187983 */ /* 0x000ea80000300a00 */
[----:B------:R-:W4:Y:S04]  /*4d730*/  LDL.LU.64 R26, [R1+0x19e8] ;  /* 0x0019e800011a7983 */ /* 0x000f280000300a00 */
[----:B----4-:R0:W-:Y:S04]  /*4d740*/  STL.64 [R1+0x81c8], R26 ;  /* 0x0081c81a01007387 */ /* 0x0101e80000100a00 */
[----:B0-----:R-:W4:Y:S04]  /*4d750*/  LDL R26, [R1] ;  /* 0x00000000011a7983 */ /* 0x001f280000100800 */
[----:B------:R-:W4:Y:S04]  /*4d760*/  LDL R27, [R1+0x4] ;  /* 0x00000400011b7983 */ /* 0x000f280000100800 */
[----:B--2---:R0:W-:Y:S04]  /*4d770*/  STL.64 [R1+0x81c0], R24 ;  /* 0x0081c01801007387 */ /* 0x0041e80000100a00 */
[----:B0-----:R-:W2:Y:S04]  /*4d780*/  LDL R24, [R1+0x8] ;  /* 0x0000080001187983 */ /* 0x001ea80000100800 */
[----:B------:R-:W2:Y:S04]  /*4d790*/  LDL R25, [R1+0xc] ;  /* 0x00000c0001197983 */ /* 0x000ea80000100800 */
[----:B------:R-:W2:Y:S04]  /*4d7a0*/  LDL.LU.64 R4, [R1+0x1a10] ;  /* 0x001a100001047983 */ /* 0x000ea80000300a00 */
[----:B------:R-:W2:Y:S04]  /*4d7b0*/  LDL.LU.64 R6, [R1+0x1a18] ;  /* 0x001a180001067983 */ /* 0x000ea80000300a00 */
[----:B--2---:R-:W-:Y:S04]  /*4d7c0*/  STL.64 [R1+0x8208], R6 ;  /* 0x0082080601007387 */ /* 0x004fe80000100a00 */
[----:B------:R0:W-:Y:S04]  /*4d7d0*/  STL.64 [R1+0x8200], R4 ;  /* 0x0082000401007387 */ /* 0x0001e80000100a00 */
[----:B0-----:R-:W3:Y:S04]  /*4d7e0*/  LDL.LU.64 R4, [R1+0x1a20] ;  /* 0x001a200001047983 */ /* 0x001ee80000300a00 */
[----:B------:R-:W3:Y:S04]  /*4d7f0*/  LDL.LU.64 R6, [R1+0x1a28] ;  /* 0x001a280001067983 */ /* 0x000ee80000300a00 */
[----:B----4-:R-:W-:Y:S04]  /*4d800*/  STL.64 [R1+0x81e0], R26 ;  /* 0x0081e01a01007387 */ /* 0x010fe80000100a00 */
        /* <DEDUP_REMOVED lines=9> */
[----:B------:R-:W4:Y:S01]  /*4d8a0*/  LDL.LU.64 R22, [R1+0x19f8] ;  /* 0x0019f80001167983 */ /* 0x000f220000300a00 */
[C---:B---3--:R-:W-:Y:S03]  /*4d8b0*/  HMMA.16816.F32 R8, R12.reuse, R8, R4 ;  /* 0x000000080c08723c */ /* 0x048fe60000001804 */
[----:B----4-:R-:W-:Y:S04]  /*4d8c0*/  STL.64 [R1+0x81f0], R22 ;  /* 0x0081f01601007387 */ /* 0x010fe80000100a00 */
[----:B--2---:R0:W-:Y:S04]  /*4d8d0*/  STL.64 [R1+0x81e8], R20 ;  /* 0x0081e81401007387 */ /* 0x0041e80000100a00 */
        /* <DEDUP_REMOVED lines=9> */
[----:B------:R-:W4:Y:S04]  /*4d970*/  LDL.LU.64 R4, [R1+0x8200] ;  /* 0x0082000001047983 */ /* 0x000f280000300a00 */
[----:B------:R-:W-:Y:S04]  /*4d980*/  STL.64 [R1+0x1a20], R8 ;  /* 0x001a200801007387 */ /* 0x000fe80000100a00 */
[----:B------:R0:W-:Y:S04]  /*4d990*/  STL.64 [R1+0x1a28], R10 ;  /* 0x001a280a01007387 */ /* 0x0001e80000100a00 */
[----:B0-----:R-:W4:Y:S01]  /*4d9a0*/  LDL.LU.64 R10, [R1+0x81f8] ;  /* 0x0081f800010a7983 */ /* 0x001f220000300a00 */
[C---:B--2---:R-:W-:Y:S08]  /*4d9b0*/  HMMA.16816.F32 R24, R12.reuse, R24, R20 ;  /* 0x000000180c18723c */ /* 0x044ff00000001814 */
[----:B----4-:R-:W-:Y:S01]  /*4d9c0*/  HMMA.16816.F32 R8, R12, R10, R4 ;  /* 0x0000000a0c08723c */ /* 0x010fe20000001804 */
[----:B------:R-:W2:Y:S04]  /*4d9d0*/  LDL.LU.64 R4, [R1+0x1990] ;  /* 0x0019900001047983 */ /* 0x000ea80000300a00 */
[----:B------:R-:W2:-:S14]  /*4d9e0*/  LDL.LU.64 R6, [R1+0x1998] ;  /* 0x0019980001067983 */ /* 0x000e9c0000300a00 */
        /* <DEDUP_REMOVED lines=68> */
[----:B---3--:R-:W-:-:S15]  /*4de30*/  HMMA.16816.F32 R20, R12, R10, R20 ;  /* 0x0000000a0c14723c */ /* 0x008fde0000001814 */
[----:B------:R-:W-:-:S04]  /*4de40*/  NOP ;  /* 0x0000000000007918 */ /* 0x000fc80000000000 */
[----:B------:R-:W-:Y:S04]  /*4de50*/  STL.64 [R1+0x1970], R20 ;  /* 0x0019701401007387 */ /* 0x000fe80000100a00 */
[----:B------:R2:W-:Y:S02]  /*4de60*/  STL.64 [R1+0x1978], R22 ;  /* 0x0019781601007387 */ /* 0x0005e40000100a00 */
[----:B--2---:R-:W-:Y:S01]  /*4de70*/  HMMA.16816.F32 R20, R12, R8, R24 ;  /* 0x000000080c14723c */ /* 0x004fe20000001818 */
[----:B------:R-:W-:Y:S02]  /*4de80*/  IMAD.MOV.U32 R24, RZ, RZ, R6 ;  /* 0x000000ffff187224 */ /* 0x000fe400078e0006 */
[----:B------:R-:W2:Y:S01]  /*4de90*/  LDL.LU R6, [R1+0x814c] ;  /* 0x00814c0001067983 */ /* 0x000ea20000300800 */
[----:B------:R-:W-:-:S15]  /*4dea0*/  IMAD.MOV.U32 R25, RZ, RZ, R7 ;  /* 0x000000ffff197224 */ /* 0x000fde00078e0007 */
[----:B------:R-:W-:Y:S04]  /*4deb0*/  STL.64 [R1+0x1960], R20 ;  /* 0x0019601401007387 */ /* 0x000fe80000100a00 */
[----:B------:R4:W-:Y:S04]  /*4dec0*/  STL.64 [R1+0x1968], R22 ;  /* 0x0019681601007387 */ /* 0x0009e80000100a00 */
[----:B------:R-:W2:Y:S04]  /*4ded0*/  LDL.LU R7, [R1+0x8148] ;  /* 0x0081480001077983 */ /* 0x000ea80000300800 */
[----:B------:R-:W3:Y:S01]  /*4dee0*/  LDL.64 R26, [R1+0x28] ;  /* 0x00002800011a7983 */ /* 0x000ee20000100a00 */
[----:B----4-:R-:W-:-:S02]  /*4def0*/  IMAD.MOV.U32 R22, RZ, RZ, R4 ;  /* 0x000000ffff167224 */ /* 0x010fc400078e0004 */
[----:B------:R-:W-:Y:S01]  /*4df00*/  IMAD.MOV.U32 R23, RZ, RZ, R5 ;  /* 0x000000ffff177224 */ /* 0x000fe200078e0005 */
[----:B--2---:R-:W-:Y:S01]  /*4df10*/  HMMA.16816.F32 R16, R12, R6, R16 ;  /* 0x000000060c10723c */ /* 0x004fe20000001810 */
[----:B---3--:R0:W-:Y:S04]  /*4df20*/  STL.64 [R1+0x8010], R26 ;  /* 0x0080101a01007387 */ /* 0x0081e80000100a00 */
[----:B0-----:R-:W2:Y:S04]  /*4df30*/  LDL.LU R26, [R1+0x3130] ;  /* 0x00313000011a7983 */ /* 0x001ea80000300800 */
[----:B------:R-:W2:Y:S04]  /*4df40*/  LDL.LU R27, [R1+0x312c] ;  /* 0x00312c00011b7983 */ /* 0x000ea80000300800 */
[----:B------:R0:W-:Y:S04]  /*4df50*/  STL.64 [R1+0x8008], R24 ;  /* 0x0080081801007387 */ /* 0x0001e80000100a00 */
        /* <DEDUP_REMOVED lines=8> */
[----:B------:R-:W2:Y:S04]  /*4dfe0*/  LDL.64 R20, [R1+0x40] ;  /* 0x0000400001147983 */ /* 0x000ea80000100a00 */
[----:B------:R0:W-:Y:S04]  /*4dff0*/  STL.64 [R1+0x1950], R16 ;  /* 0x0019501001007387 */ /* 0x0001e80000100a00 */
[----:B------:R1:W-:Y:S04]  /*4e000*/  STL.64 [R1+0x1958], R18 ;  /* 0x0019581201007387 */ /* 0x0003e80000100a00 */
[----:B------:R-:W3:Y:S04]  /*4e010*/  LDL.LU R4, [R1+0x8144] ;  /* 0x0081440001047983 */ /* 0x000ee80000300800 */
[----:B------:R-:W3:Y:S04]  /*4e020*/  LDL.LU R5, [R1+0x8140] ;  /* 0x0081400001057983 */ /* 0x000ee80000300800 */
[----:B0-----:R-:W3:Y:S04]  /*4e030*/  LDL.LU.64 R16, [R1+0x11b0] ;  /* 0x0011b00001107983 */ /* 0x001ee80000300a00 */
[----:B-1----:R-:W3:Y:S04]  /*4e040*/  LDL.LU.64 R18, [R1+0x11b8] ;  /* 0x0011b80001127983 */ /* 0x002ee80000300a00 */
[----:B------:R0:W-:Y:S04]  /*4e050*/  STL.64 [R1+0x8020], R22 ;  /* 0x0080201601007387 */ /* 0x0001e80000100a00 */
[----:B0-----:R-:W3:Y:S01]  /*4e060*/  LDL R22, [R1+0x48] ;  /* 0x0000480001167983 */ /* 0x001ee20000100800 */
[----:B------:R-:W-:-:S03]  /*4e070*/  IMAD.MOV.U32 R23, RZ, RZ, R0 ;  /* 0x000000ffff177224 */ /* 0x000fc600078e0000 */
[----:B------:R-:W4:Y:S04]  /*4e080*/  LDL.LU R0, [R1+0x813c] ;  /* 0x00813c0001007983 */ /* 0x000f280000300800 */
[----:B--2---:R0:W-:Y:S04]  /*4e090*/  STL.64 [R1+0x8018], R20 ;  /* 0x0080181401007387 */ /* 0x0041e80000100a00 */
[----:B---3--:R1:W-:Y:S04]  /*4e0a0*/  STL.64 [R1+0x8038], R22 ;  /* 0x0080381601007387 */ /* 0x0083e80000100a00 */
[----:B0-----:R-:W2:Y:S04]  /*4e0b0*/  LDL.LU.64 R20, [R1+0x1940] ;  /* 0x0019400001147983 */ /* 0x001ea80000300a00 */
[----:B-1----:R-:W2:Y:S02]  /*4e0c0*/  LDL.LU.64 R22, [R1+0x1948] ;  /* 0x0019480001167983 */ /* 0x002ea40000300a00 */
[----:B--2---:R-:W-:-:S15]  /*4e0d0*/  HMMA.16816.F32 R20, R12, R4, R20 ;  /* 0x000000040c14723c */ /* 0x004fde0000001814 */
[----:B------:R-:W-:-:S04]  /*4e0e0*/  NOP ;  /* 0x0000000000007918 */ /* 0x000fc80000000000 */
[----:B------:R0:W-:Y:S04]  /*4e0f0*/  STL.64 [R1+0x1940], R20 ;  /* 0x0019401401007387 */ /* 0x0001e80000100a00 */
[----:B------:R1:W-:Y:S01]  /*4e100*/  STL.64 [R1+0x1948], R22 ;  /* 0x0019481601007387 */ /* 0x0003e20000100a00 */
[----:B0-----:R-:W-:Y:S02]  /*4e110*/  IMAD.MOV.U32 R20, RZ, RZ, R2 ;  /* 0x000000ffff147224 */ /* 0x001fe400078e0002 */
[----:B------:R-:W-:Y:S01]  /*4e120*/  IMAD.MOV.U32 R21, RZ, RZ, R3 ;  /* 0x000000ffff157224 */ /* 0x000fe200078e0003 */
[----:B------:R-:W2:Y:S04]  /*4e130*/  LDL.LU R2, [R1+0x8138] ;  /* 0x0081380001027983 */ /* 0x000ea80000300800 */
[----:B------:R-:W2:Y:S04]  /*4e140*/  LDL.LU R3, [R1+0x8134] ;  /* 0x0081340001037983 */ /* 0x000ea80000300800 */
[----:B------:R0:W-:Y:S04]  /*4e150*/  STL.64 [R1+0x8050], R20 ;  /* 0x0080501401007387 */ /* 0x0001e80000100a00 */
[----:B------:R-:W-:Y:S04]  /*4e160*/  STL.64 [R1+0x7f20], R6 ;  /* 0x007f200601007387 */ /* 0x000fe80000100a00 */
[----:B------:R-:W-:Y:S04]  /*4e170*/  STL.64 [R1+0x7f18], R4 ;  /* 0x007f180401007387 */ /* 0x000fe80000100a00 */
[----:B-1----:R-:W3:Y:S04]  /*4e180*/  LDL R22, [R1+0x58] ;  /* 0x0000580001167983 */ /* 0x002ee80000100800 */
[----:B------:R-:W3:Y:S04]  /*4e190*/  LDL R23, [R1+0x5c] ;  /* 0x00005c0001177983 */ /* 0x000ee80000100800 */
[----:B---3--:R1:W-:Y:S04]  /*4e1a0*/  STL.64 [R1+0x8068], R22 ;  /* 0x0080681601007387 */ /* 0x0083e80000100a00 */
[----:B0-----:R-:W3:Y:S01]  /*4e1b0*/  LDL R20, [R1+0x60] ;  /* 0x0000600001147983 */ /* 0x001ee20000100800 */
[----:B--2---:R-:W-:Y:S01]  /*4e1c0*/  HMMA.16816.F32 R16, R12, R2, R16 ;  /* 0x000000020c10723c */ /* 0x004fe20000001810 */
[----:B----4-:R-:W-:-:S15]  /*4e1d0*/  IMAD.MOV.U32 R21, RZ, RZ, R0 ;  /* 0x000000ffff157224 */ /* 0x010fde00078e0000 */
[----:B------:R-:W-:-:S03]  /*4e1e0*/  NOP ;  /* 0x0000000000007918 */ /* 0x000fc60000000000 */
[----:B------:R-:W-:Y:S04]  /*4e1f0*/  STL.64 [R1+0x11b0], R16 ;  /* 0x0011b01001007387 */ /* 0x000fe80000100a00 */
[----:B------:R-:W-:Y:S04]  /*4e200*/  STL.64 [R1+0x11b8], R18 ;  /* 0x0011b81201007387 */ /* 0x000fe80000100a00 */
[----:B------:R-:W2:Y:S04]  /*4e210*/  LDL.LU R0, [R1+0x8130] ;  /* 0x0081300001007983 */ /* 0x000ea80000300800 */
[----:B---3--:R0:W-:Y:S04]  /*4e220*/  STL.64 [R1+0x8080], R20 ;  /* 0x0080801401007387 */ /* 0x0081e80000100a00 */
[----:B-1----:R-:W3:Y:S04]  /*4e230*/  LDL R22, [R1+0x68] ;  /* 0x0000680001167983 */ /* 0x002ee80000100800 */
[----:B------:R-:W3:Y:S04]  /*4e240*/  LDL R23, [R1+0x6c] ;  /* 0x00006c0001177983 */ /* 0x000ee80000100800 */
[----:B0-----:R-:W4:Y:S01]  /*4e250*/  LDL R20, [R1+0x70] ;  /* 0x0000700001147983 */ /* 0x001f220000100800 */
[----:B--2---:R-:W-:-:S03]  /*4e260*/  IMAD.MOV.U32 R21, RZ, RZ, R0 ;  /* 0x000000ffff157224 */ /* 0x004fc600078e0000 */
[----:B------:R-:W2:Y:S04]  /*4e270*/  LDL.LU R0, [R1+0x812c] ;  /* 0x00812c0001007983 */ /* 0x000ea80000300800 */
[----:B---3--:R0:W-:Y:S04]  /*4e280*/  STL.64 [R1+0x8098], R22 ;  /* 0x0080981601007387 */ /* 0x0081e80000100a00 */
[----:B0-----:R-:W3:Y:S04]  /*4e290*/  LDL R22, [R1+0x78] ;  /* 0x0000780001167983 */ /* 0x001ee80000100800 */
[----:B------:R-:W3:Y:S04]  /*4e2a0*/  LDL R23, [R1+0x7c] ;  /* 0x00007c0001177983 */ /* 0x000ee80000100800 */
[----:B----4-:R0:W-:Y:S04]  /*4e2b0*/  STL.64 [R1+0x80b0], R20 ;  /* 0x0080b01401007387 */ /* 0x0101e80000100a00 */
[----:B0-----:R-:W4:Y:S04]  /*4e2c0*/  LDL R20, [R1+0x80] ;  /* 0x0000800001147983 */ /* 0x001f280000100800 */
[----:B------:R-:W4:Y:S04]  /*4e2d0*/  LDL R21, [R1+0x84] ;  /* 0x0000840001157983 */ /* 0x000f280000100800 */
[----:B---3--:R2:W-:Y:S02]  /*4e2e0*/  STL.64 [R1+0x80c8], R22 ;  /* 0x0080c81601007387 */ /* 0x0085e40000100a00 */
[----:B--2---:R-:W-:-:S02]  /*4e2f0*/  IMAD.MOV.U32 R22, RZ, RZ, R0 ;  /* 0x000000ffff167224 */ /* 0x004fc400078e0000 */
[----:B------:R-:W2:Y:S04]  /*4e300*/  LDL.LU R0, [R1+0x8128] ;  /* 0x0081280001007983 */ /* 0x000ea80000300800 */
[----:B------:R-:W3:Y:S04]  /*4e310*/  LDL R23, [R1+0x8c] ;  /* 0x00008c0001177983 */ /* 0x000ee80000100800 */
[----:B----4-:R0:W-:Y:S04]  /*4e320*/  STL.64 [R1+0x80e0], R20 ;  /* 0x0080e01401007387 */ /* 0x0101e80000100a00 */
[----:B0-----:R-:W4:Y:S04]  /*4e330*/  LDL R20, [R1+0x90] ;  /* 0x0000900001147983 */ /* 0x001f280000100800 */
[----:B------:R-:W4:Y:S01]  /*4e340*/  LDL R21, [R1+0x94] ;  /* 0x0000940001157983 */ /* 0x000f220000100800 */
[----:B------:R-:W-:-:S02]  /*4e350*/  IMAD R5, R25, 0x100, R24 ;  /* 0x0000010019057824 */ /* 0x000fc400078e0218 */
[----:B------:R-:W-:Y:S01]  /*4e360*/  IMAD R4, R27, 0x100, R26 ;  /* 0x000001001b047824 */ /* 0x000fe200078e021a */
[----:B---3--:R0:W-:Y:S04]  /*4e370*/  STL.64 [R1+0x80f8], R22 ;  /* 0x0080f81601007387 */ /* 0x0081e80000100a00 */
[----:B0-----:R-:W3:Y:S04]  /*4e380*/  LDL R22, [R1+0x98] ;  /* 0x0000980001167983 */ /* 0x001ee80000100800 */
        /* <DEDUP_REMOVED lines=43> */
[----:B------:R-:W-:-:S02]  /*4e640*/  IMAD R8, R9, 0x100, R8 ;  /* 0x0000010009087824 */ /* 0x000fc400078e0208 */
[----:B------:R-:W-:Y:S01]  /*4e650*/  IMAD R6, R11, 0x100, R10 ;  /* 0x000001000b067824 */ /* 0x000fe200078e020a */
[----:B------:R-:W-:Y:S02]  /*4e660*/  F2FP.F16.E4M3.UNPACK_B R14, R5 ;  /* 0x00000005ff0e723e */ /* 0x000fe400020006ff */
[----:B------:R-:W-:Y:S01]  /*4e670*/  F2FP.F16.E4M3.UNPACK_B R15, R4 ;  /* 0x00000004ff0f723e */ /* 0x000fe200020006ff */
[----:B----4-:R-:W-:Y:S04]  /*4e680*/  STL.64 [R1+0x8120], R26 ;  /* 0x0081201a01007387 */ /* 0x010fe80000100a00 */
[----:B--2---:R0:W-:Y:S04]  /*4e690*/  STL.64 [R1+0x8118], R24 ;  /* 0x0081181801007387 */ /* 0x0041e80000100a00 */
[----:B0-----:R-:W3:Y:S04]  /*4e6a0*/  LDL.LU.64 R24, [R1+0x580] ;  /* 0x0005800001187983 */ /* 0x001ee80000300a00 */
[----:B------:R-:W3:Y:S01]  /*4e6b0*/  LDL.LU.64 R26, [R1+0x588] ;  /* 0x00058800011a7983 */ /* 0x000ee20000300a00 */
[----:B------:R-:W-:-:S02]  /*4e6c0*/  F2FP.F16.E4M3.UNPACK_B R12, R8 ;  /* 0x00000008ff0c723e */ /* 0x000fc400020006ff */
[----:B------:R-:W-:Y:S01]  /*4e6d0*/  F2FP.F16.E4M3.UNPACK_B R13, R6 ;  /* 0x00000006ff0d723e */ /* 0x000fe200020006ff */
[----:B------:R-:W-:Y:S01]  /*4e6e0*/  IMAD.MOV.U32 R23, RZ, RZ, R0 ;  /* 0x000000ffff177224 */ /* 0x000fe200078e0000 */
[----:B------:R-:W2:Y:S04]  /*4e6f0*/  LDL.LU.64 R16, [R1+0x1890] ;  /* 0x0018900001107983 */ /* 0x000ea80000300a00 */
[----:B------:R-:W2:Y:S04]  /*4e700*/  LDL.LU.64 R18, [R1+0x1898] ;  /* 0x0018980001127983 */ /* 0x000ea80000300a00 */
[----:B------:R-:W4:Y:S04]  /*4e710*/  LDL.LU.64 R8, [R1+0x1880] ;  /* 0x0018800001087983 */ /* 0x000f280000300a00 */
[----:B------:R-:W4:Y:S04]  /*4e720*/  LDL.LU.64 R10, [R1+0x1888] ;  /* 0x00188800010a7983 */ /* 0x000f280000300a00 */
[----:B------:R-:W2:Y:S04]  /*4e730*/  LDL.LU.64 R4, [R1+0x1870] ;  /* 0x0018700001047983 */ /* 0x000ea80000300a00 */
[----:B------:R-:W2:Y:S01]  /*4e740*/  LDL.LU.64 R6, [R1+0x1878] ;  /* 0x0018780001067983 */ /* 0x000ea20000300a00 */
[----:B---3--:R-:W-:Y:S03]  /*4e750*/  HMMA.16816.F32 R20, R12, R22, R24 ;  /* 0x000000160c14723c */ /* 0x008fe60000001818 */
[----:B------:R-:W3:Y:S04]  /*4e760*/  LDL.LU.64 R26, [R1+0x8120] ;  /* 0x00812000011a7983 */ /* 0x000ee80000300a00 */
[----:B------:R-:W3:-:S12]  /*4e770*/  LDL.LU.64 R24, [R1+0x8118] ;  /* 0x0081180001187983 */ /* 0x000ed80000300a00 */
[----:B------:R0:W-:Y:S04]  /*4e780*/  STL.64 [R1+0x580], R20 ;  /* 0x0005801401007387 */ /* 0x0001e80000100a00 */
[----:B------:R3:W-:Y:S04]  /*4e790*/  STL.64 [R1+0x588], R22 ;  /* 0x0005881601007387 */ /* 0x0007e80000100a00 */
[----:B0-----:R-:W3:Y:S02]  /*4e7a0*/  LDL.LU.64 R20, [R1+0x8110] ;  /* 0x0081100001147983 */ /* 0x001ee40000300a00 */
[----:B---3--:R-:W-:Y:S02]  /*4e7b0*/  HMMA.16816.F32 R20, R12, R20, R24 ;  /* 0x000000140c14723c */ /* 0x008fe40000001818 */
[----:B------:R-:W3:Y:S04]  /*4e7c0*/  LDL.LU.64 R26, [R1+0x8108] ;  /* 0x00810800011a7983 */ /* 0x000ee80000300a00 */
[----:B------:R-:W3:-:S13]  /*4e7d0*/  LDL.LU.64 R24, [R1+0x8100] ;  /* 0x0081000001187983 */ /* 0x000eda0000300a00 */
[----:B------:R-:W-:Y:S04]  /*4e7e0*/  STL.64 [R1+0x570], R20 ;  /* 0x0005701401007387 */ /* 0x000fe80000100a00 */
[----:B------:R0:W-:Y:S04]  /*4e7f0*/  STL.64 [R1+0x578], R22 ;  /* 0x0005781601007387 */ /* 0x0001e80000100a00 */
[----:B0-----:R-:W3:Y:S02]  /*4e800*/  LDL.LU.64 R22, [R1+0x80f8] ;  /* 0x0080f80001167983 */ /* 0x001ee40000300a00 */
[----:B---3--:R-:W-:Y:S02]  /*4e810*/  HMMA.16816.F32 R20, R12, R22, R24 ;  /* 0x000000160c14723c */ /* 0x008fe40000001818 */
[----:B------:R-:W3:Y:S04]  /*4e820*/  LDL.LU.64 R26, [R1+0x80f0] ;  /* 0x0080f000011a7983 */ /* 0x000ee80000300a00 */
[----:B------:R-:W3:-:S13]  /*4e830*/  LDL.LU.64 R24, [R1+0x80e8] ;  /* 0x0080e80001187983 */ /* 0x000eda0000300a00 */
        /* <DEDUP_REMOVED lines=56> */
[----:B0-----:R-:W3:Y:S04]  /*4ebc0*/  LDL.LU.64 R26, [R1+0x8010] ;  /* 0x00801000011a7983 */ /* 0x001ee80000300a00 */
[----:B------:R-:W4:Y:S01]  /*4ebd0*/  LDL.LU.64 R24, [R1+0x8008] ;  /* 0x0080080001187983 */ /* 0x000f220000300a00 */
[----:B--2---:R-:W-:Y:S01]  /*4ebe0*/  HMMA.16816.F32 R16, R12, R22, R16 ;  /* 0x000000160c10723c */ /* 0x004fe20000001810 */
[----:B------:R-:W-:-:S05]  /*4ebf0*/  IMAD.MOV.U32 R0, RZ, RZ, R21 ;  /* 0x000000ffff007224 */ /* 0x000fca00078e0015 */
[----:B------:R0:W-:-:S13]  /*4ec00*/  STL [R1+0x7e88], R0 ;  /* 0x007e880001007387 */ /* 0x0001da0000100800 */
[----:B------:R-:W-:Y:S04]  /*4ec10*/  STL.64 [R1+0x1890], R16 ;  /* 0x0018901001007387 */ /* 0x000fe80000100a00 */
[----:B------:R-:W-:Y:S01]  /*4ec20*/  STL.64 [R1+0x1898], R18 ;  /* 0x0018981201007387 */ /* 0x000fe20000100a00 */
[C---:B----4-:R-:W-:Y:S08]  /*4ec30*/  HMMA.16816.F32 R8, R12.reuse, R24, R8 ;  /* 0x000000180c08723c */ /* 0x050ff00000001808 */
[----:B---3--:R-:W-:Y:S01]  /*4ec40*/  HMMA.16816.F32 R4, R12, R26, R4 ;  /* 0x0000001a0c04723c */ /* 0x008fe20000001804 */
[----:B0-----:R-:W-:-:S10]  /*4ec50*/  IMAD.MOV.U32 R0, RZ, RZ, R27 ;  /* 0x000000ffff007224 */ /* 0x001fd400078e001b */
[----:B------:R-:W-:Y:S04]  /*4ec60*/  STL.64 [R1+0x1880], R8 ;  /* 0x0018800801007387 */ /* 0x000fe80000100a00 */
[----:B------:R-:W-:Y:S04]  /*4ec70*/  STL.64 [R1+0x1888], R10 ;  /* 0x0018880a01007387 */ /* 0x000fe80000100a00 */
[----:B------:R-:W2:Y:S04]  /*4ec80*/  LDL.LU.64 R24, [R1+0x1810] ;  /* 0x0018100001187983 */ /* 0x000ea80000300a00 */
[----:B------:R-:W-:Y:S04]  /*4ec90*/  STL.64 [R1+0x1870], R4 ;  /* 0x0018700401007387 */ /* 0x000fe80000100a00 */
[----:B------:R-:W-:Y:S04]  /*4eca0*/  STL.64 [R1+0x1878], R6 ;  /* 0x0018780601007387 */ /* 0x000fe80000100a00 */
[----:B------:R-:W3:Y:S04]  /*4ecb0*/  LDL.LU.64 R26, [R1+0x1818] ;  /* 0x00181800011a7983 */ /* 0x000ee80000300a00 */
[----:B---3--:R0:W-:Y:S04]  /*4ecc0*/  STL.64 [R1+0x7f90], R26 ;  /* 0x007f901a01007387 */ /* 0x0081e80000100a00 */
[----:B0-----:R-:W3:Y:S04]  /*4ecd0*/  LDL R26, [R1] ;  /* 0x00000000011a7983 */ /* 0x001ee80000100800 */
[----:B------:R-:W3:Y:S04]  /*4ece0*/  LDL R27, [R1+0x4] ;  /* 0x00000400011b7983 */ /* 0x000ee80000100800 */
[----:B--2---:R0:W-:Y:S04]  /*4ecf0*/  STL.64 [R1+0x7f88], R24 ;  /* 0x007f881801007387 */ /* 0x0041e80000100a00 */
[----:B0-----:R-:W2:Y:S04]  /*4ed00*/  LDL.64 R24, [R1+0x8] ;  /* 0x0000080001187983 */ /* 0x001ea80000100a00 */
        /* <DEDUP_REMOVED lines=88> */
[----:B0-----:R-:W4:Y:S04]  /*4f290*/  LDL.LU.64 R22, [R1+0x7f60] ;  /* 0x007f600001167983 */ /* 0x001f280000300a00 */
[----:B------:R-:W2:Y:S04]  /*4f2a0*/  LDL.LU.64 R20, [R1+0x7f58] ;  /* 0x007f580001147983 */ /* 0x000ea80000300a00 */
[----:B------:R-:W-:Y:S04]  /*4f2b0*/  STL.64 [R1+0x7db0], R26 ;  /* 0x007db01a01007387 */ /* 0x000fe80000100a00 */
[----:B------:R4:W-:Y:S02]  /*4f2c0*/  STL.64 [R1+0x7da8], R24 ;  /* 0x007da81801007387 */ /* 0x0009e40000100a00 */
[----:B----4-:R-:W-:Y:S02]  /*4f2d0*/  HMMA.16816.F32 R24, R12, R22, R8 ;  /* 0x000000160c18723c */ /* 0x010fe40000001808 */
[----:B------:R-:W4:-:S15]  /*4f2e0*/  LDL.LU.64 R8, [R1+0x17b0] ;  /* 0x0017b00001087983 */ /* 0x000f1e0000300a00 */
[----:B------:R-:W-:Y:S02]  /*4f2f0*/  NOP ;  /* 0x0000000000007918 */ /* 0x000fe40000000000 */
[----:B------:R-:W-:Y:S04]  /*4f300*/  STL.64 [R1+0x17e0], R24 ;  /* 0x0017e01801007387 */ /* 0x000fe80000100a00 */
[----:B------:R-:W-:Y:S04]  /*4f310*/  STL.64 [R1+0x17e8], R26 ;  /* 0x0017e81a01007387 */ /* 0x000fe80000100a00 */
[----:B------:R-:W3:Y:S01]  /*4f320*/  LDL.LU.64 R10, [R1+0x17b8] ;  /* 0x0017b800010a7983 */ /* 0x000ee20000300a00 */
[----:B--2---:R-:W-:-:S15]  /*4f330*/  HMMA.16816.F32 R4, R12, R20, R4 ;  /* 0x000000140c04723c */ /* 0x004fde0000001804 */
[----:B------:R-:W-:-:S04]  /*4f340*/  NOP ;  /* 0x0000000000007918 */ /* 0x000fc80000000000 */
[----:B------:R-:W-:Y:S04]  /*4f350*/  STL.64 [R1+0x17d0], R4 ;  /* 0x0017d00401007387 */ /* 0x000fe80000100a00 */
[----:B------:R-:W-:Y:S04]  /*4f360*/  STL.64 [R1+0x17d8], R6 ;  /* 0x0017d80601007387 */ /* 0x000fe80000100a00 */
[----:B---3--:R-:W-:Y:S04]  /*4f370*/  STL.64 [R1+0x7f50], R10 ;  /* 0x007f500a01007387 */ /* 0x008fe80000100a00 */
[----:B----4-:R0:W-:Y:S04]  /*4f380*/  STL.64 [R1+0x7f48], R8 ;  /* 0x007f480801007387 */ /* 0x0101e80000100a00 */
        /* <DEDUP_REMOVED lines=18> */
[----:B------:R0:W-:Y:S04]  /*4f4b0*/  STL.64 [R1+0x7d98], R20 ;  /* 0x007d981401007387 */ /* 0x0001e80000100a00 */
[----:B0-----:R-:W4:Y:S04]  /*4f4c0*/  LDL.LU R20, [R1+0x3148] ;  /* 0x0031480001147983 */ /* 0x001f280000300800 */
[----:B------:R-:W4:Y:S04]  /*4f4d0*/  LDL.LU R21, [R1+0x3144] ;  /* 0x0031440001157983 */ /* 0x000f280000300800 */
        /* <DEDUP_REMOVED lines=37> */
[----:B------:R-:W2:Y:S01]  /*4f730*/  LDL.LU.64 R24, [R1+0x7f08] ;  /* 0x007f080001187983 */ /* 0x000ea20000300a00 */
[----:B---3--:R-:W-:Y:S03]  /*4f740*/  HMMA.16816.F32 R8, R12, R4, R8 ;  /* 0x000000040c08723c */ /* 0x008fe60000001808 */
[----:B------:R-:W-:Y:S04]  /*4f750*/  STL.64 [R1+0x7d70], R6 ;  /* 0x007d700601007387 */ /* 0x000fe80000100a00 */
[----:B------:R-:W-:-:S12]  /*4f760*/  STL.64 [R1+0x7d68], R4 ;  /* 0x007d680401007387 */ /* 0x000fd80000100a00 */
[----:B------:R0:W-:Y:S04]  /*4f770*/  STL.64 [R1+0x1770], R8 ;  /* 0x0017700801007387 */ /* 0x0001e80000100a00 */
[----:B------:R-:W-:Y:S01]  /*4f780*/  STL.64 [R1+0x1778], R10 ;  /* 0x0017780a01007387 */ /* 0x000fe20000100a00 */
[----:B--2---:R-:W-:Y:S03]  /*4f790*/  HMMA.16816.F32 R12, R12, R2, R24 ;  /* 0x000000020c0c723c */ /* 0x004fe60000001818 */
[----:B------:R-:W2:-:S15]  /*4f7a0*/  LDL R26, [R1+0x48] ;  /* 0x00004800011a7983 */ /* 0x000e9e0000100800 */
[----:B------:R-:W-:Y:S01]  /*4f7b0*/  NOP ;  /* 0x0000000000007918 */ /* 0x000fe20000000000 */
[----:B------:R-:W-:Y:S04]  /*4f7c0*/  STL.64 [R1+0x11a0], R12 ;  /* 0x0011a00c01007387 */ /* 0x000fe80000100a00 */
[----:B------:R-:W-:Y:S04]  /*4f7d0*/  STL.64 [R1+0x11a8], R14 ;  /* 0x0011a80e01007387 */ /* 0x000fe80000100a00 */
[----:B------:R-:W2:Y:S01]  /*4f7e0*/  LDL R27, [R1+0x4c] ;  /* 0x00004c00011b7983 */ /* 0x000ea20000100800 */
[----:B0-----:R-:W-:Y:S02]  /*4f7f0*/  IMAD R8, R17, 0x100, R16 ;  /* 0x0000010011087824 */ /* 0x001fe400078e0210 */
[----:B------:R-:W-:-:S02]  /*4f800*/  IMAD R4, R19, 0x100, R18 ;  /* 0x0000010013047824 */ /* 0x000fc400078e0212 */
[----:B----4-:R-:W-:Y:S01]  /*4f810*/  IMAD R6, R21, 0x100, R20 ;  /* 0x0000010015067824 */ /* 0x010fe200078e0214 */
[----:B------:R-:W3:Y:S04]  /*4f820*/  LDL R24, [R1+0x50] ;  /* 0x0000500001187983 */ /* 0x000ee80000100800 */
[----:B------:R-:W4:Y:S04]  /*4f830*/  LDL R20, [R1+0x60] ;  /* 0x0000600001147983 */ /* 0x000f280000100800 */
[----:B------:R-:W4:Y:S04]  /*4f840*/  LDL R21, [R1+0x64] ;  /* 0x0000640001157983 */ /* 0x000f280000100800 */
[----:B------:R-:W3:Y:S04]  /*4f850*/  LDL R25, [R1+0x54] ;  /* 0x0000540001197983 */ /* 0x000ee80000100800 */
[----:B------:R-:W4:Y:S04]  /*4f860*/  LDL R18, [R1+0x90] ;  /* 0x0000900001127983 */ /* 0x000f280000100800 */
[----:B------:R-:W4:Y:S04]  /*4f870*/  LDL R19, [R1+0x94] ;  /* 0x0000940001137983 */ /* 0x000f280000100800 */
[----:B------:R-:W4:Y:S04]  /*4f880*/  LDL R16, [R1+0x98] ;  /* 0x0000980001107983 */ /* 0x000f280000100800 */
[----:B------:R-:W4:Y:S04]  /*4f890*/  LDL R17, [R1+0x9c] ;  /* 0x00009c0001117983 */ /* 0x000f280000100800 */
[----:B--2---:R0:W-:Y:S04]  /*4f8a0*/  STL.64 [R1+0x7e98], R26 ;  /* 0x007e981a01007387 */ /* 0x0041e80000100a00 */
[----:B0-----:R-:W2:Y:S04]  /*4f8b0*/  LDL R26, [R1+0x68] ;  /* 0x00006800011a7983 */ /* 0x001ea80000100800 */
[----:B------:R-:W2:Y:S04]  /*4f8c0*/  LDL R27, [R1+0x6c] ;  /* 0x00006c00011b7983 */ /* 0x000ea80000100800 */
[----:B---3--:R0:W-:Y:S04]  /*4f8d0*/  STL.64 [R1+0x7e90], R24 ;  /* 0x007e901801007387 */ /* 0x0081e80000100a00 */
[----:B--2---:R1:W-:Y:S01]  /*4f8e0*/  STL.64 [R1+0x7eb0], R26 ;  /* 0x007eb01a01007387 */ /* 0x0043e20000100a00 */
[----:B------:R-:W-:-:S03]  /*4f8f0*/  IMAD R5, R23, 0x100, R22 ;  /* 0x0000010017057824 */ /* 0x000fc600078e0216 */
[----:B------:R-:W2:Y:S04]  /*4f900*/  LDL R22, [R1+0x58] ;  /* 0x0000580001167983 */ /* 0x000ea80000100800 */
[----:B------:R-:W2:Y:S04]  /*4f910*/  LDL R23, [R1+0x5c] ;  /* 0x00005c0001177983 */ /* 0x000ea80000100800 */
[----:B0-----:R-:W3:Y:S04]  /*4f920*/  LDL R24, [R1+0x70] ;  /* 0x0000700001187983 */ /* 0x001ee80000100800 */
[----:B------:R-:W3:Y:S04]  /*4f930*/  LDL R25, [R1+0x74] ;  /* 0x0000740001197983 */ /* 0x000ee80000100800 */
[----:B-1----:R-:W2:Y:S04]  /*4f940*/  LDL R26, [R1+0x78] ;  /* 0x00007800011a7983 */ /* 0x002ea80000100800 */
[----:B------:R-:W2:Y:S01]  /*4f950*/  LDL R27, [R1+0x7c] ;  /* 0x00007c00011b7983 */ /* 0x000ea20000100800 */
[----:B------:R-:W-:-:S03]  /*4f960*/  F2FP.F16.E4M3.UNPACK_B R12, R8 ;  /* 0x00000008ff0c723e */ /* 0x000fc600020006ff */
[----:B--2---:R0:W-:Y:S04]  /*4f970*/  STL.64 [R1+0x7ed0], R26 ;  /* 0x007ed01a01007387 */ /* 0x0041e80000100a00 */
[----:B0-----:R-:W2:Y:S04]  /*4f980*/  LDL R26, [R1+0x80] ;  /* 0x00008000011a7983 */ /* 0x001ea80000100800 */
[----:B------:R-:W2:Y:S04]  /*4f990*/  LDL R27, [R1+0x84] ;  /* 0x00008400011b7983 */ /* 0x000ea80000100800 */
[----:B------:R-:W4:Y:S04]  /*4f9a0*/  LDL.LU.64 R8, [R1+0x550] ;  /* 0x0005500001087983 */ /* 0x000f280000300a00 */
[----:B------:R-:W4:Y:S04]  /*4f9b0*/  LDL.LU.64 R10, [R1+0x558] ;  /* 0x00055800010a7983 */ /* 0x000f280000300a00 */
[----:B---3--:R0:W-:Y:S01]  /*4f9c0*/  STL.64 [R1+0x7ec8], R24 ;  /* 0x007ec81801007387 */ /* 0x0081e20000100a00 */
[----:B------:R-:W-:-:S03]  /*4f9d0*/  IMAD.MOV.U32 R14, RZ, RZ, R6 ;  /* 0x000000ffff0e7224 */ /* 0x000fc600078e0006 */
[----:B0-----:R-:W3:Y:S04]  /*4f9e0*/  LDL R24, [R1+0x88] ;  /* 0x0000880001187983 */ /* 0x001ee80000100800 */
[----:B------:R-:W3:Y:S04]  /*4f9f0*/  LDL R25, [R1+0x8c] ;  /* 0x00008c0001197983 */ /* 0x000ee80000100800 */
[----:B--2---:R-:W-:Y:S04]  /*4fa00*/  STL.64 [R1+0x7ee8], R26 ;  /* 0x007ee81a01007387 */ /* 0x004fe80000100a00 */
[----:B------:R-:W-:Y:S04]  /*4fa10*/  STL.64 [R1+0x7ea8], R22 ;  /* 0x007ea81601007387 */ /* 0x000fe80000100a00 */
[----:B----4-:R0:W-:Y:S04]  /*4fa20*/  STL.64 [R1+0x7ea0], R20 ;  /* 0x007ea01401007387 */ /* 0x0101e80000100a00 */
[----:B0-----:R-:W2:Y:S04]  /*4fa30*/  LDL.LU.64 R20, [R1+0x560] ;  /* 0x0005600001147983 */ /* 0x001ea80000300a00 */
[----:B------:R-:W2:Y:S04]  /*4fa40*/  LDL.LU.64 R22, [R1+0x568] ;  /* 0x0005680001167983 */ /* 0x000ea80000300a00 */
[----:B------:R-:W4:Y:S01]  /*4fa50*/  LDL.64 R6, [R1] ;  /* 0x0000000001067983 */ /* 0x000f220000100a00 */
[----:B------:R-:W-:Y:S01]  /*4fa60*/  IMAD.MOV.U32 R15, RZ, RZ, R5 ;  /* 0x000000ffff0f7224 */ /* 0x000fe200078e0005 */
[----:B------:R-:W-:Y:S01]  /*4fa70*/  F2FP.F16.E4M3.UNPACK_B R13, R4 ;  /* 0x00000004ff0d723e */ /* 0x000fe200020006ff */
[----:B------:R-:W-:Y:S01]  /*4fa80*/  IMAD.MOV.U32 R5, RZ, RZ, R0 ;  /* 0x000000ffff057224 */ /* 0x000fe200078e0000 */
[----:B------:R-:W-:-:S02]  /*4fa90*/  F2FP.F16.E4M3.UNPACK_B R14, R14 ;  /* 0x0000000eff0e723e */ /* 0x000fc400020006ff */
[----:B------:R-:W-:Y:S01]  /*4faa0*/  F2FP.F16.E4M3.UNPACK_B R15, R15 ;  /* 0x0000000fff0f723e */ /* 0x000fe200020006ff */
[----:B----4-:R0:W-:Y:S04]  /*4fab0*/  STL.64 [R1+0x7dc8], R6 ;  /* 0x007dc80601007387 */ /* 0x0101e80000100a00 */
[----:B------:R-:W4:Y:S04]  /*4fac0*/  LDL R4, [R1+0x8] ;  /* 0x0000080001047983 */ /* 0x000f280000100800 */
[----:B------:R-:W3:Y:S04]  /*4fad0*/  LDL.LU R0, [R1+0x7f04] ;  /* 0x007f040001007983 */ /* 0x000ee80000300800 */
[----:B0-----:R-:W3:Y:S01]  /*4fae0*/  LDL.64 R6, [R1+0x10] ;  /* 0x0000100001067983 */ /* 0x001ee20000100a00 */
[----:B--2---:R-:W-:Y:S03]  /*4faf0*/  HMMA.16816.F32 R20, R12, R16, R20 ;  /* 0x000000100c14723c */ /* 0x004fe60000001814 */
[----:B---3--:R-:W-:Y:S04]  /*4fb00*/  STL.64 [R1+0x7df8], R6 ;  /* 0x007df80601007387 */ /* 0x008fe80000100a00 */
[----:B----4-:R-:W-:-:S12]  /*4fb10*/  STL.64 [R1+0x7df0], R4 ;  /* 0x007df00401007387 */ /* 0x010fd80000100a00 */
[----:B------:R0:W-:Y:S04]  /*4fb20*/  STL.64 [R1+0x560], R20 ;  /* 0x0005601401007387 */ /* 0x0001e80000100a00 */
[----:B------:R1:W-:Y:S04]  /*4fb30*/  STL.64 [R1+0x568], R22 ;  /* 0x0005681601007387 */ /* 0x0003e80000100a00 */
[----:B0-----:R-:W2:Y:S04]  /*4fb40*/  LDL.LU.64 R20, [R1+0x1720] ;  /* 0x0017200001147983 */ /* 0x001ea80000300a00 */
[----:B-1----:R-:W3:Y:S01]  /*4fb50*/  LDL.LU.64 R22, [R1+0x1728] ;  /* 0x0017280001167983 */ /* 0x002ee20000300a00 */
[----:B------:R-:W-:-:S15]  /*4fb60*/  HMMA.16816.F32 R4, R12, R18, R8 ;  /* 0x000000120c04723c */ /* 0x000fde0000001808 */
[----:B------:R-:W-:-:S04]  /*4fb70*/  NOP ;  /* 0x0000000000007918 */ /* 0x000fc80000000000 */
[----:B------:R-:W-:Y:S04]  /*4fb80*/  STL.64 [R1+0x550], R4 ;  /* 0x0005500401007387 */ /* 0x000fe80000100a00 */
[----:B------:R-:W-:Y:S04]  /*4fb90*/  STL.64 [R1+0x558], R6 ;  /* 0x0005580601007387 */ /* 0x000fe80000100a00 */
[----:B---3--:R-:W-:Y:S04]  /*4fba0*/  STL.64 [R1+0x7ec0], R22 ;  /* 0x007ec01601007387 */ /* 0x008fe80000100a00 */
[----:B--2---:R0:W-:Y:S04]  /*4fbb0*/  STL.64 [R1+0x7eb8], R20 ;  /* 0x007eb81401007387 */ /* 0x0041e80000100a00 */
[----:B0-----:R-:W2:Y:S04]  /*4fbc0*/  LDL.LU.64 R20, [R1+0x1730] ;  /* 0x0017300001147983 */ /* 0x001ea80000300a00 */
[----:B------:R-:W3:Y:S04]  /*4fbd0*/  LDL.LU.64 R22, [R1+0x1738] ;  /* 0x0017380001167983 */ /* 0x000ee80000300a00 */
[----:B---3--:R-:W-:Y:S04]  /*4fbe0*/  STL.64 [R1+0x7ee0], R22 ;  /* 0x007ee01601007387 */ /* 0x008fe80000100a00 */
[----:B--2---:R0:W-:Y:S04]  /*4fbf0*/  STL.64 [R1+0x7ed8], R20 ;  /* 0x007ed81401007387 */ /* 0x0041e80000100a00 */
        /* <DEDUP_REMOVED lines=10> */
[----:B------:R-:W3:Y:S01]  /*4fca0*/  LDL R6, [R1+0x18] ;  /* 0x0000180001067983 */ /* 0x000ee20000100800 */
[----:B------:R-:W-:-:S03]  /*4fcb0*/  IMAD.MOV.U32 R7, RZ, RZ, R0 ;  /* 0x000000ffff077224 */ /* 0x000fc600078e0000 */
[----:B------:R-:W4:Y:S01]  /*4fcc0*/  LDL.LU R0, [R1+0x7f00] ;  /* 0x007f000001007983 */ /* 0x000f220000300800 */
[C---:B--2---:R-:W-:Y:S03]  /*4fcd0*/  HMMA.16816.F32 R24, R12.reuse, R24, R20 ;  /* 0x000000180c18723c */ /* 0x044fe60000001814 */
[----:B---3--:R0:W-:Y:S04]  /*4fce0*/  STL.64 [R1+0x7e10], R6 ;  /* 0x007e100601007387 */ /* 0x0081e80000100a00 */
[----:B------:R-:W2:Y:S04]  /*4fcf0*/  LDL.LU.64 R4, [R1+0x1740] ;  /* 0x0017400001047983 */ /* 0x000ea80000300a00 */
[----:B0-----:R-:W2:Y:S04]  /*4fd00*/  LDL.LU.64 R6, [R1+0x1748] ;  /* 0x0017480001067983 */ /* 0x001ea80000300a00 */
[----:B------:R-:W3:Y:S04]  /*4fd10*/  LDL.LU.64 R22, [R1+0x7ef8] ;  /* 0x007ef80001167983 */ /* 0x000ee80000300a00 */
[----:B------:R-:W3:Y:S04]  /*4fd20*/  LDL.LU.64 R20, [R1+0x7ef0] ;  /* 0x007ef00001147983 */ /* 0x000ee80000300a00 */
        /* <DEDUP_REMOVED lines=21> */
[----:B------:R-:W3:Y:S04]  /*4fe80*/  LDL.LU.64 R20, [R1+0x7eb8] ;  /* 0x007eb80001147983 */ /* 0x000ee80000300a00 */
[----:B------:R-:W-:Y:S04]  /*4fe90*/  STL.64 [R1+0x1730], R24 ;  /* 0x0017301801007387 */ /* 0x000fe80000100a00 */
[----:B------:R0:W-:Y:S04]  /*4fea0*/  STL.64 [R1+0x1738], R26 ;  /* 0x0017381a01007387 */ /* 0x0001e80000100a00 */
[----:B0-----:R-:W3:Y:S02]  /*4feb0*/  LDL.LU.64 R26, [R1+0x7eb0] ;  /* 0x007eb000011a7983 */ /* 0x001ee40000300a00 */
[----:B---3--:R-:W-:Y:S02]  /*4fec0*/  HMMA.16816.F32 R24, R12, R26, R20 ;  /* 0x0000001a0c18723c */ /* 0x008fe40000001814 */
[----:B------:R-:W3:Y:S04]  /*4fed0*/  LDL.LU.64 R22, [R1+0x7ea8] ;  /* 0x007ea80001167983 */ /* 0x000ee80000300a00 */
        /* <DEDUP_REMOVED lines=10> */
[----:B----4-:R-:W-:-:S03]  /*4ff80*/  IMAD.MOV.U32 R7, RZ, RZ, R0 ;  /* 0x000000ffff077224 */ /* 0x010fc600078e0000 */
[----:B------:R-:W4:Y:S04]  /*4ff90*/  LDL.LU R0, [R1+0x7e88] ;  /* 0x007e880001007983 */ /* 0x000f280000300800 */
[----:B--2---:R0:W-:Y:S04]  /*4ffa0*/  STL.64 [R1+0x7e40], R6 ;  /* 0x007e400601007387 */ /* 0x0041e80000100a00 */
[----:B------:R-:W2:Y:S04]  /*4ffb0*/  LDL.LU.64 R4, [R1+0x1700] ;  /* 0x0017000001047983 */ /* 0x000ea80000300a00 */
[----:B0-----:R-:W2:Y:S01]  /*4ffc0*/  LDL.LU.64 R6, [R1+0x1708] ;  /* 0x0017080001067983 */ /* 0x001ea20000300a00 */
[C---:B---3--:R-:W-:Y:S08]  /*4ffd0*/  HMMA.16816.F32 R16, R12.reuse, R24, R16 ;  /* 0x000000180c10723c */ /* 0x048ff00000001810 */
[C---:B------:R-:W-:Y:S08]  /*4ffe0*/  HMMA.16816.F32 R8, R12.reuse, R26, R8 ;  /* 0x0000001a0c08723c */ /* 0x040ff00000001808 */
[----:B--2---:R-:W-:-:S15]  /*4fff0*/  HMMA.16816.F32 R4, R12, R22, R4 ;  /* 0x000000160c04723c */ /* 0x004fde0000001804 */
[----:B------:R-:W-:-:S04]  /*50000*/  NOP ;  /* 0x0000000000007918 */ /* 0x000fc80000000000 */
[----:B------:R0:W-:Y:S04]  /*50010*/  STL.64 [R1+0x1700], R4 ;  /* 0x0017000401007387 */ /* 0x0001e80000100a00 */
[----:B------:R1:W-:Y:S04]  /*50020*/  STL.64 [R1+0x1708], R6 ;  /* 0x0017080601007387 */ /* 0x0003e80000100a00 */
[----:B0-----:R-:W2:Y:S04]  /*50030*/  LDL R4, [R1+0x30] ;  /* 0x0000300001047983 */ /* 0x001ea80000100800 */
[----:B------:R-:W-:Y:S04]  /*50040*/  STL.64 [R1+0x16f0], R16 ;  /* 0x0016f01001007387 */ /* 0x000fe80000100a00 */
[----:B------:R-:W-:Y:S04]  /*50050*/  STL.64 [R1+0x16f8], R18 ;  /* 0x0016f81201007387 */ /* 0x000fe80000100a00 */
[----:B------:R-:W-:Y:S04]  /*50060*/  STL.64 [R1+0x16e0], R8 ;  /* 0x0016e00801007387 */ /* 0x000fe80000100a00 */
[----:B------:R-:W-:Y:S04]  /*50070*/  STL.64 [R1+0x16e8], R10 ;  /* 0x0016e80a01007387 */ /* 0x000fe80000100a00 */
[----:B------:R-:W2:Y:S04]  /*50080*/  LDL R5, [R1+0x34] ;  /* 0x0000340001057983 */ /* 0x000ea80000100800 */
[----:B-1----:R-:W3:Y:S04]  /*50090*/  LDL R6, [R1+0x38] ;  /* 0x0000380001067983 */ /* 0x002ee80000100800 */
[----:B------:R-:W3:Y:S04]  /*500a0*/  LDL R7, [R1+0x3c] ;  /* 0x00003c0001077983 */ /* 0x000ee80000100800 */
[----:B--2---:R0:W-:Y:S04]  /*500b0*/  STL.64 [R1+0x7e58], R4 ;  /* 0x007e580401007387 */ /* 0x0041e80000100a00 */
[----:B0-----:R-:W2:Y:S04]  /*500c0*/  LDL R4, [R1+0x40] ;  /* 0x0000400001047983 */ /* 0x001ea80000100800 */
[----:B---3--:R-:W-:Y:S04]  /*500d0*/  STL.64 [R1+0x7e70], R6 ;  /* 0x007e700601007387 */ /* 0x008fe80000100a00 */
[----:B------:R-:W3:Y:S04]  /*500e0*/  LDL.LU.64 R16, [R1+0x1650] ;  /* 0x0016500001107983 */ /* 0x000ee80000300a00 */
[----:B------:R-:W2:Y:S04]  /*500f0*/  LDL.LU.64 R18, [R1+0x1658] ;  /* 0x0016580001127983 */ /* 0x000ea80000300a00 */
[----:B--2---:R-:W-:Y:S04]  /*50100*/  STL.64 [R1+0x7dd8], R18 ;  /* 0x007dd81201007387 */ /* 0x004fe80000100a00 */
[----:B---3--:R0:W-:Y:S04]  /*50110*/  STL.64 [R1+0x7dd0], R16 ;  /* 0x007dd01001007387 */ /* 0x0081e80000100a00 */
        /* <DEDUP_REMOVED lines=25> */
[----:B------:R-:W3:Y:S01]  /*502b0*/  LDL.LU.64 R18, [R1+0x16c8] ;  /* 0x0016c80001127983 */ /* 0x000ee20000300a00 */
[----:B----4-:R-:W-:-:S03]  /*502c0*/  IMAD.MOV.U32 R5, RZ, RZ, R0 ;  /* 0x000000ffff057224 */ /* 0x010fc600078e0000 */
        /* <DEDUP_REMOVED lines=8> */
[----:B------:R-:W3:Y:S04]  /*50350*/  LDL.LU.64 R8, [R1+0x1620] ;  /* 0x0016200001087983 */ /* 0x000ee80000300a00 */
[----:B------:R-:W3:Y:S01]  /*50360*/  LDL.LU.64 R10, [R1+0x1628] ;  /* 0x00162800010a7983 */ /* 0x000ee20000300a00 */
        /* <DEDUP_REMOVED lines=50> */
[----:B0-----:R-:W2:Y:S01]  /*50690*/  LDL.LU.64 R6, [R1+0x7dc8] ;  /* 0x007dc80001067983 */ /* 0x001ea20000300a00 */
[C---:B------:R-:W-:Y:S08]  /*506a0*/  HMMA.16816.F32 R24, R12.reuse, R28, R24 ;  /* 0x0000001c0c18723c */ /* 0x040ff00000001818 */
[----:B--2---:R-:W-:Y:S01]  /*506b0*/  HMMA.16816.F32 R16, R12, R6, R16 ;  /* 0x000000060c10723c */ /* 0x004fe20000001810 */
[----:B------:R-:W-:-:S15]  /*506c0*/  IMAD.MOV.U32 R0, RZ, RZ, R7 ;  /* 0x000000ffff007224 */ /* 0x000fde00078e0007 */
[----:B------:R-:W-:-:S03]  /*506d0*/  NOP ;  /* 0x0000000000007918 */ /* 0x000fc60000000000 */
[----:B------:R-:W-:Y:S04]  /*506e0*/  STL.64 [R1+0x1650], R16 ;  /* 0x0016501001007387 */ /* 0x000fe80000100a00 */
[----:B------:R0:W-:Y:S04]  /*506f0*/  STL.64 [R1+0x1658], R18 ;  /* 0x0016581201007387 */ /* 0x0001e80000100a00 */
[----:B0-----:R-:W2:Y:S04]  /*50700*/  LDL.LU.64 R18, [R1+0x7dc0] ;  /* 0x007dc00001127983 */ /* 0x001ea80000300a00 */
[----:B------:R-:W3:Y:S04]  /*50710*/  LDL.LU.64 R16, [R1+0x7db8] ;  /* 0x007db80001107983 */ /* 0x000ee80000300a00 */
[----:B------:R-:W2:Y:S04]  /*50720*/  LDL.LU.64 R4, [R1+0x1610] ;  /* 0x0016100001047983 */ /* 0x000ea80000300a00 */
[----:B------:R-:W2:Y:S04]  /*50730*/  LDL.LU.64 R6, [R1+0x1618] ;  /* 0x0016180001067983 */ /* 0x000ea80000300a00 */
[----:B------:R-:W-:Y:S04]  /*50740*/  STL.64 [R1+0x1640], R24 ;  /* 0x0016401801007387 */ /* 0x000fe80000100a00 */
[----:B------:R0:W-:Y:S04]  /*50750*/  STL.64 [R1+0x1648], R26 ;  /* 0x0016481a01007387 */ /* 0x0001e80000100a00 */
[----:B0-----:R-:W4:Y:S04]  /*50760*/  LDL.LU.64 R26, [R1+0x7db0] ;  /* 0x007db000011a7983 */ /* 0x001f280000300a00 */
[----:B------:R-:W2:Y:S01]  /*50770*/  LDL.LU.64 R24, [R1+0x7da8] ;  /* 0x007da80001187983 */ /* 0x000ea20000300a00 */
[C---:B----4-:R-:W-:Y:S08]  /*50780*/  HMMA.16816.F32 R20, R12.reuse, R26, R20 ;  /* 0x0000001a0c14723c */ /* 0x050ff00000001814 */
[C---:B--2---:R-:W-:Y:S11]  /*50790*/  HMMA.16816.F32 R8, R12.reuse, R24, R8 ;  /* 0x000000180c08723c */ /* 0x044ff60000001808 */
[----:B------:R-:W-:Y:S04]  /*507a0*/  STL.64 [R1+0x1630], R20 ;  /* 0x0016301401007387 */ /* 0x000fe80000100a00 */
[----:B------:R0:W-:Y:S04]  /*507b0*/  STL.64 [R1+0x1638], R22 ;  /* 0x0016381601007387 */ /* 0x0001e80000100a00 */
[----:B0-----:R-:W2:Y:S04]  /*507c0*/  LDL.LU.64 R22, [R1+0x7da0] ;  /* 0x007da00001167983 */ /* 0x001ea80000300a00 */
[----:B------:R-:W4:Y:S04]  /*507d0*/  LDL.LU.64 R20, [R1+0x7d98] ;  /* 0x007d980001147983 */ /* 0x000f280000300a00 */
[----:B------:R0:W-:Y:S04]  /*507e0*/  STL.64 [R1+0x1620], R8 ;  /* 0x0016200801007387 */ /* 0x0001e80000100a00 */
[----:B------:R1:W-:Y:S04]  /*507f0*/  STL.64 [R1+0x1628], R10 ;  /* 0x0016280a01007387 */ /* 0x0003e80000100a00 */
[----:B0-----:R-:W3:Y:S04]  /*50800*/  LDL.LU.64 R8, [R1+0x15f0] ;  /* 0x0015f00001087983 */ /* 0x001ee80000300a00 */
[----:B-1----:R-:W3:Y:S04]  /*50810*/  LDL.LU.64 R10, [R1+0x15f8] ;  /* 0x0015f800010a7983 */ /* 0x002ee80000300a00 */
[----:B------:R0:W-:Y:S04]  /*50820*/  STL.64 [R1+0x7c38], R26 ;  /* 0x007c381a01007387 */ /* 0x0001e80000100a00 */
[----:B0-----:R-:W3:Y:S04]  /*50830*/  LDL.LU R26, [R1+0x3168] ;  /* 0x00316800011a7983 */ /* 0x001ee80000300800 */
[----:B------:R-:W3:Y:S04]  /*50840*/  LDL.LU R27, [R1+0x3164] ;  /* 0x00316400011b7983 */ /* 0x000ee80000300800 */
[----:B------:R0:W-:Y:S04]  /*50850*/  STL.64 [R1+0x7c30], R24 ;  /* 0x007c301801007387 */ /* 0x0001e80000100a00 */
[----:B0-----:R-:W4:Y:S04]  /*50860*/  LDL.LU R24, [R1+0x3170] ;  /* 0x0031700001187983 */ /* 0x001f280000300800 */
[----:B------:R-:W4:Y:S01]  /*50870*/  LDL.LU R25, [R1+0x316c] ;  /* 0x00316c0001197983 */ /* 0x000f220000300800 */
[C---:B--2---:R-:W-:Y:S03]  /*50880*/  HMMA.16816.F32 R4, R12.reuse, R22, R4 ;  /* 0x000000160c04723c */ /* 0x044fe60000001804 */
[----:B---3--:R-:W-:Y:S04]  /*50890*/  STL.64 [R1+0x7d60], R26 ;  /* 0x007d601a01007387 */ /* 0x008fe80000100a00 */
[----:B----4-:R0:W-:Y:S04]  /*508a0*/  STL.64 [R1+0x7d58], R24 ;  /* 0x007d581801007387 */ /* 0x0101e80000100a00 */
[----:B0-----:R-:W2:Y:S04]  /*508b0*/  LDL.LU.64 R24, [R1+0x1600] ;  /* 0x0016000001187983 */ /* 0x001ea80000300a00 */
[----:B------:R-:W2:Y:S04]  /*508c0*/  LDL.LU.64 R26, [R1+0x1608] ;  /* 0x00160800011a7983 */ /* 0x000ea80000300a00 */
[----:B------:R0:W-:Y:S04]  /*508d0*/  STL.64 [R1+0x1610], R4 ;  /* 0x0016100401007387 */ /* 0x0001e80000100a00 */
[----:B------:R1:W-:Y:S04]  /*508e0*/  STL.64 [R1+0x1618], R6 ;  /* 0x0016180601007387 */ /* 0x0003e80000100a00 */
[----:B0-----:R-:W3:Y:S04]  /*508f0*/  LDL.LU.64 R4, [R1+0x15c0] ;  /* 0x0015c00001047983 */ /* 0x001ee80000300a00 */
[----:B-1----:R-:W4:Y:S01]  /*50900*/  LDL.LU.64 R6, [R1+0x15c8] ;  /* 0x0015c80001067983 */ /* 0x002f220000300a00 */
[C---:B------:R-:W-:Y:S08]  /*50910*/  HMMA.16816.F32 R8, R12.reuse, R18, R8 ;  /* 0x000000120c08723c */ /* 0x040ff00000001808 */
[C---:B--2---:R-:W-:Y:S01]  /*50920*/  HMMA.16816.F32 R24, R12.reuse, R20, R24 ;  /* 0x000000140c18723c */ /* 0x044fe20000001818 */
[----:B----4-:R-:W-:Y:S04]  /*50930*/  STL.64 [R1+0x7d80], R6 ;  /* 0x007d800601007387 */ /* 0x010fe80000100a00 */
[----:B---3--:R0:W-:Y:S04]  /*50940*/  STL.64 [R1+0x7d78], R4 ;  /* 0x007d780401007387 */ /* 0x0081e80000100a00 */
[----:B0-----:R-:W2:Y:S04]  /*50950*/  LDL.LU.64 R4, [R1+0x15d0] ;  /* 0x0015d00001047983 */ /* 0x001ea80000300a00 */
[----:B------:R-:W2:Y:S06]  /*50960*/  LDL.LU.64 R6, [R1+0x15d8] ;  /* 0x0015d80001067983 */ /* 0x000eac0000300a00 */
[----:B------:R0:W-:Y:S04]  /*50970*/  STL.64 [R1+0x1600], R24 ;  /* 0x0016001801007387 */ /* 0x0001e80000100a00 */
[----:B------:R1:W-:Y:S04]  /*50980*/  STL.64 [R1+0x1608], R26 ;  /* 0x0016081a01007387 */ /* 0x0003e80000100a00 */
[----:B0-----:R-:W3:Y:S04]  /*50990*/  LDL.LU.64 R24, [R1+0x15b0] ;  /* 0x0015b00001187983 */ /* 0x001ee80000300a00 */
[----:B-1----:R-:W3:Y:S04]  /*509a0*/  LDL.LU.64 R26, [R1+0x15b8] ;  /* 0x0015b800011a7983 */ /* 0x002ee80000300a00 */
[----:B------:R-:W-:Y:S04]  /*509b0*/  STL.64 [R1+0x7c20], R22 ;  /* 0x007c201601007387 */ /* 0x000fe80000100a00 */
[----:B------:R0:W-:Y:S04]  /*509c0*/  STL.64 [R1+0x7c18], R20 ;  /* 0x007c181401007387 */ /* 0x0001e80000100a00 */
[----:B0-----:R-:W4:Y:S04]  /*509d0*/  LDL.LU.64 R20, [R1+0x15e0] ;  /* 0x0015e00001147983 */ /* 0x001f280000300a00 */
[----:B------:R-:W4:Y:S04]  /*509e0*/  LDL.LU.64 R22, [R1+0x15e8] ;  /* 0x0015e80001167983 */ /* 0x000f280000300a00 */
[----:B------:R-:W-:Y:S04]  /*509f0*/  STL.64 [R1+0x15f0], R8 ;  /* 0x0015f00801007387 */ /* 0x000fe80000100a00 */
[----:B------:R0:W-:Y:S04]  /*50a00*/  STL.64 [R1+0x15f8], R10 ;  /* 0x0015f80a01007387 */ /* 0x0001e80000100a00 */
[----:B0-----:R-:W2:Y:S04]  /*50a10*/  LDL.LU.64 R10, [R1+0x7d90] ;  /* 0x007d9000010a7983 */ /* 0x001ea80000300a00 */
[----:B------:R-:W3:Y:S01]  /*50a20*/  LDL.LU.64 R8, [R1+0x7d88] ;  /* 0x007d880001087983 */ /* 0x000ee20000300a00 */
[C---:B----4-:R-:W-:Y:S08]  /*50a30*/  HMMA.16816.F32 R20, R12.reuse, R16, R20 ;  /* 0x000000100c14723c */ /* 0x050ff00000001814 */
[C---:B--2---:R-:W-:Y:S11]  /*50a40*/  HMMA.16816.F32 R4, R12.reuse, R10, R4 ;  /* 0x0000000a0c04723c */ /* 0x044ff60000001804 */
[----:B------:R0:W-:Y:S04]  /*50a50*/  STL.64 [R1+0x15e0], R20 ;  /* 0x0015e01401007387 */ /* 0x0001e80000100a00 */
[----:B------:R1:W-:Y:S04]  /*50a60*/  STL.64 [R1+0x15e8], R22 ;  /* 0x0015e81601007387 */ /* 0x0003e80000100a00 */
[----:B0-----:R-:W2:Y:S04]  /*50a70*/  LDL.LU.64 R20, [R1+0x1190] ;  /* 0x0011900001147983 */ /* 0x001ea80000300a00 */
[----:B-1----:R-:W2:Y:S04]  /*50a80*/  LDL.LU.64 R22, [R1+0x1198] ;  /* 0x0011980001167983 */ /* 0x002ea80000300a00 */
[----:B------:R0:W-:Y:S04]  /*50a90*/  STL.64 [R1+0x7c10], R18 ;  /* 0x007c101201007387 */ /* 0x0001e80000100a00 */
[----:B0-----:R-:W4:Y:S04]  /*50aa0*/  LDL.LU R19, [R1+0x3154] ;  /* 0x0031540001137983 */ /* 0x001f280000300800 */
[----:B------:R-:W2:Y:S04]  /*50ab0*/  LDL.LU R18, [R1+0x315c] ;  /* 0x00315c0001127983 */ /* 0x000ea80000300800 */
[----:B------:R0:W-:Y:S04]  /*50ac0*/  STL.64 [R1+0x7c08], R16 ;  /* 0x007c081001007387 */ /* 0x0001e80000100a00 */
[----:B0-----:R-:W4:Y:S04]  /*50ad0*/  LDL.LU R16, [R1+0x3158] ;  /* 0x0031580001107983 */ /* 0x001f280000300800 */
[----:B------:R-:W2:Y:S04]  /*50ae0*/  LDL.LU R17, [R1+0x3160] ;  /* 0x0031600001117983 */ /* 0x000ea80000300800 */
        /* <DEDUP_REMOVED lines=17> */
[----:B------:R0:W-:Y:S04]  /*50c00*/  STL.64 [R1+0x15b8], R26 ;  /* 0x0015b81a01007387 */ /* 0x0001e80000100a00 */
[----:B0-----:R-:W3:Y:S04]  /*50c10*/  LDL.LU.64 R26, [R1+0x7d60] ;  /* 0x007d6000011a7983 */ /* 0x001ee80000300a00 */
[----:B------:R-:W3:Y:S01]  /*50c20*/  LDL.LU.64 R24, [R1+0x7d58] ;  /* 0x007d580001187983 */ /* 0x000ee20000300a00 */
[C---:B--2---:R-:W-:Y:S03]  /*50c30*/  HMMA.16816.F32 R8, R12.reuse, R4, R8 ;  /* 0x000000040c08723c */ /* 0x044fe60000001808 */
[----:B------:R-:W-:Y:S04]  /*50c40*/  STL.64 [R1+0x7be0], R6 ;  /* 0x007be00601007387 */ /* 0x000fe80000100a00 */
[----:B------:R0:W-:Y:S02]  /*50c50*/  STL.64 [R1+0x7bd8], R4 ;  /* 0x007bd80401007387 */ /* 0x0001e40000100a00 */
[----:B0-----:R-:W-:Y:S01]  /*50c60*/  HMMA.16816.F32 R4, R12, R2, R20 ;  /* 0x000000020c04723c */ /* 0x001fe20000001814 */
[----:B------:R-:W-:-:S02]  /*50c70*/  IMAD R18, R18, 0x100, R17 ;  /* 0x0000010012127824 */ /* 0x000fc400078e0211 */
[----:B----4-:R-:W-:-:S07]  /*50c80*/  IMAD R19, R19, 0x100, R16 ;  /* 0x0000010013137824 */ /* 0x010fce00078e0210 */
[----:B------:R-:W-:Y:S04]  /*50c90*/  STL.64 [R1+0x15a0], R8 ;  /* 0x0015a00801007387 */ /* 0x000fe80000100a00 */
[----:B------:R0:W-:Y:S04]  /*50ca0*/  STL.64 [R1+0x15a8], R10 ;  /* 0x0015a80a01007387 */ /* 0x0001e80000100a00 */
[----:B0-----:R-:W2:Y:S01]  /*50cb0*/  LDL R10, [R1+0x78] ;  /* 0x00007800010a7983 */ /* 0x001ea20000100800 */
[----:B---3--:R-:W-:-:S03]  /*50cc0*/  IMAD R17, R27, 0x100, R26 ;  /* 0x000001001b117824 */ /* 0x008fc600078e021a */
[----:B------:R-:W3:Y:S04]  /*50cd0*/  LDL R26, [R1+0x80] ;  /* 0x00008000011a7983 */ /* 0x000ee80000100800 */
[----:B------:R-:W3:Y:S04]  /*50ce0*/  LDL R27, [R1+0x84] ;  /* 0x00008400011b7983 */ /* 0x000ee80000100800 */
[----:B------:R-:W-:Y:S01]  /*50cf0*/  STL.64 [R1+0x1190], R4 ;  /* 0x0011900401007387 */ /* 0x000fe20000100a00 */
[----:B------:R-:W-:-:S03]  /*50d00*/  IMAD R16, R25, 0x100, R24 ;  /* 0x0000010019107824 */ /* 0x000fc600078e0218 */
[----:B------:R-:W-:Y:S04]  /*50d10*/  STL.64 [R1+0x1198], R6 ;  /* 0x0011980601007387 */ /* 0x000fe80000100a00 */
[----:B------:R-:W4:Y:S04]  /*50d20*/  LDL R24, [R1+0x70] ;  /* 0x0000700001187983 */ /* 0x000f280000100800 */
[----:B------:R-:W4:Y:S04]  /*50d30*/  LDL R25, [R1+0x74] ;  /* 0x0000740001197983 */ /* 0x000f280000100800 */
[----:B------:R-:W2:Y:S04]  /*50d40*/  LDL R11, [R1+0x7c] ;  /* 0x00007c00010b7983 */ /* 0x000ea80000100800 */
[----:B------:R-:W2:Y:S04]  /*50d50*/  LDL.64 R8, [R1+0x98] ;  /* 0x0000980001087983 */ /* 0x000ea80000100a00 */
[----:B----4-:R0:W-:Y:S04]  /*50d60*/  STL.64 [R1+0x7d18], R24 ;  /* 0x007d181801007387 */ /* 0x0101e80000100a00 */
[----:B0-----:R-:W4:Y:S04]  /*50d70*/  LDL R24, [R1+0x88] ;  /* 0x0000880001187983 */ /* 0x001f280000100800 */
[----:B------:R-:W4:Y:S04]  /*50d80*/  LDL R25, [R1+0x8c] ;  /* 0x00008c0001197983 */ /* 0x000f280000100800 */
[----:B---3--:R0:W-:Y:S01]  /*50d90*/  STL.64 [R1+0x7d28], R26 ;  /* 0x007d281a01007387 */ /* 0x0081e20000100a00 */
[----:B------:R-:W-:-:S02]  /*50da0*/  F2FP.F16.E4M3.UNPACK_B R12, R19 ;  /* 0x00000013ff0c723e */ /* 0x000fc400020006ff */
[----:B------:R-:W-:Y:S02]  /*50db0*/  F2FP.F16.E4M3.UNPACK_B R13, R18 ;  /* 0x00000012ff0d723e */ /* 0x000fe400020006ff */
[----:B------:R-:W-:Y:S02]  /*50dc0*/  F2FP.F16.E4M3.UNPACK_B R14, R17 ;  /* 0x00000011ff0e723e */ /* 0x000fe400020006ff */
[----:B------:R-:W-:Y:S01]  /*50dd0*/  F2FP.F16.E4M3.UNPACK_B R15, R16 ;  /* 0x00000010ff0f723e */ /* 0x000fe200020006ff */
[----:B0-----:R-:W3:Y:S04]  /*50de0*/  LDL R26, [R1+0x90] ;  /* 0x00009000011a7983 */ /* 0x001ee80000100800 */
[----:B------:R-:W3:Y:S04]  /*50df0*/  LDL R27, [R1+0x94] ;  /* 0x00009400011b7983 */ /* 0x000ee80000100800 */
[----:B------:R-:W2:Y:S04]  /*50e00*/  LDL.LU.64 R4, [R1+0x540] ;  /* 0x0005400001047983 */ /* 0x000ea80000300a00 */
[----:B------:R-:W2:Y:S04]  /*50e10*/  LDL.LU.64 R6, [R1+0x548] ;  /* 0x0005480001067983 */ /* 0x000ea80000300a00 */
[----:B----4-:R-:W-:Y:S04]  /*50e20*/  STL.64 [R1+0x7d40], R24 ;  /* 0x007d401801007387 */ /* 0x010fe80000100a00 */
[----:B------:R-:W4:Y:S04]  /*50e30*/  LDL R18, [R1+0x30] ;  /* 0x0000300001127983 */ /* 0x000f280000100800 */
[----:B------:R-:W4:Y:S04]  /*50e40*/  LDL R19, [R1+0x34] ;  /* 0x0000340001137983 */ /* 0x000f280000100800 */
[----:B------:R-:W2:Y:S04]  /*50e50*/  LDL R16, [R1+0x38] ;  /* 0x0000380001107983 */ /* 0x000ea80000100800 */
[----:B------:R-:W2:Y:S04]  /*50e60*/  LDL R17, [R1+0x3c] ;  /* 0x00003c0001117983 */ /* 0x000ea80000100800 */
[----:B----4-:R-:W-:Y:S04]  /*50e70*/  STL.64 [R1+0x7c88], R18 ;  /* 0x007c881201007387 */ /* 0x010fe80000100a00 */
[----:B--2---:R-:W-:Y:S04]  /*50e80*/  STL.64 [R1+0x7ca0], R16 ;  /* 0x007ca01001007387 */ /* 0x004fe80000100a00 */
[----:B------:R-:W2:Y:S04]  /*50e90*/  LDL.64 R20, [R1+0x28] ;  /* 0x0000280001147983 */ /* 0x000ea80000100a00 */
[----:B--2---:R0:W-:Y:S04]  /*50ea0*/  STL.64 [R1+0x7d20], R20 ;  /* 0x007d201401007387 */ /* 0x0041e80000100a00 */
[----:B0-----:R-:W2:Y:S04]  /*50eb0*/  LDL.LU.64 R20, [R1+0x1580] ;  /* 0x0015800001147983 */ /* 0x001ea80000300a00 */
[----:B------:R-:W4:Y:S01]  /*50ec0*/  LDL.LU.64 R22, [R1+0x1588] ;  /* 0x0015880001167983 */ /* 0x000f220000300a00 */
[----:B------:R-:W-:Y:S03]  /*50ed0*/  HMMA.16816.F32 R16, R12, R8, R4 ;  /* 0x000000080c10723c */ /* 0x000fe60000001804 */
[----:B----4-:R-:W-:Y:S04]  /*50ee0*/  STL.64 [R1+0x7d38], R22 ;  /* 0x007d381601007387 */ /* 0x010fe80000100a00 */
[----:B--2---:R0:W-:Y:S04]  /*50ef0*/  STL.64 [R1+0x7d30], R20 ;  /* 0x007d301401007387 */ /* 0x0041e80000100a00 */
[----:B0-----:R-:W2:Y:S04]  /*50f00*/  LDL.LU.64 R20, [R1+0x1590] ;  /* 0x0015900001147983 */ /* 0x001ea80000300a00 */
[----:B------:R-:W4:Y:S01]  /*50f10*/  LDL.LU.64 R22, [R1+0x1598] ;  /* 0x0015980001167983 */ /* 0x000f220000300a00 */
[----:B------:R-:W-:-:S02]  /*50f20*/  IMAD.MOV.U32 R5, RZ, RZ, R8 ;  /* 0x000000ffff057224 */ /* 0x000fc400078e0008 */
[----:B------:R-:W-:Y:S01]  /*50f30*/  IMAD.MOV.U32 R4, RZ, RZ, R9 ;  /* 0x000000ffff047224 */ /* 0x000fe200078e0009 */
[----:B----4-:R-:W-:Y:S04]  /*50f40*/  STL.64 [R1+0x7d50], R22 ;  /* 0x007d501601007387 */ /* 0x010fe80000100a00 */
[----:B--2---:R0:W-:Y:S04]  /*50f50*/  STL.64 [R1+0x7d48], R20 ;  /* 0x007d481401007387 */ /* 0x0041e80000100a00 */
[----:B0-----:R-:W3:Y:S04]  /*50f60*/  LDL.LU.64 R20, [R1+0x530] ;  /* 0x0005300001147983 */ /* 0x001ee80000300a00 */
[----:B------:R-:W3:Y:S04]  /*50f70*/  LDL.LU.64 R22, [R1+0x538] ;  /* 0x0005380001167983 */ /* 0x000ee80000300a00 */
[----:B------:R0:W-:Y:S04]  /*50f80*/  STL.64 [R1+0x540], R16 ;  /* 0x0005401001007387 */ /* 0x0001e80000100a00 */
[----:B------:R1:W-:Y:S04]  /*50f90*/  STL.64 [R1+0x548], R18 ;  /* 0x0005481201007387 */ /* 0x0003e80000100a00 */
[----:B0-----:R-:W2:Y:S04]  /*50fa0*/  LDL.LU.64 R16, [R1+0x1560] ;  /* 0x0015600001107983 */ /* 0x001ea80000300a00 */
[----:B-1----:R-:W2:Y:S04]  /*50fb0*/  LDL.LU.64 R18, [R1+0x1568] ;  /* 0x0015680001127983 */ /* 0x002ea80000300a00 */
[----:B------:R-:W4:Y:S01]  /*50fc0*/  LDL.64 R8, [R1+0x40] ;  /* 0x0000400001087983 */ /* 0x000f220000100a00 */
[C---:B---3--:R-:W-:Y:S03]  /*50fd0*/  HMMA.16816.F32 R24, R12.reuse, R26, R20 ;  /* 0x0000001a0c18723c */ /* 0x048fe60000001814 */
[----:B----4-:R-:W-:Y:S04]  /*50fe0*/  STL.64 [R1+0x7ce0], R8 ;  /* 0x007ce00801007387 */ /* 0x010fe80000100a00 */
[----:B------:R0:W-:Y:S04]  /*50ff0*/  STL.64 [R1+0x7c28], R4 ;  /* 0x007c280401007387 */ /* 0x0001e80000100a00 */
[----:B0-----:R-:W3:Y:S04]  /*51000*/  LDL.LU.64 R4, [R1+0x1570] ;  /* 0x0015700001047983 */ /* 0x001ee80000300a00 */
[----:B------:R-:W3:Y:S04]  /*51010*/  LDL.LU.64 R6, [R1+0x1578] ;  /* 0x0015780001067983 */ /* 0x000ee80000300a00 */
[----:B------:R-:W4:Y:S04]  /*51020*/  LDL.LU.64 R22, [R1+0x7d50] ;  /* 0x007d500001167983 */ /* 0x000f280000300a00 */
[----:B------:R-:W4:Y:S04]  /*51030*/  LDL.LU.64 R20, [R1+0x7d48] ;  /* 0x007d480001147983 */ /* 0x000f280000300a00 */
        /* <DEDUP_REMOVED lines=10> */
[----:B------:R-:W4:-:S15]  /*510e0*/  LDL.LU.64 R20, [R1+0x7d20] ;  /* 0x007d200001147983 */ /* 0x000f1e0000300a00 */
[----:B------:R-:W-:Y:S02]  /*510f0*/  NOP ;  /* 0x0000000000007918 */ /* 0x000fe40000000000 */
[----:B------:R0:W-:Y:S04]  /*51100*/  STL.64 [R1+0x1580], R24 ;  /* 0x0015801801007387 */ /* 0x0001e80000100a00 */
[----:B------:R1:W-:Y:S04]  /*51110*/  STL.64 [R1+0x1588], R26 ;  /* 0x0015881a01007387 */ /* 0x0003e80000100a00 */
[----:B0-----:R-:W2:Y:S04]  /*51120*/  LDL.LU.64 R24, [R1+0x7d18] ;  /* 0x007d180001187983 */ /* 0x001ea80000300a00 */
[----:B-1----:R-:W2:Y:S01]  /*51130*/  LDL R26, [R1] ;  /* 0x00000000011a7983 */ /* 0x002ea20000100800 */
[----:B------:R-:W-:-:S03]  /*51140*/  IMAD.MOV.U32 R27, RZ, RZ, R0 ;  /* 0x000000ffff1b7224 */ /* 0x000fc600078e0000 */
[----:B------:R-:W2:Y:S04]  /*51150*/  LDL.LU R0, [R1+0x7d10] ;  /* 0x007d100001007983 */ /* 0x000ea80000300800 */
[----:B------:R-:W2:Y:S04]  /*51160*/  LDL R22, [R1+0x58] ;  /* 0x0000580001167983 */ /* 0x000ea80000100800 */
[----:B------:R-:W2:Y:S01]  /*51170*/  LDL R23, [R1+0x5c] ;  /* 0x00005c0001177983 */ /* 0x000ea20000100800 */
[C---:B---3--:R-:W-:Y:S03]  /*51180*/  HMMA.16816.F32 R4, R12.reuse, R10, R4 ;  /* 0x0000000a0c04723c */ /* 0x048fe60000001804 */
[----:B--2---:R-:W-:Y:S04]  /*51190*/  STL.64 [R1+0x7cf0], R22 ;  /* 0x007cf01601007387 */ /* 0x004fe80000100a00 */
[----:B----4-:R-:W-:Y:S04]  /*511a0*/  STL.64 [R1+0x7ce8], R20 ;  /* 0x007ce81401007387 */ /* 0x010fe80000100a00 */
[----:B------:R-:W2:Y:S08]  /*511b0*/  LDL R10, [R1+0x60] ;  /* 0x00006000010a7983 */ /* 0x000eb00000100800 */
[----:B------:R-:W-:Y:S04]  /*511c0*/  STL.64 [R1+0x1570], R4 ;  /* 0x0015700401007387 */ /* 0x000fe80000100a00 */
[----:B------:R0:W-:Y:S04]  /*511d0*/  STL.64 [R1+0x1578], R6 ;  /* 0x0015780601007387 */ /* 0x0001e80000100a00 */
[----:B------:R-:W2:Y:S01]  /*511e0*/  LDL R11, [R1+0x64] ;  /* 0x00006400010b7983 */ /* 0x000ea20000100800 */
[----:B0-----:R-:W-:Y:S03]  /*511f0*/  HMMA.16816.F32 R4, R12, R24, R16 ;  /* 0x000000180c04723c */ /* 0x001fe60000001810 */
[----:B--2---:R-:W-:Y:S04]  /*51200*/  STL.64 [R1+0x7cf8], R10 ;  /* 0x007cf80a01007387 */ /* 0x004fe80000100a00 */
[----:B------:R-:W2:-:S12]  /*51210*/  LDL R8, [R1+0x68] ;  /* 0x0000680001087983 */ /* 0x000e980000100800 */
[----:B------:R-:W-:Y:S04]  /*51220*/  STL.64 [R1+0x1560], R4 ;  /* 0x0015600401007387 */ /* 0x000fe80000100a00 */
[----:B------:R-:W-:Y:S04]  /*51230*/  STL.64 [R1+0x1568], R6 ;  /* 0x0015680601007387 */ /* 0x000fe80000100a00 */
[----:B------:R-:W2:Y:S04]  /*51240*/  LDL R9, [R1+0x6c] ;  /* 0x00006c0001097983 */ /* 0x000ea80000100800 */
[----:B------:R-:W3:Y:S04]  /*51250*/  LDL.LU.64 R16, [R1+0x1500] ;  /* 0x0015000001107983 */ /* 0x000ee80000300a00 */
[----:B------:R-:W4:Y:S04]  /*51260*/  LDL.LU.64 R18, [R1+0x1508] ;  /* 0x0015080001127983 */ /* 0x000f280000300a00 */
[----:B----4-:R0:W-:Y:S04]  /*51270*/  STL.64 [R1+0x7cb0], R18 ;  /* 0x007cb01201007387 */ /* 0x0101e80000100a00 */
[----:B0-----:R-:W4:Y:S04]  /*51280*/  LDL R18, [R1+0x48] ;  /* 0x0000480001127983 */ /* 0x001f280000100800 */
[----:B------:R-:W4:Y:S04]  /*51290*/  LDL R19, [R1+0x4c] ;  /* 0x00004c0001137983 */ /* 0x000f280000100800 */
[----:B---3--:R0:W-:Y:S04]  /*512a0*/  STL.64 [R1+0x7ca8], R16 ;  /* 0x007ca81001007387 */ /* 0x0081e80000100a00 */
[----:B0-----:R-:W3:Y:S04]  /*512b0*/  LDL R16, [R1+0x50] ;  /* 0x0000500001107983 */ /* 0x001ee80000100800 */
[----:B------:R-:W3:Y:S04]  /*512c0*/  LDL R17, [R1+0x54] ;  /* 0x0000540001117983 */ /* 0x000ee80000100800 */
[----:B------:R-:W2:Y:S04]  /*512d0*/  LDL.LU.64 R20, [R1+0x1540] ;  /* 0x0015400001147983 */ /* 0x000ea80000300a00 */
[----:B------:R-:W2:Y:S04]  /*512e0*/  LDL.LU.64 R22, [R1+0x1548] ;  /* 0x0015480001167983 */ /* 0x000ea80000300a00 */
[----:B--2---:R-:W-:Y:S04]  /*512f0*/  STL.64 [R1+0x7d08], R22 ;  /* 0x007d081601007387 */ /* 0x004fe80000100a00 */
[----:B------:R0:W-:Y:S04]  /*51300*/  STL.64 [R1+0x7d00], R20 ;  /* 0x007d001401007387 */ /* 0x0001e80000100a00 */
[----:B0-----:R-:W2:Y:S04]  /*51310*/  LDL.LU.64 R20, [R1+0x1550] ;  /* 0x0015500001147983 */ /* 0x001ea80000300a00 */
[----:B------:R-:W2:Y:S04]  /*51320*/  LDL.LU.64 R22, [R1+0x1558] ;  /* 0x0015580001167983 */ /* 0x000ea80000300a00 */
        /* <DEDUP_REMOVED lines=10> */
[----:B------:R-:W4:Y:S01]  /*513d0*/  LDL.LU.64 R6, [R1+0x1518] ;  /* 0x0015180001067983 */ /* 0x000f220000300a00 */
[C---:B------:R-:W-:Y:S03]  /*513e0*/  HMMA.16816.F32 R8, R12.reuse, R8, R20 ;  /* 0x000000080c08723c */ /* 0x040fe60000001814 */
[----:B----4-:R-:W-:Y:S04]  /*513f0*/  STL.64 [R1+0x7cd8], R6 ;  /* 0x007cd80601007387 */ /* 0x010fe80000100a00 */
[----:B--2---:R0:W-:Y:S04]  /*51400*/  STL.64 [R1+0x7cd0], R4 ;  /* 0x007cd00401007387 */ /* 0x0041e80000100a00 */
[----:B0-----:R-:W3:Y:S04]  /*51410*/  LDL.LU.64 R4, [R1+0x1520] ;  /* 0x0015200001047983 */ /* 0x001ee80000300a00 */
[----:B------:R-:W3:Y:S04]  /*51420*/  LDL.LU.64 R6, [R1+0x1528] ;  /* 0x0015280001067983 */ /* 0x000ee80000300a00 */
[----:B------:R-:W2:Y:S04]  /*51430*/  LDL.64 R24, [R1+0x8] ;  /* 0x0000080001187983 */ /* 0x000ea80000100a00 */
[----:B------:R-:W-:Y:S04]  /*51440*/  STL.64 [R1+0x7c68], R26 ;  /* 0x007c681a01007387 */ /* 0x000fe80000100a00 */
[----:B--2---:R0:W-:Y:S04]  /*51450*/  STL.64 [R1+0x7c60], R24 ;  /* 0x007c601801007387 */ /* 0x0041e80000100a00 */
[----:B0-----:R-:W2:Y:S04]  /*51460*/  LDL.LU.64 R24, [R1+0x1530] ;  /* 0x0015300001187983 */ /* 0x001ea80000300a00 */
[----:B------:R-:W2:Y:S04]  /*51470*/  LDL.LU.64 R26, [R1+0x1538] ;  /* 0x00153800011a7983 */ /* 0x000ea80000300a00 */
[----:B------:R-:W4:Y:S04]  /*51480*/  LDL.LU.64 R22, [R1+0x7d08] ;  /* 0x007d080001167983 */ /* 0x000f280000300a00 */
[----:B------:R-:W4:Y:S04]  /*51490*/  LDL.LU.64 R20, [R1+0x7d00] ;  /* 0x007d000001147983 */ /* 0x000f280000300a00 */
[----:B------:R-:W-:Y:S04]  /*514a0*/  STL.64 [R1+0x1550], R8 ;  /* 0x0015500801007387 */ /* 0x000fe80000100a00 */
[----:B------:R0:W-:Y:S04]  /*514b0*/  STL.64 [R1+0x1558], R10 ;  /* 0x0015580a01007387 */ /* 0x0001e80000100a00 */
[----:B0-----:R-:W4:Y:S02]  /*514c0*/  LDL.LU.64 R10, [R1+0x7cf8] ;  /* 0x007cf800010a7983 */ /* 0x001f240000300a00 */
[----:B----4-:R-:W-:Y:S02]  /*514d0*/  HMMA.16816.F32 R8, R12, R10, R20 ;  /* 0x0000000a0c08723c */ /* 0x010fe40000001814 */
[----:B------:R-:W2:Y:S04]  /*514e0*/  LDL.LU.64 R22, [R1+0x7cf0] ;  /* 0x007cf00001167983 */ /* 0x000ea80000300a00 */
[----:B------:R-:W4:-:S13]  /*514f0*/  LDL.LU.64 R20, [R1+0x7ce8] ;  /* 0x007ce80001147983 */ /* 0x000f1a0000300a00 */
[----:B------:R0:W-:Y:S04]  /*51500*/  STL.64 [R1+0x1540], R8 ;  /* 0x0015400801007387 */ /* 0x0001e80000100a00 */
[----:B------:R1:W-:Y:S04]  /*51510*/  STL.64 [R1+0x1548], R10 ;  /* 0x0015480a01007387 */ /* 0x0003e80000100a00 */
[----:B0-----:R-:W4:Y:S01]  /*51520*/  LDL.LU.64 R8, [R1+0x7ce0] ;  /* 0x007ce00001087983 */ /* 0x001f220000300a00 */
[----:B--2---:R-:W-:Y:S03]  /*51530*/  HMMA.16816.F32 R24, R12, R22, R24 ;  /* 0x000000160c18723c */ /* 0x004fe60000001818 */
[----:B------:R-:W2:-:S15]  /*51540*/  LDL R22, [R1+0x20] ;  /* 0x0000200001167983 */ /* 0x000e9e0000100800 */
[----:B------:R-:W-:Y:S01]  /*51550*/  NOP ;  /* 0x0000000000007918 */ /* 0x000fe20000000000 */
[----:B------:R-:W-:Y:S04]  /*51560*/  STL.64 [R1+0x1530], R24 ;  /* 0x0015301801007387 */ /* 0x000fe80000100a00 */
[----:B------:R0:W-:Y:S01]  /*51570*/  STL.64 [R1+0x1538], R26 ;  /* 0x0015381a01007387 */ /* 0x0001e20000100a00 */
[----:B---3--:R-:W-:Y:S03]  /*51580*/  HMMA.16816.F32 R16, R12, R16, R4 ;  /* 0x000000100c10723c */ /* 0x008fe60000001804 */
[----:B------:R-:W2:Y:S04]  /*51590*/  LDL R23, [R1+0x24] ;  /* 0x0000240001177983 */ /* 0x000ea80000100800 */
[----:B-1----:R-:W3:Y:S04]  /*515a0*/  LDL.64 R10, [R1+0x18] ;  /* 0x00001800010a7983 */ /* 0x002ee80000100a00 */
[----:B0-----:R-:W2:Y:S01]  /*515b0*/  LDL R26, [R1+0x10] ;  /* 0x00001000011a7983 */ /* 0x001ea20000100800 */
[----:B------:R-:W-:-:S05]  /*515c0*/  IMAD.MOV.U32 R27, RZ, RZ, R0 ;  /* 0x000000ffff1b7224 */ /* 0x000fca00078e0000 */
[----:B--2---:R0:W-:Y:S04]  /*515d0*/  STL.64 [R1+0x7c80], R26 ;  /* 0x007c801a01007387 */ /* 0x0041e80000100a00 */
[----:B------:R-:W2:Y:S04]  /*515e0*/  LDL.LU.64 R24, [R1+0x14e0] ;  /* 0x0014e00001187983 */ /* 0x000ea80000300a00 */
[----:B0-----:R-:W2:Y:S04]  /*515f0*/  LDL.LU.64 R26, [R1+0x14e8] ;  /* 0x0014e800011a7983 */ /* 0x001ea80000300a00 */
        /* <DEDUP_REMOVED lines=10> */
[----:B0-----:R-:W4:Y:S04]  /*516a0*/  LDL.LU.64 R18, [R1+0x7cb0] ;  /* 0x007cb00001127983 */ /* 0x001f280000300a00 */
[----:B------:R-:W4:Y:S02]  /*516b0*/  LDL.LU.64 R16, [R1+0x7ca8] ;  /* 0x007ca80001107983 */ /* 0x000f240000300a00 */
[----:B----4-:R-:W-:-:S15]  /*516c0*/  HMMA.16816.F32 R16, R12, R8, R16 ;  /* 0x000000080c10723c */ /* 0x010fde0000001810 */
[----:B------:R-:W-:-:S04]  /*516d0*/  NOP ;  /* 0x0000000000007918 */ /* 0x000fc80000000000 */
[----:B------:R0:W-:Y:S04]  /*516e0*/  STL.64 [R1+0x1500], R16 ;  /* 0x0015001001007387 */ /* 0x0001e80000100a00 */
[----:B------:R2:W-:Y:S04]  /*516f0*/  STL.64 [R1+0x1508], R18 ;  /* 0x0015081201007387 */ /* 0x0005e80000100a00 */
[----:B0-----:R-:W2:Y:S01]  /*51700*/  LDL.LU.64 R16, [R1+0x7ca0] ;  /* 0x007ca00001107983 */ /* 0x001ea20000300a00 */
[----:B------:R-:W-:-:S05]  /*51710*/  IMAD.MOV.U32 R0, RZ, RZ, R9 ;  /* 0x000000ffff007224 */ /* 0x000fca00078e0009 */
[----:B------:R-:W-:Y:S01]  /*51720*/  STL [R1+0x7b68], R0 ;  /* 0x007b680001007387 */ /* 0x000fe20000100800 */
[----:B--2---:R-:W-:Y:S03]  /*51730*/  HMMA.16816.F32 R16, R12, R16, R4 ;  /* 0x000000100c10723c */ /* 0x004fe60000001804 */
[----:B------:R-:W2:Y:S04]  /*51740*/  LDL.LU.64 R6, [R1+0x7c98] ;  /* 0x007c980001067983 */ /* 0x000ea80000300a00 */
[----:B------:R-:W2:-:S12]  /*51750*/  LDL.LU.64 R4, [R1+0x7c90] ;  /* 0x007c900001047983 */ /* 0x000e980000300a00 */
[----:B------:R-:W-:Y:S04]  /*51760*/  STL.64 [R1+0x14f0], R16 ;  /* 0x0014f01001007387 */ /* 0x000fe80000100a00 */
[----:B------:R0:W-:Y:S04]  /*51770*/  STL.64 [R1+0x14f8], R18 ;  /* 0x0014f81201007387 */ /* 0x0001e80000100a00 */
[----:B0-----:R-:W4:Y:S02]  /*51780*/  LDL.LU.64 R18, [R1+0x7c88] ;  /* 0x007c880001127983 */ /* 0x001f240000300a00 */
[C---:B----4-:R-:W-:Y:S08]  /*51790*/  HMMA.16816.F32 R24, R12.reuse, R18, R24 ;  /* 0x000000120c18723c */ /* 0x050ff00000001818 */
[----:B--2---:R-:W-:Y:S11]  /*517a0*/  HMMA.16816.F32 R16, R12, R20, R4 ;  /* 0x000000140c10723c */ /* 0x004ff60000001804 */
[----:B------:R0:W-:Y:S04]  /*517b0*/  STL.64 [R1+0x14e0], R24 ;  /* 0x0014e01801007387 */ /* 0x0001e80000100a00 */
[----:B------:R1:W-:Y:S04]  /*517c0*/  STL.64 [R1+0x14e8], R26 ;  /* 0x0014e81a01007387 */ /* 0x0003e80000100a00 */
[----:B------:R-:W2:Y:S04]  /*517d0*/  LDL.LU.64 R4, [R1+0x14c0] ;  /* 0x0014c00001047983 */ /* 0x000ea80000300a00 */
[----:B------:R4:W-:Y:S04]  /*517e0*/  STL.64 [R1+0x14d0], R16 ;  /* 0x0014d01001007387 */ /* 0x0009e80000100a00 */
[----:B------:R1:W-:Y:S04]  /*517f0*/  STL.64 [R1+0x14d8], R18 ;  /* 0x0014d81201007387 */ /* 0x0003e80000100a00 */
[----:B------:R-:W2:Y:S04]  /*51800*/  LDL.LU.64 R6, [R1+0x14c8] ;  /* 0x0014c80001067983 */ /* 0x000ea80000300a00 */
[----:B0-----:R-:W3:Y:S04]  /*51810*/  LDL.LU.64 R24, [R1+0x14b0] ;  /* 0x0014b00001187983 */ /* 0x001ee80000300a00 */
[----:B-1----:R-:W3:Y:S04]  /*51820*/  LDL.LU.64 R26, [R1+0x14b8] ;  /* 0x0014b800011a7983 */ /* 0x002ee80000300a00 */
[----:B----4-:R-:W4:Y:S04]  /*51830*/  LDL.LU.64 R16, [R1+0x1470] ;  /* 0x0014700001107983 */ /* 0x010f280000300a00 */
[----:B------:R-:W2:Y:S04]  /*51840*/  LDL.LU.64 R18, [R1+0x1478] ;  /* 0x0014780001127983 */ /* 0x000ea80000300a00 */
[----:B--2---:R-:W-:Y:S04]  /*51850*/  STL.64 [R1+0x7c48], R18 ;  /* 0x007c481201007387 */ /* 0x004fe80000100a00 */
[----:B----4-:R0:W-:Y:S04]  /*51860*/  STL.64 [R1+0x7c40], R16 ;  /* 0x007c401001007387 */ /* 0x0101e80000100a00 */
[----:B0-----:R-:W2:Y:S04]  /*51870*/  LDL.LU.64 R16, [R1+0x1480] ;  /* 0x0014800001107983 */ /* 0x001ea80000300a00 */
[----:B------:R-:W4:Y:S01]  /*51880*/  LDL.LU.64 R18, [R1+0x1488] ;  /* 0x0014880001127983 */ /* 0x000f220000300a00 */
[----:B------:R-:W-:-:S02]  /*51890*/  IMAD.MOV.U32 R0, RZ, RZ, R21 ;  /* 0x000000ffff007224 */ /* 0x000fc400078e0015 */
[C---:B------:R-:W-:Y:S08]  /*518a0*/  HMMA.16816.F32 R20, R12.reuse, R22, R4 ;  /* 0x000000160c14723c */ /* 0x040ff00000001804 */
[----:B---3--:R-:W-:Y:S01]  /*518b0*/  HMMA.16816.F32 R24, R12, R10, R24 ;  /* 0x0000000a0c18723c */ /* 0x008fe20000001818 */
[----:B----4-:R-:W-:Y:S04]  /*518c0*/  STL.64 [R1+0x7c58], R18 ;  /* 0x007c581201007387 */ /* 0x010fe80000100a00 */
[----:B--2---:R0:W-:Y:S04]  /*518d0*/  STL.64 [R1+0x7c50], R16 ;  /* 0x007c501001007387 */ /* 0x0041e80000100a00 */
[----:B0-----:R-:W2:Y:S04]  /*518e0*/  LDL.LU.64 R16, [R1+0x1490] ;  /* 0x0014900001107983 */ /* 0x001ea80000300a00 */
[----:B------:R-:W3:Y:S04]  /*518f0*/  LDL.LU.64 R18, [R1+0x1498] ;  /* 0x0014980001127983 */ /* 0x000ee80000300a00 */
[----:B---3--:R-:W-:Y:S04]  /*51900*/  STL.64 [R1+0x7c78], R18 ;  /* 0x007c781201007387 */ /* 0x008fe80000100a00 */
[----:B--2---:R0:W-:Y:S04]  /*51910*/  STL.64 [R1+0x7c70], R16 ;  /* 0x007c701001007387 */ /* 0x0041e80000100a00 */
[----:B0-----:R-:W2:Y:S04]  /*51920*/  LDL.LU.64 R16, [R1+0x14a0] ;  /* 0x0014a00001107983 */ /* 0x001ea80000300a00 */
[----:B------:R-:W2:Y:S04]  /*51930*/  LDL.LU.64 R18, [R1+0x14a8] ;  /* 0x0014a80001127983 */ /* 0x000ea80000300a00 */
[----:B------:R-:W-:Y:S04]  /*51940*/  STL [R1+0x7b98], R0 ;  /* 0x007b980001007387 */ /* 0x000fe80000100800 */
[----:B------:R-:W3:Y:S04]  /*51950*/  LDL.LU.64 R4, [R1+0x1460] ;  /* 0x0014600001047983 */ /* 0x000ee80000300a00 */
[----:B------:R-:W3:Y:S04]  /*51960*/  LDL.LU.64 R6, [R1+0x1468] ;  /* 0x0014680001067983 */ /* 0x000ee80000300a00 */
[----:B------:R0:W-:Y:S04]  /*51970*/  STL.64 [R1+0x14c0], R20 ;  /* 0x0014c01401007387 */ /* 0x0001e80000100a00 */
[----:B------:R1:W-:Y:S04]  /*51980*/  STL.64 [R1+0x14c8], R22 ;  /* 0x0014c81601007387 */ /* 0x0003e80000100a00 */
[----:B0-----:R-:W4:Y:S04]  /*51990*/  LDL.LU.64 R20, [R1+0x1450] ;  /* 0x0014500001147983 */ /* 0x001f280000300a00 */
[----:B-1----:R-:W4:Y:S04]  /*519a0*/  LDL.LU.64 R22, [R1+0x1458] ;  /* 0x0014580001167983 */ /* 0x002f280000300a00 */
        /* <DEDUP_REMOVED lines=27> */
[----:B------:R-:W4:Y:S01]  /*51b60*/  LDL.LU.64 R24, [R1+0x7c30] ;  /* 0x007c300001187983 */ /* 0x000f220000300a00 */
[C---:B--2---:R-:W-:Y:S08]  /*51b70*/  HMMA.16816.F32 R16, R12.reuse, R28, R16 ;  /* 0x0000001c0c10723c */ /* 0x044ff00000001810 */
[C---:B---3--:R-:W-:Y:S08]  /*51b80*/  HMMA.16816.F32 R4, R12.reuse, R26, R4 ;  /* 0x0000001a0c04723c */ /* 0x048ff00000001804 */
[C---:B----4-:R-:W-:Y:S03]  /*51b90*/  HMMA.16816.F32 R20, R12.reuse, R24, R20 ;  /* 0x000000180c14723c */ /* 0x050fe60000001814 */
[----:B------:R0:W-:Y:S04]  /*51ba0*/  STL.64 [R1+0x1470], R16 ;  /* 0x0014701001007387 */ /* 0x0001e80000100a00 */
[----:B------:R1:W-:Y:S04]  /*51bb0*/  STL.64 [R1+0x1478], R18 ;  /* 0x0014781201007387 */ /* 0x0003e80000100a00 */
[----:B0-----:R-:W2:Y:S04]  /*51bc0*/  LDL.LU.64 R16, [R1+0x1430] ;  /* 0x0014300001107983 */ /* 0x001ea80000300a00 */
[----:B-1----:R-:W2:Y:S04]  /*51bd0*/  LDL.LU.64 R18, [R1+0x1438] ;  /* 0x0014380001127983 */ /* 0x002ea80000300a00 */
[----:B------:R0:W-:Y:S04]  /*51be0*/  STL.64 [R1+0x7a88], R28 ;  /* 0x007a881c01007387 */ /* 0x0001e80000100a00 */
[----:B0-----:R-:W3:Y:S04]  /*51bf0*/  LDL.LU R28, [R1+0x3180] ;  /* 0x00318000011c7983 */ /* 0x001ee80000300800 */
[----:B------:R-:W3:Y:S04]  /*51c00*/  LDL.LU R29, [R1+0x317c] ;  /* 0x00317c00011d7983 */ /* 0x000ee80000300800 */
[----:B------:R0:W-:Y:S04]  /*51c10*/  STL.64 [R1+0x1460], R4 ;  /* 0x0014600401007387 */ /* 0x0001e80000100a00 */
[----:B------:R-:W-:Y:S04]  /*51c20*/  STL.64 [R1+0x1468], R6 ;  /* 0x0014680601007387 */ /* 0x000fe80000100a00 */
[----:B0-----:R-:W4:Y:S04]  /*51c30*/  LDL.LU.64 R4, [R1+0x7c28] ;  /* 0x007c280001047983 */ /* 0x001f280000300a00 */
[----:B------:R-:W-:Y:S04]  /*51c40*/  STL.64 [R1+0x1450], R20 ;  /* 0x0014501401007387 */ /* 0x000fe80000100a00 */
[----:B------:R0:W-:Y:S04]  /*51c50*/  STL.64 [R1+0x1458], R22 ;  /* 0x0014581601007387 */ /* 0x0001e80000100a00 */
[----:B0-----:R-:W2:Y:S04]  /*51c60*/  LDL.LU.64 R22, [R1+0x7c20] ;  /* 0x007c200001167983 */ /* 0x001ea80000300a00 */
[----:B------:R-:W3:Y:S04]  /*51c70*/  LDL.LU.64 R20, [R1+0x7c18] ;  /* 0x007c180001147983 */ /* 0x000ee80000300a00 */
[----:B------:R0:W-:Y:S04]  /*51c80*/  STL.64 [R1+0x7a98], R26 ;  /* 0x007a981a01007387 */ /* 0x0001e80000100a00 */
[----:B0-----:R-:W3:Y:S04]  /*51c90*/  LDL.LU R26, [R1+0x3190] ;  /* 0x00319000011a7983 */ /* 0x001ee80000300800 */
[----:B------:R-:W3:Y:S04]  /*51ca0*/  LDL.LU R27, [R1+0x318c] ;  /* 0x00318c00011b7983 */ /* 0x000ee80000300800 */
[----:B------:R-:W-:Y:S01]  /*51cb0*/  STL.64 [R1+0x7a90], R24 ;  /* 0x007a901801007387 */ /* 0x000fe20000100a00 */
[----:B--2---:R-:W-:-:S15]  /*51cc0*/  HMMA.16816.F32 R8, R12, R22, R8 ;  /* 0x000000160c08723c */ /* 0x004fde0000001808 */
[----:B------:R-:W-:-:S04]  /*51cd0*/  NOP ;  /* 0x0000000000007918 */ /* 0x000fc80000000000 */
[----:B------:R0:W-:Y:S04]  /*51ce0*/  STL.64 [R1+0x1440], R8 ;  /* 0x0014400801007387 */ /* 0x0001e80000100a00 */
[----:B------:R1:W-:Y:S04]  /*51cf0*/  STL.64 [R1+0x1448], R10 ;  /* 0x0014480a01007387 */ /* 0x0003e80000100a00 */
[----:B0-----:R-:W2:Y:S04]  /*51d00*/  LDL.LU.64 R8, [R1+0x1410] ;  /* 0x0014100001087983 */ /* 0x001ea80000300a00 */
[----:B-1----:R-:W2:Y:S01]  /*51d10*/  LDL.LU.64 R10, [R1+0x1418] ;  /* 0x00141800010a7983 */ /* 0x002ea20000300a00 */
[----:B---3--:R-:W-:Y:S03]  /*51d20*/  HMMA.16816.F32 R16, R12, R20, R16 ;  /* 0x000000140c10723c */ /* 0x008fe60000001810 */
[----:B--2---:R-:W-:Y:S04]  /*51d30*/  STL.64 [R1+0x7c00], R10 ;  /* 0x007c000a01007387 */ /* 0x004fe80000100a00 */
[----:B------:R0:W-:Y:S04]  /*51d40*/  STL.64 [R1+0x7bf8], R8 ;  /* 0x007bf80801007387 */ /* 0x0001e80000100a00 */
[----:B0-----:R-:W2:Y:S04]  /*51d50*/  LDL.LU.64 R8, [R1+0x1420] ;  /* 0x0014200001087983 */ /* 0x001ea80000300a00 */
[----:B------:R-:W2:Y:S04]  /*51d60*/  LDL.LU.64 R10, [R1+0x1428] ;  /* 0x00142800010a7983 */ /* 0x000ea80000300a00 */
[----:B------:R-:W-:Y:S04]  /*51d70*/  STL.64 [R1+0x1430], R16 ;  /* 0x0014301001007387 */ /* 0x000fe80000100a00 */
[----:B------:R0:W-:Y:S04]  /*51d80*/  STL.64 [R1+0x1438], R18 ;  /* 0x0014381201007387 */ /* 0x0001e80000100a00 */
[----:B0-----:R-:W2:Y:S01]  /*51d90*/  LDL.LU.64 R18, [R1+0x7c10] ;  /* 0x007c100001127983 */ /* 0x001ea20000300a00 */
[----:B----4-:R-:W-:-:S02]  /*51da0*/  IMAD.MOV.U32 R24, RZ, RZ, R5 ;  /* 0x000000ffff187224 */ /* 0x010fc400078e0005 */
[----:B------:R-:W-:Y:S01]  /*51db0*/  IMAD.MOV.U32 R25, RZ, RZ, R4 ;  /* 0x000000ffff197224 */ /* 0x000fe200078e0004 */
[----:B------:R-:W3:Y:S04]  /*51dc0*/  LDL.LU.64 R16, [R1+0x7c08] ;  /* 0x007c080001107983 */ /* 0x000ee80000300a00 */
[----:B------:R-:W4:Y:S04]  /*51dd0*/  LDL.LU.64 R4, [R1+0x13f0] ;  /* 0x0013f00001047983 */ /* 0x000f280000300a00 */
[----:B------:R-:W4:Y:S04]  /*51de0*/  LDL.LU.64 R6, [R1+0x13f8] ;  /* 0x0013f80001067983 */ /* 0x000f280000300a00 */
[----:B------:R-:W-:Y:S04]  /*51df0*/  STL.64 [R1+0x7bd0], R26 ;  /* 0x007bd01a01007387 */ /* 0x000fe80000100a00 */
[----:B------:R0:W-:Y:S04]  /*51e00*/  STL.64 [R1+0x7bc8], R24 ;  /* 0x007bc81801007387 */ /* 0x0001e80000100a00 */
[----:B0-----:R-:W3:Y:S04]  /*51e10*/  LDL.LU.64 R24, [R1+0x13e0] ;  /* 0x0013e00001187983 */ /* 0x001ee80000300a00 */
        /* <DEDUP_REMOVED lines=22> */
[----:B------:R-:W2:Y:S01]  /*51f80*/  LDL.LU.64 R18, [R1+0x1408] ;  /* 0x0014080001127983 */ /* 0x000ea20000300a00 */
[C---:B----4-:R-:W-:Y:S08]  /*51f90*/  HMMA.16816.F32 R4, R12.reuse, R8, R4 ;  /* 0x000000080c04723c */ /* 0x050ff00000001804 */
[----:B--2---:R-:W-:-:S15]  /*51fa0*/  HMMA.16816.F32 R16, R12, R10, R16 ;  /* 0x0000000a0c10723c */ /* 0x004fde0000001810 */
[----:B------:R-:W-:-:S04]  /*51fb0*/  NOP ;  /* 0x0000000000007918 */ /* 0x000fc80000000000 */
[----:B------:R0:W-:Y:S04]  /*51fc0*/  STL.64 [R1+0x1400], R16 ;  /* 0x0014001001007387 */ /* 0x0001e80000100a00 */
[----:B------:R1:W-:Y:S04]  /*51fd0*/  STL.64 [R1+0x1408], R18 ;  /* 0x0014081201007387 */ /* 0x0003e80000100a00 */
[----:B0-----:R-:W2:Y:S04]  /*51fe0*/  LDL.LU.64 R16, [R1+0x1180] ;  /* 0x0011800001107983 */ /* 0x001ea80000300a00 */
[----:B-1----:R-:W2:Y:S04]  /*51ff0*/  LDL.LU.64 R18, [R1+0x1188] ;  /* 0x0011880001127983 */ /* 0x002ea80000300a00 */
[----:B------:R-:W-:Y:S04]  /*52000*/  STL.64 [R1+0x13f0], R4 ;  /* 0x0013f00401007387 */ /* 0x000fe80000100a00 */
[----:B------:R0:W-:Y:S04]  /*52010*/  STL.64 [R1+0x13f8], R6 ;  /* 0x0013f80601007387 */ /* 0x0001e80000100a00 */
[----:B0-----:R-:W3:Y:S04]  /*52020*/  LDL.LU.64 R6, [R1+0x7be0] ;  /* 0x007be00001067983 */ /* 0x001ee80000300a00 */
[----:B------:R-:W4:Y:S04]  /*52030*/  LDL.LU.64 R4, [R1+0x7bd8] ;  /* 0x007bd80001047983 */ /* 0x000f280000300a00 */
        /* <DEDUP_REMOVED lines=8> */
[----:B0-----:R-:W3:Y:S01]  /*520c0*/  LDL.LU.64 R26, [R1+0x7bd0] ;  /* 0x007bd000011a7983 */ /* 0x001ee20000300a00 */
[C---:B----4-:R-:W-:Y:S03]  /*520d0*/  HMMA.16816.F32 R8, R12.reuse, R4, R8 ;  /* 0x000000040c08723c */ /* 0x050fe60000001808 */
[----:B------:R-:W4:Y:S04]  /*520e0*/  LDL.LU.64 R24, [R1+0x7bc8] ;  /* 0x007bc80001187983 */ /* 0x000f280000300a00 */
[----:B------:R-:W-:Y:S01]  /*520f0*/  STL.64 [R1+0x7a40], R6 ;  /* 0x007a400601007387 */ /* 0x000fe20000100a00 */
[----:B--2---:R-:W-:Y:S03]  /*52100*/  HMMA.16816.F32 R12, R12, R2, R16 ;  /* 0x000000020c0c723c */ /* 0x004fe60000001810 */
[----:B------:R0:W-:Y:S08]  /*52110*/  STL.64 [R1+0x7a38], R4 ;  /* 0x007a380401007387 */ /* 0x0001f00000100a00 */
[----:B------:R-:W-:Y:S04]  /*52120*/  STL.64 [R1+0x13d0], R8 ;  /* 0x0013d00801007387 */ /* 0x000fe80000100a00 */
[----:B------:R1:W-:Y:S04]  /*52130*/  STL.64 [R1+0x13d8], R10 ;  /* 0x0013d80a01007387 */ /* 0x0003e80000100a00 */
[----:B0-----:R-:W4:Y:S04]  /*52140*/  LDL.LU.64 R4, [R1+0x520] ;  /* 0x0005200001047983 */ /* 0x001f280000300a00 */
[----:B------:R-:W4:Y:S01]  /*52150*/  LDL.LU.64 R6, [R1+0x528] ;  /* 0x0005280001067983 */ /* 0x000f220000300a00 */
[----:B-1----:R-:W-:-:S02]  /*52160*/  IMAD R11, R23, 0x100, R22 ;  /* 0x00000100170b7824 */ /* 0x002fc400078e0216 */
[----:B------:R-:W-:Y:S01]  /*52170*/  IMAD R10, R29, 0x100, R28 ;  /* 0x000001001d0a7824 */ /* 0x000fe200078e021c */
[----:B------:R-:W2:Y:S04]  /*52180*/  LDL.64 R22, [R1+0x90] ;  /* 0x0000900001167983 */ /* 0x000ea80000100a00 */
[----:B------:R-:W2:Y:S04]  /*52190*/  LDL R28, [R1+0x88] ;  /* 0x00008800011c7983 */ /* 0x000ea80000100800 */
[----:B------:R-:W2:Y:S04]  /*521a0*/  LDL R29, [R1+0x8c] ;  /* 0x00008c00011d7983 */ /* 0x000ea80000100800 */
[----:B------:R-:W-:Y:S04]  /*521b0*/  STL [R1+0x7a1c], R2 ;  /* 0x007a1c0201007387 */ /* 0x000fe80000100800 */
[----:B------:R-:W-:Y:S04]  /*521c0*/  STL [R1+0x7a18], R3 ;  /* 0x007a180301007387 */ /* 0x000fe80000100800 */
[----:B------:R0:W-:Y:S04]  /*521d0*/  STL.64 [R1+0x1180], R12 ;  /* 0x0011800c01007387 */ /* 0x0001e80000100a00 */
[----:B------:R1:W-:Y:S01]  /*521e0*/  STL.64 [R1+0x1188], R14 ;  /* 0x0011880e01007387 */ /* 0x0003e20000100a00 */
[----:B---3--:R-:W-:-:S03]  /*521f0*/  IMAD R8, R27, 0x100, R26 ;  /* 0x000001001b087824 */ /* 0x008fc600078e021a */
[----:B------:R-:W3:Y:S04]  /*52200*/  LDL R26, [R1+0x48] ;  /* 0x00004800011a7983 */ /* 0x000ee80000100800 */
[----:B------:R-:W3:Y:S01]  /*52210*/  LDL R27, [R1+0x4c] ;  /* 0x00004c00011b7983 */ /* 0x000ee20000100800 */
[----:B------:R-:W-:Y:S01]  /*52220*/  IMAD R9, R21, 0x100, R20 ;  /* 0x0000010015097824 */ /* 0x000fe200078e0214 */
[----:B0-----:R-:W-:Y:S02]  /*52230*/  F2FP.F16.E4M3.UNPACK_B R12, R11 ;  /* 0x0000000bff0c723e */ /* 0x001fe400020006ff */
[----:B------:R-:W-:Y:S02]  /*52240*/  F2FP.F16.E4M3.UNPACK_B R13, R10 ;  /* 0x0000000aff0d723e */ /* 0x000fe400020006ff */
[----:B-1----:R-:W-:Y:S01]  /*52250*/  F2FP.F16.E4M3.UNPACK_B R15, R8 ;  /* 0x00000008ff0f723e */ /* 0x002fe200020006ff */
[----:B------:R-:W2:Y:S01]  /*52260*/  LDL.64 R20, [R1+0x80] ;  /* 0x0000800001147983 */ /* 0x000ea20000100a00 */
[----:B------:R-:W-:-:S07]  /*52270*/  F2FP.F16.E4M3.UNPACK_B R14, R9 ;  /* 0x00000009ff0e723e */ /* 0x000fce00020006ff */
[C---:B----4-:R-:W-:Y:S01]  /*52280*/  HMMA.16816.F32 R4, R12.reuse, R24, R4 ;  /* 0x000000180c04723c */ /* 0x050fe20000001804 */
[----:B---3--:R0:W-:Y:S04]  /*52290*/  STL.64 [R1+0x7b70], R26 ;  /* 0x007b701a01007387 */ /* 0x0081e80000100a00 */
[----:B------:R-:W2:Y:S04]  /*522a0*/  LDL.LU.64 R8, [R1+0x13c0] ;  /* 0x0013c00001087983 */ /* 0x000ea80000300a00 */
[----:B------:R-:W2:Y:S10]  /*522b0*/  LDL.LU.64 R10, [R1+0x13c8] ;  /* 0x0013c800010a7983 */ /* 0x000eb40000300a00 */
[----:B------:R1:W-:Y:S04]  /*522c0*/  STL.64 [R1+0x520], R4 ;  /* 0x0005200401007387 */ /* 0x0003e80000100a00 */
[----:B------:R3:W-:Y:S04]  /*522d0*/  STL.64 [R1+0x528], R6 ;  /* 0x0005280601007387 */ /* 0x0007e80000100a00 */
[----:B------:R-:W4:Y:S04]  /*522e0*/  LDL R24, [R1+0x50] ;  /* 0x0000500001187983 */ /* 0x000f280000100800 */
[----:B------:R-:W4:Y:S04]  /*522f0*/  LDL R25, [R1+0x54] ;  /* 0x0000540001197983 */ /* 0x000f280000100800 */
[----:B------:R-:W2:Y:S04]  /*52300*/  LDL R16, [R1+0x60] ;  /* 0x0000600001107983 */ /* 0x000ea80000100800 */
[----:B------:R-:W2:Y:S04]  /*52310*/  LDL R17, [R1+0x64] ;  /* 0x0000640001117983 */ /* 0x000ea80000100800 */
[----:B0-----:R-:W2:Y:S04]  /*52320*/  LDL.64 R26, [R1+0x68] ;  /* 0x00006800011a7983 */ /* 0x001ea80000100a00 */
[----:B-1----:R-:W4:Y:S04]  /*52330*/  LDL.LU.64 R4, [R1+0x13b0] ;  /* 0x0013b00001047983 */ /* 0x002f280000300a00 */
[----:B---3--:R-:W3:Y:S04]  /*52340*/  LDL.LU.64 R6, [R1+0x13b8] ;  /* 0x0013b80001067983 */ /* 0x008ee80000300a00 */
[----:B--2---:R-:W-:Y:S04]  /*52350*/  STL.64 [R1+0x7b90], R26 ;  /* 0x007b901a01007387 */ /* 0x004fe80000100a00 */
[----:B----4-:R0:W-:Y:S04]  /*52360*/  STL.64 [R1+0x7b88], R24 ;  /* 0x007b881801007387 */ /* 0x0101e80000100a00 */
[----:B0-----:R-:W2:Y:S04]  /*52370*/  LDL.LU.64 R24, [R1+0x510] ;  /* 0x0005100001187983 */ /* 0x001ea80000300a00 */
[----:B------:R-:W2:Y:S04]  /*52380*/  LDL.LU.64 R26, [R1+0x518] ;  /* 0x00051800011a7983 */ /* 0x000ea80000300a00 */
[----:B------:R-:W4:Y:S04]  /*52390*/  LDL R18, [R1+0x58] ;  /* 0x0000580001127983 */ /* 0x000f280000100800 */
[----:B------:R-:W4:Y:S01]  /*523a0*/  LDL R19, [R1+0x5c] ;  /* 0x00005c0001137983 */ /* 0x000f220000100800 */
[----:B------:R-:W-:Y:S01]  /*523b0*/  HMMA.16816.F32 R8, R12, R28, R8 ;  /* 0x0000001c0c08723c */ /* 0x000fe20000001808 */
[----:B------:R-:W-:-:S02]  /*523c0*/  IMAD.MOV.U32 R3, RZ, RZ, R22 ;  /* 0x000000ffff037224 */ /* 0x000fc400078e0016 */
[----:B----4-:R-:W-:Y:S04]  /*523d0*/  STL.64 [R1+0x7b80], R18 ;  /* 0x007b801201007387 */ /* 0x010fe80000100a00 */
[----:B------:R2:W-:Y:S02]  /*523e0*/  STL.64 [R1+0x7b78], R16 ;  /* 0x007b781001007387 */ /* 0x0005e40000100a00 */
[----:B--2---:R-:W-:Y:S02]  /*523f0*/  HMMA.16816.F32 R16, R12, R22, R24 ;  /* 0x000000160c10723c */ /* 0x004fe40000001818 */
[----:B------:R-:W-:Y:S01]  /*52400*/  STL [R1+0x7a20], R3 ;  /* 0x007a200301007387 */ /* 0x000fe20000100800 */
[----:B------:R-:W-:-:S15]  /*52410*/  IMAD.MOV.U32 R23, RZ, RZ, R0 ;  /* 0x000000ffff177224 */ /* 0x000fde00078e0000 */
[----:B------:R-:W-:Y:S01]  /*52420*/  NOP ;  /* 0x0000000000007918 */ /* 0x000fe20000000000 */
[----:B------:R-:W-:Y:S04]  /*52430*/  STL.64 [R1+0x510], R16 ;  /* 0x0005101001007387 */ /* 0x000fe80000100a00 */
[----:B------:R-:W-:Y:S04]  /*52440*/  STL.64 [R1+0x518], R18 ;  /* 0x0005181201007387 */ /* 0x000fe80000100a00 */
[----:B------:R-:W2:Y:S04]  /*52450*/  LDL R22, [R1+0x8] ;  /* 0x0000080001167983 */ /* 0x000ea80000100800 */
[----:B------:R-:W-:Y:S04]  /*52460*/  STL.64 [R1+0x13c0], R8 ;  /* 0x0013c00801007387 */ /* 0x000fe80000100a00 */
[----:B------:R-:W-:Y:S04]  /*52470*/  STL.64 [R1+0x13c8], R10 ;  /* 0x0013c80a01007387 */ /* 0x000fe80000100a00 */
[----:B------:R-:W4:Y:S04]  /*52480*/  LDL.LU R0, [R1+0x7bc0] ;  /* 0x007bc00001007983 */ /* 0x000f280000300800 */
[----:B------:R-:W2:Y:S04]  /*52490*/  LDL.LU.64 R24, [R1+0x1390] ;  /* 0x0013900001187983 */ /* 0x000ea80000300a00 */
[----:B------:R-:W2:Y:S01]  /*524a0*/  LDL.LU.64 R26, [R1+0x1398] ;  /* 0x00139800011a7983 */ /* 0x000ea20000300a00 */
[----:B---3--:R-:W-:Y:S03]  /*524b0*/  HMMA.16816.F32 R4, R12, R20, R4 ;  /* 0x000000140c04723c */ /* 0x008fe60000001804 */
[----:B--2---:R0:W-:Y:S04]  /*524c0*/  STL.64 [R1+0x7ba8], R26 ;  /* 0x007ba81a01007387 */ /* 0x0041e80000100a00 */
[----:B0-----:R-:W2:Y:S04]  /*524d0*/  LDL R26, [R1+0x78] ;  /* 0x00007800011a7983 */ /* 0x001ea80000100800 */
[----:B------:R-:W2:Y:S04]  /*524e0*/  LDL R27, [R1+0x7c] ;  /* 0x00007c00011b7983 */ /* 0x000ea80000100800 */
[----:B------:R-:W-:Y:S04]  /*524f0*/  STL.64 [R1+0x7ba0], R24 ;  /* 0x007ba01801007387 */ /* 0x000fe80000100a00 */
[----:B------:R-:W3:Y:S04]  /*52500*/  LDL.64 R28, [R1] ;  /* 0x00000000011c7983 */ /* 0x000ee80000100a00 */
[----:B------:R-:W2:Y:S04]  /*52510*/  LDL.LU.64 R16, [R1+0x1380] ;  /* 0x0013800001107983 */ /* 0x000ea80000300a00 */
[----:B------:R-:W-:Y:S04]  /*52520*/  STL.64 [R1+0x13b0], R4 ;  /* 0x0013b00401007387 */ /* 0x000fe80000100a00 */
[----:B------:R-:W-:Y:S04]  /*52530*/  STL.64 [R1+0x13b8], R6 ;  /* 0x0013b80601007387 */ /* 0x000fe80000100a00 */
[----:B------:R-:W2:Y:S01]  /*52540*/  LDL.LU.64 R18, [R1+0x1388] ;  /* 0x0013880001127983 */ /* 0x000ea20000300a00 */
[----:B------:R-:W-:-:S03]  /*52550*/  IMAD.MOV.U32 R2, RZ, RZ, R21 ;  /* 0x000000ffff027224 */ /* 0x000fc600078e0015 */
[----:B--2---:R-:W-:Y:S04]  /*52560*/  STL.64 [R1+0x7bb8], R18 ;  /* 0x007bb81201007387 */ /* 0x004fe80000100a00 */
[----:B------:R0:W-:Y:S04]  /*52570*/  STL.64 [R1+0x7bb0], R16 ;  /* 0x007bb01001007387 */ /* 0x0001e80000100a00 */
[----:B0-----:R-:W2:Y:S04]  /*52580*/  LDL.LU.64 R16, [R1+0x13a0] ;  /* 0x0013a00001107983 */ /* 0x001ea80000300a00 */
[----:B------:R-:W2:Y:S04]  /*52590*/  LDL.LU.64 R18, [R1+0x13a8] ;  /* 0x0013a80001127983 */ /* 0x000ea80000300a00 */
[----:B------:R-:W3:Y:S04]  /*525a0*/  LDL.LU.64 R8, [R1+0x1350] ;  /* 0x0013500001087983 */ /* 0x000ee80000300a00 */
[----:B------:R-:W3:Y:S04]  /*525b0*/  LDL.LU.64 R10, [R1+0x1358] ;  /* 0x00135800010a7983 */ /* 0x000ee80000300a00 */
[----:B------:R-:W3:Y:S04]  /*525c0*/  LDL.LU.64 R4, [R1+0x1340] ;  /* 0x0013400001047983 */ /* 0x000ee80000300a00 */
[----:B------:R-:W3:Y:S04]  /*525d0*/  LDL.LU.64 R6, [R1+0x1348] ;  /* 0x0013480001067983 */ /* 0x000ee80000300a00 */
[----:B------:R-:W3:Y:S04]  /*525e0*/  LDL.64 R20, [R1+0x10] ;  /* 0x0000100001147983 */ /* 0x000ee80000100a00 */
[----:B------:R-:W-:Y:S01]  /*525f0*/  STL.64 [R1+0x7ad8], R22 ;  /* 0x007ad81601007387 */ /* 0x000fe20000100a00 */
[----:B--2---:R-:W-:Y:S03]  /*52600*/  HMMA.16816.F32 R24, R12, R26, R16 ;  /* 0x0000001a0c18723c */ /* 0x004fe60000001810 */
[----:B---3--:R0:W-:Y:S04]  /*52610*/  STL.64 [R1+0x7ad0], R20 ;  /* 0x007ad01401007387 */ /* 0x0081e80000100a00 */
[----:B0-----:R-:W2:Y:S04]  /*52620*/  LDL.64 R20, [R1+0x70] ;  /* 0x0000700001147983 */ /* 0x001ea80000100a00 */
[----:B------:R-:W-:Y:S04]  /*52630*/  STL [R1+0x7a24], R2 ;  /* 0x007a240201007387 */ /* 0x000fe80000100800 */
[----:B------:R-:W3:Y:S04]  /*52640*/  LDL.LU.64 R18, [R1+0x7bb8] ;  /* 0x007bb80001127983 */ /* 0x000ee80000300a00 */
[----:B------:R-:W3:Y:S04]  /*52650*/  LDL.LU.64 R16, [R1+0x7bb0] ;  /* 0x007bb00001107983 */ /* 0x000ee80000300a00 */
[----:B------:R-:W-:Y:S04]  /*52660*/  STL.64 [R1+0x13a0], R24 ;  /* 0x0013a01801007387 */ /* 0x000fe80000100a00 */
[----:B------:R0:W-:Y:S04]  /*52670*/  STL.64 [R1+0x13a8], R26 ;  /* 0x0013a81a01007387 */ /* 0x0001e80000100a00 */
[----:B0-----:R-:W2:Y:S04]  /*52680*/  LDL.LU.64 R26, [R1+0x7ba8] ;  /* 0x007ba800011a7983 */ /* 0x001ea80000300a00 */
[----:B------:R-:W2:Y:S04]  /*52690*/  LDL.LU.64 R24, [R1+0x7ba0] ;  /* 0x007ba00001187983 */ /* 0x000ea80000300a00 */
[----:B------:R-:W3:Y:S01]  /*526a0*/  LDL R22, [R1+0x18] ;  /* 0x0000180001167983 */ /* 0x000ee20000100800 */
[----:B----4-:R-:W-:-:S03]  /*526b0*/  IMAD.MOV.U32 R23, RZ, RZ, R0 ;  /* 0x000000ffff177224 */ /* 0x010fc600078e0000 */
[----:B------:R-:W4:Y:S01]  /*526c0*/  LDL.LU R0, [R1+0x7b98] ;  /* 0x007b980001007983 */ /* 0x000f220000300800 */
[----:B--2---:R-:W-:Y:S01]  /*526d0*/  HMMA.16816.F32 R24, R12, R20, R24 ;  /* 0x000000140c18723c */ /* 0x004fe20000001818 */
[----:B------:R-:W-:-:S15]  /*526e0*/  IMAD.MOV.U32 R2, RZ, RZ, R21 ;  /* 0x000000ffff027224 */ /* 0x000fde00078e0015 */
[----:B------:R-:W-:-:S03]  /*526f0*/  NOP ;  /* 0x0000000000007918 */ /* 0x000fc60000000000 */
[----:B------:R-:W-:Y:S04]  /*52700*/  STL.64 [R1+0x1390], R24 ;  /* 0x0013901801007387 */ /* 0x000fe80000100a00 */
[----:B------:R0:W-:Y:S04]  /*52710*/  STL.64 [R1+0x1398], R26 ;  /* 0x0013981a01007387 */ /* 0x0001e80000100a00 */
[----:B0-----:R-:W2:Y:S04]  /*52720*/  LDL.LU.64 R26, [R1+0x7b90] ;  /* 0x007b9000011a7983 */ /* 0x001ea80000300a00 */
[----:B------:R-:W4:Y:S04]  /*52730*/  LDL.LU.64 R24, [R1+0x7b88] ;  /* 0x007b880001187983 */ /* 0x000f280000300a00 */
[----:B------:R-:W4:Y:S04]  /*52740*/  LDL.64 R20, [R1+0x20] ;  /* 0x0000200001147983 */ /* 0x000f280000100a00 */
[----:B---3--:R-:W-:Y:S01]  /*52750*/  STL.64 [R1+0x7b08], R22 ;  /* 0x007b081601007387 */ /* 0x008fe20000100a00 */
[----:B--2---:R-:W-:Y:S03]  /*52760*/  HMMA.16816.F32 R16, R12, R26, R16 ;  /* 0x0000001a0c10723c */ /* 0x004fe60000001810 */
[----:B----4-:R0:W-:Y:S04]  /*52770*/  STL.64 [R1+0x7b00], R20 ;  /* 0x007b001401007387 */ /* 0x0101e80000100a00 */
[----:B0-----:R-:W2:Y:S04]  /*52780*/  LDL.LU.64 R20, [R1+0x1370] ;  /* 0x0013700001147983 */ /* 0x001ea80000300a00 */
[----:B------:R-:W2:Y:S08]  /*52790*/  LDL.LU.64 R22, [R1+0x1378] ;  /* 0x0013780001167983 */ /* 0x000eb00000300a00 */
[----:B------:R-:W-:Y:S04]  /*527a0*/  STL.64 [R1+0x1380], R16 ;  /* 0x0013801001007387 */ /* 0x000fe80000100a00 */
[----:B------:R0:W-:Y:S04]  /*527b0*/  STL.64 [R1+0x1388], R18 ;  /* 0x0013881201007387 */ /* 0x0001e80000100a00 */
[----:B0-----:R-:W3:Y:S04]  /*527c0*/  LDL.LU.64 R18, [R1+0x7b80] ;  /* 0x007b800001127983 */ /* 0x001ee80000300a00 */
[----:B------:R-:W2:Y:S01]  /*527d0*/  LDL.LU.64 R16, [R1+0x7b78] ;  /* 0x007b780001107983 */ /* 0x000ea20000300a00 */
[----:B------:R-:W-:-:S03]  /*527e0*/  IMAD.MOV.U32 R3, RZ, RZ, R26 ;  /* 0x000000ffff037224 */ /* 0x000fc600078e001a */
[----:B------:R-:W4:Y:S01]  /*527f0*/  LDL.LU.64 R26, [R1+0x7b70] ;  /* 0x007b7000011a7983 */ /* 0x000f220000300a00 */
[----:B--2---:R-:W-:-:S15]  /*52800*/  HMMA.16816.F32 R20, R12, R16, R20 ;  /* 0x000000100c14723c */ /* 0x004fde0000001814 */
[----:B------:R-:W-:-:S04]  /*52810*/  NOP ;  /* 0x0000000000007918 */ /* 0x000fc80000000000 */
[----:B------:R-:W-:Y:S04]  /*52820*/  STL.64 [R1+0x1370], R20 ;  /* 0x0013701401007387 */ /* 0x000fe80000100a00 */
[----:B------:R0:W-:Y:S04]  /*52830*/  STL.64 [R1+0x1378], R22 ;  /* 0x0013781601007387 */ /* 0x0001e80000100a00 */
[----:B0-----:R-:W2:Y:S01]  /*52840*/  LDL R22, [R1+0x28] ;  /* 0x0000280001167983 */ /* 0x001ea20000100800 */
[----:B------:R-:W-:-:S03]  /*52850*/  IMAD.MOV.U32 R23, RZ, RZ, R0 ;  /* 0x000000ffff177224 */ /* 0x000fc600078e0000 */
[----:B------:R-:W3:Y:S04]  /*52860*/  LDL.LU R0, [R1+0x7b68] ;  /* 0x007b680001007983 */ /* 0x000ee80000300800 */
[----:B--2---:R0:W-:Y:S04]  /*52870*/  STL.64 [R1+0x7b20], R22 ;  /* 0x007b201601007387 */ /* 0x0041e80000100a00 */
[----:B------:R-:W3:Y:S04]  /*52880*/  LDL.LU.64 R20, [R1+0x1360] ;  /* 0x0013600001147983 */ /* 0x000ee80000300a00 */
[----:B0-----:R-:W3:Y:S01]  /*52890*/  LDL.LU.64 R22, [R1+0x1368] ;  /* 0x0013680001167983 */ /* 0x001ee20000300a00 */
[C---:B------:R-:W-:Y:S08]  /*528a0*/  HMMA.16816.F32 R8, R12.reuse, R24, R8 ;  /* 0x000000180c08723c */ /* 0x040ff00000001808 */
[C---:B----4-:R-:W-:Y:S08]  /*528b0*/  HMMA.16816.F32 R4, R12.reuse, R26, R4 ;  /* 0x0000001a0c04723c */ /* 0x050ff00000001804 */
[----:B---3--:R-:W-:-:S15]  /*528c0*/  HMMA.16816.F32 R16, R12, R18, R20 ;  /* 0x000000120c10723c */ /* 0x008fde0000001814 */
[----:B------:R-:W-:-:S04]  /*528d0*/  NOP ;  /* 0x0000000000007918 */ /* 0x000fc80000000000 */
[----:B------:R-:W-:Y:S04]  /*528e0*/  STL.64 [R1+0x1360], R16 ;  /* 0x0013601001007387 */ /* 0x000fe80000100a00 */
[----:B------:R-:W-:Y:S04]  /*528f0*/  STL.64 [R1+0x1368], R18 ;  /* 0x0013681201007387 */ /* 0x000fe80000100a00 */
[----:B------:R-:W2:Y:S04]  /*52900*/  LDL R20, [R1+0x30] ;  /* 0x0000300001147983 */ /* 0x000ea80000100800 */
[----:B------:R-:W-:Y:S04]  /*52910*/  STL.64 [R1+0x1350], R8 ;  /* 0x0013500801007387 */ /* 0x000fe80000100a00 */
[----:B------:R-:W-:Y:S04]  /*52920*/  STL.64 [R1+0x1358], R10 ;  /* 0x0013580a01007387 */ /* 0x000fe80000100a00 */
[----:B------:R-:W-:Y:S04]  /*52930*/  STL.64 [R1+0x1340], R4 ;  /* 0x0013400401007387 */ /* 0x000fe80000100a00 */
[----:B------:R-:W-:Y:S04]  /*52940*/  STL.64 [R1+0x1348], R6 ;  /* 0x0013480601007387 */ /* 0x000fe80000100a00 */
[----:B------:R-:W2:Y:S04]  /*52950*/  LDL R21, [R1+0x34] ;  /* 0x0000340001157983 */ /* 0x000ea80000100800 */
[----:B------:R-:W3:Y:S04]  /*52960*/  LDL R22, [R1+0x38] ;  /* 0x0000380001167983 */ /* 0x000ee80000100800 */
[----:B------:R-:W3:Y:S04]  /*52970*/  LDL R23, [R1+0x3c] ;  /* 0x00003c0001177983 */ /* 0x000ee80000100800 */
[----:B--2---:R0:W-:Y:S04]  /*52980*/  STL.64 [R1+0x7b38], R20 ;  /* 0x007b381401007387 */ /* 0x0041e80000100a00 */
[----:B0-----:R-:W2:Y:S04]  /*52990*/  LDL R20, [R1+0x40] ;  /* 0x0000400001147983 */ /* 0x001ea80000100800 */
[----:B---3--:R-:W-:Y:S04]  /*529a0*/  STL.64 [R1+0x7b50], R22 ;  /* 0x007b501601007387 */ /* 0x008fe80000100a00 */
        /* <DEDUP_REMOVED lines=88> */
[----:B------:R0:W-:Y:S01]  /*52f30*/  STL [R1+0x7a14], R0 ;  /* 0x007a140001007387 */ /* 0x0001e20000100800 */
[----:B--2---:R-:W-:Y:S03]  /*52f40*/  HMMA.16816.F32 R20, R12, R22, R24 ;  /* 0x000000160c14723c */ /* 0x004fe60000001818 */
[----:B------:R-:W2:Y:S04]  /*52f50*/  LDL.LU.64 R26, [R1+0x7ab8] ;  /* 0x007ab800011a7983 */ /* 0x000ea80000300a00 */
[----:B------:R-:W2:Y:S01]  /*52f60*/  LDL.LU.64 R24, [R1+0x7ab0] ;  /* 0x007ab00001187983 */ /* 0x000ea20000300a00 */
[----:B0-----:R-:W-:-:S11]  /*52f70*/  IMAD.MOV.U32 R0, RZ, RZ, R29 ;  /* 0x000000ffff007224 */ /* 0x001fd600078e001d */
        /* <DEDUP_REMOVED lines=9> */
[----:B------:R-:W2:Y:S04]  /*53010*/  LDL.LU.64 R24, [R1+0x7a90] ;  /* 0x007a900001187983 */ /* 0x000ea80000300a00 */
[----:B------:R-:W3:Y:S02]  /*53020*/  LDL.LU.64 R28, [R1+0x7a88] ;  /* 0x007a8800011c7983 */ /* 0x000ee40000300a00 */
[C---:B---3--:R-:W-:Y:S08]  /*53030*/  HMMA.16816.F32 R16, R12.reuse, R28, R16 ;  /* 0x0000001c0c10723c */ /* 0x048ff00000001810 */
[C---:B----4-:R-:W-:Y:S08]  /*53040*/  HMMA.16816.F32 R8, R12.reuse, R26, R8 ;  /* 0x0000001a0c08723c */ /* 0x050ff00000001808 */
[C---:B--2---:R-:W-:Y:S03]  /*53050*/  HMMA.16816.F32 R4, R12.reuse, R24, R4 ;  /* 0x000000180c04723c */ /* 0x044fe60000001804 */
[----:B------:R0:W-:Y:S04]  /*53060*/  STL.64 [R1+0x12a0], R16 ;  /* 0x0012a01001007387 */ /* 0x0001e80000100a00 */
[----:B------:R1:W-:Y:S04]  /*53070*/  STL.64 [R1+0x12a8], R18 ;  /* 0x0012a81201007387 */ /* 0x0003e80000100a00 */
[----:B0-----:R-:W2:Y:S04]  /*53080*/  LDL.LU.64 R16, [R1+0x1270] ;  /* 0x0012700001107983 */ /* 0x001ea80000300a00 */
[----:B------:R0:W-:Y:S04]  /*53090*/  STL.64 [R1+0x1290], R8 ;  /* 0x0012900801007387 */ /* 0x0001e80000100a00 */
[----:B------:R3:W-:Y:S04]  /*530a0*/  STL.64 [R1+0x1298], R10 ;  /* 0x0012980a01007387 */ /* 0x0007e80000100a00 */
[----:B-1----:R-:W2:Y:S04]  /*530b0*/  LDL.LU.64 R18, [R1+0x1278] ;  /* 0x0012780001127983 */ /* 0x002ea80000300a00 */
[----:B------:R-:W-:Y:S04]  /*530c0*/  STL.64 [R1+0x1280], R4 ;  /* 0x0012800401007387 */ /* 0x000fe80000100a00 */
[----:B------:R-:W-:Y:S04]  /*530d0*/  STL.64 [R1+0x1288], R6 ;  /* 0x0012880601007387 */ /* 0x000fe80000100a00 */
[----:B0-----:R-:W4:Y:S04]  /*530e0*/  LDL.LU.64 R8, [R1+0x1240] ;  /* 0x0012400001087983 */ /* 0x001f280000300a00 */
[----:B---3--:R-:W3:Y:S04]  /*530f0*/  LDL.LU.64 R10, [R1+0x1248] ;  /* 0x00124800010a7983 */ /* 0x008ee80000300a00 */
[----:B---3--:R-:W-:Y:S04]  /*53100*/  STL.64 [R1+0x7a70], R10 ;  /* 0x007a700a01007387 */ /* 0x008fe80000100a00 */
[----:B----4-:R0:W-:Y:S04]  /*53110*/  STL.64 [R1+0x7a68], R8 ;  /* 0x007a680801007387 */ /* 0x0101e80000100a00 */
        /* <DEDUP_REMOVED lines=15> */
[----:B---3--:R-:W-:Y:S04]  /*53210*/  STL.64 [R1+0x7a30], R26 ;  /* 0x007a301a01007387 */ /* 0x008fe80000100a00 */
[----:B----4-:R0:W-:Y:S04]  /*53220*/  STL.64 [R1+0x7a28], R24 ;  /* 0x007a281801007387 */ /* 0x0101e80000100a00 */
[----:B0-----:R-:W3:Y:S04]  /*53230*/  LDL.LU.64 R24, [R1+0x1260] ;  /* 0x0012600001187983 */ /* 0x001ee80000300a00 */
[----:B------:R-:W3:Y:S04]  /*53240*/  LDL.LU.64 R26, [R1+0x1268] ;  /* 0x00126800011a7983 */ /* 0x000ee80000300a00 */
[----:B------:R-:W-:Y:S04]  /*53250*/  STL.64 [R1+0x1270], R16 ;  /* 0x0012701001007387 */ /* 0x000fe80000100a00 */
[----:B------:R0:W-:Y:S04]  /*53260*/  STL.64 [R1+0x1278], R18 ;  /* 0x0012781201007387 */ /* 0x0001e80000100a00 */
[----:B0-----:R-:W4:Y:S04]  /*53270*/  LDL.LU.64 R18, [R1+0x7a80] ;  /* 0x007a800001127983 */ /* 0x001f280000300a00 */
[----:B------:R-:W2:Y:S01]  /*53280*/  LDL.LU.64 R16, [R1+0x7a78] ;  /* 0x007a780001107983 */ /* 0x000ea20000300a00 */
[C---:B---3--:R-:W-:Y:S08]  /*53290*/  HMMA.16816.F32 R24, R12.reuse, R20, R24 ;  /* 0x000000140c18723c */ /* 0x048ff00000001818 */
[C---:B----4-:R-:W-:Y:S11]  /*532a0*/  HMMA.16816.F32 R8, R12.reuse, R18, R8 ;  /* 0x000000120c08723c */ /* 0x050ff60000001808 */
[----:B------:R0:W-:Y:S04]  /*532b0*/  STL.64 [R1+0x1260], R24 ;  /* 0x0012601801007387 */ /* 0x0001e80000100a00 */
[----:B------:R1:W-:Y:S04]  /*532c0*/  STL.64 [R1+0x1268], R26 ;  /* 0x0012681a01007387 */ /* 0x0003e80000100a00 */
[----:B0-----:R-:W3:Y:S04]  /*532d0*/  LDL.LU.64 R24, [R1+0x1210] ;  /* 0x0012100001187983 */ /* 0x001ee80000300a00 */
[----:B-1----:R-:W3:Y:S04]  /*532e0*/  LDL.LU.64 R26, [R1+0x1218] ;  /* 0x00121800011a7983 */ /* 0x002ee80000300a00 */
[----:B------:R0:W-:Y:S04]  /*532f0*/  STL.64 [R1+0x7898], R22 ;  /* 0x0078981601007387 */ /* 0x0001e80000100a00 */
[----:B0-----:R-:W4:Y:S04]  /*53300*/  LDL.LU R22, [R1+0x3198] ;  /* 0x0031980001167983 */ /* 0x001f280000300800 */
[----:B------:R-:W4:Y:S04]  /*53310*/  LDL.LU R23, [R1+0x3194] ;  /* 0x0031940001177983 */ /* 0x000f280000300800 */
[----:B------:R-:W-:Y:S04]  /*53320*/  STL.64 [R1+0x7890], R20 ;  /* 0x0078901401007387 */ /* 0x000fe80000100a00 */
        /* <DEDUP_REMOVED lines=29> */
[----:B------:R4:W-:Y:S02]  /*53500*/  STL.64 [R1+0x7840], R8 ;  /* 0x0078400801007387 */ /* 0x0009e40000100a00 */
[----:B----4-:R-:W-:Y:S01]  /*53510*/  IMAD R8, R23, 0x100, R22 ;  /* 0x0000010017087824 */ /* 0x010fe200078e0216 */
[C---:B--2---:R-:W-:Y:S08]  /*53520*/  HMMA.16816.F32 R24, R12.reuse, R6, R24 ;  /* 0x000000060c18723c */ /* 0x044ff00000001818 */
[----:B---3--:R-:W-:Y:S11]  /*53530*/  HMMA.16816.F32 R16, R12, R4, R16 ;  /* 0x000000040c10723c */ /* 0x008ff60000001810 */
[----:B------:R-:W-:Y:S04]  /*53540*/  STL.64 [R1+0x1210], R24 ;  /* 0x0012101801007387 */ /* 0x000fe80000100a00 */
[----:B------:R0:W-:Y:S04]  /*53550*/  STL.64 [R1+0x1218], R26 ;  /* 0x0012181a01007387 */ /* 0x0001e80000100a00 */
[----:B0-----:R-:W2:Y:S04]  /*53560*/  LDL.LU.64 R26, [R1+0x7a30] ;  /* 0x007a3000011a7983 */ /* 0x001ea80000300a00 */
[----:B------:R-:W3:Y:S04]  /*53570*/  LDL.LU.64 R24, [R1+0x7a28] ;  /* 0x007a280001187983 */ /* 0x000ee80000300a00 */
[----:B------:R-:W-:Y:S04]  /*53580*/  STL.64 [R1+0x7828], R6 ;  /* 0x0078280601007387 */ /* 0x000fe80000100a00 */
[----:B------:R-:W-:Y:S04]  /*53590*/  STL.64 [R1+0x7820], R4 ;  /* 0x0078200401007387 */ /* 0x000fe80000100a00 */
[----:B------:R-:W-:Y:S04]  /*535a0*/  STL.64 [R1+0x1200], R16 ;  /* 0x0012001001007387 */ /* 0x000fe80000100a00 */
[----:B------:R0:W-:Y:S04]  /*535b0*/  STL.64 [R1+0x1208], R18 ;  /* 0x0012081201007387 */ /* 0x0001e80000100a00 */
[----:B------:R-:W4:Y:S04]  /*535c0*/  LDL.LU R22, [R1+0x60] ;  /* 0x0000600001167983 */ /* 0x000f280000300800 */
[----:B------:R-:W4:Y:S04]  /*535d0*/  LDL.LU R23, [R1+0x64] ;  /* 0x0000640001177983 */ /* 0x000f280000300800 */
[----:B0-----:R-:W4:Y:S01]  /*535e0*/  LDL.LU R18, [R1+0x70] ;  /* 0x0000700001127983 */ /* 0x001f220000300800 */
[----:B------:R-:W-:-:S03]  /*535f0*/  IMAD.MOV.U32 R19, RZ, RZ, R2 ;  /* 0x000000ffff137224 */ /* 0x000fc600078e0002 */
[----:B------:R-:W4:Y:S01]  /*53600*/  LDL.LU R2, [R1+0x7a24] ;  /* 0x007a240001027983 */ /* 0x000f220000300800 */
[----:B--2---:R-:W-:Y:S02]  /*53610*/  IMAD R5, R27, 0x100, R26 ;  /* 0x000001001b057824 */ /* 0x004fe400078e021a */
[----:B---3--:R-:W-:Y:S01]  /*53620*/  IMAD R6, R25, 0x100, R24 ;  /* 0x0000010019067824 */ /* 0x008fe200078e0218 */
[----:B----4-:R-:W-:Y:S04]  /*53630*/  STL.64 [R1+0x79a8], R18 ;  /* 0x0079a81201007387 */ /* 0x010fe80000100a00 */
[----:B------:R-:W2:Y:S04]  /*53640*/  LDL.LU.64 R24, [R1+0x1170] ;  /* 0x0011700001187983 */ /* 0x000ea80000300a00 */
[----:B------:R-:W2:Y:S04]  /*53650*/  LDL.LU.64 R26, [R1+0x1178] ;  /* 0x00117800011a7983 */ /* 0x000ea80000300a00 */
[----:B------:R-:W3:Y:S04]  /*53660*/  LDL.LU R16, [R1+0x78] ;  /* 0x0000780001107983 */ /* 0x000ee80000300800 */
[----:B------:R-:W3:Y:S01]  /*53670*/  LDL.LU R17, [R1+0x7c] ;  /* 0x00007c0001117983 */ /* 0x000ee20000300800 */
[----:B------:R-:W-:-:S03]  /*53680*/  IMAD.MOV.U32 R20, RZ, RZ, R3 ;  /* 0x000000ffff147224 */ /* 0x000fc600078e0003 */
[----:B---3--:R0:W-:Y:S04]  /*53690*/  STL.64 [R1+0x79c0], R16 ;  /* 0x0079c01001007387 */ /* 0x0081e80000100a00 */
[----:B------:R-:W3:Y:S04]  /*536a0*/  LDL.LU R3, [R1+0x7a20] ;  /* 0x007a200001037983 */ /* 0x000ee80000300800 */
[----:B------:R-:W4:Y:S04]  /*536b0*/  LDL.LU R21, [R1+0x6c] ;  /* 0x00006c0001157983 */ /* 0x000f280000300800 */
[----:B0-----:R-:W2:Y:S04]  /*536c0*/  LDL.LU R16, [R1+0x88] ;  /* 0x0000880001107983 */ /* 0x001ea80000300800 */
[----:B------:R-:W2:Y:S04]  /*536d0*/  LDL.LU R17, [R1+0x8c] ;  /* 0x00008c0001117983 */ /* 0x000ea80000300800 */
[----:B------:R-:W2:Y:S01]  /*536e0*/  LDL.LU R18, [R1+0x80] ;  /* 0x0000800001127983 */ /* 0x000ea20000300800 */
[----:B------:R-:W-:-:S03]  /*536f0*/  IMAD.MOV.U32 R19, RZ, RZ, R2 ;  /* 0x000000ffff137224 */ /* 0x000fc600078e0002 */
[----:B------:R-:W3:Y:S04]  /*53700*/  LDL.LU R2, [R1+0x7a1c] ;  /* 0x007a1c0001027983 */ /* 0x000ee80000300800 */
[----:B--2---:R3:W-:Y:S02]  /*53710*/  STL.64 [R1+0x79e0], R18 ;  /* 0x0079e01201007387 */ /* 0x0047e40000100a00 */
[----:B---3--:R-:W-:Y:S02]  /*53720*/  IMAD.MOV.U32 R18, RZ, RZ, R3 ;  /* 0x000000ffff127224 */ /* 0x008fe400078e0003 */
[----:B------:R-:W2:Y:S04]  /*53730*/  LDL.LU R3, [R1+0x7a18] ;  /* 0x007a180001037983 */ /* 0x000ea80000300800 */
[----:B------:R-:W3:Y:S04]  /*53740*/  LDL.LU R19, [R1+0x94] ;  /* 0x0000940001137983 */ /* 0x000ee80000300800 */
[----:B------:R0:W-:Y:S04]  /*53750*/  STL.64 [R1+0x79d8], R16 ;  /* 0x0079d81001007387 */ /* 0x0001e80000100a00 */
[----:B---3--:R-:W-:Y:S04]  /*53760*/  STL.64 [R1+0x79f8], R18 ;  /* 0x0079f81201007387 */ /* 0x008fe80000100a00 */
[----:B------:R-:W-:Y:S04]  /*53770*/  STL.64 [R1+0x79b8], R22 ;  /* 0x0079b81601007387 */ /* 0x000fe80000100a00 */
[----:B----4-:R1:W-:Y:S04]  /*53780*/  STL.64 [R1+0x79b0], R20 ;  /* 0x0079b01401007387 */ /* 0x0103e80000100a00 */
[----:B0-----:R-:W3:Y:S04]  /*53790*/  LDL.LU R16, [R1+0x98] ;  /* 0x0000980001107983 */ /* 0x001ee80000300800 */
[----:B------:R-:W3:Y:S01]  /*537a0*/  LDL.LU R17, [R1+0x9c] ;  /* 0x00009c0001117983 */ /* 0x000ee20000300800 */
[----:B--2---:R-:W-:Y:S03]  /*537b0*/  HMMA.16816.F32 R12, R12, R2, R24 ;  /* 0x000000020c0c723c */ /* 0x004fe60000001818 */
[----:B------:R-:W2:Y:S01]  /*537c0*/  LDL.LU R26, [R1] ;  /* 0x00000000011a7983 */ /* 0x000ea20000300800 */
[----:B------:R-:W-:-:S15]  /*537d0*/  IMAD.MOV.U32 R27, RZ, RZ, R0 ;  /* 0x000000ffff1b7224 */ /* 0x000fde00078e0000 */
[----:B------:R-:W-:Y:S04]  /*537e0*/  STL.64 [R1+0x1170], R12 ;  /* 0x0011700c01007387 */ /* 0x000fe80000100a00 */
[----:B------:R-:W-:Y:S04]  /*537f0*/  STL.64 [R1+0x1178], R14 ;  /* 0x0011780e01007387 */ /* 0x000fe80000100a00 */
[----:B------:R-:W4:Y:S04]  /*53800*/  LDL.LU R0, [R1+0x7a14] ;  /* 0x007a140001007983 */ /* 0x000f280000300800 */
[----:B--2---:R-:W-:Y:S04]  /*53810*/  STL.64 [R1+0x78a0], R26 ;  /* 0x0078a01a01007387 */ /* 0x004fe80000100a00 */
[----:B------:R-:W2:Y:S04]  /*53820*/  LDL.LU R24, [R1+0x8] ;  /* 0x0000080001187983 */ /* 0x000ea80000300800 */
[----:B------:R-:W2:Y:S04]  /*53830*/  LDL.LU R25, [R1+0xc] ;  /* 0x00000c0001197983 */ /* 0x000ea80000300800 */
[----:B--2---:R-:W-:Y:S04]  /*53840*/  STL.64 [R1+0x78b8], R24 ;  /* 0x0078b81801007387 */ /* 0x004fe80000100a00 */
[----:B-1----:R-:W2:Y:S04]  /*53850*/  LDL.LU.64 R20, [R1+0x1140] ;  /* 0x0011400001147983 */ /* 0x002ea80000300a00 */
        /* <DEDUP_REMOVED lines=9> */
[----:B------:R-:W-:Y:S01]  /*538f0*/  IMAD R4, R11, 0x100, R10 ;  /* 0x000001000b047824 */ /* 0x000fe200078e020a */
[----:B------:R-:W-:-:S02]  /*53900*/  F2FP.F16.E4M3.UNPACK_B R12, R8 ;  /* 0x00000008ff0c723e */ /* 0x000fc400020006ff */
[----:B------:R-:W-:Y:S02]  /*53910*/  F2FP.F16.E4M3.UNPACK_B R14, R5 ;  /* 0x00000005ff0e723e */ /* 0x000fe400020006ff */
[----:B------:R-:W-:Y:S02]  /*53920*/  F2FP.F16.E4M3.UNPACK_B R13, R6 ;  /* 0x00000006ff0d723e */ /* 0x000fe400020006ff */
[----:B------:R-:W-:Y:S01]  /*53930*/  F2FP.F16.E4M3.UNPACK_B R15, R4 ;  /* 0x00000004ff0f723e */ /* 0x000fe200020006ff */
[----:B--2---:R-:W-:Y:S04]  /*53940*/  STL.64 [R1+0x7a08], R22 ;  /* 0x007a081601007387 */ /* 0x004fe80000100a00 */
[----:B------:R0:W-:Y:S04]  /*53950*/  STL.64 [R1+0x7a00], R20 ;  /* 0x007a001401007387 */ /* 0x0001e80000100a00 */
[----:B0-----:R-:W3:Y:S04]  /*53960*/  LDL.LU.64 R20, [R1+0x480] ;  /* 0x0004800001147983 */ /* 0x001ee80000300a00 */
[----:B------:R-:W3:Y:S04]  /*53970*/  LDL.LU.64 R22, [R1+0x488] ;  /* 0x0004880001167983 */ /* 0x000ee80000300a00 */
[----:B------:R-:W2:Y:S04]  /*53980*/  LDL.LU.64 R8, [R1+0x1120] ;  /* 0x0011200001087983 */ /* 0x000ea80000300a00 */
[----:B------:R-:W2:Y:S04]  /*53990*/  LDL.LU.64 R10, [R1+0x1128] ;  /* 0x00112800010a7983 */ /* 0x000ea80000300a00 */
[----:B------:R-:W2:Y:S04]  /*539a0*/  LDL.LU.64 R4, [R1+0x1110] ;  /* 0x0011100001047983 */ /* 0x000ea80000300a00 */
[----:B------:R-:W2:Y:S04]  /*539b0*/  LDL.LU.64 R6, [R1+0x1118] ;  /* 0x0011180001067983 */ /* 0x000ea80000300a00 */
[----:B------:R-:W2:Y:S01]  /*539c0*/  LDL.LU R26, [R1+0x10] ;  /* 0x00001000011a7983 */ /* 0x000ea20000300800 */
[----:B----4-:R-:W-:-:S03]  /*539d0*/  IMAD.MOV.U32 R27, RZ, RZ, R0 ;  /* 0x000000ffff1b7224 */ /* 0x010fc600078e0000 */
[----:B------:R-:W4:Y:S01]  /*539e0*/  LDL.LU R0, [R1+0x7a10] ;  /* 0x007a100001007983 */ /* 0x000f220000300800 */
[C---:B---3--:R-:W-:Y:S03]  /*539f0*/  HMMA.16816.F32 R16, R12.reuse, R16, R20 ;  /* 0x000000100c10723c */ /* 0x048fe60000001814 */
[----:B--2---:R0:W-:Y:S04]  /*53a00*/  STL.64 [R1+0x78d0], R26 ;  /* 0x0078d01a01007387 */ /* 0x0041e80000100a00 */
        /* <DEDUP_REMOVED lines=12> */
[----:B0-----:R-:W3:Y:S04]  /*53ad0*/  LDL.LU.64 R18, [R1+0x79e0] ;  /* 0x0079e00001127983 */ /* 0x001ee80000300a00 */
[----:B------:R-:W2:Y:S02]  /*53ae0*/  LDL.LU.64 R16, [R1+0x79d8] ;  /* 0x0079d80001107983 */ /* 0x000ea40000300a00 */
[----:B--2---:R-:W-:-:S15]  /*53af0*/  HMMA.16816.F32 R24, R12, R16, R24 ;  /* 0x000000100c18723c */ /* 0x004fde0000001818 */
[----:B------:R-:W-:-:S04]  /*53b00*/  NOP ;  /* 0x0000000000007918 */ /* 0x000fc80000000000 */
[----:B------:R0:W-:Y:S04]  /*53b10*/  STL.64 [R1+0x1160], R24 ;  /* 0x0011601801007387 */ /* 0x0001e80000100a00 */
[----:B------:R-:W-:Y:S04]  /*53b20*/  STL.64 [R1+0x1168], R26 ;  /* 0x0011681a01007387 */ /* 0x000fe80000100a00 */
[----:B0-----:R-:W2:Y:S04]  /*53b30*/  LDL.LU R24, [R1+0x18] ;  /* 0x0000180001187983 */ /* 0x001ea80000300800 */
[----:B------:R-:W2:Y:S01]  /*53b40*/  LDL.LU R25, [R1+0x1c] ;  /* 0x00001c0001197983 */ /* 0x000ea20000300800 */
[C---:B---3--:R-:W-:Y:S03]  /*53b50*/  HMMA.16816.F32 R16, R12.reuse, R18, R20 ;  /* 0x000000120c10723c */ /* 0x048fe60000001814 */
[----:B--2---:R0:W-:Y:S04]  /*53b60*/  STL.64 [R1+0x78e8], R24 ;  /* 0x0078e81801007387 */ /* 0x0041e80000100a00 */
[----:B0-----:R-:W2:Y:S04]  /*53b70*/  LDL.LU.64 R24, [R1+0x1130] ;  /* 0x0011300001187983 */ /* 0x001ea80000300a00 */
[----:B------:R-:W2:Y:S04]  /*53b80*/  LDL.LU.64 R26, [R1+0x1138] ;  /* 0x00113800011a7983 */ /* 0x000ea80000300a00 */
[----:B------:R-:W3:Y:S04]  /*53b90*/  LDL.LU.64 R22, [R1+0x79d0] ;  /* 0x0079d00001167983 */ /* 0x000ee80000300a00 */
[----:B------:R-:W3:Y:S04]  /*53ba0*/  LDL.LU.64 R20, [R1+0x79c8] ;  /* 0x0079c80001147983 */ /* 0x000ee80000300a00 */
[----:B------:R0:W-:Y:S04]  /*53bb0*/  STL.64 [R1+0x1150], R16 ;  /* 0x0011501001007387 */ /* 0x0001e80000100a00 */
[----:B------:R3:W-:Y:S04]  /*53bc0*/  STL.64 [R1+0x1158], R18 ;  /* 0x0011581201007387 */ /* 0x0007e80000100a00 */
[----:B0-----:R-:W3:Y:S02]  /*53bd0*/  LDL.LU.64 R16, [R1+0x79c0] ;  /* 0x0079c00001107983 */ /* 0x001ee40000300a00 */
[----:B---3--:R-:W-:Y:S02]  /*53be0*/  HMMA.16816.F32 R16, R12, R16, R20 ;  /* 0x000000100c10723c */ /* 0x008fe40000001814 */
[----:B------:R-:W3:Y:S04]  /*53bf0*/  LDL.LU.64 R22, [R1+0x79b8] ;  /* 0x0079b80001167983 */ /* 0x000ee80000300a00 */
[----:B------:R-:W2:-:S13]  /*53c00*/  LDL.LU.64 R20, [R1+0x79b0] ;  /* 0x0079b00001147983 */ /* 0x000e9a0000300a00 */
[----:B------:R-:W-:Y:S04]  /*53c10*/  STL.64 [R1+0x1140], R16 ;  /* 0x0011401001007387 */ /* 0x000fe80000100a00 */
[----:B------:R0:W-:Y:S04]  /*53c20*/  STL.64 [R1+0x1148], R18 ;  /* 0x0011481201007387 */ /* 0x0001e80000100a00 */
[----:B0-----:R-:W2:Y:S02]  /*53c30*/  LDL.LU.64 R18, [R1+0x79a8] ;  /* 0x0079a80001127983 */ /* 0x001ea40000300a00 */
[C---:B--2---:R-:W-:Y:S02]  /*53c40*/  HMMA.16816.F32 R16, R12.reuse, R18, R24 ;  /* 0x000000120c10723c */ /* 0x044fe40000001818 */
[----:B------:R-:W2:Y:S06]  /*53c50*/  LDL.LU R26, [R1+0x20] ;  /* 0x00002000011a7983 */ /* 0x000eac0000300800 */
[C---:B------:R-:W-:Y:S08]  /*53c60*/  HMMA.16816.F32 R8, R12.reuse, R20, R8 ;  /* 0x000000140c08723c */ /* 0x040ff00000001808 */
[----:B---3--:R-:W-:Y:S01]  /*53c70*/  HMMA.16816.F32 R4, R12, R22, R4 ;  /* 0x000000160c04723c */ /* 0x008fe20000001804 */
[----:B----4-:R-:W-:-:S02]  /*53c80*/  IMAD.MOV.U32 R27, RZ, RZ, R0 ;  /* 0x000000ffff1b7224 */ /* 0x010fc400078e0000 */
[----:B------:R-:W-:Y:S04]  /*53c90*/  STL.64 [R1+0x1130], R16 ;  /* 0x0011301001007387 */ /* 0x000fe80000100a00 */
[----:B------:R-:W-:Y:S04]  /*53ca0*/  STL.64 [R1+0x1138], R18 ;  /* 0x0011381201007387 */ /* 0x000fe80000100a00 */
[----:B--2---:R0:W-:Y:S04]  /*53cb0*/  STL.64 [R1+0x7900], R26 ;  /* 0x0079001a01007387 */ /* 0x0041e80000100a00 */
[----:B------:R-:W2:Y:S04]  /*53cc0*/  LDL.LU R0, [R1+0x31cc] ;  /* 0x0031cc0001007983 */ /* 0x000ea80000300800 */
[----:B------:R-:W3:Y:S04]  /*53cd0*/  LDL.LU R24, [R1+0x28] ;  /* 0x0000280001187983 */ /* 0x000ee80000300800 */
[----:B------:R-:W-:Y:S04]  /*53ce0*/  STL.64 [R1+0x1120], R8 ;  /* 0x0011200801007387 */ /* 0x000fe80000100a00 */
[----:B------:R-:W-:Y:S04]  /*53cf0*/  STL.64 [R1+0x1128], R10 ;  /* 0x0011280a01007387 */ /* 0x000fe80000100a00 */
[----:B------:R-:W-:Y:S04]  /*53d00*/  STL.64 [R1+0x1110], R4 ;  /* 0x0011100401007387 */ /* 0x000fe80000100a00 */
[----:B------:R-:W-:Y:S04]  /*53d10*/  STL.64 [R1+0x1118], R6 ;  /* 0x0011180601007387 */ /* 0x000fe80000100a00 */
[----:B------:R-:W3:Y:S04]  /*53d20*/  LDL.LU R25, [R1+0x2c] ;  /* 0x00002c0001197983 */ /* 0x000ee80000300800 */
[----:B0-----:R-:W4:Y:S04]  /*53d30*/  LDL.LU R26, [R1+0x30] ;  /* 0x00003000011a7983 */ /* 0x001f280000300800 */
[----:B------:R-:W4:Y:S04]  /*53d40*/  LDL.LU R27, [R1+0x34] ;  /* 0x00003400011b7983 */ /* 0x000f280000300800 */
[----:B---3--:R0:W-:Y:S04]  /*53d50*/  STL.64 [R1+0x7918], R24 ;  /* 0x0079181801007387 */ /* 0x0081e80000100a00 */
[----:B0-----:R-:W3:Y:S04]  /*53d60*/  LDL.LU R24, [R1+0x38] ;  /* 0x0000380001187983 */ /* 0x001ee80000300800 */
[----:B------:R-:W3:Y:S04]  /*53d70*/  LDL.LU R25, [R1+0x3c] ;  /* 0x00003c0001197983 */ /* 0x000ee80000300800 */
[----:B----4-:R0:W-:Y:S04]  /*53d80*/  STL.64 [R1+0x7930], R26 ;  /* 0x0079301a01007387 */ /* 0x0101e80000100a00 */
        /* <DEDUP_REMOVED lines=135> */
[----:B0-----:R-:W4:Y:S01]  /*54600*/  LDL.LU.64 R26, [R1+0x7888] ;  /* 0x00788800011a7983 */ /* 0x001f220000300a00 */
[C---:B--2---:R-:W-:Y:S03]  /*54610*/  HMMA.16816.F32 R16, R12.reuse, R28, R16 ;  /* 0x0000001c0c10723c */ /* 0x044fe60000001810 */
[----:B------:R-:W2:Y:S04]  /*54620*/  LDL.LU.64 R24, [R1+0x7880] ;  /* 0x0078800001187983 */ /* 0x000ea80000300a00 */
[----:B------:R-:W2:Y:S04]  /*54630*/  LDL.LU R28, [R1+0x31c4] ;  /* 0x0031c400011c7983 */ /* 0x000ea80000300800 */
[----:B------:R-:W2:Y:S08]  /*54640*/  LDL.LU R29, [R1+0x31d0] ;  /* 0x0031d000011d7983 */ /* 0x000eb00000300800 */
[----:B------:R0:W-:Y:S04]  /*54650*/  STL.64 [R1+0x440], R16 ;  /* 0x0004401001007387 */ /* 0x0001e80000100a00 */
[----:B------:R1:W-:Y:S04]  /*54660*/  STL.64 [R1+0x448], R18 ;  /* 0x0004481201007387 */ /* 0x0003e80000100a00 */
        /* <DEDUP_REMOVED lines=33> */
[----:B------:R-:W-:Y:S04]  /*54880*/  STL.64 [R1+0x3e0], R16 ;  /* 0x0003e01001007387 */ /* 0x000fe80000100a00 */
[----:B------:R0:W-:Y:S04]  /*54890*/  STL.64 [R1+0x3e8], R18 ;  /* 0x0003e81201007387 */ /* 0x0001e80000100a00 */
[----:B0-----:R-:W4:Y:S04]  /*548a0*/  LDL.LU.64 R18, [R1+0x7878] ;  /* 0x0078780001127983 */ /* 0x001f280000300a00 */
[----:B------:R-:W4:Y:S04]  /*548b0*/  LDL.LU.64 R16, [R1+0x7870] ;  /* 0x0078700001107983 */ /* 0x000f280000300a00 */
[----:B------:R-:W2:Y:S04]  /*548c0*/  LDL.LU R22, [R1+0x31bc] ;  /* 0x0031bc0001167983 */ /* 0x000ea80000300800 */
[----:B------:R-:W2:Y:S01]  /*548d0*/  LDL.LU R23, [R1+0x31c8] ;  /* 0x0031c80001177983 */ /* 0x000ea20000300800 */
[----:B----4-:R-:W-:-:S15]  /*548e0*/  HMMA.16816.F32 R16, R12, R20, R16 ;  /* 0x000000140c10723c */ /* 0x010fde0000001810 */
[----:B------:R-:W-:-:S04]  /*548f0*/  NOP ;  /* 0x0000000000007918 */ /* 0x000fc80000000000 */
[----:B------:R-:W-:Y:S04]  /*54900*/  STL.64 [R1+0x3c0], R16 ;  /* 0x0003c01001007387 */ /* 0x000fe80000100a00 */
[----:B------:R0:W-:Y:S04]  /*54910*/  STL.64 [R1+0x3c8], R18 ;  /* 0x0003c81201007387 */ /* 0x0001e80000100a00 */
[----:B0-----:R-:W4:Y:S04]  /*54920*/  LDL.LU.64 R18, [R1+0x7868] ;  /* 0x0078680001127983 */ /* 0x001f280000300a00 */
[----:B------:R-:W2:Y:S04]  /*54930*/  LDL.LU.64 R16, [R1+0x7860] ;  /* 0x0078600001107983 */ /* 0x000ea80000300a00 */
[----:B------:R-:W2:Y:S04]  /*54940*/  LDL.LU R20, [R1+0x31b4] ;  /* 0x0031b40001147983 */ /* 0x000ea80000300800 */
[----:B------:R-:W2:Y:S01]  /*54950*/  LDL.LU R21, [R1+0x31c0] ;  /* 0x0031c00001157983 */ /* 0x000ea20000300800 */
[----:B----4-:R-:W-:-:S15]  /*54960*/  HMMA.16816.F32 R8, R12, R18, R8 ;  /* 0x000000120c08723c */ /* 0x010fde0000001808 */
[----:B------:R-:W-:-:S04]  /*54970*/  NOP ;  /* 0x0000000000007918 */ /* 0x000fc80000000000 */
[----:B------:R-:W-:Y:S04]  /*54980*/  STL.64 [R1+0x3a0], R8 ;  /* 0x0003a00801007387 */ /* 0x000fe80000100a00 */
[----:B------:R0:W-:Y:S04]  /*54990*/  STL.64 [R1+0x3a8], R10 ;  /* 0x0003a80a01007387 */ /* 0x0001e80000100a00 */
[----:B0-----:R-:W2:Y:S04]  /*549a0*/  LDL.LU.64 R10, [R1+0x7858] ;  /* 0x00785800010a7983 */ /* 0x001ea80000300a00 */
[----:B------:R-:W2:Y:S04]  /*549b0*/  LDL.LU.64 R8, [R1+0x7850] ;  /* 0x0078500001087983 */ /* 0x000ea80000300a00 */
[----:B------:R-:W4:Y:S01]  /*549c0*/  LDL.LU R19, [R1+0x31b8] ;  /* 0x0031b80001137983 */ /* 0x000f220000300800 */
        /* <DEDUP_REMOVED lines=12> */
[----:B---3--:R-:W-:Y:S02]  /*54a90*/  HMMA.16816.F32 R8, R12, R8, R4 ;  /* 0x000000080c08723c */ /* 0x008fe40000001804 */
[----:B------:R-:W2:Y:S04]  /*54aa0*/  LDL.LU.64 R6, [R1+0x7828] ;  /* 0x0078280001067983 */ /* 0x000ea80000300a00 */
[----:B------:R-:W3:-:S13]  /*54ab0*/  LDL.LU.64 R4, [R1+0x7820] ;  /* 0x0078200001047983 */ /* 0x000eda0000300a00 */
[----:B------:R0:W-:Y:S04]  /*54ac0*/  STL.64 [R1+0x210], R8 ;  /* 0x0002100801007387 */ /* 0x0001e80000100a00 */
[----:B------:R1:W-:Y:S04]  /*54ad0*/  STL.64 [R1+0x218], R10 ;  /* 0x0002180a01007387 */ /* 0x0003e80000100a00 */
        /* <DEDUP_REMOVED lines=12> */
[----:B--2---:R-:W-:-:S15]  /*54ba0*/  HMMA.16816.F32 R8, R12, R2, R24 ;  /* 0x000000020c08723c */ /* 0x004fde0000001818 */
[----:B------:R-:W-:-:S04]  /*54bb0*/  NOP ;  /* 0x0000000000007918 */ /* 0x000fc80000000000 */
[----:B------:R0:W-:Y:S04]  /*54bc0*/  STL.64 [R1+0x1c0], R8 ;  /* 0x0001c00801007387 */ /* 0x0001e80000100a00 */
[----:B------:R1:W-:Y:S04]  /*54bd0*/  STL [R1+0x1c8], R10 ;  /* 0x0001c80a01007387 */ /* 0x0003e80000100800 */
[----:B------:R-:W2:Y:S04]  /*54be0*/  LDL.LU R24, [R1+0x2a0] ;  /* 0x0002a00001187983 */ /* 0x000ea80000300800 */
[----:B------:R-:W2:Y:S04]  /*54bf0*/  LDL.LU R25, [R1+0x2a4] ;  /* 0x0002a40001197983 */ /* 0x000ea80000300800 */
[----:B------:R-:W3:Y:S04]  /*54c00*/  LDL.LU R26, [R1+0x2a8] ;  /* 0x0002a800011a7983 */ /* 0x000ee80000300800 */
[----:B------:R-:W3:Y:S01]  /*54c10*/  LDL.LU R27, [R1+0x2ac] ;  /* 0x0002ac00011b7983 */ /* 0x000ee20000300800 */
[----:B----4-:R-:W-:-:S02]  /*54c20*/  IMAD R4, R20, 0x100, R19 ;  /* 0x0000010014047824 */ /* 0x010fc400078e0213 */
[----:B------:R-:W-:Y:S02]  /*54c30*/  IMAD R5, R22, 0x100, R21 ;  /* 0x0000010016057824 */ /* 0x000fe400078e0215 */
[----:B------:R-:W-:Y:S01]  /*54c40*/  IMAD R6, R28, 0x100, R23 ;  /* 0x000001001c067824 */ /* 0x000fe200078e0217 */
[----:B---3--:R-:W-:Y:S04]  /*54c50*/  STL.64 [R1+0x7778], R26 ;  /* 0x0077781a01007387 */ /* 0x008fe80000100a00 */
[----:B--2---:R2:W-:Y:S04]  /*54c60*/  STL.64 [R1+0x7770], R24 ;  /* 0x0077701801007387 */ /* 0x0045e80000100a00 */
[----:B------:R-:W3:Y:S04]  /*54c70*/  LDL.LU R20, [R1+0x290] ;  /* 0x0002900001147983 */ /* 0x000ee80000300800 */
[----:B------:R-:W3:Y:S04]  /*54c80*/  LDL.LU R21, [R1+0x294] ;  /* 0x0002940001157983 */ /* 0x000ee80000300800 */
[----:B------:R-:W4:Y:S04]  /*54c90*/  LDL.LU R22, [R1+0x298] ;  /* 0x0002980001167983 */ /* 0x000f280000300800 */
[----:B------:R-:W4:Y:S01]  /*54ca0*/  LDL.LU R23, [R1+0x29c] ;  /* 0x00029c0001177983 */ /* 0x000f220000300800 */
[----:B------:R-:W-:-:S02]  /*54cb0*/  IMAD R7, R0, 0x100, R29 ;  /* 0x0000010000077824 */ /* 0x000fc400078e021d */
[----:B------:R-:W-:Y:S01]  /*54cc0*/  IMAD.MOV.U32 R0, RZ, RZ, R11 ;  /* 0x000000ffff007224 */ /* 0x000fe200078e000b */
[----:B----4-:R-:W-:Y:S04]  /*54cd0*/  STL.64 [R1+0x7788], R22 ;  /* 0x0077881601007387 */ /* 0x010fe80000100a00 */
[----:B---3--:R3:W-:Y:S04]  /*54ce0*/  STL.64 [R1+0x7780], R20 ;  /* 0x0077801401007387 */ /* 0x0087e80000100a00 */
[----:B0-----:R-:W4:Y:S04]  /*54cf0*/  LDL.LU R8, [R1+0x280] ;  /* 0x0002800001087983 */ /* 0x001f280000300800 */
[----:B------:R-:W4:Y:S04]  /*54d00*/  LDL.LU R9, [R1+0x284] ;  /* 0x0002840001097983 */ /* 0x000f280000300800 */
[----:B-1----:R-:W2:Y:S04]  /*54d10*/  LDL.LU R10, [R1+0x288] ;  /* 0x00028800010a7983 */ /* 0x002ea80000300800 */
[----:B------:R-:W2:Y:S04]  /*54d20*/  LDL.LU R11, [R1+0x28c] ;  /* 0x00028c00010b7983 */ /* 0x000ea80000300800 */
[----:B--2---:R-:W-:Y:S04]  /*54d30*/  STL.64 [R1+0x7798], R10 ;  /* 0x0077980a01007387 */ /* 0x004fe80000100a00 */
[----:B----4-:R-:W-:Y:S04]  /*54d40*/  STL.64 [R1+0x7790], R8 ;  /* 0x0077900801007387 */ /* 0x010fe80000100a00 */
[----:B------:R-:W2:Y:S04]  /*54d50*/  LDL.LU R24, [R1+0x270] ;  /* 0x0002700001187983 */ /* 0x000ea80000300800 */
[----:B------:R-:W2:Y:S04]  /*54d60*/  LDL.LU R25, [R1+0x274] ;  /* 0x0002740001197983 */ /* 0x000ea80000300800 */
[----:B------:R-:W4:Y:S04]  /*54d70*/  LDL.LU R26, [R1+0x278] ;  /* 0x00027800011a7983 */ /* 0x000f280000300800 */
[----:B------:R-:W4:Y:S04]  /*54d80*/  LDL.LU R27, [R1+0x27c] ;  /* 0x00027c00011b7983 */ /* 0x000f280000300800 */
[----:B----4-:R-:W-:Y:S04]  /*54d90*/  STL.64 [R1+0x77a8], R26 ;  /* 0x0077a81a01007387 */ /* 0x010fe80000100a00 */
[----:B--2---:R-:W-:Y:S04]  /*54da0*/  STL.64 [R1+0x77a0], R24 ;  /* 0x0077a01801007387 */ /* 0x004fe80000100a00 */
[----:B---3--:R-:W2:Y:S04]  /*54db0*/  LDL.LU R20, [R1+0x260] ;  /* 0x0002600001147983 */ /* 0x008ea80000300800 */
[----:B------:R-:W2:Y:S04]  /*54dc0*/  LDL.LU R21, [R1+0x264] ;  /* 0x0002640001157983 */ /* 0x000ea80000300800 */
[----:B------:R-:W3:Y:S04]  /*54dd0*/  LDL.LU R22, [R1+0x268] ;  /* 0x0002680001167983 */ /* 0x000ee80000300800 */
[----:B------:R-:W3:Y:S04]  /*54de0*/  LDL.LU R23, [R1+0x26c] ;  /* 0x00026c0001177983 */ /* 0x000ee80000300800 */
[----:B---3--:R-:W-:Y:S04]  /*54df0*/  STL.64 [R1+0x77b8], R22 ;  /* 0x0077b81601007387 */ /* 0x008fe80000100a00 */
[----:B--2---:R0:W-:Y:S04]  /*54e00*/  STL.64 [R1+0x77b0], R20 ;  /* 0x0077b01401007387 */ /* 0x0041e80000100a00 */
[----:B0-----:R-:W2:Y:S04]  /*54e10*/  LDL.LU R20, [R1+0x240] ;  /* 0x0002400001147983 */ /* 0x001ea80000300800 */
[----:B------:R-:W2:Y:S04]  /*54e20*/  LDL.LU R21, [R1+0x244] ;  /* 0x0002440001157983 */ /* 0x000ea80000300800 */
[----:B------:R-:W3:Y:S04]  /*54e30*/  LDL.LU R22, [R1+0x248] ;  /* 0x0002480001167983 */ /* 0x000ee80000300800 */
[----:B------:R-:W3:Y:S04]  /*54e40*/  LDL.LU R23, [R1+0x24c] ;  /* 0x00024c0001177983 */ /* 0x000ee80000300800 */
[----:B---3--:R0:W-:Y:S04]  /*54e50*/  STL.64 [R1+0x77c8], R22 ;  /* 0x0077c81601007387 */ /* 0x0081e80000100a00 */
[----:B0-----:R-:W3:Y:S04]  /*54e60*/  LDL.LU R22, [R1+0xc4] ;  /* 0x0000c40001167983 */ /* 0x001ee80000300800 */
[----:B------:R-:W3:Y:S04]  /*54e70*/  LDL.LU R23, [R1+0xc8] ;  /* 0x0000c80001177983 */ /* 0x000ee80000300800 */
[----:B--2---:R-:W-:Y:S04]  /*54e80*/  STL.64 [R1+0x77c0], R20 ;  /* 0x0077c01401007387 */ /* 0x004fe80000100a00 */
[----:B------:R-:W2:Y:S04]  /*54e90*/  LDL.LU R8, [R1+0xcc] ;  /* 0x0000cc0001087983 */ /* 0x000ea80000300800 */
[----:B------:R-:W2:Y:S04]  /*54ea0*/  LDL.LU R9, [R1+0xe0] ;  /* 0x0000e00001097983 */ /* 0x000ea80000300800 */
[----:B------:R-:W4:Y:S04]  /*54eb0*/  LDL.LU R10, [R1+0xe4] ;  /* 0x0000e400010a7983 */ /* 0x000f280000300800 */
[----:B------:R-:W4:Y:S04]  /*54ec0*/  LDL.LU R11, [R1+0xe8] ;  /* 0x0000e800010b7983 */ /* 0x000f280000300800 */
[----:B----4-:R-:W-:Y:S04]  /*54ed0*/  STL.64 [R1+0x77d8], R10 ;  /* 0x0077d80a01007387 */ /* 0x010fe80000100a00 */
[----:B--2---:R0:W-:Y:S04]  /*54ee0*/  STL.64 [R1+0x77d0], R8 ;  /* 0x0077d00801007387 */ /* 0x0041e80000100a00 */
[----:B0-----:R-:W2:Y:S04]  /*54ef0*/  LDL.LU R8, [R1+0x220] ;  /* 0x0002200001087983 */ /* 0x001ea80000300800 */
[----:B------:R-:W2:Y:S04]  /*54f00*/  LDL.LU R9, [R1+0x224] ;  /* 0x0002240001097983 */ /* 0x000ea80000300800 */
[----:B------:R-:W4:Y:S04]  /*54f10*/  LDL.LU R10, [R1+0x228] ;  /* 0x00022800010a7983 */ /* 0x000f280000300800 */
[----:B------:R-:W4:Y:S04]  /*54f20*/  LDL.LU R11, [R1+0x22c] ;  /* 0x00022c00010b7983 */ /* 0x000f280000300800 */
[----:B------:R-:W2:Y:S04]  /*54f30*/  LDL.LU R20, [R1+0xbc] ;  /* 0x0000bc0001147983 */ /* 0x000ea80000300800 */
[----:B------:R-:W2:Y:S04]  /*54f40*/  LDL.LU R21, [R1+0xc0] ;  /* 0x0000c00001157983 */ /* 0x000ea80000300800 */
[----:B---3--:R-:W-:Y:S04]  /*54f50*/  STL.64 [R1+0x7808], R22 ;  /* 0x0078081601007387 */ /* 0x008fe80000100a00 */
[----:B--2---:R0:W-:Y:S04]  /*54f60*/  STL.64 [R1+0x7800], R20 ;  /* 0x0078001401007387 */ /* 0x0041e80000100a00 */
[----:B0-----:R-:W2:Y:S04]  /*54f70*/  LDL.LU R20, [R1+0x1e0] ;  /* 0x0001e00001147983 */ /* 0x001ea80000300800 */
[----:B------:R-:W2:Y:S04]  /*54f80*/  LDL.LU R21, [R1+0x1e4] ;  /* 0x0001e40001157983 */ /* 0x000ea80000300800 */
[----:B------:R-:W2:Y:S04]  /*54f90*/  LDL.LU R22, [R1+0x1e8] ;  /* 0x0001e80001167983 */ /* 0x000ea80000300800 */
[----:B------:R-:W2:Y:S04]  /*54fa0*/  LDL.LU R23, [R1+0x1ec] ;  /* 0x0001ec0001177983 */ /* 0x000ea80000300800 */
[----:B----4-:R0:W-:Y:S04]  /*54fb0*/  STL.64 [R1+0x77e8], R10 ;  /* 0x0077e80a01007387 */ /* 0x0101e80000100a00 */
[----:B0-----:R-:W3:Y:S04]  /*54fc0*/  LDL.LU R10, [R1+0xb0] ;  /* 0x0000b000010a7983 */ /* 0x001ee80000300800 */
[----:B------:R-:W4:Y:S04]  /*54fd0*/  LDL.LU R11, [R1+0xb4] ;  /* 0x0000b400010b7983 */ /* 0x000f280000300800 */
[----:B------:R0:W-:Y:S04]  /*54fe0*/  STL.64 [R1+0x77e0], R8 ;  /* 0x0077e00801007387 */ /* 0x0001e80000100a00 */
[----:B0-----:R-:W2:Y:S04]  /*54ff0*/  LDL.LU R9, [R1+0xb8] ;  /* 0x0000b80001097983 */ /* 0x001ea80000300800 */
[----:B------:R-:W2:Y:S04]  /*55000*/  LDL.LU R24, [R1+0x250] ;  /* 0x0002500001187983 */ /* 0x000ea80000300800 */
[----:B------:R-:W2:Y:S04]  /*55010*/  LDL.LU R25, [R1+0x254] ;  /* 0x0002540001197983 */ /* 0x000ea80000300800 */
[----:B------:R-:W2:Y:S04]  /*55020*/  LDL.LU R26, [R1+0x258] ;  /* 0x00025800011a7983 */ /* 0x000ea80000300800 */
[----:B------:R-:W2:Y:S01]  /*55030*/  LDL.LU R27, [R1+0x25c] ;  /* 0x00025c00011b7983 */ /* 0x000ea20000300800 */
[----:B------:R-:W-:-:S02]  /*55040*/  F2FP.F16.E4M3.UNPACK_B R12, R4 ;  /* 0x00000004ff0c723e */ /* 0x000fc400020006ff */
[----:B------:R-:W-:Y:S02]  /*55050*/  F2FP.F16.E4M3.UNPACK_B R13, R5 ;  /* 0x00000005ff0d723e */ /* 0x000fe400020006ff */
[----:B------:R-:W-:Y:S02]  /*55060*/  F2FP.F16.E4M3.UNPACK_B R14, R6 ;  /* 0x00000006ff0e723e */ /* 0x000fe400020006ff */
[----:B------:R-:W-:Y:S02]  /*55070*/  F2FP.F16.E4M3.UNPACK_B R15, R7 ;  /* 0x00000007ff0f723e */ /* 0x000fe400020006ff */
[----:B---3--:R-:W-:Y:S02]  /*55080*/  F2FP.F16.E4M3.UNPACK_B R10, R10.H1 ;  /* 0x0000000aff0a723e */ /* 0x008fe400030006ff */
[----:B----4-:R-:W-:-:S07]  /*55090*/  F2FP.F16.E4M3.UNPACK_B R11, R11.H1 ;  /* 0x0000000bff0b723e */ /* 0x010fce00030006ff */
[----:B--2---:R-:W-:Y:S01]  /*550a0*/  HMMA.16816.F32 R20, R12, R10, R20 ;  /* 0x0000000a0c14723c */ /* 0x004fe20000001814 */
[----:B------:R-:W-:Y:S04]  /*550b0*/  STL.64 [R1+0x77f8], R26 ;  /* 0x0077f81a01007387 */ /* 0x000fe80000100a00 */
[----:B------:R0:W-:Y:S04]  /*550c0*/  STL.64 [R1+0x77f0], R24 ;  /* 0x0077f01801007387 */ /* 0x0001e80000100a00 */
[----:B0-----:R-:W2:Y:S04]  /*550d0*/  LDL.LU R24, [R1+0x200] ;  /* 0x0002000001187983 */ /* 0x001ea80000300800 */
[----:B------:R-:W2:Y:S04]  /*550e0*/  LDL.LU R25, [R1+0x204] ;  /* 0x0002040001197983 */ /* 0x000ea80000300800 */
[----:B------:R-:W2:Y:S04]  /*550f0*/  LDL.LU R26, [R1+0x208] ;  /* 0x00020800011a7983 */ /* 0x000ea80000300800 */
[----:B------:R-:W2:Y:S04]  /*55100*/  LDL.LU R27, [R1+0x20c] ;  /* 0x00020c00011b7983 */ /* 0x000ea80000300800 */
[----:B------:R-:W3:Y:S04]  /*55110*/  LDL.LU R2, [R1+0xf4] ;  /* 0x0000f40001027983 */ /* 0x000ee80000300800 */
[----:B------:R-:W4:Y:S04]  /*55120*/  LDL.LU R3, [R1+0xf8] ;  /* 0x0000f80001037983 */ /* 0x000f280000300800 */
[----:B------:R-:W2:Y:S04]  /*55130*/  LDL.LU R16, [R1+0xfc] ;  /* 0x0000fc0001107983 */ /* 0x000ea80000300800 */
[----:B------:R-:W2:Y:S04]  /*55140*/  LDL.LU R17, [R1+0x100] ;  /* 0x0001000001117983 */ /* 0x000ea80000300800 */
[----:B------:R-:W2:Y:S04]  /*55150*/  LDL.LU R18, [R1+0x104] ;  /* 0x0001040001127983 */ /* 0x000ea80000300800 */
[----:B------:R-:W2:Y:S04]  /*55160*/  LDL.LU R19, [R1+0x108] ;  /* 0x0001080001137983 */ /* 0x000ea80000300800 */
[----:B------:R-:W2:Y:S04]  /*55170*/  LDL.LU R28, [R1+0x10c] ;  /* 0x00010c00011c7983 */ /* 0x000ea80000300800 */
[----:B------:R-:W2:Y:S04]  /*55180*/  LDL.LU R29, [R1+0x110] ;  /* 0x00011000011d7983 */ /* 0x000ea80000300800 */
[----:B------:R0:W-:Y:S04]  /*55190*/  STL [R1+0x56d8], R0 ;  /* 0x0056d80001007387 */ /* 0x0001e80000100800 */
[----:B0-----:R-:W2:Y:S04]  /*551a0*/  LDL.LU R0, [R1+0xf0] ;  /* 0x0000f00001007983 */ /* 0x001ea80000300800 */
[----:B------:R-:W2:Y:S04]  /*551b0*/  LDL.LU R4, [R1+0xec] ;  /* 0x0000ec0001047983 */ /* 0x000ea80000300800 */
[----:B------:R-:W-:Y:S04]  /*551c0*/  STL.64 [R1+0x98], R10 ;  /* 0x0000980a01007387 */ /* 0x000fe80000100a00 */
[----:B------:R-:W-:Y:S04]  /*551d0*/  STL.64 [R1+0x1e0], R20 ;  /* 0x0001e01401007387 */ /* 0x000fe80000100a00 */
[----:B------:R0:W-:Y:S04]  /*551e0*/  STL.64 [R1+0x1e8], R22 ;  /* 0x0001e81601007387 */ /* 0x0001e80000100a00 */
[----:B0-----:R-:W2:Y:S04]  /*551f0*/  LDL.LU.64 R22, [R1+0x7808] ;  /* 0x0078080001167983 */ /* 0x001ea80000300a00 */
[----:B------:R-:W2:Y:S01]  /*55200*/  LDL.LU.64 R20, [R1+0x7800] ;  /* 0x0078000001147983 */ /* 0x000ea20000300a00 */
[----:B------:R-:W-:-:S02]  /*55210*/  F2FP.F16.E4M3.UNPACK_B R8, R9.H1 ;  /* 0x00000009ff08723e */ /* 0x000fc400030006ff */
[----:B--2---:R-:W-:-:S05]  /*55220*/  F2FP.F16.E4M3.UNPACK_B R9, R20.H1 ;  /* 0x00000014ff09723e */ /* 0x004fca00030006ff */
[----:B------:R0:W-:Y:S02]  /*55230*/  STL.64 [R1+0x90], R8 ;  /* 0x0000900801007387 */ /* 0x0001e40000100a00 */
[----:B0-----:R-:W-:Y:S02]  /*55240*/  HMMA.16816.F32 R8, R12, R8, R24 ;  /* 0x000000080c08723c */ /* 0x001fe40000001818 */
[----:B------:R-:W2:Y:S04]  /*55250*/  LDL.LU.64 R26, [R1+0x77f8] ;  /* 0x0077f800011a7983 */ /* 0x000ea80000300a00 */
[----:B------:R-:W2:-:S13]  /*55260*/  LDL.LU.64 R24, [R1+0x77f0] ;  /* 0x0077f00001187983 */ /* 0x000e9a0000300a00 */
[----:B------:R-:W-:Y:S04]  /*55270*/  STL.64 [R1+0x200], R8 ;  /* 0x0002000801007387 */ /* 0x000fe80000100a00 */
[----:B------:R0:W-:Y:S04]  /*55280*/  STL.64 [R1+0x208], R10 ;  /* 0x0002080a01007387 */ /* 0x0001e80000100a00 */
[----:B0-----:R-:W2:Y:S04]  /*55290*/  LDL.LU.64 R10, [R1+0x77e8] ;  /* 0x0077e800010a7983 */ /* 0x001ea80000300a00 */
[----:B------:R-:W2:Y:S01]  /*552a0*/  LDL.LU.64 R8, [R1+0x77e0] ;  /* 0x0077e00001087983 */ /* 0x000ea20000300a00 */
[----:B------:R-:W-:-:S02]  /*552b0*/  F2FP.F16.E4M3.UNPACK_B R20, R21.H1 ;  /* 0x00000015ff14723e */ /* 0x000fc400030006ff */
[----:B------:R-:W-:Y:S02]  /*552c0*/  F2FP.F16.E4M3.UNPACK_B R21, R22.H1 ;  /* 0x00000016ff15723e */ /* 0x000fe400030006ff */
[----:B------:R-:W-:-:S03]  /*552d0*/  F2FP.F16.E4M3.UNPACK_B R6, R23.H1 ;  /* 0x00000017ff06723e */ /* 0x000fc600030006ff */
[----:B------:R2:W-:Y:S02]  /*552e0*/  STL.64 [R1+0x88], R20 ;  /* 0x0000881401007387 */ /* 0x0005e40000100a00 */
[----:B--2---:R-:W-:Y:S02]  /*552f0*/  HMMA.16816.F32 R20, R12, R20, R8 ;  /* 0x000000140c14723c */ /* 0x004fe40000001808 */
[----:B------:R-:W2:Y:S04]  /*55300*/  LDL.LU.64 R10, [R1+0x77d8] ;  /* 0x0077d800010a7983 */ /* 0x000ea80000300a00 */
[----:B------:R-:W2:-:S13]  /*55310*/  LDL.LU.64 R8, [R1+0x77d0] ;  /* 0x0077d00001087983 */ /* 0x000e9a0000300a00 */
[----:B------:R-:W-:Y:S04]  /*55320*/  STL.64 [R1+0x220], R20 ;  /* 0x0002201401007387 */ /* 0x000fe80000100a00 */
[----:B------:R0:W-:Y:S04]  /*55330*/  STL.64 [R1+0x228], R22 ;  /* 0x0002281601007387 */ /* 0x0001e80000100a00 */
[----:B0-----:R-:W3:Y:S04]  /*55340*/  LDL.LU.64 R22, [R1+0x77c8] ;  /* 0x0077c80001167983 */ /* 0x001ee80000300a00 */
[----:B------:R-:W3:Y:S01]  /*55350*/  LDL.LU.64 R20, [R1+0x77c0] ;  /* 0x0077c00001147983 */ /* 0x000ee20000300a00 */
[----:B--2---:R-:W-:-:S05]  /*55360*/  F2FP.F16.E4M3.UNPACK_B R7, R8.H1 ;  /* 0x00000008ff07723e */ /* 0x004fca00030006ff */
[----:B------:R-:W-:Y:S02]  /*55370*/  STL.64 [R1+0x80], R6 ;  /* 0x0000800601007387 */ /* 0x000fe40000100a00 */
[----:B---3--:R-:W-:-:S15]  /*55380*/  HMMA.16816.F32 R20, R12, R6, R20 ;  /* 0x000000060c14723c */ /* 0x008fde0000001814 */
[----:B------:R-:W-:-:S04]  /*55390*/  NOP ;  /* 0x0000000000007918 */ /* 0x000fc80000000000 */
        /* <DEDUP_REMOVED lines=8> */
[----:B0-----:R-:W-:Y:S02]  /*55420*/  HMMA.16816.F32 R8, R12, R8, R24 ;  /* 0x000000080c08723c */ /* 0x001fe40000001818 */
[----:B------:R-:W3:Y:S04]  /*55430*/  LDL.LU.64 R26, [R1+0x77a8] ;  /* 0x0077a800011a7983 */ /* 0x000ee80000300a00 */
[----:B------:R-:W3:Y:S01]  /*55440*/  LDL.LU.64 R24, [R1+0x77a0] ;  /* 0x0077a00001187983 */ /* 0x000ee20000300a00 */
[----:B------:R-:W-:-:S12]  /*55450*/  F2FP.F16.E4M3.UNPACK_B R7, R4.H1 ;  /* 0x00000004ff07723e */ /* 0x000fd800030006ff */
[----:B------:R-:W-:Y:S04]  /*55460*/  STL.64 [R1+0x250], R8 ;  /* 0x0002500801007387 */ /* 0x000fe80000100a00 */
[----:B------:R0:W-:Y:S04]  /*55470*/  STL.64 [R1+0x258], R10 ;  /* 0x0002580a01007387 */ /* 0x0001e80000100a00 */
[----:B0-----:R-:W3:Y:S04]  /*55480*/  LDL.LU.64 R10, [R1+0x7798] ;  /* 0x00779800010a7983 */ /* 0x001ee80000300a00 */
[----:B------:R-:W4:Y:S04]  /*55490*/  LDL.LU.64 R8, [R1+0x7790] ;  /* 0x0077900001087983 */ /* 0x000f280000300a00 */
[----:B------:R-:W-:Y:S01]  /*554a0*/  STL.64 [R1+0x70], R6 ;  /* 0x0000700601007387 */ /* 0x000fe20000100a00 */
[----:B------:R-:W-:-:S02]  /*554b0*/  F2FP.F16.E4M3.UNPACK_B R4, R0.H1 ;  /* 0x00000000ff04723e */ /* 0x000fc400030006ff */
[----:B------:R-:W-:Y:S01]  /*554c0*/  F2FP.F16.E4M3.UNPACK_B R5, R2.H1 ;  /* 0x00000002ff05723e */ /* 0x000fe200030006ff */
[----:B--2---:R-:W-:-:S15]  /*554d0*/  HMMA.16816.F32 R20, R12, R6, R20 ;  /* 0x000000060c14723c */ /* 0x004fde0000001814 */
[----:B------:R-:W-:-:S04]  /*554e0*/  NOP ;  /* 0x0000000000007918 */ /* 0x000fc80000000000 */
[----:B------:R-:W-:Y:S04]  /*554f0*/  STL.64 [R1+0x260], R20 ;  /* 0x0002601401007387 */ /* 0x000fe80000100a00 */
[----:B------:R0:W-:Y:S04]  /*55500*/  STL.64 [R1+0x268], R22 ;  /* 0x0002681601007387 */ /* 0x0001e80000100a00 */
[----:B0-----:R-:W2:Y:S04]  /*55510*/  LDL.LU.64 R22, [R1+0x7788] ;  /* 0x0077880001167983 */ /* 0x001ea80000300a00 */
[----:B------:R-:W2:Y:S04]  /*55520*/  LDL.LU.64 R20, [R1+0x7780] ;  /* 0x0077800001147983 */ /* 0x000ea80000300a00 */
[----:B------:R3:W-:Y:S02]  /*55530*/  STL.64 [R1+0x68], R4 ;  /* 0x0000680401007387 */ /* 0x0007e40000100a00 */
[----:B---3--:R-:W-:Y:S02]  /*55540*/  HMMA.16816.F32 R4, R12, R4, R24 ;  /* 0x000000040c04723c */ /* 0x008fe40000001818 */
[----:B------:R-:W3:Y:S04]  /*55550*/  LDL.LU.64 R26, [R1+0x7778] ;  /* 0x00777800011a7983 */ /* 0x000ee80000300a00 */
[----:B------:R-:W3:Y:S01]  /*55560*/  LDL.LU.64 R24, [R1+0x7770] ;  /* 0x0077700001187983 */ /* 0x000ee20000300a00 */
[----:B----4-:R-:W-:-:S02]  /*55570*/  F2FP.F16.E4M3.UNPACK_B R2, R3.H1 ;  /* 0x00000003ff02723e */ /* 0x010fc400030006ff */
[----:B------:R-:W-:-:S07]  /*55580*/  F2FP.F16.E4M3.UNPACK_B R3, R16.H1 ;  /* 0x00000010ff03723e */ /* 0x000fce00030006ff */
[----:B------:R-:W-:Y:S03]  /*55590*/  HMMA.16816.F32 R8, R12, R2, R8 ;  /* 0x000000020c08723c */ /* 0x000fe60000001808 */
[----:B------:R0:W-:Y:S04]  /*555a0*/  STL.64 [R1+0x270], R4 ;  /* 0x0002700401007387 */ /* 0x0001e80000100a00 */
[----:B------:R-:W-:Y:S04]  /*555b0*/  STL.64 [R1+0x278], R6 ;  /* 0x0002780601007387 */ /* 0x000fe80000100a00 */
[----:B------:R1:W-:Y:S01]  /*555c0*/  STL.64 [R1+0x60], R2 ;  /* 0x0000600201007387 */ /* 0x0003e20000100a00 */
[----:B0-----:R-:W-:-:S02]  /*555d0*/  F2FP.F16.E4M3.UNPACK_B R4, R17.H1 ;  /* 0x00000011ff04723e */ /* 0x001fc400030006ff */
[----:B------:R-:W-:-:S05]  /*555e0*/  F2FP.F16.E4M3.UNPACK_B R5, R18.H1 ;  /* 0x00000012ff05723e */ /* 0x000fca00030006ff */
[----:B------:R-:W-:Y:S04]  /*555f0*/  STL.64 [R1+0x280], R8 ;  /* 0x0002800801007387 */ /* 0x000fe80000100a00 */
[----:B------:R-:W-:Y:S04]  /*55600*/  STL.64 [R1+0x288], R10 ;  /* 0x0002880a01007387 */ /* 0x000fe80000100a00 */
[----:B------:R2:W-:Y:S01]  /*55610*/  STL.64 [R1+0x58], R4 ;  /* 0x0000580401007387 */ /* 0x0005e20000100a00 */
[----:B-1----:R-:W-:Y:S02]  /*55620*/  F2FP.F16.E4M3.UNPACK_B R2, R19.H1 ;  /* 0x00000013ff02723e */ /* 0x002fe400030006ff */
[----:B------:R-:W-:-:S02]  /*55630*/  F2FP.F16.E4M3.UNPACK_B R3, R28.H1 ;  /* 0x0000001cff03723e */ /* 0x000fc400030006ff */
[----:B------:R-:W-:Y:S01]  /*55640*/  F2FP.F16.E4M3.UNPACK_B R16, R29.H1 ;  /* 0x0000001dff10723e */ /* 0x000fe200030006ff */
[----:B--2---:R-:W-:-:S15]  /*55650*/  HMMA.16816.F32 R4, R12, R4, R20 ;  /* 0x000000040c04723c */ /* 0x004fde0000001814 */
[----:B------:R-:W-:-:S04]  /*55660*/  NOP ;  /* 0x0000000000007918 */ /* 0x000fc80000000000 */
[----:B------:R-:W-:Y:S04]  /*55670*/  STL.64 [R1+0x290], R4 ;  /* 0x0002900401007387 */ /* 0x000fe80000100a00 */
[----:B------:R3:W-:Y:S02]  /*55680*/  STL.64 [R1+0x298], R6 ;  /* 0x0002980601007387 */ /* 0x0007e40000100a00 */
[----:B---3--:R-:W-:Y:S02]  /*55690*/  HMMA.16816.F32 R4, R12, R2, R24 ;  /* 0x000000020c04723c */ /* 0x008fe40000001818 */
[----:B------:R-:W-:Y:S04]  /*556a0*/  STL.64 [R1+0x50], R2 ;  /* 0x0000500201007387 */ /* 0x000fe80000100a00 */
[----:B------:R-:W2:-:S13]  /*556b0*/  LDL.LU R20, [R1+0x330] ;  /* 0x0003300001147983 */ /* 0x000e9a0000300800 */
[----:B------:R-:W-:Y:S04]  /*556c0*/  STL.64 [R1+0x2a0], R4 ;  /* 0x0002a00401007387 */ /* 0x000fe80000100a00 */
[----:B------:R-:W-:Y:S04]  /*556d0*/  STL.64 [R1+0x2a8], R6 ;  /* 0x0002a80601007387 */ /* 0x000fe80000100a00 */
[----:B------:R-:W2:Y:S04]  /*556e0*/  LDL.LU R21, [R1+0x334] ;  /* 0x0003340001157983 */ /* 0x000ea80000300800 */
[----:B------:R-:W-:Y:S04]  /*556f0*/  STL [R1+0x48], R16 ;  /* 0x0000481001007387 */ /* 0x000fe80000100800 */
[----:B------:R-:W3:Y:S04]  /*55700*/  LDL.LU R22, [R1+0x338] ;  /* 0x0003380001167983 */ /* 0x000ee80000300800 */
[----:B------:R-:W3:Y:S04]  /*55710*/  LDL.LU R23, [R1+0x33c] ;  /* 0x00033c0001177983 */ /* 0x000ee80000300800 */
[----:B---3--:R-:W-:Y:S04]  /*55720*/  STL.64 [R1+0x76c8], R22 ;  /* 0x0076c81601007387 */ /* 0x008fe80000100a00 */
[----:B--2---:R-:W-:Y:S04]  /*55730*/  STL.64 [R1+0x76c0], R20 ;  /* 0x0076c01401007387 */ /* 0x004fe80000100a00 */
[----:B------:R-:W2:Y:S04]  /*55740*/  LDL.LU R8, [R1+0x320] ;  /* 0x0003200001087983 */ /* 0x000ea80000300800 */
        /* <DEDUP_REMOVED lines=9> */
[----:B------:R-:W4:Y:S04]  /*557e0*/  LDL.LU R6, [R1+0x134] ;  /* 0x0001340001067983 */ /* 0x000f280000300800 */
[----:B------:R-:W4:Y:S04]  /*557f0*/  LDL.LU R5, [R1+0x138] ;  /* 0x0001380001057983 */ /* 0x000f280000300800 */
[----:B---3--:R-:W-:Y:S04]  /*55800*/  STL.64 [R1+0x76e8], R10 ;  /* 0x0076e80a01007387 */ /* 0x008fe80000100a00 */
[----:B--2---:R0:W-:Y:S04]  /*55810*/  STL.64 [R1+0x76e0], R8 ;  /* 0x0076e00801007387 */ /* 0x0041e80000100a00 */
[----:B------:R-:W2:Y:S04]  /*55820*/  LDL.LU R4, [R1+0x13c] ;  /* 0x00013c0001047983 */ /* 0x000ea80000300800 */
[----:B----4-:R-:W-:Y:S04]  /*55830*/  STL [R1+0x7708], R6 ;  /* 0x0077080601007387 */ /* 0x010fe80000100800 */
[----:B--2---:R-:W-:Y:S04]  /*55840*/  STL.64 [R1+0x7700], R4 ;  /* 0x0077000401007387 */ /* 0x004fe80000100a00 */
[----:B------:R-:W2:Y:S04]  /*55850*/  LDL.LU R0, [R1+0x140] ;  /* 0x0001400001007983 */ /* 0x000ea80000300800 */
[----:B------:R-:W3:Y:S04]  /*55860*/  LDL.LU R2, [R1+0x144] ;  /* 0x0001440001027983 */ /* 0x000ee80000300800 */
[----:B------:R-:W4:Y:S04]  /*55870*/  LDL.LU R3, [R1+0x148] ;  /* 0x0001480001037983 */ /* 0x000f280000300800 */
[----:B------:R-:W2:Y:S04]  /*55880*/  LDL.LU R20, [R1+0x310] ;  /* 0x0003100001147983 */ /* 0x000ea80000300800 */
[----:B------:R-:W2:Y:S04]  /*55890*/  LDL.LU R21, [R1+0x314] ;  /* 0x0003140001157983 */ /* 0x000ea80000300800 */
[----:B------:R-:W2:Y:S04]  /*558a0*/  LDL.LU R22, [R1+0x318] ;  /* 0x0003180001167983 */ /* 0x000ea80000300800 */
[----:B------:R-:W2:Y:S04]  /*558b0*/  LDL.LU R23, [R1+0x31c] ;  /* 0x00031c0001177983 */ /* 0x000ea80000300800 */
[----:B0-----:R-:W2:Y:S04]  /*558c0*/  LDL.LU R9, [R1+0x124] ;  /* 0x0001240001097983 */ /* 0x001ea80000300800 */
[----:B------:R-:W2:Y:S04]  /*558d0*/  LDL.LU R10, [R1+0x128] ;  /* 0x00012800010a7983 */ /* 0x000ea80000300800 */
[----:B------:R-:W2:Y:S04]  /*558e0*/  LDL.LU R11, [R1+0x12c] ;  /* 0x00012c00010b7983 */ /* 0x000ea80000300800 */
[----:B--2---:R-:W-:Y:S04]  /*558f0*/  STL [R1+0x7720], R11 ;  /* 0x0077200b01007387 */ /* 0x004fe80000100800 */
[----:B------:R-:W2:Y:S04]  /*55900*/  LDL.LU R7, [R1+0x130] ;  /* 0x0001300001077983 */ /* 0x000ea80000300800 */
[----:B--2---:R-:W-:Y:S04]  /*55910*/  STL [R1+0x7738], R7 ;  /* 0x0077380701007387 */ /* 0x004fe80000100800 */
[----:B------:R-:W-:Y:S04]  /*55920*/  STL.64 [R1+0x76f8], R22 ;  /* 0x0076f81601007387 */ /* 0x000fe80000100a00 */
[----:B------:R0:W-:Y:S04]  /*55930*/  STL.64 [R1+0x76f0], R20 ;  /* 0x0076f01401007387 */ /* 0x0001e80000100a00 */
[----:B0-----:R-:W2:Y:S04]  /*55940*/  LDL.LU R20, [R1+0x2f0] ;  /* 0x0002f00001147983 */ /* 0x001ea80000300800 */
[----:B------:R-:W2:Y:S04]  /*55950*/  LDL.LU R21, [R1+0x2f4] ;  /* 0x0002f40001157983 */ /* 0x000ea80000300800 */
[----:B------:R-:W2:Y:S04]  /*55960*/  LDL.LU R22, [R1+0x2f8] ;  /* 0x0002f80001167983 */ /* 0x000ea80000300800 */
[----:B------:R-:W2:Y:S04]  /*55970*/  LDL.LU R23, [R1+0x2fc] ;  /* 0x0002fc0001177983 */ /* 0x000ea80000300800 */
[----:B------:R-:W2:Y:S04]  /*55980*/  LDL.LU R6, [R1+0x11c] ;  /* 0x00011c0001067983 */ /* 0x000ea80000300800 */
[----:B------:R-:W2:Y:S04]  /*55990*/  LDL.LU R8, [R1+0x120] ;  /* 0x0001200001087983 */ /* 0x000ea80000300800 */
[----:B------:R-:W-:Y:S04]  /*559a0*/  STL [R1+0x7758], R10 ;  /* 0x0077580a01007387 */ /* 0x000fe80000100800 */
[----:B------:R-:W3:Y:S04]  /*559b0*/  LDL.LU R4, [R1+0x114] ;  /* 0x0001140001047983 */ /* 0x000ee80000300800 */
[----:B------:R-:W3:Y:S04]  /*559c0*/  LDL.LU R5, [R1+0x118] ;  /* 0x0001180001057983 */ /* 0x000ee80000300800 */
[----:B--2---:R-:W-:Y:S04]  /*559d0*/  STL.64 [R1+0x7750], R8 ;  /* 0x0077500801007387 */ /* 0x004fe80000100a00 */
[----:B------:R-:W-:Y:S04]  /*559e0*/  STL.64 [R1+0x7718], R22 ;  /* 0x0077181601007387 */ /* 0x000fe80000100a00 */
[----:B------:R0:W-:Y:S04]  /*559f0*/  STL.64 [R1+0x7710], R20 ;  /* 0x0077101401007387 */ /* 0x0001e80000100a00 */
[----:B0-----:R-:W2:Y:S04]  /*55a00*/  LDL.LU R20, [R1+0x2e0] ;  /* 0x0002e00001147983 */ /* 0x001ea80000300800 */
[----:B------:R-:W2:Y:S04]  /*55a10*/  LDL.LU R21, [R1+0x2e4] ;  /* 0x0002e40001157983 */ /* 0x000ea80000300800 */
[----:B------:R-:W2:Y:S04]  /*55a20*/  LDL.LU R22, [R1+0x2e8] ;  /* 0x0002e80001167983 */ /* 0x000ea80000300800 */
[----:B------:R-:W2:Y:S04]  /*55a30*/  LDL.LU R23, [R1+0x2ec] ;  /* 0x0002ec0001177983 */ /* 0x000ea80000300800 */
[----:B--2---:R-:W-:Y:S04]  /*55a40*/  STL.64 [R1+0x7730], R22 ;  /* 0x0077301601007387 */ /* 0x004fe80000100a00 */
        /* <DEDUP_REMOVED lines=10> */
[----:B------:R-:W2:Y:S01]  /*55af0*/  LDL.LU R23, [R1+0x2dc] ;  /* 0x0002dc0001177983 */ /* 0x000ea20000300800 */
[----:B------:R-:W-:Y:S01]  /*55b00*/  IMAD.MOV.U32 R10, RZ, RZ, R16 ;  /* 0x000000ffff0a7224 */ /* 0x000fe200078e0010 */
[----:B---3--:R-:W-:-:S02]  /*55b10*/  F2FP.F16.E4M3.UNPACK_B R11, R4.H1 ;  /* 0x00000004ff0b723e */ /* 0x008fc400030006ff */
[----:B--2---:R-:W-:Y:S04]  /*55b20*/  STL.64 [R1+0x7768], R22 ;  /* 0x0077681601007387 */ /* 0x004fe80000100a00 */
[----:B------:R0:W-:Y:S04]  /*55b30*/  STL.64 [R1+0x7760], R20 ;  /* 0x0077601401007387 */ /* 0x0001e80000100a00 */
[----:B0-----:R-:W2:Y:S04]  /*55b40*/  LDL.LU R20, [R1+0x2b0] ;  /* 0x0002b00001147983 */ /* 0x001ea80000300800 */
[----:B------:R-:W2:Y:S04]  /*55b50*/  LDL.LU R21, [R1+0x2b4] ;  /* 0x0002b40001157983 */ /* 0x000ea80000300800 */
[----:B------:R-:W2:Y:S04]  /*55b60*/  LDL.LU R22, [R1+0x2b8] ;  /* 0x0002b80001167983 */ /* 0x000ea80000300800 */
[----:B------:R-:W2:Y:S04]  /*55b70*/  LDL.LU R23, [R1+0x2bc] ;  /* 0x0002bc0001177983 */ /* 0x000ea80000300800 */
        /* <DEDUP_REMOVED lines=10> */
[----:B------:R2:W-:Y:S02]  /*55c20*/  STL [R1+0x4c], R11 ;  /* 0x00004c0b01007387 */ /* 0x0005e40000100800 */
[----:B--2---:R-:W-:Y:S02]  /*55c30*/  HMMA.16816.F32 R8, R12, R10, R20 ;  /* 0x0000000a0c08723c */ /* 0x004fe40000001814 */
[----:B------:R-:W2:Y:S04]  /*55c40*/  LDL.LU.64 R22, [R1+0x7768] ;  /* 0x0077680001167983 */ /* 0x000ea80000300a00 */
[----:B------:R-:W2:Y:S01]  /*55c50*/  LDL.LU.64 R20, [R1+0x7760] ;  /* 0x0077600001147983 */ /* 0x000ea20000300a00 */
[----:B------:R-:W-:-:S02]  /*55c60*/  F2FP.F16.E4M3.UNPACK_B R4, R5.H1 ;  /* 0x00000005ff04723e */ /* 0x000fc400030006ff */
[----:B------:R-:W-:-:S10]  /*55c70*/  F2FP.F16.E4M3.UNPACK_B R5, R6.H1 ;  /* 0x00000006ff05723e */ /* 0x000fd400030006ff */
[----:B------:R-:W-:Y:S04]  /*55c80*/  STL.64 [R1+0x2b0], R8 ;  /* 0x0002b00801007387 */ /* 0x000fe80000100a00 */
[----:B------:R0:W-:Y:S04]  /*55c90*/  STL.64 [R1+0x2b8], R10 ;  /* 0x0002b80a01007387 */ /* 0x0001e80000100a00 */
[----:B0-----:R-:W3:Y:S04]  /*55ca0*/  LDL.LU R10, [R1+0x7758] ;  /* 0x00775800010a7983 */ /* 0x001ee80000300800 */
[----:B------:R-:W3:Y:S04]  /*55cb0*/  LDL.LU.64 R8, [R1+0x7750] ;  /* 0x0077500001087983 */ /* 0x000ee80000300a00 */
[----:B------:R2:W-:Y:S02]  /*55cc0*/  STL.64 [R1+0x40], R4 ;  /* 0x0000400401007387 */ /* 0x0005e40000100a00 */
[----:B--2---:R-:W-:Y:S02]  /*55cd0*/  HMMA.16816.F32 R4, R12, R4, R20 ;  /* 0x000000040c04723c */ /* 0x004fe40000001814 */
[----:B------:R-:W2:Y:S04]  /*55ce0*/  LDL.LU.64 R22, [R1+0x7748] ;  /* 0x0077480001167983 */ /* 0x000ea80000300a00 */
[----:B------:R-:W2:-:S13]  /*55cf0*/  LDL.LU.64 R20, [R1+0x7740] ;  /* 0x0077400001147983 */ /* 0x000e9a0000300a00 */
[----:B------:R-:W-:Y:S04]  /*55d00*/  STL.64 [R1+0x2d0], R4 ;  /* 0x0002d00401007387 */ /* 0x000fe80000100a00 */
[----:B------:R0:W-:Y:S01]  /*55d10*/  STL.64 [R1+0x2d8], R6 ;  /* 0x0002d80601007387 */ /* 0x0001e20000100a00 */
[----:B---3--:R-:W-:Y:S02]  /*55d20*/  F2FP.F16.E4M3.UNPACK_B R8, R8.H1 ;  /* 0x00000008ff08723e */ /* 0x008fe400030006ff */
[----:B------:R-:W-:Y:S01]  /*55d30*/  F2FP.F16.E4M3.UNPACK_B R9, R9.H1 ;  /* 0x00000009ff09723e */ /* 0x000fe200030006ff */
[----:B0-----:R-:W3:Y:S01]  /*55d40*/  LDL.LU R7, [R1+0x7738] ;  /* 0x0077380001077983 */ /* 0x001ee20000300800 */
[----:B------:R-:W-:-:S03]  /*55d50*/  F2FP.F16.E4M3.UNPACK_B R4, R10.H1 ;  /* 0x0000000aff04723e */ /* 0x000fc600030006ff */
[----:B------:R2:W-:Y:S02]  /*55d60*/  STL.64 [R1+0x38], R8 ;  /* 0x0000380801007387 */ /* 0x0005e40000100a00 */
[----:B--2---:R-:W-:Y:S02]  /*55d70*/  HMMA.16816.F32 R8, R12, R8, R20 ;  /* 0x000000080c08723c */ /* 0x004fe40000001814 */
[----:B------:R-:W2:Y:S04]  /*55d80*/  LDL.LU.64 R22, [R1+0x7730] ;  /* 0x0077300001167983 */ /* 0x000ea80000300a00 */
[----:B------:R-:W2:-:S13]  /*55d90*/  LDL.LU.64 R20, [R1+0x7728] ;  /* 0x0077280001147983 */ /* 0x000e9a0000300a00 */
[----:B------:R-:W-:Y:S04]  /*55da0*/  STL.64 [R1+0x2c0], R8 ;  /* 0x0002c00801007387 */ /* 0x000fe80000100a00 */
[----:B------:R0:W-:Y:S04]  /*55db0*/  STL.64 [R1+0x2c8], R10 ;  /* 0x0002c80a01007387 */ /* 0x0001e80000100a00 */
[----:B0-----:R-:W2:Y:S01]  /*55dc0*/  LDL.LU R11, [R1+0x7720] ;  /* 0x00772000010b7983 */ /* 0x001ea20000300800 */
[----:B---3--:R-:W-:Y:S02]  /*55dd0*/  F2FP.F16.E4M3.UNPACK_B R8, R7.H1 ;  /* 0x00000007ff08723e */ /* 0x008fe400030006ff */
[----:B--2---:R-:W-:-:S05]  /*55de0*/  F2FP.F16.E4M3.UNPACK_B R5, R11.H1 ;  /* 0x0000000bff05723e */ /* 0x004fca00030006ff */
[----:B------:R0:W-:Y:S02]  /*55df0*/  STL.64 [R1+0x30], R4 ;  /* 0x0000300401007387 */ /* 0x0001e40000100a00 */
[----:B0-----:R-:W-:Y:S02]  /*55e00*/  HMMA.16816.F32 R4, R12, R4, R20 ;  /* 0x000000040c04723c */ /* 0x001fe40000001814 */
[----:B------:R-:W2:Y:S04]  /*55e10*/  LDL.LU.64 R22, [R1+0x7718] ;  /* 0x0077180001167983 */ /* 0x000ea80000300a00 */
[----:B------:R-:W2:-:S13]  /*55e20*/  LDL.LU.64 R20, [R1+0x7710] ;  /* 0x0077100001147983 */ /* 0x000e9a0000300a00 */
[----:B------:R-:W-:Y:S04]  /*55e30*/  STL.64 [R1+0x2e0], R4 ;  /* 0x0002e00401007387 */ /* 0x000fe80000100a00 */
[----:B------:R0:W-:Y:S04]  /*55e40*/  STL.64 [R1+0x2e8], R6 ;  /* 0x0002e80601007387 */ /* 0x0001e80000100a00 */
[----:B0-----:R-:W3:Y:S04]  /*55e50*/  LDL.LU R6, [R1+0x7708] ;  /* 0x0077080001067983 */ /* 0x001ee80000300800 */
[----:B------:R-:W2:Y:S01]  /*55e60*/  LDL.LU.64 R4, [R1+0x7700] ;  /* 0x0077000001047983 */ /* 0x000ea20000300a00 */
[----:B---3--:R-:W-:-:S05]  /*55e70*/  F2FP.F16.E4M3.UNPACK_B R9, R6.H1 ;  /* 0x00000006ff09723e */ /* 0x008fca00030006ff */
        /* <DEDUP_REMOVED lines=8> */
[----:B------:R-:W-:-:S02]  /*55f00*/  F2FP.F16.E4M3.UNPACK_B R6, R5.H1 ;  /* 0x00000005ff06723e */ /* 0x000fc400030006ff */
[----:B------:R-:W-:-:S05]  /*55f10*/  F2FP.F16.E4M3.UNPACK_B R7, R4.H1 ;  /* 0x00000004ff07723e */ /* 0x000fca00030006ff */
[----:B------:R-:W-:Y:S01]  /*55f20*/  STL.64 [R1+0x20], R6 ;  /* 0x0000200601007387 */ /* 0x000fe20000100a00 */
[----:B------:R-:W-:Y:S02]  /*55f30*/  F2FP.F16.E4M3.UNPACK_B R4, R0.H1 ;  /* 0x00000000ff04723e */ /* 0x000fe400030006ff */
[----:B------:R-:W-:Y:S01]  /*55f40*/  F2FP.F16.E4M3.UNPACK_B R5, R2.H1 ;  /* 0x00000002ff05723e */ /* 0x000fe200030006ff */
[----:B---3--:R-:W-:-:S15]  /*55f50*/  HMMA.16816.F32 R8, R12, R6, R8 ;  /* 0x000000060c08723c */ /* 0x008fde0000001808 */
[----:B------:R-:W-:-:S04]  /*55f60*/  NOP ;  /* 0x0000000000007918 */ /* 0x000fc80000000000 */
[----:B------:R-:W-:Y:S04]  /*55f70*/  STL.64 [R1+0x300], R8 ;  /* 0x0003000801007387 */ /* 0x000fe80000100a00 */
[----:B------:R0:W-:Y:S04]  /*55f80*/  STL.64 [R1+0x308], R10 ;  /* 0x0003080a01007387 */ /* 0x0001e80000100a00 */
[----:B0-----:R-:W3:Y:S04]  /*55f90*/  LDL.LU.64 R10, [R1+0x76d8] ;  /* 0x0076d800010a7983 */ /* 0x001ee80000300a00 */
[----:B------:R-:W3:Y:S04]  /*55fa0*/  LDL.LU.64 R8, [R1+0x76d0] ;  /* 0x0076d00001087983 */ /* 0x000ee80000300a00 */
[----:B------:R2:W-:Y:S02]  /*55fb0*/  STL.64 [R1+0x18], R4 ;  /* 0x0000180401007387 */ /* 0x0005e40000100a00 */
[----:B--2---:R-:W-:Y:S02]  /*55fc0*/  HMMA.16816.F32 R4, R12, R4, R20 ;  /* 0x000000040c04723c */ /* 0x004fe40000001814 */
[----:B------:R-:W2:Y:S04]  /*55fd0*/  LDL.LU.64 R22, [R1+0x76c8] ;  /* 0x0076c80001167983 */ /* 0x000ea80000300a00 */
[----:B------:R-:W2:Y:S01]  /*55fe0*/  LDL.LU.64 R20, [R1+0x76c0] ;  /* 0x0076c00001147983 */ /* 0x000ea20000300a00 */
[----:B----4-:R-:W-:-:S02]  /*55ff0*/  F2FP.F16.E4M3.UNPACK_B R2, R3.H1 ;  /* 0x00000003ff02723e */ /* 0x010fc400030006ff */
[----:B------:R-:W-:-:S10]  /*56000*/  F2FP.F16.E4M3.UNPACK_B R3, R16.H1 ;  /* 0x00000010ff03723e */ /* 0x000fd400030006ff */
[----:B------:R0:W-:Y:S04]  /*56010*/  STL.64 [R1+0x310], R4 ;  /* 0x0003100401007387 */ /* 0x0001e80000100a00 */
[----:B------:R-:W-:Y:S04]  /*56020*/  STL.64 [R1+0x318], R6 ;  /* 0x0003180601007387 */ /* 0x000fe80000100a00 */
[----:B------:R1:W-:Y:S01]  /*56030*/  STL.64 [R1+0x10], R2 ;  /* 0x0000100201007387 */ /* 0x0003e20000100a00 */
[----:B0-----:R-:W-:Y:S02]  /*56040*/  F2FP.F16.E4M3.UNPACK_B R4, R17.H1 ;  /* 0x00000011ff04723e */ /* 0x001fe400030006ff */
[----:B------:R-:W-:Y:S01]  /*56050*/  F2FP.F16.E4M3.UNPACK_B R5, R18.H1 ;  /* 0x00000012ff05723e */ /* 0x000fe200030006ff */
[----:B---3--:R-:W-:Y:S01]  /*56060*/  HMMA.16816.F32 R8, R12, R2, R8 ;  /* 0x000000020c08723c */ /* 0x008fe20000001808 */
[----:B-1----:R-:W-:-:S02]  /*56070*/  F2FP.F16.E4M3.UNPACK_B R2, R19.H1 ;  /* 0x00000013ff02723e */ /* 0x002fc400030006ff */
[----:B------:R-:W-:-:S15]  /*56080*/  F2FP.F16.E4M3.UNPACK_B R3, R28.H1 ;  /* 0x0000001cff03723e */ /* 0x000fde00030006ff */
[----:B------:R-:W-:Y:S01]  /*56090*/  NOP ;  /* 0x0000000000007918 */ /* 0x000fe20000000000 */
[----:B------:R-:W-:Y:S04]  /*560a0*/  STL.64 [R1+0x320], R8 ;  /* 0x0003200801007387 */ /* 0x000fe80000100a00 */
[----:B------:R-:W-:Y:S04]  /*560b0*/  STL.64 [R1+0x328], R10 ;  /* 0x0003280a01007387 */ /* 0x000fe80000100a00 */
[----:B------:R2:W-:Y:S02]  /*560c0*/  STL.64 [R1+0x8], R4 ;  /* 0x0000080401007387 */ /* 0x0005e40000100a00 */
[----:B--2---:R-:W-:-:S15]  /*560d0*/  HMMA.16816.F32 R4, R12, R4, R20 ;  /* 0x000000040c04723c */ /* 0x004fde0000001814 */
[----:B------:R-:W-:-:S04]  /*560e0*/  NOP ;  /* 0x0000000000007918 */ /* 0x000fc80000000000 */
[----:B------:R-:W-:Y:S04]  /*560f0*/  STL.64 [R1+0x330], R4 ;  /* 0x0003300401007387 */ /* 0x000fe80000100a00 */
[----:B------:R0:W-:Y:S02]  /*56100*/  STL.64 [R1+0x338], R6 ;  /* 0x0003380601007387 */ /* 0x0001e40000100a00 */
[----:B0-----:R-:W-:Y:S02]  /*56110*/  HMMA.16816.F32 R4, R12, R2, R24 ;  /* 0x000000020c04723c */ /* 0x001fe40000001818 */
[----:B------:R-:W-:Y:S04]  /*56120*/  STL.64 [R1], R2 ;  /* 0x0000000201007387 */ /* 0x000fe80000100a00 */
[----:B------:R-:W2:Y:S04]  /*56130*/  LDL.LU R25, [R1+0x174] ;  /* 0x0001740001197983 */ /* 0x000ea80000300800 */
[----:B------:R-:W3:Y:S09]  /*56140*/  LDL.LU R22, [R1+0x178] ;  /* 0x0001780001167983 */ /* 0x000ef20000300800 */
[----:B------:R-:W-:Y:S04]  /*56150*/  STL.64 [R1+0x340], R4 ;  /* 0x0003400401007387 */ /* 0x000fe80000100a00 */
[----:B------:R-:W-:Y:S04]  /*56160*/  STL.64 [R1+0x348], R6 ;  /* 0x0003480601007387 */ /* 0x000fe80000100a00 */
[----:B------:R-:W4:Y:S04]  /*56170*/  LDL.LU R21, [R1+0x184] ;  /* 0x0001840001157983 */ /* 0x000f280000300800 */
[----:B------:R-:W2:Y:S04]  /*56180*/  LDL.LU R18, [R1+0x188] ;  /* 0x0001880001127983 */ /* 0x000ea80000300800 */
[----:B------:R-:W2:Y:S04]  /*56190*/  LDL.LU R19, [R1+0x18c] ;  /* 0x00018c0001137983 */ /* 0x000ea80000300800 */
[----:B------:R-:W3:Y:S04]  /*561a0*/  LDL.LU R16, [R1+0x190] ;  /* 0x0001900001107983 */ /* 0x000ee80000300800 */
[----:B------:R-:W3:Y:S04]  /*561b0*/  LDL.LU R17, [R1+0x194] ;  /* 0x0001940001117983 */ /* 0x000ee80000300800 */
[----:B--2---:R-:W-:Y:S04]  /*561c0*/  STL.64 [R1+0x7688], R18 ;  /* 0x0076881201007387 */ /* 0x004fe80000100a00 */
[----:B---3--:R0:W-:Y:S04]  /*561d0*/  STL.64 [R1+0x7680], R16 ;  /* 0x0076801001007387 */ /* 0x0081e80000100a00 */
[----:B0-----:R-:W2:Y:S04]  /*561e0*/  LDL.LU R16, [R1+0x390] ;  /* 0x0003900001107983 */ /* 0x001ea80000300800 */
[----:B------:R-:W2:Y:S04]  /*561f0*/  LDL.LU R17, [R1+0x394] ;  /* 0x0003940001117983 */ /* 0x000ea80000300800 */
[----:B------:R-:W3:Y:S04]  /*56200*/  LDL.LU R18, [R1+0x398] ;  /* 0x0003980001127983 */ /* 0x000ee80000300800 */
[----:B------:R-:W3:Y:S01]  /*56210*/  LDL.LU R19, [R1+0x39c] ;  /* 0x00039c0001137983 */ /* 0x000ee20000300800 */
[----:B------:R-:W-:-:S03]  /*56220*/  F2FP.F16.E4M3.UNPACK_B R28, R29.H1 ;  /* 0x0000001dff1c723e */ /* 0x000fc600030006ff */
[----:B------:R-:W2:Y:S04]  /*56230*/  LDL.LU R29, [R1+0x164] ;  /* 0x00016400011d7983 */ /* 0x000ea80000300800 */
[----:B------:R-:W4:Y:S04]  /*56240*/  LDL.LU R26, [R1+0x168] ;  /* 0x00016800011a7983 */ /* 0x000f280000300800 */
[----:B------:R-:W4:Y:S04]  /*56250*/  LDL.LU R27, [R1+0x16c] ;  /* 0x00016c00011b7983 */ /* 0x000f280000300800 */
[----:B------:R-:W4:Y:S04]  /*56260*/  LDL.LU R24, [R1+0x170] ;  /* 0x0001700001187983 */ /* 0x000f280000300800 */
[----:B---3--:R-:W-:Y:S04]  /*56270*/  STL.64 [R1+0x7698], R18 ;  /* 0x0076981201007387 */ /* 0x008fe80000100a00 */
[----:B--2---:R0:W-:Y:S04]  /*56280*/  STL.64 [R1+0x7690], R16 ;  /* 0x0076901001007387 */ /* 0x0041e80000100a00 */
[----:B0-----:R-:W2:Y:S04]  /*56290*/  LDL.LU R16, [R1+0x370] ;  /* 0x0003700001107983 */ /* 0x001ea80000300800 */
        /* <DEDUP_REMOVED lines=8> */
[----:B------:R-:W3:Y:S01]  /*56320*/  LDL.LU R19, [R1+0x36c] ;  /* 0x00036c0001137983 */ /* 0x000ee20000300800 */
[----:B------:R-:W-:-:S03]  /*56330*/  F2FP.F16.E4M3.UNPACK_B R29, R29.H1 ;  /* 0x0000001dff1d723e */ /* 0x000fc600030006ff */
[----:B---3--:R-:W-:Y:S04]  /*56340*/  STL.64 [R1+0x76b8], R18 ;  /* 0x0076b81201007387 */ /* 0x008fe80000100a00 */
[----:B--2---:R0:W-:Y:S04]  /*56350*/  STL.64 [R1+0x76b0], R16 ;  /* 0x0076b01001007387 */ /* 0x0041e80000100a00 */
        /* <DEDUP_REMOVED lines=8> */
[----:B------:R-:W4:Y:S01]  /*563e0*/  LDL.LU R9, [R1+0x1a0] ;  /* 0x0001a00001097983 */ /* 0x000f220000300800 */
[----:B--2---:R-:W-:Y:S03]  /*563f0*/  HMMA.16816.F32 R16, R12, R28, R16 ;  /* 0x0000001c0c10723c */ /* 0x004fe60000001810 */
[----:B---3--:R-:W-:Y:S04]  /*56400*/  STL.64 [R1+0x7678], R10 ;  /* 0x0076780a01007387 */ /* 0x008fe80000100a00 */
[----:B----4-:R0:W-:Y:S04]  /*56410*/  STL [R1+0x7670], R9 ;  /* 0x0076700901007387 */ /* 0x0101e80000100800 */
[----:B------:R-:W2:Y:S04]  /*56420*/  LDL.LU R8, [R1+0x3b0] ;  /* 0x0003b00001087983 */ /* 0x000ea80000300800 */
[----:B0-----:R-:W2:Y:S04]  /*56430*/  LDL.LU R9, [R1+0x3b4] ;  /* 0x0003b40001097983 */ /* 0x001ea80000300800 */
[----:B------:R-:W2:Y:S04]  /*56440*/  LDL.LU R10, [R1+0x3b8] ;  /* 0x0003b800010a7983 */ /* 0x000ea80000300800 */
[----:B------:R-:W2:Y:S04]  /*56450*/  LDL.LU R11, [R1+0x3bc] ;  /* 0x0003bc00010b7983 */ /* 0x000ea80000300800 */
[----:B------:R-:W3:Y:S04]  /*56460*/  LDL.LU R4, [R1+0x410] ;  /* 0x0004100001047983 */ /* 0x000ee80000300800 */
[----:B------:R-:W3:Y:S04]  /*56470*/  LDL.LU R5, [R1+0x414] ;  /* 0x0004140001057983 */ /* 0x000ee80000300800 */
[----:B------:R-:W3:Y:S04]  /*56480*/  LDL.LU R6, [R1+0x418] ;  /* 0x0004180001067983 */ /* 0x000ee80000300800 */
[----:B------:R-:W3:Y:S04]  /*56490*/  LDL.LU R7, [R1+0x41c] ;  /* 0x00041c0001077983 */ /* 0x000ee80000300800 */
[----:B------:R-:W-:Y:S04]  /*564a0*/  STL.64 [R1+0x350], R16 ;  /* 0x0003501001007387 */ /* 0x000fe80000100a00 */
[----:B------:R0:W-:Y:S04]  /*564b0*/  STL.64 [R1+0x358], R18 ;  /* 0x0003581201007387 */ /* 0x0001e80000100a00 */
[----:B0-----:R-:W4:Y:S04]  /*564c0*/  LDL.LU.64 R18, [R1+0x76b8] ;  /* 0x0076b80001127983 */ /* 0x001f280000300a00 */
[----:B------:R-:W4:Y:S01]  /*564d0*/  LDL.LU.64 R16, [R1+0x76b0] ;  /* 0x0076b00001107983 */ /* 0x000f220000300a00 */
[----:B------:R-:W-:-:S02]  /*564e0*/  F2FP.F16.E4M3.UNPACK_B R26, R26.H1 ;  /* 0x0000001aff1a723e */ /* 0x000fc400030006ff */
[----:B------:R-:W-:Y:S01]  /*564f0*/  F2FP.F16.E4M3.UNPACK_B R27, R27.H1 ;  /* 0x0000001bff1b723e */ /* 0x000fe200030006ff */
[----:B------:R-:W-:Y:S06]  /*56500*/  STL.64 [R1+0x7560], R28 ;  /* 0x0075601c01007387 */ /* 0x000fec0000100a00 */
[----:B----4-:R-:W-:-:S15]  /*56510*/  HMMA.16816.F32 R16, R12, R26, R16 ;  /* 0x0000001a0c10723c */ /* 0x010fde0000001810 */
[----:B------:R-:W-:-:S04]  /*56520*/  NOP ;  /* 0x0000000000007918 */ /* 0x000fc80000000000 */
[----:B------:R-:W-:Y:S04]  /*56530*/  STL.64 [R1+0x360], R16 ;  /* 0x0003601001007387 */ /* 0x000fe80000100a00 */
[----:B------:R0:W-:Y:S04]  /*56540*/  STL.64 [R1+0x368], R18 ;  /* 0x0003681201007387 */ /* 0x0001e80000100a00 */
[----:B0-----:R-:W4:Y:S04]  /*56550*/  LDL.LU.64 R18, [R1+0x76a8] ;  /* 0x0076a80001127983 */ /* 0x001f280000300a00 */
[----:B------:R-:W4:Y:S01]  /*56560*/  LDL.LU.64 R16, [R1+0x76a0] ;  /* 0x0076a00001107983 */ /* 0x000f220000300a00 */
[----:B------:R-:W-:-:S02]  /*56570*/  F2FP.F16.E4M3.UNPACK_B R24, R24.H1 ;  /* 0x00000018ff18723e */ /* 0x000fc400030006ff */
[----:B------:R-:W-:-:S07]  /*56580*/  F2FP.F16.E4M3.UNPACK_B R25, R25.H1 ;  /* 0x00000019ff19723e */ /* 0x000fce00030006ff */
[----:B----4-:R-:W-:-:S15]  /*56590*/  HMMA.16816.F32 R16, R12, R24, R16 ;  /* 0x000000180c10723c */ /* 0x010fde0000001810 */
[----:B------:R-:W-:-:S04]  /*565a0*/  NOP ;  /* 0x0000000000007918 */ /* 0x000fc80000000000 */
[----:B------:R-:W-:Y:S04]  /*565b0*/  STL.64 [R1+0x370], R16 ;  /* 0x0003701001007387 */ /* 0x000fe80000100a00 */
[----:B------:R0:W-:Y:S04]  /*565c0*/  STL.64 [R1+0x378], R18 ;  /* 0x0003781201007387 */ /* 0x0001e80000100a00 */
[----:B0-----:R-:W4:Y:S04]  /*565d0*/  LDL.LU.64 R18, [R1+0x7698] ;  /* 0x0076980001127983 */ /* 0x001f280000300a00 */
[----:B------:R-:W4:Y:S01]  /*565e0*/  LDL.LU.64 R16, [R1+0x7690] ;  /* 0x0076900001107983 */ /* 0x000f220000300a00 */
[----:B------:R-:W-:-:S02]  /*565f0*/  F2FP.F16.E4M3.UNPACK_B R22, R22.H1 ;  /* 0x00000016ff16723e */ /* 0x000fc400030006ff */
[----:B------:R-:W-:Y:S02]  /*56600*/  F2FP.F16.E4M3.UNPACK_B R23, R23.H1 ;  /* 0x00000017ff17723e */ /* 0x000fe400030006ff */
[----:B------:R-:W-:Y:S02]  /*56610*/  F2FP.F16.E4M3.UNPACK_B R20, R20.H1 ;  /* 0x00000014ff14723e */ /* 0x000fe400030006ff */
[----:B------:R-:W-:-:S07]  /*56620*/  F2FP.F16.E4M3.UNPACK_B R21, R21.H1 ;  /* 0x00000015ff15723e */ /* 0x000fce00030006ff */
[C---:B--2---:R-:W-:Y:S01]  /*56630*/  HMMA.16816.F32 R8, R12.reuse, R20, R8 ;  /* 0x000000140c08723c */ /* 0x044fe20000001808 */
[----:B------:R-:W-:Y:S04]  /*56640*/  STL.64 [R1+0x7558], R26 ;  /* 0x0075581a01007387 */ /* 0x000fe80000100a00 */
[----:B------:R0:W-:Y:S04]  /*56650*/  STL.64 [R1+0x7550], R24 ;  /* 0x0075501801007387 */ /* 0x0001e80000100a00 */
[----:B0-----:R-:W2:Y:S04]  /*56660*/  LDL.LU R24, [R1+0x3f0] ;  /* 0x0003f00001187983 */ /* 0x001ea80000300800 */
[----:B------:R-:W2:Y:S04]  /*56670*/  LDL.LU R25, [R1+0x3f4] ;  /* 0x0003f40001197983 */ /* 0x000ea80000300800 */
        /* <DEDUP_REMOVED lines=10> */
[----:B0-----:R-:W3:Y:S04]  /*56720*/  LDL.LU.64 R10, [R1+0x7678] ;  /* 0x00767800010a7983 */ /* 0x001ee80000300a00 */
[----:B------:R-:W3:Y:S04]  /*56730*/  LDL.LU R9, [R1+0x7670] ;  /* 0x0076700001097983 */ /* 0x000ee80000300800 */
[----:B------:R-:W-:Y:S04]  /*56740*/  STL.64 [R1+0x7538], R22 ;  /* 0x0075381601007387 */ /* 0x000fe80000100a00 */
[----:B------:R0:W-:Y:S04]  /*56750*/  STL.64 [R1+0x7530], R20 ;  /* 0x0075301401007387 */ /* 0x0001e80000100a00 */
[----:B0-----:R-:W3:Y:S04]  /*56760*/  LDL.LU R20, [R1+0x3d0] ;  /* 0x0003d00001147983 */ /* 0x001ee80000300800 */
[----:B------:R-:W3:Y:S04]  /*56770*/  LDL.LU R21, [R1+0x3d4] ;  /* 0x0003d40001157983 */ /* 0x000ee80000300800 */
[----:B------:R-:W3:Y:S04]  /*56780*/  LDL.LU R22, [R1+0x3d8] ;  /* 0x0003d80001167983 */ /* 0x000ee80000300800 */
[----:B------:R-:W3:Y:S01]  /*56790*/  LDL.LU R23, [R1+0x3dc] ;  /* 0x0003dc0001177983 */ /* 0x000ee20000300800 */
[----:B----4-:R-:W-:-:S02]  /*567a0*/  F2FP.F16.E4M3.UNPACK_B R18, R18.H1 ;  /* 0x00000012ff12723e */ /* 0x010fc400030006ff */
[----:B------:R-:W-:Y:S02]  /*567b0*/  F2FP.F16.E4M3.UNPACK_B R19, R19.H1 ;  /* 0x00000013ff13723e */ /* 0x000fe400030006ff */
[----:B--2---:R-:W-:Y:S02]  /*567c0*/  F2FP.F16.E4M3.UNPACK_B R16, R16.H1 ;  /* 0x00000010ff10723e */ /* 0x004fe400030006ff */
[----:B------:R-:W-:Y:S02]  /*567d0*/  F2FP.F16.E4M3.UNPACK_B R17, R17.H1 ;  /* 0x00000011ff11723e */ /* 0x000fe400030006ff */
[----:B---3--:R-:W-:Y:S01]  /*567e0*/  F2FP.F16.E4M3.UNPACK_B R10, R10.H1 ;  /* 0x0000000aff0a723e */ /* 0x008fe200030006ff */
[----:B------:R-:W-:Y:S01]  /*567f0*/  HMMA.16816.F32 R20, R12, R18, R20 ;  /* 0x000000120c14723c */ /* 0x000fe20000001814 */
[----:B------:R-:W-:-:S15]  /*56800*/  F2FP.F16.E4M3.UNPACK_B R11, R11.H1 ;  /* 0x0000000bff0b723e */ /* 0x000fde00030006ff */
[----:B------:R-:W-:-:S03]  /*56810*/  NOP ;  /* 0x0000000000007918 */ /* 0x000fc60000000000 */
[----:B------:R-:W-:Y:S04]  /*56820*/  STL.64 [R1+0x3d0], R20 ;  /* 0x0003d01401007387 */ /* 0x000fe80000100a00 */
[----:B------:R0:W-:Y:S04]  /*56830*/  STL.64 [R1+0x3d8], R22 ;  /* 0x0003d81601007387 */ /* 0x0001e80000100a00 */
[----:B------:R-:W-:Y:S04]  /*56840*/  STL.64 [R1+0x7518], R18 ;  /* 0x0075181201007387 */ /* 0x000fe80000100a00 */
[----:B------:R1:W-:Y:S01]  /*56850*/  STL.64 [R1+0x7510], R16 ;  /* 0x0075101001007387 */ /* 0x0003e20000100a00 */
[C---:B0-----:R-:W-:Y:S08]  /*56860*/  HMMA.16816.F32 R20, R12.reuse, R16, R24 ;  /* 0x000000100c14723c */ /* 0x041ff00000001818 */
[----:B-1----:R-:W-:Y:S01]  /*56870*/  HMMA.16816.F32 R16, R12, R10, R4 ;  /* 0x0000000a0c10723c */ /* 0x002fe20000001804 */
[----:B------:R-:W-:-:S10]  /*56880*/  F2FP.F16.E4M3.UNPACK_B R8, R9.H1 ;  /* 0x00000009ff08723e */ /* 0x000fd400030006ff */
[----:B------:R0:W-:Y:S04]  /*56890*/  STL.64 [R1+0x3f0], R20 ;  /* 0x0003f01401007387 */ /* 0x0001e80000100a00 */
[----:B------:R-:W-:Y:S04]  /*568a0*/  STL.64 [R1+0x3f8], R22 ;  /* 0x0003f81601007387 */ /* 0x000fe80000100a00 */
[----:B------:R-:W2:Y:S04]  /*568b0*/  LDL.LU R9, [R1+0x1a4] ;  /* 0x0001a40001097983 */ /* 0x000ea80000300800 */
[----:B------:R-:W3:Y:S04]  /*568c0*/  LDL.LU R6, [R1+0x1a8] ;  /* 0x0001a80001067983 */ /* 0x000ee80000300800 */
[----:B------:R-:W-:Y:S04]  /*568d0*/  STL.64 [R1+0x410], R16 ;  /* 0x0004101001007387 */ /* 0x000fe80000100a00 */
[----:B------:R-:W-:Y:S04]  /*568e0*/  STL.64 [R1+0x418], R18 ;  /* 0x0004181201007387 */ /* 0x000fe80000100a00 */
[----:B------:R-:W4:Y:S04]  /*568f0*/  LDL.LU R7, [R1+0x1ac] ;  /* 0x0001ac0001077983 */ /* 0x000f280000300800 */
[----:B------:R-:W2:Y:S04]  /*56900*/  LDL.LU R4, [R1+0x1b0] ;  /* 0x0001b00001047983 */ /* 0x000ea80000300800 */
[----:B------:R-:W2:Y:S04]  /*56910*/  LDL.LU R5, [R1+0x1b4] ;  /* 0x0001b40001057983 */ /* 0x000ea80000300800 */
[----:B------:R-:W2:Y:S04]  /*56920*/  LDL.LU R2, [R1+0x1b8] ;  /* 0x0001b80001027983 */ /* 0x000ea80000300800 */
[----:B------:R-:W2:Y:S04]  /*56930*/  LDL.LU R3, [R1+0x1bc] ;  /* 0x0001bc0001037983 */ /* 0x000ea80000300800 */
[----:B0-----:R-:W2:Y:S04]  /*56940*/  LDL.LU R20, [R1+0x31e4] ;  /* 0x0031e40001147983 */ /* 0x001ea80000300800 */
        /* <DEDUP_REMOVED lines=20> */
[----:B------:R-:W-:-:S03]  /*56a90*/  F2FP.F16.E4M3.UNPACK_B R9, R9.H1 ;  /* 0x00000009ff09723e */ /* 0x000fc600030006ff */
[----:B--2---:R-:W-:Y:S04]  /*56aa0*/  STL.64 [R1+0x7668], R18 ;  /* 0x0076681201007387 */ /* 0x004fe80000100a00 */
[----:B------:R0:W-:Y:S04]  /*56ab0*/  STL.64 [R1+0x7660], R16 ;  /* 0x0076601001007387 */ /* 0x0001e80000100a00 */
[----:B0-----:R-:W2:Y:S04]  /*56ac0*/  LDL.LU R16, [R1+0x430] ;  /* 0x0004300001107983 */ /* 0x001ea80000300800 */
[----:B------:R-:W2:Y:S04]  /*56ad0*/  LDL.LU R17, [R1+0x434] ;  /* 0x0004340001117983 */ /* 0x000ea80000300800 */
[----:B------:R-:W2:Y:S04]  /*56ae0*/  LDL.LU R18, [R1+0x438] ;  /* 0x0004380001127983 */ /* 0x000ea80000300800 */
[----:B------:R-:W2:Y:S04]  /*56af0*/  LDL.LU R19, [R1+0x43c] ;  /* 0x00043c0001137983 */ /* 0x000ea80000300800 */
[----:B------:R-:W3:Y:S04]  /*56b00*/  LDL.64 R22, [R1+0x98] ;  /* 0x0000980001167983 */ /* 0x000ee80000100a00 */
[----:B------:R-:W3:Y:S04]  /*56b10*/  LDL.LU R24, [R1+0x1050] ;  /* 0x0010500001187983 */ /* 0x000ee80000300800 */
[----:B------:R-:W3:Y:S04]  /*56b20*/  LDL.LU R25, [R1+0x1054] ;  /* 0x0010540001197983 */ /* 0x000ee80000300800 */
[----:B------:R-:W3:Y:S04]  /*56b30*/  LDL.LU R26, [R1+0x1058] ;  /* 0x00105800011a7983 */ /* 0x000ee80000300800 */
[----:B------:R-:W3:Y:S04]  /*56b40*/  LDL.LU R27, [R1+0x105c] ;  /* 0x00105c00011b7983 */ /* 0x000ee80000300800 */
[----:B------:R-:W3:Y:S01]  /*56b50*/  LDL.64 R28, [R1+0x90] ;  /* 0x00009000011c7983 */ /* 0x000ee20000100a00 */
[----:B--2---:R-:W-:-:S15]  /*56b60*/  HMMA.16816.F32 R16, R12, R8, R16 ;  /* 0x000000080c10723c */ /* 0x004fde0000001810 */
[----:B------:R-:W-:-:S04]  /*56b70*/  NOP ;  /* 0x0000000000007918 */ /* 0x000fc80000000000 */
[----:B------:R-:W-:Y:S04]  /*56b80*/  STL.64 [R1+0x430], R16 ;  /* 0x0004301001007387 */ /* 0x000fe80000100a00 */
[----:B------:R0:W-:Y:S04]  /*56b90*/  STL.64 [R1+0x438], R18 ;  /* 0x0004381201007387 */ /* 0x0001e80000100a00 */
[----:B0-----:R-:W2:Y:S04]  /*56ba0*/  LDL.LU.64 R18, [R1+0x7668] ;  /* 0x0076680001127983 */ /* 0x001ea80000300a00 */
[----:B------:R-:W2:Y:S01]  /*56bb0*/  LDL.LU.64 R16, [R1+0x7660] ;  /* 0x0076600001107983 */ /* 0x000ea20000300a00 */
[----:B---3--:R-:W-:-:S02]  /*56bc0*/  F2FP.F16.E4M3.UNPACK_B R6, R6.H1 ;  /* 0x00000006ff06723e */ /* 0x008fc400030006ff */
[----:B----4-:R-:W-:Y:S01]  /*56bd0*/  F2FP.F16.E4M3.UNPACK_B R7, R7.H1 ;  /* 0x00000007ff07723e */ /* 0x010fe200030006ff */
[----:B------:R-:W-:Y:S04]  /*56be0*/  STL.64 [R1+0x74f8], R10 ;  /* 0x0074f80a01007387 */ /* 0x000fe80000100a00 */
[----:B------:R0:W-:Y:S04]  /*56bf0*/  STL.64 [R1+0x74f0], R8 ;  /* 0x0074f00801007387 */ /* 0x0001e80000100a00 */
[----:B0-----:R-:W3:Y:S04]  /*56c00*/  LDL.LU R8, [R1+0x4e0] ;  /* 0x0004e00001087983 */ /* 0x001ee80000300800 */
[----:B------:R-:W3:Y:S04]  /*56c10*/  LDL.LU R9, [R1+0x4e4] ;  /* 0x0004e40001097983 */ /* 0x000ee80000300800 */
[----:B------:R-:W3:Y:S04]  /*56c20*/  LDL.LU R10, [R1+0x4e8] ;  /* 0x0004e800010a7983 */ /* 0x000ee80000300800 */
[----:B------:R-:W3:Y:S01]  /*56c30*/  LDL.LU R11, [R1+0x4ec] ;  /* 0x0004ec00010b7983 */ /* 0x000ee20000300800 */
[----:B--2---:R-:W-:-:S15]  /*56c40*/  HMMA.16816.F32 R16, R12, R6, R16 ;  /* 0x000000060c10723c */ /* 0x004fde0000001810 */
[----:B------:R-:W-:-:S04]  /*56c50*/  NOP ;  /* 0x0000000000007918 */ /* 0x000fc80000000000 */
[----:B------:R-:W-:Y:S04]  /*56c60*/  STL.64 [R1+0x460], R16 ;  /* 0x0004601001007387 */ /* 0x000fe80000100a00 */
[----:B------:R0:W-:Y:S04]  /*56c70*/  STL.64 [R1+0x468], R18 ;  /* 0x0004681201007387 */ /* 0x0001e80000100a00 */
[----:B0-----:R-:W2:Y:S04]  /*56c80*/  LDL.LU.64 R18, [R1+0x7658] ;  /* 0x0076580001127983 */ /* 0x001ea80000300a00 */
[----:B------:R-:W2:Y:S01]  /*56c90*/  LDL.LU.64 R16, [R1+0x7650] ;  /* 0x0076500001107983 */ /* 0x000ea20000300a00 */
[----:B------:R-:W-:-:S02]  /*56ca0*/  F2FP.F16.E4M3.UNPACK_B R4, R4.H1 ;  /* 0x00000004ff04723e */ /* 0x000fc400030006ff */
[----:B------:R-:W-:-:S07]  /*56cb0*/  F2FP.F16.E4M3.UNPACK_B R5, R5.H1 ;  /* 0x00000005ff05723e */ /* 0x000fce00030006ff */
[----:B--2---:R-:W-:-:S15]  /*56cc0*/  HMMA.16816.F32 R16, R12, R4, R16 ;  /* 0x000000040c10723c */ /* 0x004fde0000001810 */
[----:B------:R-:W-:-:S04]  /*56cd0*/  NOP ;  /* 0x0000000000007918 */ /* 0x000fc80000000000 */
[----:B------:R-:W-:Y:S04]  /*56ce0*/  STL.64 [R1+0x4f0], R16 ;  /* 0x0004f01001007387 */ /* 0x000fe80000100a00 */
[----:B------:R0:W-:Y:S04]  /*56cf0*/  STL.64 [R1+0x4f8], R18 ;  /* 0x0004f81201007387 */ /* 0x0001e80000100a00 */
[----:B0-----:R-:W2:Y:S04]  /*56d00*/  LDL.LU.64 R18, [R1+0x7648] ;  /* 0x0076480001127983 */ /* 0x001ea80000300a00 */
[----:B------:R-:W2:Y:S04]  /*56d10*/  LDL.LU.64 R16, [R1+0x7640] ;  /* 0x0076400001107983 */ /* 0x000ea80000300a00 */
[----:B------:R0:W-:Y:S04]  /*56d20*/  STL.64 [R1+0x74e8], R6 ;  /* 0x0074e80601007387 */ /* 0x0001e80000100a00 */
[----:B0-----:R-:W4:Y:S04]  /*56d30*/  LDL.LU R6, [R1+0x31d4] ;  /* 0x0031d40001067983 */ /* 0x001f280000300800 */
[----:B------:R-:W2:Y:S04]  /*56d40*/  LDL.LU R7, [R1+0x31e8] ;  /* 0x0031e80001077983 */ /* 0x000ea80000300800 */
[----:B------:R0:W-:Y:S04]  /*56d50*/  STL.64 [R1+0x74e0], R4 ;  /* 0x0074e00401007387 */ /* 0x0001e80000100a00 */
[----:B0-----:R-:W2:Y:S04]  /*56d60*/  LDL.LU R4, [R1+0x31e0] ;  /* 0x0031e00001047983 */ /* 0x001ea80000300800 */
[----:B------:R-:W2:Y:S01]  /*56d70*/  LDL.LU R5, [R1+0x31dc] ;  /* 0x0031dc0001057983 */ /* 0x000ea20000300800 */
[----:B----4-:R-:W-:-:S03]  /*56d80*/  IMAD R6, R6, 0x100, R20 ;  /* 0x0000010006067824 */ /* 0x010fc600078e0214 */
[----:B------:R-:W4:Y:S01]  /*56d90*/  LDL.LU R20, [R1+0x7638] ;  /* 0x0076380001147983 */ /* 0x000f220000300800 */
[----:B------:R-:W-:Y:S02]  /*56da0*/  F2FP.F16.E4M3.UNPACK_B R2, R2.H1 ;  /* 0x00000002ff02723e */ /* 0x000fe400030006ff */
[----:B------:R-:W-:Y:S01]  /*56db0*/  F2FP.F16.E4M3.UNPACK_B R3, R3.H1 ;  /* 0x00000003ff03723e */ /* 0x000fe200030006ff */
[----:B------:R-:W-:Y:S02]  /*56dc0*/  IMAD R0, R0, 0x100, R21 ;  /* 0x0000010000007824 */ /* 0x000fe400078e0215 */
[----:B--2---:R-:W-:-:S04]  /*56dd0*/  IMAD R5, R5, 0x100, R4 ;  /* 0x0000010005057824 */ /* 0x004fc800078e0204 */
[----:B---3--:R-:W-:Y:S01]  /*56de0*/  HMMA.16816.F32 R8, R12, R2, R8 ;  /* 0x000000020c08723c */ /* 0x008fe20000001808 */
[----:B------:R-:W-:Y:S02]  /*56df0*/  F2FP.F16.E4M3.UNPACK_B R12, R6 ;  /* 0x00000006ff0c723e */ /* 0x000fe400020006ff */
[----:B------:R-:W-:Y:S02]  /*56e00*/  F2FP.F16.E4M3.UNPACK_B R15, R0 ;  /* 0x00000000ff0f723e */ /* 0x000fe400020006ff */
[----:B------:R-:W-:Y:S01]  /*56e10*/  F2FP.F16.E4M3.UNPACK_B R13, R5 ;  /* 0x00000005ff0d723e */ /* 0x000fe200020006ff */
[----:B------:R0:W-:Y:S04]  /*56e20*/  STL [R1+0x7464], R2 ;  /* 0x0074640201007387 */ /* 0x0001e80000100800 */
[----:B------:R-:W-:Y:S01]  /*56e30*/  STL [R1+0x7460], R3 ;  /* 0x0074600301007387 */ /* 0x000fe20000100800 */
[----:B------:R-:W-:-:S02]  /*56e40*/  IMAD.MOV.U32 R0, RZ, RZ, R23 ;  /* 0x000000ffff007224 */ /* 0x000fc400078e0017 */
[----:B0-----:R-:W-:-:S06]  /*56e50*/  IMAD.MOV.U32 R2, RZ, RZ, R22 ;  /* 0x000000ffff027224 */ /* 0x001fcc00078e0016 */
[----:B------:R-:W-:Y:S04]  /*56e60*/  STL.64 [R1+0x4e0], R8 ;  /* 0x0004e00801007387 */ /* 0x000fe80000100a00 */
[----:B------:R-:W-:Y:S01]  /*56e70*/  STL.64 [R1+0x4e8], R10 ;  /* 0x0004e80a01007387 */ /* 0x000fe20000100a00 */
[----:B----4-:R-:W-:-:S05]  /*56e80*/  IMAD R4, R20, 0x100, R7 ;  /* 0x0000010014047824 */ /* 0x010fca00078e0207 */
[----:B------:R-:W-:-:S07]  /*56e90*/  F2FP.F16.E4M3.UNPACK_B R14, R4 ;  /* 0x00000004ff0e723e */ /* 0x000fce00020006ff */
[----:B------:R-:W-:-:S15]  /*56ea0*/  HMMA.16816.F32 R4, R12, R22, R16 ;  /* 0x000000160c04723c */ /* 0x000fde0000001810 */
[----:B------:R-:W-:-:S04]  /*56eb0*/  NOP ;  /* 0x0000000000007918 */ /* 0x000fc80000000000 */
[----:B------:R-:W-:Y:S04]  /*56ec0*/  STL.64 [R1+0x1060], R4 ;  /* 0x0010600401007387 */ /* 0x000fe80000100a00 */
[----:B------:R0:W-:Y:S04]  /*56ed0*/  STL.64 [R1+0x1068], R6 ;  /* 0x0010680601007387 */ /* 0x0001e80000100a00 */
[----:B------:R-:W-:Y:S04]  /*56ee0*/  STL [R1+0x7474], R0 ;  /* 0x0074740001007387 */ /* 0x000fe80000100800 */
[----:B------:R-:W-:Y:S04]  /*56ef0*/  STL [R1+0x7470], R2 ;  /* 0x0074700201007387 */ /* 0x000fe80000100800 */
[----:B0-----:R-:W2:Y:S01]  /*56f00*/  LDL.64 R6, [R1+0x68] ;  /* 0x0000680001067983 */ /* 0x001ea20000100a00 */
[----:B------:R-:W-:-:S15]  /*56f10*/  HMMA.16816.F32 R8, R12, R28, R24 ;  /* 0x0000001c0c08723c */ /* 0x000fde0000001818 */
[----:B------:R-:W-:-:S04]  /*56f20*/  NOP ;  /* 0x0000000000007918 */ /* 0x000fc80000000000 */
[----:B------:R0:W-:Y:S04]  /*56f30*/  STL.64 [R1+0x1050], R8 ;  /* 0x0010500801007387 */ /* 0x0001e80000100a00 */
[----:B------:R1:W-:Y:S04]  /*56f40*/  STL.64 [R1+0x1058], R10 ;  /* 0x0010580a01007387 */ /* 0x0003e80000100a00 */
[----:B--2---:R2:W-:Y:S04]  /*56f50*/  STL.64 [R1+0x7600], R6 ;  /* 0x0076000601007387 */ /* 0x0045e80000100a00 */
[----:B0-----:R-:W3:Y:S04]  /*56f60*/  LDL.LU R8, [R1+0xff0] ;  /* 0x000ff00001087983 */ /* 0x001ee80000300800 */
[----:B------:R-:W3:Y:S04]  /*56f70*/  LDL.LU R9, [R1+0xff4] ;  /* 0x000ff40001097983 */ /* 0x000ee80000300800 */
[----:B-1----:R-:W4:Y:S04]  /*56f80*/  LDL.LU R10, [R1+0xff8] ;  /* 0x000ff800010a7983 */ /* 0x002f280000300800 */
[----:B------:R-:W4:Y:S04]  /*56f90*/  LDL.LU R11, [R1+0xffc] ;  /* 0x000ffc00010b7983 */ /* 0x000f280000300800 */
[----:B------:R-:W3:Y:S04]  /*56fa0*/  LDL.64 R4, [R1+0x70] ;  /* 0x0000700001047983 */ /* 0x000ee80000100a00 */
[----:B--2---:R-:W2:Y:S04]  /*56fb0*/  LDL.64 R6, [R1+0x78] ;  /* 0x0000780001067983 */ /* 0x004ea80000100a00 */
[----:B--2---:R-:W-:Y:S04]  /*56fc0*/  STL.64 [R1+0x7620], R6 ;  /* 0x0076200601007387 */ /* 0x004fe80000100a00 */
[----:B---3--:R-:W-:Y:S04]  /*56fd0*/  STL.64 [R1+0x7618], R4 ;  /* 0x0076180401007387 */ /* 0x008fe80000100a00 */
[----:B----4-:R-:W-:Y:S04]  /*56fe0*/  STL.64 [R1+0x75e8], R10 ;  /* 0x0075e80a01007387 */ /* 0x010fe80000100a00 */
[----:B------:R0:W-:Y:S04]  /*56ff0*/  STL.64 [R1+0x75e0], R8 ;  /* 0x0075e00801007387 */ /* 0x0001e80000100a00 */
[----:B0-----:R-:W2:Y:S04]  /*57000*/  LDL.LU R8, [R1+0x1000] ;  /* 0x0010000001087983 */ /* 0x001ea80000300800 */
[----:B------:R-:W2:Y:S04]  /*57010*/  LDL.LU R9, [R1+0x1004] ;  /* 0x0010040001097983 */ /* 0x000ea80000300800 */
[----:B------:R-:W3:Y:S04]  /*57020*/  LDL.LU R10, [R1+0x1008] ;  /* 0x00100800010a7983 */ /* 0x000ee80000300800 */
[----:B------:R-:W3:Y:S04]  /*57030*/  LDL.LU R11, [R1+0x100c] ;  /* 0x00100c00010b7983 */ /* 0x000ee80000300800 */
[----:B------:R-:W4:Y:S04]  /*57040*/  LDL.LU R4, [R1+0x1030] ;  /* 0x0010300001047983 */ /* 0x000f280000300800 */
[----:B------:R-:W4:Y:S04]  /*57050*/  LDL.LU R5, [R1+0x1034] ;  /* 0x0010340001057983 */ /* 0x000f280000300800 */
[----:B------:R-:W2:Y:S04]  /*57060*/  LDL.LU R6, [R1+0x1038] ;  /* 0x0010380001067983 */ /* 0x000ea80000300800 */
[----:B------:R-:W2:Y:S04]  /*57070*/  LDL.LU R7, [R1+0x103c] ;  /* 0x00103c0001077983 */ /* 0x000ea80000300800 */
[----:B--2---:R-:W-:Y:S04]  /*57080*/  STL.64 [R1+0x7630], R6 ;  /* 0x0076300601007387 */ /* 0x004fe80000100a00 */
[----:B----4-:R0:W-:Y:S04]  /*57090*/  STL.64 [R1+0x7628], R4 ;  /* 0x0076280401007387 */ /* 0x0101e80000100a00 */
[----:B0-----:R-:W2:Y:S04]  /*570a0*/  LDL.LU R4, [R1+0x1040] ;  /* 0x0010400001047983 */ /* 0x001ea80000300800 */
[----:B------:R-:W2:Y:S04]  /*570b0*/  LDL.LU R5, [R1+0x1044] ;  /* 0x0010440001057983 */ /* 0x000ea80000300800 */
[----:B------:R-:W2:Y:S04]  /*570c0*/  LDL.LU R6, [R1+0x1048] ;  /* 0x0010480001067983 */ /* 0x000ea80000300800 */
[----:B------:R-:W2:Y:S04]  /*570d0*/  LDL.LU R7, [R1+0x104c] ;  /* 0x00104c0001077983 */ /* 0x000ea80000300800 */
[----:B---3--:R-:W-:Y:S04]  /*570e0*/  STL.64 [R1+0x75f8], R10 ;  /* 0x0075f80a01007387 */ /* 0x008fe80000100a00 */
[----:B------:R0:W-:Y:S04]  /*570f0*/  STL.64 [R1+0x75f0], R8 ;  /* 0x0075f00801007387 */ /* 0x0001e80000100a00 */
[----:B0-----:R-:W3:Y:S04]  /*57100*/  LDL.LU R8, [R1+0x1010] ;  /* 0x0010100001087983 */ /* 0x001ee80000300800 */
[----:B------:R-:W3:Y:S04]  /*57110*/  LDL.LU R9, [R1+0x1014] ;  /* 0x0010140001097983 */ /* 0x000ee80000300800 */
[----:B------:R-:W4:Y:S04]  /*57120*/  LDL.LU R10, [R1+0x1018] ;  /* 0x00101800010a7983 */ /* 0x000f280000300800 */
[----:B------:R-:W4:Y:S01]  /*57130*/  LDL.LU R11, [R1+0x101c] ;  /* 0x00101c00010b7983 */ /* 0x000f220000300800 */
[----:B------:R-:W-:-:S03]  /*57140*/  IMAD.MOV.U32 R3, RZ, RZ, R29 ;  /* 0x000000ffff037224 */ /* 0x000fc600078e001d */
[----:B----4-:R-:W-:Y:S04]  /*57150*/  STL.64 [R1+0x7610], R10 ;  /* 0x0076100a01007387 */ /* 0x010fe80000100a00 */
[----:B---3--:R0:W-:Y:S04]  /*57160*/  STL.64 [R1+0x7608], R8 ;  /* 0x0076080801007387 */ /* 0x0081e80000100a00 */
[----:B0-----:R-:W3:Y:S04]  /*57170*/  LDL.LU R8, [R1+0x1020] ;  /* 0x0010200001087983 */ /* 0x001ee80000300800 */
[----:B------:R-:W3:Y:S04]  /*57180*/  LDL.LU R9, [R1+0x1024] ;  /* 0x0010240001097983 */ /* 0x000ee80000300800 */
[----:B------:R-:W3:Y:S04]  /*57190*/  LDL.LU R10, [R1+0x1028] ;  /* 0x00102800010a7983 */ /* 0x000ee80000300800 */
[----:B------:R-:W3:Y:S04]  /*571a0*/  LDL.LU R11, [R1+0x102c] ;  /* 0x00102c00010b7983 */ /* 0x000ee80000300800 */
[----:B------:R-:W4:Y:S04]  /*571b0*/  LDL.64 R20, [R1+0x60] ;  /* 0x0000600001147983 */ /* 0x000f280000100a00 */
[----:B------:R-:W2:Y:S04]  /*571c0*/  LDL.LU R16, [R1+0xfe0] ;  /* 0x000fe00001107983 */ /* 0x000ea80000300800 */
[----:B------:R-:W2:Y:S04]  /*571d0*/  LDL.LU R17, [R1+0xfe4] ;  /* 0x000fe40001117983 */ /* 0x000ea80000300800 */
[----:B------:R-:W2:Y:S04]  /*571e0*/  LDL.LU R18, [R1+0xfe8] ;  /* 0x000fe80001127983 */ /* 0x000ea80000300800 */
[----:B------:R-:W2:Y:S04]  /*571f0*/  LDL.LU R19, [R1+0xfec] ;  /* 0x000fec0001137983 */ /* 0x000ea80000300800 */
[----:B------:R-:W2:Y:S04]  /*57200*/  LDL.64 R22, [R1+0x58] ;  /* 0x0000580001167983 */ /* 0x000ea80000100a00 */
[----:B------:R-:W2:Y:S04]  /*57210*/  LDL.LU R24, [R1+0xfd0] ;  /* 0x000fd00001187983 */ /* 0x000ea80000300800 */
[----:B------:R-:W2:Y:S04]  /*57220*/  LDL.LU R25, [R1+0xfd4] ;  /* 0x000fd40001197983 */ /* 0x000ea80000300800 */
[----:B------:R-:W2:Y:S04]  /*57230*/  LDL.LU R26, [R1+0xfd8] ;  /* 0x000fd800011a7983 */ /* 0x000ea80000300800 */
[----:B------:R-:W2:Y:S04]  /*57240*/  LDL.LU R27, [R1+0xfdc] ;  /* 0x000fdc00011b7983 */ /* 0x000ea80000300800 */
[----:B------:R-:W2:Y:S04]  /*57250*/  LDL.64 R28, [R1+0x50] ;  /* 0x00005000011c7983 */ /* 0x000ea80000100a00 */
[----:B------:R0:W-:Y:S04]  /*57260*/  STL [R1+0x7478], R3 ;  /* 0x0074780301007387 */ /* 0x0001e80000100800 */
[----:B0-----:R-:W2:Y:S02]  /*57270*/  LDL.64 R2, [R1+0x88] ;  /* 0x0000880001027983 */ /* 0x001ea40000100a00 */
[----:B--2---:R-:W-:Y:S01]  /*57280*/  HMMA.16816.F32 R4, R12, R2, R4 ;  /* 0x000000020c04723c */ /* 0x004fe20000001804 */
[----:B------:R-:W-:-:S02]  /*57290*/  IMAD.MOV.U32 R0, RZ, RZ, R2 ;  /* 0x000000ffff007224 */ /* 0x000fc400078e0002 */
[----:B------:R-:W-:-:S15]  /*572a0*/  IMAD.MOV.U32 R2, RZ, RZ, R3 ;  /* 0x000000ffff027224 */ /* 0x000fde00078e0003 */
[----:B------:R-:W-:Y:S01]  /*572b0*/  NOP ;  /* 0x0000000000007918 */ /* 0x000fe20000000000 */
[----:B------:R-:W-:Y:S04]  /*572c0*/  STL.64 [R1+0x1040], R4 ;  /* 0x0010400401007387 */ /* 0x000fe80000100a00 */
[----:B------:R0:W-:Y:S04]  /*572d0*/  STL.64 [R1+0x1048], R6 ;  /* 0x0010480601007387 */ /* 0x0001e80000100a00 */
[----:B0-----:R-:W2:Y:S04]  /*572e0*/  LDL.LU.64 R6, [R1+0x7630] ;  /* 0x0076300001067983 */ /* 0x001ea80000300a00 */
[----:B------:R-:W2:Y:S04]  /*572f0*/  LDL.LU.64 R4, [R1+0x7628] ;  /* 0x0076280001047983 */ /* 0x000ea80000300a00 */
[----:B------:R0:W-:Y:S04]  /*57300*/  STL [R1+0x7480], R2 ;  /* 0x0074800201007387 */ /* 0x0001e80000100800 */
[----:B0-----:R-:W2:Y:S04]  /*57310*/  LDL.64 R2, [R1+0x80] ;  /* 0x0000800001027983 */ /* 0x001ea80000100a00 */
[----:B------:R-:W-:Y:S01]  /*57320*/  STL [R1+0x747c], R0 ;  /* 0x00747c0001007387 */ /* 0x000fe20000100800 */
[----:B--2---:R-:W-:-:S15]  /*57330*/  HMMA.16816.F32 R4, R12, R2, R4 ;  /* 0x000000020c04723c */ /* 0x004fde0000001804 */
[----:B------:R-:W-:-:S04]  /*57340*/  NOP ;  /* 0x0000000000007918 */ /* 0x000fc80000000000 */
[----:B------:R-:W-:Y:S04]  /*57350*/  STL.64 [R1+0x1030], R4 ;  /* 0x0010300401007387 */ /* 0x000fe80000100a00 */
[----:B------:R0:W-:Y:S04]  /*57360*/  STL.64 [R1+0x1038], R6 ;  /* 0x0010380601007387 */ /* 0x0001e80000100a00 */
[----:B0-----:R-:W3:Y:S04]  /*57370*/  LDL.LU.64 R6, [R1+0x7620] ;  /* 0x0076200001067983 */ /* 0x001ee80000300a00 */
[----:B------:R-:W2:Y:S04]  /*57380*/  LDL.LU.64 R4, [R1+0x7618] ;  /* 0x0076180001047983 */ /* 0x000ea80000300a00 */
[----:B------:R-:W-:Y:S01]  /*57390*/  STL [R1+0x7484], R3 ;  /* 0x0074840301007387 */ /* 0x000fe20000100800 */
[----:B---3--:R-:W-:-:S15]  /*573a0*/  HMMA.16816.F32 R8, R12, R6, R8 ;  /* 0x000000060c08723c */ /* 0x008fde0000001808 */
[----:B------:R-:W-:-:S04]  /*573b0*/  NOP ;  /* 0x0000000000007918 */ /* 0x000fc80000000000 */
[----:B------:R-:W-:Y:S04]  /*573c0*/  STL.64 [R1+0x1020], R8 ;  /* 0x0010200801007387 */ /* 0x000fe80000100a00 */
[----:B------:R0:W-:Y:S04]  /*573d0*/  STL.64 [R1+0x1028], R10 ;  /* 0x0010280a01007387 */ /* 0x0001e80000100a00 */
[----:B0-----:R-:W2:Y:S04]  /*573e0*/  LDL.LU.64 R10, [R1+0x7610] ;  /* 0x00761000010a7983 */ /* 0x001ea80000300a00 */
[----:B------:R-:W2:Y:S01]  /*573f0*/  LDL.LU.64 R8, [R1+0x7608] ;  /* 0x0076080001087983 */ /* 0x000ea20000300a00 */
[----:B------:R-:W-:-:S02]  /*57400*/  IMAD.MOV.U32 R0, RZ, RZ, R7 ;  /* 0x000000ffff007224 */ /* 0x000fc400078e0007 */
[----:B------:R-:W-:Y:S02]  /*57410*/  IMAD.MOV.U32 R2, RZ, RZ, R6 ;  /* 0x000000ffff027224 */ /* 0x000fe400078e0006 */
[----:B------:R-:W3:Y:S04]  /*57420*/  LDL.LU.64 R6, [R1+0x7600] ;  /* 0x0076000001067983 */ /* 0x000ee80000300a00 */
[----:B------:R-:W-:Y:S04]  /*57430*/  STL [R1+0x748c], R0 ;  /* 0x00748c0001007387 */ /* 0x000fe80000100800 */
[----:B------:R-:W-:Y:S01]  /*57440*/  STL [R1+0x7488], R2 ;  /* 0x0074880201007387 */ /* 0x000fe20000100800 */
        /* <DEDUP_REMOVED lines=16> */
[----:B----4-:R-:W-:-:S03]  /*57550*/  IMAD.MOV.U32 R3, RZ, RZ, R21 ;  /* 0x000000ffff037224 */ /* 0x010fc600078e0015 */
[----:B------:R0:W-:Y:S04]  /*57560*/  STL [R1+0x7498], R2 ;  /* 0x0074980201007387 */ /* 0x0001e80000100800 */
[----:B------:R1:W-:Y:S04]  /*57570*/  STL [R1+0x7494], R0 ;  /* 0x0074940001007387 */ /* 0x0003e80000100800 */
[----:B------:R-:W-:Y:S01]  /*57580*/  STL [R1+0x749c], R3 ;  /* 0x00749c0301007387 */ /* 0x000fe20000100800 */
[----:B0-----:R-:W-:Y:S02]  /*57590*/  IMAD.MOV.U32 R2, RZ, RZ, R22 ;  /* 0x000000ffff027224 */ /* 0x001fe400078e0016 */
[----:B-1----:R-:W-:Y:S01]  /*575a0*/  IMAD.MOV.U32 R0, RZ, RZ, R23 ;  /* 0x000000ffff007224 */ /* 0x002fe200078e0017 */
[----:B--2---:R-:W-:-:S15]  /*575b0*/  HMMA.16816.F32 R4, R12, R20, R8 ;  /* 0x000000140c04723c */ /* 0x004fde0000001808 */
[----:B------:R-:W-:-:S04]  /*575c0*/  NOP ;  /* 0x0000000000007918 */ /* 0x000fc80000000000 */
[----:B------:R-:W-:Y:S04]  /*575d0*/  STL.64 [R1+0xff0], R4 ;  /* 0x000ff00401007387 */ /* 0x000fe80000100a00 */
[----:B------:R0:W-:Y:S02]  /*575e0*/  STL.64 [R1+0xff8], R6 ;  /* 0x000ff80601007387 */ /* 0x0001e40000100a00 */
[----:B0-----:R-:W-:-:S15]  /*575f0*/  HMMA.16816.F32 R4, R12, R22, R16 ;  /* 0x000000160c04723c */ /* 0x001fde0000001810 */
        /* <DEDUP_REMOVED lines=119> */
[----:B------:R0:W-:Y:S02]  /*57d70*/  STL.64 [R1+0xf68], R6 ;  /* 0x000f680601007387 */ /* 0x0001e40000100a00 */
[----:B0-----:R-:W-:Y:S02]  /*57d80*/  HMMA.16816.F32 R4, R12, R28, R24 ;  /* 0x0000001c0c04723c */ /* 0x001fe40000001818 */
[----:B------:R-:W-:Y:S04]  /*57d90*/  STL [R1+0x74d4], R0 ;  /* 0x0074d40001007387 */ /* 0x000fe80000100800 */
[----:B------:R-:W-:Y:S04]  /*57da0*/  STL [R1+0x74d0], R2 ;  /* 0x0074d00201007387 */ /* 0x000fe80000100800 */
[----:B------:R-:W2:Y:S09]  /*57db0*/  LDL.LU R16, [R1+0xee0] ;  /* 0x000ee00001107983 */ /* 0x000eb20000300800 */
[----:B------:R-:W-:Y:S04]  /*57dc0*/  STL.64 [R1+0xf50], R4 ;  /* 0x000f500401007387 */ /* 0x000fe80000100a00 */
[----:B------:R-:W-:Y:S04]  /*57dd0*/  STL.64 [R1+0xf58], R6 ;  /* 0x000f580601007387 */ /* 0x000fe80000100a00 */
[----:B------:R-:W2:Y:S04]  /*57de0*/  LDL.LU R17, [R1+0xee4] ;  /* 0x000ee40001117983 */ /* 0x000ea80000300800 */
[----:B------:R-:W3:Y:S04]  /*57df0*/  LDL.LU R18, [R1+0xee8] ;  /* 0x000ee80001127983 */ /* 0x000ee80000300800 */
[----:B------:R-:W3:Y:S04]  /*57e00*/  LDL.LU R19, [R1+0xeec] ;  /* 0x000eec0001137983 */ /* 0x000ee80000300800 */
[----:B------:R-:W4:Y:S04]  /*57e10*/  LDL.LU R20, [R1+0xf00] ;  /* 0x000f000001147983 */ /* 0x000f280000300800 */
[----:B------:R-:W4:Y:S04]  /*57e20*/  LDL.LU R21, [R1+0xf04] ;  /* 0x000f040001157983 */ /* 0x000f280000300800 */
        /* <DEDUP_REMOVED lines=12> */
[----:B------:R-:W-:-:S03]  /*57ef0*/  IMAD.MOV.U32 R3, RZ, RZ, R29 ;  /* 0x000000ffff037224 */ /* 0x000fc600078e001d */
[----:B--2---:R-:W-:Y:S04]  /*57f00*/  STL.64 [R1+0x7580], R26 ;  /* 0x0075801a01007387 */ /* 0x004fe80000100a00 */
[----:B------:R0:W-:Y:S04]  /*57f10*/  STL.64 [R1+0x7578], R24 ;  /* 0x0075781801007387 */ /* 0x0001e80000100a00 */
[----:B0-----:R-:W2:Y:S04]  /*57f20*/  LDL.LU R24, [R1+0xf40] ;  /* 0x000f400001187983 */ /* 0x001ea80000300800 */
[----:B------:R-:W2:Y:S04]  /*57f30*/  LDL.LU R25, [R1+0xf44] ;  /* 0x000f440001197983 */ /* 0x000ea80000300800 */
[----:B------:R-:W2:Y:S04]  /*57f40*/  LDL.LU R26, [R1+0xf48] ;  /* 0x000f4800011a7983 */ /* 0x000ea80000300800 */
[----:B------:R-:W2:Y:S04]  /*57f50*/  LDL.LU R27, [R1+0xf4c] ;  /* 0x000f4c00011b7983 */ /* 0x000ea80000300800 */
[----:B------:R-:W2:Y:S04]  /*57f60*/  LDL.64 R28, [R1] ;  /* 0x00000000011c7983 */ /* 0x000ea80000100a00 */
[----:B------:R-:W-:Y:S04]  /*57f70*/  STL.64 [R1+0x7548], R22 ;  /* 0x0075481601007387 */ /* 0x000fe80000100a00 */
[----:B----4-:R0:W-:Y:S04]  /*57f80*/  STL.64 [R1+0x7540], R20 ;  /* 0x0075401401007387 */ /* 0x0101e80000100a00 */
[----:B0-----:R-:W4:Y:S04]  /*57f90*/  LDL.LU R20, [R1+0xf10] ;  /* 0x000f100001147983 */ /* 0x001f280000300800 */
[----:B------:R-:W4:Y:S04]  /*57fa0*/  LDL.LU R21, [R1+0xf14] ;  /* 0x000f140001157983 */ /* 0x000f280000300800 */
[----:B------:R-:W4:Y:S04]  /*57fb0*/  LDL.LU R22, [R1+0xf18] ;  /* 0x000f180001167983 */ /* 0x000f280000300800 */
[----:B------:R-:W4:Y:S04]  /*57fc0*/  LDL.LU R23, [R1+0xf1c] ;  /* 0x000f1c0001177983 */ /* 0x000f280000300800 */
[----:B---3--:R-:W-:Y:S04]  /*57fd0*/  STL.64 [R1+0x7528], R18 ;  /* 0x0075281201007387 */ /* 0x008fe80000100a00 */
[----:B------:R0:W-:Y:S04]  /*57fe0*/  STL.64 [R1+0x7520], R16 ;  /* 0x0075201001007387 */ /* 0x0001e80000100a00 */
[----:B0-----:R-:W3:Y:S04]  /*57ff0*/  LDL.LU R16, [R1+0xef0] ;  /* 0x000ef00001107983 */ /* 0x001ee80000300800 */
[----:B------:R-:W3:Y:S04]  /*58000*/  LDL.LU R17, [R1+0xef4] ;  /* 0x000ef40001117983 */ /* 0x000ee80000300800 */
[----:B------:R-:W3:Y:S04]  /*58010*/  LDL.LU R18, [R1+0xef8] ;  /* 0x000ef80001127983 */ /* 0x000ee80000300800 */
[----:B------:R-:W3:Y:S04]  /*58020*/  LDL.LU R19, [R1+0xefc] ;  /* 0x000efc0001137983 */ /* 0x000ee80000300800 */
        /* <DEDUP_REMOVED lines=14> */
[----:B------:R0:W-:Y:S04]  /*58110*/  STL [R1+0x74d8], R3 ;  /* 0x0074d80301007387 */ /* 0x0001e80000100800 */
[----:B0-----:R-:W2:Y:S02]  /*58120*/  LDL.64 R2, [R1+0x8] ;  /* 0x0000080001027983 */ /* 0x001ea40000100a00 */
        /* <DEDUP_REMOVED lines=8> */
[----:B------:R-:W-:Y:S01]  /*581b0*/  IMAD.MOV.U32 R3, RZ, RZ, R29 ;  /* 0x000000ffff037224 */ /* 0x000fe200078e001d */
[----:B--2---:R-:W-:-:S15]  /*581c0*/  HMMA.16816.F32 R24, R12, R28, R24 ;  /* 0x0000001c0c18723c */ /* 0x004fde0000001818 */
[----:B------:R-:W-:-:S04]  /*581d0*/  NOP ;  /* 0x0000000000007918 */ /* 0x000fc80000000000 */
[----:B------:R-:W-:Y:S04]  /*581e0*/  STL.64 [R1+0xf30], R24 ;  /* 0x000f301801007387 */ /* 0x000fe80000100a00 */
[----:B------:R0:W-:Y:S04]  /*581f0*/  STL.64 [R1+0xf38], R26 ;  /* 0x000f381a01007387 */ /* 0x0001e80000100a00 */
[----:B0-----:R-:W2:Y:S04]  /*58200*/  LDL.LU.64 R26, [R1+0x7570] ;  /* 0x00757000011a7983 */ /* 0x001ea80000300a00 */
[----:B------:R-:W2:Y:S04]  /*58210*/  LDL.LU.64 R24, [R1+0x7568] ;  /* 0x0075680001187983 */ /* 0x000ea80000300a00 */
[----:B------:R-:W2:Y:S02]  /*58220*/  LDL.LU.64 R28, [R1+0x7560] ;  /* 0x00756000011c7983 */ /* 0x000ea40000300a00 */
[----:B--2---:R-:W-:-:S15]  /*58230*/  HMMA.16816.F32 R24, R12, R28, R24 ;  /* 0x0000001c0c18723c */ /* 0x004fde0000001818 */
[----:B------:R-:W-:-:S04]  /*58240*/  NOP ;  /* 0x0000000000007918 */ /* 0x000fc80000000000 */
[----:B------:R-:W-:Y:S04]  /*58250*/  STL.64 [R1+0xf20], R24 ;  /* 0x000f201801007387 */ /* 0x000fe80000100a00 */
[----:B------:R0:W-:Y:S04]  /*58260*/  STL.64 [R1+0xf28], R26 ;  /* 0x000f281a01007387 */ /* 0x0001e80000100a00 */
[----:B0-----:R-:W4:Y:S04]  /*58270*/  LDL.LU.64 R26, [R1+0x7558] ;  /* 0x00755800011a7983 */ /* 0x001f280000300a00 */
[----:B------:R-:W2:Y:S04]  /*58280*/  LDL.LU.64 R24, [R1+0x7550] ;  /* 0x0075500001187983 */ /* 0x000ea80000300a00 */
[----:B------:R-:W-:Y:S04]  /*58290*/  STL [R1+0x7468], R28 ;  /* 0x0074681c01007387 */ /* 0x000fe80000100800 */
[----:B------:R-:W-:Y:S01]  /*582a0*/  STL [R1+0x7448], R29 ;  /* 0x0074481d01007387 */ /* 0x000fe20000100800 */
        /* <DEDUP_REMOVED lines=10> */
[----:B0-----:R-:W3:Y:S04]  /*58350*/  LDL.LU.64 R22, [R1+0x7538] ;  /* 0x0075380001167983 */ /* 0x001ee80000300a00 */
[----:B------:R-:W2:Y:S04]  /*58360*/  LDL.LU.64 R20, [R1+0x7530] ;  /* 0x0075300001147983 */ /* 0x000ea80000300a00 */
[----:B------:R-:W-:Y:S04]  /*58370*/  STL.64 [R1+0x7298], R26 ;  /* 0x0072981a01007387 */ /* 0x000fe80000100a00 */
[----:B------:R0:W-:Y:S04]  /*58380*/  STL.64 [R1+0x7290], R24 ;  /* 0x0072901801007387 */ /* 0x0001e80000100a00 */
[----:B0-----:R-:W4:Y:S04]  /*58390*/  LDL.LU R24, [R1+0xe80] ;  /* 0x000e800001187983 */ /* 0x001f280000300800 */
[----:B------:R-:W4:Y:S04]  /*583a0*/  LDL.LU R25, [R1+0xe84] ;  /* 0x000e840001197983 */ /* 0x000f280000300800 */
[----:B------:R-:W4:Y:S04]  /*583b0*/  LDL.LU R26, [R1+0xe88] ;  /* 0x000e8800011a7983 */ /* 0x000f280000300800 */
[----:B------:R-:W4:Y:S01]  /*583c0*/  LDL.LU R27, [R1+0xe8c] ;  /* 0x000e8c00011b7983 */ /* 0x000f220000300800 */
[----:B---3--:R-:W-:-:S15]  /*583d0*/  HMMA.16816.F32 R16, R12, R22, R16 ;  /* 0x000000160c10723c */ /* 0x008fde0000001810 */
        /* <DEDUP_REMOVED lines=40> */
[----:B------:R-:W4:Y:S01]  /*58660*/  LDL.LU.64 R4, [R1+0x74e0] ;  /* 0x0074e00001047983 */ /* 0x000f220000300a00 */
[----:B---3--:R-:W-:Y:S03]  /*58670*/  HMMA.16816.F32 R16, R12, R8, R16 ;  /* 0x000000080c10723c */ /* 0x008fe60000001810 */
[----:B------:R-:W-:Y:S04]  /*58680*/  STL.64 [R1+0x7238], R10 ;  /* 0x0072380a01007387 */ /* 0x000fe80000100a00 */
[----:B------:R-:W-:-:S12]  /*58690*/  STL.64 [R1+0x7230], R8 ;  /* 0x0072300801007387 */ /* 0x000fd80000100a00 */
[----:B------:R-:W-:Y:S04]  /*586a0*/  STL.64 [R1+0xea0], R16 ;  /* 0x000ea01001007387 */ /* 0x000fe80000100a00 */
[----:B------:R2:W-:Y:S04]  /*586b0*/  STL.64 [R1+0xea8], R18 ;  /* 0x000ea81201007387 */ /* 0x0005e80000100a00 */
[----:B------:R-:W-:Y:S01]  /*586c0*/  STL [R1+0x746c], R15 ;  /* 0x00746c0f01007387 */ /* 0x000fe20000100800 */
[C---:B--2---:R-:W-:Y:S08]  /*586d0*/  HMMA.16816.F32 R16, R12.reuse, R6, R20 ;  /* 0x000000060c10723c */ /* 0x044ff00000001814 */
[----:B----4-:R-:W-:Y:S11]  /*586e0*/  HMMA.16816.F32 R8, R12, R4, R24 ;  /* 0x000000040c08723c */ /* 0x010ff60000001818 */
[----:B------:R-:W-:Y:S04]  /*586f0*/  STL.64 [R1+0xe90], R16 ;  /* 0x000e901001007387 */ /* 0x000fe80000100a00 */
[----:B------:R0:W-:Y:S04]  /*58700*/  STL.64 [R1+0xe98], R18 ;  /* 0x000e981201007387 */ /* 0x0001e80000100a00 */
[----:B------:R-:W2:Y:S04]  /*58710*/  LDL.LU R20, [R1+0xd30] ;  /* 0x000d300001147983 */ /* 0x000ea80000300800 */
[----:B------:R1:W-:Y:S04]  /*58720*/  STL.64 [R1+0xe80], R8 ;  /* 0x000e800801007387 */ /* 0x0003e80000100a00 */
[----:B------:R3:W-:Y:S04]  /*58730*/  STL.64 [R1+0xe88], R10 ;  /* 0x000e880a01007387 */ /* 0x0007e80000100a00 */
[----:B------:R-:W2:Y:S04]  /*58740*/  LDL.LU R21, [R1+0xd34] ;  /* 0x000d340001157983 */ /* 0x000ea80000300800 */
[----:B------:R-:W4:Y:S04]  /*58750*/  LDL.LU R22, [R1+0xd38] ;  /* 0x000d380001167983 */ /* 0x000f280000300800 */
[----:B------:R-:W4:Y:S04]  /*58760*/  LDL.LU R23, [R1+0xd3c] ;  /* 0x000d3c0001177983 */ /* 0x000f280000300800 */
[----:B----4-:R-:W-:Y:S04]  /*58770*/  STL.64 [R1+0x72a8], R22 ;  /* 0x0072a81601007387 */ /* 0x010fe80000100a00 */
[----:B--2---:R2:W-:Y:S04]  /*58780*/  STL.64 [R1+0x72a0], R20 ;  /* 0x0072a01401007387 */ /* 0x0045e80000100a00 */
[----:B0-----:R-:W4:Y:S01]  /*58790*/  LDL R18, [R1] ;  /* 0x0000000001127983 */ /* 0x001f220000100800 */
[----:B------:R-:W-:-:S02]  /*587a0*/  IMAD.MOV.U32 R19, RZ, RZ, R3 ;  /* 0x000000ffff137224 */ /* 0x000fc400078e0003 */
[----:B------:R-:W-:Y:S02]  /*587b0*/  IMAD.MOV.U32 R16, RZ, RZ, R0 ;  /* 0x000000ffff107224 */ /* 0x000fe400078e0000 */
[----:B------:R-:W-:Y:S01]  /*587c0*/  IMAD.MOV.U32 R17, RZ, RZ, R2 ;  /* 0x000000ffff117224 */ /* 0x000fe200078e0002 */
[----:B------:R-:W2:Y:S04]  /*587d0*/  LDL.LU R3, [R1+0x74d8] ;  /* 0x0074d80001037983 */ /* 0x000ea80000300800 */
[----:B------:R-:W2:Y:S04]  /*587e0*/  LDL.LU R0, [R1+0x74d4] ;  /* 0x0074d40001007983 */ /* 0x000ea80000300800 */
[----:B------:R-:W2:Y:S04]  /*587f0*/  LDL.LU R2, [R1+0x74d0] ;  /* 0x0074d00001027983 */ /* 0x000ea80000300800 */
[----:B----4-:R-:W-:Y:S04]  /*58800*/  STL.64 [R1+0x72b8], R18 ;  /* 0x0072b81201007387 */ /* 0x010fe80000100a00 */
[----:B------:R0:W-:Y:S04]  /*58810*/  STL.64 [R1+0x72b0], R16 ;  /* 0x0072b01001007387 */ /* 0x0001e80000100a00 */
[----:B-1----:R-:W4:Y:S04]  /*58820*/  LDL.LU R8, [R1+0xd40] ;  /* 0x000d400001087983 */ /* 0x002f280000300800 */
[----:B------:R-:W4:Y:S04]  /*58830*/  LDL.LU R9, [R1+0xd44] ;  /* 0x000d440001097983 */ /* 0x000f280000300800 */
[----:B---3--:R-:W3:Y:S04]  /*58840*/  LDL.LU R10, [R1+0xd48] ;  /* 0x000d4800010a7983 */ /* 0x008ee80000300800 */
[----:B------:R-:W3:Y:S01]  /*58850*/  LDL.LU R11, [R1+0xd4c] ;  /* 0x000d4c00010b7983 */ /* 0x000ee20000300800 */
[----:B--2---:R-:W-:-:S03]  /*58860*/  IMAD.MOV.U32 R27, RZ, RZ, R3 ;  /* 0x000000ffff1b7224 */ /* 0x004fc600078e0003 */
[----:B---3--:R1:W-:Y:S04]  /*58870*/  STL.64 [R1+0x72c8], R10 ;  /* 0x0072c80a01007387 */ /* 0x0083e80000100a00 */
[----:B----4-:R2:W-:Y:S04]  /*58880*/  STL.64 [R1+0x72c0], R8 ;  /* 0x0072c00801007387 */ /* 0x0105e80000100a00 */
[----:B------:R-:W3:Y:S04]  /*58890*/  LDL R26, [R1+0x10] ;  /* 0x00001000011a7983 */ /* 0x000ee80000100800 */
[----:B------:R-:W1:Y:S04]  /*588a0*/  LDL.LU R3, [R1+0x74cc] ;  /* 0x0074cc0001037983 */ /* 0x000e680000300800 */
[----:B------:R-:W4:Y:S04]  /*588b0*/  LDL.LU R20, [R1+0xd60] ;  /* 0x000d600001147983 */ /* 0x000f280000300800 */
[----:B------:R-:W4:Y:S04]  /*588c0*/  LDL.LU R21, [R1+0xd64] ;  /* 0x000d640001157983 */ /* 0x000f280000300800 */
[----:B------:R-:W2:Y:S04]  /*588d0*/  LDL.LU R22, [R1+0xd68] ;  /* 0x000d680001167983 */ /* 0x000ea80000300800 */
[----:B------:R-:W2:Y:S01]  /*588e0*/  LDL.LU R23, [R1+0xd6c] ;  /* 0x000d6c0001177983 */ /* 0x000ea20000300800 */
[----:B------:R-:W-:-:S02]  /*588f0*/  IMAD.MOV.U32 R24, RZ, RZ, R2 ;  /* 0x000000ffff187224 */ /* 0x000fc400078e0002 */
[----:B------:R-:W-:Y:S01]  /*58900*/  IMAD.MOV.U32 R25, RZ, RZ, R0 ;  /* 0x000000ffff197224 */ /* 0x000fe200078e0000 */
[----:B--2---:R-:W-:Y:S04]  /*58910*/  STL.64 [R1+0x72d8], R22 ;  /* 0x0072d81601007387 */ /* 0x004fe80000100a00 */
[----:B----4-:R-:W-:Y:S04]  /*58920*/  STL.64 [R1+0x72d0], R20 ;  /* 0x0072d01401007387 */ /* 0x010fe80000100a00 */
[----:B------:R-:W2:Y:S04]  /*58930*/  LDL.LU R2, [R1+0x74c8] ;  /* 0x0074c80001027983 */ /* 0x000ea80000300800 */
[----:B------:R-:W4:Y:S04]  /*58940*/  LDL.LU R0, [R1+0x74c4] ;  /* 0x0074c40001007983 */ /* 0x000f280000300800 */
[----:B---3--:R-:W-:Y:S04]  /*58950*/  STL.64 [R1+0x72e8], R26 ;  /* 0x0072e81a01007387 */ /* 0x008fe80000100a00 */
[----:B------:R3:W-:Y:S04]  /*58960*/  STL.64 [R1+0x72e0], R24 ;  /* 0x0072e01801007387 */ /* 0x0007e80000100a00 */
[----:B0-----:R-:W2:Y:S04]  /*58970*/  LDL.LU R16, [R1+0xd70] ;  /* 0x000d700001107983 */ /* 0x001ea80000300800 */
[----:B------:R-:W2:Y:S04]  /*58980*/  LDL.LU R17, [R1+0xd74] ;  /* 0x000d740001117983 */ /* 0x000ea80000300800 */
[----:B------:R-:W2:Y:S04]  /*58990*/  LDL.LU R18, [R1+0xd78] ;  /* 0x000d780001127983 */ /* 0x000ea80000300800 */
[----:B------:R-:W2:Y:S01]  /*589a0*/  LDL.LU R19, [R1+0xd7c] ;  /* 0x000d7c0001137983 */ /* 0x000ea20000300800 */
[----:B-1----:R-:W-:-:S03]  /*589b0*/  IMAD.MOV.U32 R11, RZ, RZ, R3 ;  /* 0x000000ffff0b7224 */ /* 0x002fc600078e0003 */
[----:B--2---:R0:W-:Y:S04]  /*589c0*/  STL.64 [R1+0x72f8], R18 ;  /* 0x0072f81201007387 */ /* 0x0041e80000100a00 */
[----:B------:R-:W-:Y:S04]  /*589d0*/  STL.64 [R1+0x72f0], R16 ;  /* 0x0072f01001007387 */ /* 0x000fe80000100a00 */
[----:B------:R-:W2:Y:S01]  /*589e0*/  LDL R10, [R1+0x20] ;  /* 0x00002000010a7983 */ /* 0x000ea20000100800 */
[----:B----4-:R-:W-:Y:S02]  /*589f0*/  IMAD.MOV.U32 R8, RZ, RZ, R0 ;  /* 0x000000ffff087224 */ /* 0x010fe400078e0000 */
[----:B------:R-:W-:Y:S01]  /*58a00*/  IMAD.MOV.U32 R9, RZ, RZ, R2 ;  /* 0x000000ffff097224 */ /* 0x000fe200078e0002 */
[----:B------:R-:W0:Y:S04]  /*58a10*/  LDL.LU R3, [R1+0x74c0] ;  /* 0x0074c00001037983 */ /* 0x000e280000300800 */
[----:B------:R-:W4:Y:S04]  /*58a20*/  LDL.LU R0, [R1+0x74bc] ;  /* 0x0074bc0001007983 */ /* 0x000f280000300800 */
[----:B------:R-:W4:Y:S04]  /*58a30*/  LDL.LU R2, [R1+0x74b8] ;  /* 0x0074b80001027983 */ /* 0x000f280000300800 */
[----:B--2---:R-:W-:Y:S04]  /*58a40*/  STL.64 [R1+0x7308], R10 ;  /* 0x0073080a01007387 */ /* 0x004fe80000100a00 */
[----:B------:R1:W-:Y:S04]  /*58a50*/  STL.64 [R1+0x7300], R8 ;  /* 0x0073000801007387 */ /* 0x0003e80000100a00 */
[----:B---3--:R-:W2:Y:S04]  /*58a60*/  LDL.LU R24, [R1+0xd90] ;  /* 0x000d900001187983 */ /* 0x008ea80000300800 */
[----:B------:R-:W2:Y:S04]  /*58a70*/  LDL.LU R25, [R1+0xd94] ;  /* 0x000d940001197983 */ /* 0x000ea80000300800 */
[----:B------:R-:W3:Y:S04]  /*58a80*/  LDL.LU R26, [R1+0xd98] ;  /* 0x000d9800011a7983 */ /* 0x000ee80000300800 */
[----:B------:R-:W3:Y:S01]  /*58a90*/  LDL.LU R27, [R1+0xd9c] ;  /* 0x000d9c00011b7983 */ /* 0x000ee20000300800 */
[----:B0-----:R-:W-:-:S03]  /*58aa0*/  IMAD.MOV.U32 R19, RZ, RZ, R3 ;  /* 0x000000ffff137224 */ /* 0x001fc600078e0003 */
[----:B---3--:R-:W-:Y:S04]  /*58ab0*/  STL.64 [R1+0x7318], R26 ;  /* 0x0073181a01007387 */ /* 0x008fe80000100a00 */
[----:B--2---:R0:W-:Y:S04]  /*58ac0*/  STL.64 [R1+0x7310], R24 ;  /* 0x0073101801007387 */ /* 0x0041e80000100a00 */
[----:B------:R-:W2:Y:S04]  /*58ad0*/  LDL R18, [R1+0x30] ;  /* 0x0000300001127983 */ /* 0x000ea80000100800 */
[----:B------:R-:W3:Y:S04]  /*58ae0*/  LDL.LU R3, [R1+0x74b4] ;  /* 0x0074b40001037983 */ /* 0x000ee80000300800 */
[----:B-1----:R-:W2:Y:S04]  /*58af0*/  LDL.LU R8, [R1+0xda0] ;  /* 0x000da00001087983 */ /* 0x002ea80000300800 */
[----:B------:R-:W2:Y:S04]  /*58b00*/  LDL.LU R9, [R1+0xda4] ;  /* 0x000da40001097983 */ /* 0x000ea80000300800 */
[----:B------:R-:W2:Y:S04]  /*58b10*/  LDL.LU R10, [R1+0xda8] ;  /* 0x000da800010a7983 */ /* 0x000ea80000300800 */
[----:B------:R-:W2:Y:S01]  /*58b20*/  LDL.LU R11, [R1+0xdac] ;  /* 0x000dac00010b7983 */ /* 0x000ea20000300800 */
[----:B----4-:R-:W-:-:S02]  /*58b30*/  IMAD.MOV.U32 R16, RZ, RZ, R2 ;  /* 0x000000ffff107224 */ /* 0x010fc400078e0002 */
[----:B------:R-:W-:Y:S01]  /*58b40*/  IMAD.MOV.U32 R17, RZ, RZ, R0 ;  /* 0x000000ffff117224 */ /* 0x000fe200078e0000 */
[----:B--2---:R3:W-:Y:S04]  /*58b50*/  STL.64 [R1+0x7328], R10 ;  /* 0x0073280a01007387 */ /* 0x0047e80000100a00 */
[----:B------:R1:W-:Y:S04]  /*58b60*/  STL.64 [R1+0x7320], R8 ;  /* 0x0073200801007387 */ /* 0x0003e80000100a00 */
[----:B------:R-:W2:Y:S04]  /*58b70*/  LDL.LU R2, [R1+0x74b0] ;  /* 0x0074b00001027983 */ /* 0x000ea80000300800 */
[----:B------:R-:W1:Y:S04]  /*58b80*/  LDL.LU R0, [R1+0x74ac] ;  /* 0x0074ac0001007983 */ /* 0x000e680000300800 */
[----:B------:R-:W-:Y:S04]  /*58b90*/  STL.64 [R1+0x7338], R18 ;  /* 0x0073381201007387 */ /* 0x000fe80000100a00 */
[----:B------:R-:W-:Y:S04]  /*58ba0*/  STL.64 [R1+0x7330], R16 ;  /* 0x0073301001007387 */ /* 0x000fe80000100a00 */
[----:B0-----:R-:W4:Y:S04]  /*58bb0*/  LDL.LU R24, [R1+0xdb0] ;  /* 0x000db00001187983 */ /* 0x001f280000300800 */
[----:B------:R-:W4:Y:S04]  /*58bc0*/  LDL.LU R25, [R1+0xdb4] ;  /* 0x000db40001197983 */ /* 0x000f280000300800 */
[----:B------:R-:W2:Y:S04]  /*58bd0*/  LDL.LU R26, [R1+0xdb8] ;  /* 0x000db800011a7983 */ /* 0x000ea80000300800 */
[----:B------:R-:W2:Y:S01]  /*58be0*/  LDL.LU R27, [R1+0xdbc] ;  /* 0x000dbc00011b7983 */ /* 0x000ea20000300800 */
[----:B---3--:R-:W-:-:S03]  /*58bf0*/  IMAD.MOV.U32 R11, RZ, RZ, R3 ;  /* 0x000000ffff0b7224 */ /* 0x008fc600078e0003 */
[----:B--2---:R-:W-:Y:S04]  /*58c00*/  STL.64 [R1+0x7348], R26 ;  /* 0x0073481a01007387 */ /* 0x004fe80000100a00 */
[----:B----4-:R0:W-:Y:S04]  /*58c10*/  STL.64 [R1+0x7340], R24 ;  /* 0x0073401801007387 */ /* 0x0101e80000100a00 */
[----:B------:R-:W2:Y:S01]  /*58c20*/  LDL R10, [R1+0x40] ;  /* 0x00004000010a7983 */ /* 0x000ea20000100800 */
[----:B-1----:R-:W-:Y:S02]  /*58c30*/  IMAD.MOV.U32 R8, RZ, RZ, R0 ;  /* 0x000000ffff087224 */ /* 0x002fe400078e0000 */
[----:B------:R-:W-:Y:S01]  /*58c40*/  IMAD.MOV.U32 R9, RZ, RZ, R2 ;  /* 0x000000ffff097224 */ /* 0x000fe200078e0002 */
[----:B------:R-:W3:Y:S04]  /*58c50*/  LDL.LU R3, [R1+0x74a8] ;  /* 0x0074a80001037983 */ /* 0x000ee80000300800 */
[----:B------:R-:W4:Y:S04]  /*58c60*/  LDL.LU R0, [R1+0x74a4] ;  /* 0x0074a40001007983 */ /* 0x000f280000300800 */
[----:B------:R-:W3:Y:S04]  /*58c70*/  LDL.LU R2, [R1+0x74a0] ;  /* 0x0074a00001027983 */ /* 0x000ee80000300800 */
[----:B--2---:R1:W-:Y:S04]  /*58c80*/  STL.64 [R1+0x7358], R10 ;  /* 0x0073580a01007387 */ /* 0x0043e80000100a00 */
[----:B------:R-:W-:Y:S04]  /*58c90*/  STL.64 [R1+0x7350], R8 ;  /* 0x0073500801007387 */ /* 0x000fe80000100a00 */
[----:B0-----:R-:W2:Y:S04]  /*58ca0*/  LDL.LU R24, [R1+0xdd0] ;  /* 0x000dd00001187983 */ /* 0x001ea80000300800 */
[----:B------:R-:W2:Y:S04]  /*58cb0*/  LDL.LU R25, [R1+0xdd4] ;  /* 0x000dd40001197983 */ /* 0x000ea80000300800 */
[----:B------:R-:W2:Y:S04]  /*58cc0*/  LDL.LU R26, [R1+0xdd8] ;  /* 0x000dd800011a7983 */ /* 0x000ea80000300800 */
[----:B------:R-:W2:Y:S04]  /*58cd0*/  LDL.LU R27, [R1+0xddc] ;  /* 0x000ddc00011b7983 */ /* 0x000ea80000300800 */
[----:B--2---:R-:W-:Y:S04]  /*58ce0*/  STL.64 [R1+0x7368], R26 ;  /* 0x0073681a01007387 */ /* 0x004fe80000100a00 */
[----:B------:R0:W-:Y:S04]  /*58cf0*/  STL.64 [R1+0x7360], R24 ;  /* 0x0073601801007387 */ /* 0x0001e80000100a00 */
[----:B-1----:R-:W2:Y:S01]  /*58d00*/  LDL R10, [R1+0x50] ;  /* 0x00005000010a7983 */ /* 0x002ea20000100800 */
[----:B---3--:R-:W-:-:S03]  /*58d10*/  IMAD.MOV.U32 R11, RZ, RZ, R3 ;  /* 0x000000ffff0b7224 */ /* 0x008fc600078e0003 */
[----:B------:R-:W3:Y:S04]  /*58d20*/  LDL.LU R3, [R1+0x749c] ;  /* 0x00749c0001037983 */ /* 0x000ee80000300800 */
[----:B--2---:R-:W-:Y:S04]  /*58d30*/  STL.64 [R1+0x7370], R10 ;  /* 0x0073700a01007387 */ /* 0x004fe80000100a00 */
[----:B0-----:R-:W2:Y:S04]  /*58d40*/  LDL.LU R24, [R1+0xde0] ;  /* 0x000de00001187983 */ /* 0x001ea80000300800 */
[----:B------:R-:W2:Y:S04]  /*58d50*/  LDL.LU R25, [R1+0xde4] ;  /* 0x000de40001197983 */ /* 0x000ea80000300800 */
[----:B------:R-:W2:Y:S04]  /*58d60*/  LDL.LU R26, [R1+0xde8] ;  /* 0x000de800011a7983 */ /* 0x000ea80000300800 */
[----:B------:R-:W2:Y:S01]  /*58d70*/  LDL.LU R27, [R1+0xdec] ;  /* 0x000dec00011b7983 */ /* 0x000ea20000300800 */
[----:B------:R-:W-:-:S02]  /*58d80*/  IMAD.MOV.U32 R8, RZ, RZ, R2 ;  /* 0x000000ffff087224 */ /* 0x000fc400078e0002 */
[----:B----4-:R-:W-:Y:S01]  /*58d90*/  IMAD.MOV.U32 R9, RZ, RZ, R0 ;  /* 0x000000ffff097224 */ /* 0x010fe200078e0000 */
[----:B--2---:R-:W-:Y:S04]  /*58da0*/  STL.64 [R1+0x7380], R26 ;  /* 0x0073801a01007387 */ /* 0x004fe80000100a00 */
[----:B------:R0:W-:Y:S04]  /*58db0*/  STL.64 [R1+0x7378], R24 ;  /* 0x0073781801007387 */ /* 0x0001e80000100a00 */
[----:B------:R-:W2:Y:S04]  /*58dc0*/  LDL.LU R2, [R1+0x7498] ;  /* 0x0074980001027983 */ /* 0x000ea80000300800 */
[----:B------:R-:W4:Y:S04]  /*58dd0*/  LDL.LU R0, [R1+0x7494] ;  /* 0x0074940001007983 */ /* 0x000f280000300800 */
[----:B------:R4:W-:Y:S04]  /*58de0*/  STL.64 [R1+0x7388], R8 ;  /* 0x0073880801007387 */ /* 0x0009e80000100a00 */
[----:B0-----:R-:W2:Y:S04]  /*58df0*/  LDL.LU R24, [R1+0xdf0] ;  /* 0x000df00001187983 */ /* 0x001ea80000300800 */
[----:B------:R-:W2:Y:S04]  /*58e00*/  LDL.LU R25, [R1+0xdf4] ;  /* 0x000df40001197983 */ /* 0x000ea80000300800 */
[----:B------:R-:W2:Y:S04]  /*58e10*/  LDL.LU R26, [R1+0xdf8] ;  /* 0x000df800011a7983 */ /* 0x000ea80000300800 */
[----:B------:R-:W2:Y:S01]  /*58e20*/  LDL.LU R27, [R1+0xdfc] ;  /* 0x000dfc00011b7983 */ /* 0x000ea20000300800 */
[----:B---3--:R-:W-:-:S03]  /*58e30*/  IMAD.MOV.U32 R11, RZ, RZ, R3 ;  /* 0x000000ffff0b7224 */ /* 0x008fc600078e0003 */
[----:B--2---:R-:W-:Y:S04]  /*58e40*/  STL.64 [R1+0x7398], R26 ;  /* 0x0073981a01007387 */ /* 0x004fe80000100a00 */
[----:B------:R0:W-:Y:S04]  /*58e50*/  STL.64 [R1+0x7390], R24 ;  /* 0x0073901801007387 */ /* 0x0001e80000100a00 */
[----:B------:R-:W2:Y:S01]  /*58e60*/  LDL R10, [R1+0x60] ;  /* 0x00006000010a7983 */ /* 0x000ea20000100800 */
[----:B----4-:R-:W-:Y:S02]  /*58e70*/  IMAD.MOV.U32 R8, RZ, RZ, R0 ;  /* 0x000000ffff087224 */ /* 0x010fe400078e0000 */
        /* <DEDUP_REMOVED lines=10> */
[----:B-1----:R-:W2:Y:S01]  /*58f20*/  LDL R10, [R1+0x70] ;  /* 0x00007000010a7983 */ /* 0x002ea20000100800 */
[----:B---3--:R-:W-:-:S03]  /*58f30*/  IMAD.MOV.U32 R11, RZ, RZ, R3 ;  /* 0x000000ffff0b7224 */ /* 0x008fc600078e0003 */
[----:B------:R-:W3:Y:S04]  /*58f40*/  LDL.LU R3, [R1+0x7484] ;  /* 0x0074840001037983 */ /* 0x000ee80000300800 */
[----:B--2---:R-:W-:Y:S04]  /*58f50*/  STL.64 [R1+0x73d0], R10 ;  /* 0x0073d00a01007387 */ /* 0x004fe80000100a00 */
[----:B------:R-:W-:Y:S04]  /*58f60*/  STL.64 [R1+0x73b0], R26 ;  /* 0x0073b01a01007387 */ /* 0x000fe80000100a00 */
[----:B------:R0:W-:Y:S04]  /*58f70*/  STL.64 [R1+0x73a8], R24 ;  /* 0x0073a81801007387 */ /* 0x0001e80000100a00 */
[----:B0-----:R-:W2:Y:S04]  /*58f80*/  LDL.LU R24, [R1+0xe10] ;  /* 0x000e100001187983 */ /* 0x001ea80000300800 */
[----:B------:R-:W2:Y:S04]  /*58f90*/  LDL.LU R25, [R1+0xe14] ;  /* 0x000e140001197983 */ /* 0x000ea80000300800 */
[----:B------:R-:W2:Y:S04]  /*58fa0*/  LDL.LU R26, [R1+0xe18] ;  /* 0x000e1800011a7983 */ /* 0x000ea80000300800 */
[----:B------:R-:W2:Y:S01]  /*58fb0*/  LDL.LU R27, [R1+0xe1c] ;  /* 0x000e1c00011b7983 */ /* 0x000ea20000300800 */
[----:B------:R-:W-:-:S02]  /*58fc0*/  IMAD.MOV.U32 R8, RZ, RZ, R2 ;  /* 0x000000ffff087224 */ /* 0x000fc400078e0002 */
[----:B----4-:R-:W-:Y:S01]  /*58fd0*/  IMAD.MOV.U32 R9, RZ, RZ, R0 ;  /* 0x000000ffff097224 */ /* 0x010fe200078e0000 */
[----:B------:R-:W4:Y:S04]  /*58fe0*/  LDL.LU R2, [R1+0x7480] ;  /* 0x0074800001027983 */ /* 0x000f280000300800 */
[----:B------:R-:W3:Y:S04]  /*58ff0*/  LDL.LU R0, [R1+0x747c] ;  /* 0x00747c0001007983 */ /* 0x000ee80000300800 */
[----:B------:R-:W-:Y:S04]  /*59000*/  STL.64 [R1+0x73e8], R8 ;  /* 0x0073e80801007387 */ /* 0x000fe80000100a00 */
[----:B--2---:R-:W-:Y:S04]  /*59010*/  STL.64 [R1+0x73c8], R26 ;  /* 0x0073c81a01007387 */ /* 0x004fe80000100a00 */
[----:B------:R0:W-:Y:S04]  /*59020*/  STL.64 [R1+0x73c0], R24 ;  /* 0x0073c01801007387 */ /* 0x0001e80000100a00 */
[----:B0-----:R-:W2:Y:S04]  /*59030*/  LDL.LU R24, [R1+0xe20] ;  /* 0x000e200001187983 */ /* 0x001ea80000300800 */
[----:B------:R-:W2:Y:S04]  /*59040*/  LDL.LU R25, [R1+0xe24] ;  /* 0x000e240001197983 */ /* 0x000ea80000300800 */
[----:B------:R-:W2:Y:S04]  /*59050*/  LDL.LU R26, [R1+0xe28] ;  /* 0x000e2800011a7983 */ /* 0x000ea80000300800 */
[----:B------:R-:W2:Y:S04]  /*59060*/  LDL.LU R27, [R1+0xe2c] ;  /* 0x000e2c00011b7983 */ /* 0x000ea80000300800 */
[----:B------:R-:W2:Y:S01]  /*59070*/  LDL R10, [R1+0x80] ;  /* 0x00008000010a7983 */ /* 0x000ea20000100800 */
        /* <DEDUP_REMOVED lines=21> */
[----:B---3--:R-:W-:-:S05]  /*591d0*/  IMAD.MOV.U32 R11, RZ, RZ, R3 ;  /* 0x000000ffff0b7224 */ /* 0x008fca00078e0003 */
[----:B--2---:R-:W-:Y:S04]  /*591e0*/  STL.64 [R1+0x7430], R10 ;  /* 0x0074300a01007387 */ /* 0x004fe80000100a00 */
[----:B------:R-:W-:Y:S04]  /*591f0*/  STL.64 [R1+0x7410], R26 ;  /* 0x0074101a01007387 */ /* 0x000fe80000100a00 */
[----:B------:R0:W-:Y:S04]  /*59200*/  STL.64 [R1+0x7408], R24 ;  /* 0x0074081801007387 */ /* 0x0001e80000100a00 */
[----:B0-----:R-:W2:Y:S04]  /*59210*/  LDL.LU R24, [R1+0xe50] ;  /* 0x000e500001187983 */ /* 0x001ea80000300800 */
[----:B------:R-:W2:Y:S04]  /*59220*/  LDL.LU R25, [R1+0xe54] ;  /* 0x000e540001197983 */ /* 0x000ea80000300800 */
[----:B------:R-:W3:Y:S04]  /*59230*/  LDL.LU R26, [R1+0xe58] ;  /* 0x000e5800011a7983 */ /* 0x000ee80000300800 */
[----:B------:R-:W3:Y:S04]  /*59240*/  LDL.LU R27, [R1+0xe5c] ;  /* 0x000e5c00011b7983 */ /* 0x000ee80000300800 */
[----:B------:R-:W2:Y:S04]  /*59250*/  LDL.LU R15, [R1+0x31f8] ;  /* 0x0031f800010f7983 */ /* 0x000ea80000300800 */
[----:B------:R-:W2:Y:S04]  /*59260*/  LDL.LU R29, [R1+0x31f4] ;  /* 0x0031f400011d7983 */ /* 0x000ea80000300800 */
[----:B------:R-:W2:Y:S01]  /*59270*/  LDL.LU R28, [R1+0x3200] ;  /* 0x00320000011c7983 */ /* 0x000ea20000300800 */
[----:B------:R-:W-:-:S03]  /*59280*/  IMAD.MOV.U32 R8, RZ, RZ, R2 ;  /* 0x000000ffff087224 */ /* 0x000fc600078e0002 */
[----:B------:R-:W2:Y:S04]  /*59290*/  LDL.LU R11, [R1+0x31fc] ;  /* 0x0031fc00010b7983 */ /* 0x000ea80000300800 */
[----:B------:R-:W2:Y:S04]  /*592a0*/  LDL.LU R2, [R1+0x3208] ;  /* 0x0032080001027983 */ /* 0x000ea80000300800 */
[----:B------:R-:W2:Y:S01]  /*592b0*/  LDL.LU R10, [R1+0x3204] ;  /* 0x00320400010a7983 */ /* 0x000ea20000300800 */
[----:B----4-:R-:W-:-:S03]  /*592c0*/  IMAD.MOV.U32 R9, RZ, RZ, R0 ;  /* 0x000000ffff097224 */ /* 0x010fc600078e0000 */
        /* <DEDUP_REMOVED lines=14> */
[----:B------:R-:W-:-:S02]  /*593b0*/  IMAD R29, R29, 0x100, R15 ;  /* 0x000001001d1d7824 */ /* 0x000fc400078e020f */
[----:B------:R-:W-:Y:S02]  /*593c0*/  IMAD R11, R11, 0x100, R28 ;  /* 0x000001000b0b7824 */ /* 0x000fe400078e021c */
[----:B------:R-:W-:Y:S02]  /*593d0*/  IMAD R10, R10, 0x100, R2 ;  /* 0x000001000a0a7824 */ /* 0x000fe400078e0202 */
[----:B----4-:R-:W-:Y:S01]  /*593e0*/  IMAD R0, R0, 0x100, R3 ;  /* 0x0000010000007824 */ /* 0x010fe200078e0203 */
        /* <DEDUP_REMOVED lines=10> */
[----:B------:R-:W4:Y:S04]  /*59490*/  LDL.LU R20, [R1+0xd80] ;  /* 0x000d800001147983 */ /* 0x000f280000300800 */
[----:B------:R-:W4:Y:S04]  /*594a0*/  LDL.LU R21, [R1+0xd84] ;  /* 0x000d840001157983 */ /* 0x000f280000300800 */
[----:B------:R-:W4:Y:S04]  /*594b0*/  LDL.LU R22, [R1+0xd88] ;  /* 0x000d880001167983 */ /* 0x000f280000300800 */
[----:B------:R-:W4:Y:S04]  /*594c0*/  LDL.LU R23, [R1+0xd8c] ;  /* 0x000d8c0001177983 */ /* 0x000f280000300800 */
        /* <DEDUP_REMOVED lines=9> */
[----:B------:R-:W2:Y:S02]  /*59560*/  LDL.LU R3, [R1+0x7460] ;  /* 0x0074600001037983 */ /* 0x000ea40000300800 */
[----:B--2---:R-:W-:Y:S02]  /*59570*/  HMMA.16816.F32 R12, R12, R2, R24 ;  /* 0x000000020c0c723c */ /* 0x004fe40000001818 */
[----:B------:R-:W2:Y:S04]  /*59580*/  LDL.LU.64 R26, [R1+0x7458] ;  /* 0x00745800011a7983 */ /* 0x000ea80000300a00 */
[----:B------:R-:W2:-:S13]  /*59590*/  LDL.LU.64 R24, [R1+0x7450] ;  /* 0x0074500001187983 */ /* 0x000e9a0000300a00 */
[----:B------:R0:W-:Y:S04]  /*595a0*/  STL.64 [R1+0x4d0], R12 ;  /* 0x0004d00c01007387 */ /* 0x0001e80000100a00 */
[----:B------:R1:W-:Y:S01]  /*595b0*/  STL.64 [R1+0x4d8], R14 ;  /* 0x0004d80e01007387 */ /* 0x0003e20000100a00 */
[----:B0-----:R-:W-:Y:S02]  /*595c0*/  F2FP.F16.E4M3.UNPACK_B R12, R29 ;  /* 0x0000001dff0c723e */ /* 0x001fe400020006ff */
[----:B------:R-:W-:Y:S02]  /*595d0*/  F2FP.F16.E4M3.UNPACK_B R13, R11 ;  /* 0x0000000bff0d723e */ /* 0x000fe400020006ff */
[----:B-1----:R-:W-:Y:S02]  /*595e0*/  F2FP.F16.E4M3.UNPACK_B R14, R10 ;  /* 0x0000000aff0e723e */ /* 0x002fe400020006ff */
[----:B------:R-:W-:Y:S01]  /*595f0*/  F2FP.F16.E4M3.UNPACK_B R15, R0 ;  /* 0x00000000ff0f723e */ /* 0x000fe200020006ff */
[----:B------:R-:W3:Y:S06]  /*59600*/  LDL.LU R29, [R1+0x7448] ;  /* 0x00744800011d7983 */ /* 0x000eec0000300800 */
[----:B--2---:R-:W-:Y:S01]  /*59610*/  HMMA.16816.F32 R8, R12, R8, R24 ;  /* 0x000000080c08723c */ /* 0x004fe20000001818 */
        /* <DEDUP_REMOVED lines=60> */
[C---:B--2---:R-:W-:Y:S08]  /*599e0*/  HMMA.16816.F32 R24, R12.reuse, R8, R24 ;  /* 0x000000080c18723c */ /* 0x044ff00000001818 */
[C---:B---3--:R-:W-:Y:S11]  /*599f0*/  HMMA.16816.F32 R8, R12.reuse, R10, R16 ;  /* 0x0000000a0c08723c */ /* 0x048ff60000001810 */
[----:B------:R-:W-:Y:S04]  /*59a00*/  STL.64 [R1+0xdd0], R24 ;  /* 0x000dd01801007387 */ /* 0x000fe80000100a00 */
[----:B------:R0:W-:Y:S04]  /*59a10*/  STL.64 [R1+0xdd8], R26 ;  /* 0x000dd81a01007387 */ /* 0x0001e80000100a00 */
[----:B0-----:R-:W2:Y:S04]  /*59a20*/  LDL.LU.64 R26, [R1+0x7348] ;  /* 0x00734800011a7983 */ /* 0x001ea80000300a00 */
[----:B------:R-:W2:Y:S04]  /*59a30*/  LDL.LU.64 R24, [R1+0x7340] ;  /* 0x0073400001187983 */ /* 0x000ea80000300a00 */
[----:B------:R-:W3:Y:S04]  /*59a40*/  LDL.LU.64 R18, [R1+0x7338] ;  /* 0x0073380001127983 */ /* 0x000ee80000300a00 */
[----:B------:R-:W2:Y:S04]  /*59a50*/  LDL.LU.64 R16, [R1+0x7330] ;  /* 0x0073300001107983 */ /* 0x000ea80000300a00 */
[----:B------:R-:W-:Y:S04]  /*59a60*/  STL.64 [R1+0xdc0], R8 ;  /* 0x000dc00801007387 */ /* 0x000fe80000100a00 */
[----:B------:R0:W-:Y:S04]  /*59a70*/  STL.64 [R1+0xdc8], R10 ;  /* 0x000dc80a01007387 */ /* 0x0001e80000100a00 */
[----:B0-----:R-:W3:Y:S04]  /*59a80*/  LDL.LU.64 R10, [R1+0x7328] ;  /* 0x00732800010a7983 */ /* 0x001ee80000300a00 */
[----:B------:R-:W3:Y:S01]  /*59a90*/  LDL.LU.64 R8, [R1+0x7320] ;  /* 0x0073200001087983 */ /* 0x000ee20000300a00 */
[C---:B--2---:R-:W-:Y:S08]  /*59aa0*/  HMMA.16816.F32 R24, R12.reuse, R16, R24 ;  /* 0x000000100c18723c */ /* 0x044ff00000001818 */
[C---:B---3--:R-:W-:Y:S11]  /*59ab0*/  HMMA.16816.F32 R16, R12.reuse, R18, R8 ;  /* 0x000000120c10723c */ /* 0x048ff60000001808 */
[----:B------:R-:W-:Y:S04]  /*59ac0*/  STL.64 [R1+0xdb0], R24 ;  /* 0x000db01801007387 */ /* 0x000fe80000100a00 */
[----:B------:R0:W-:Y:S04]  /*59ad0*/  STL.64 [R1+0xdb8], R26 ;  /* 0x000db81a01007387 */ /* 0x0001e80000100a00 */
[----:B0-----:R-:W2:Y:S04]  /*59ae0*/  LDL.LU.64 R26, [R1+0x7318] ;  /* 0x00731800011a7983 */ /* 0x001ea80000300a00 */
[----:B------:R-:W2:Y:S04]  /*59af0*/  LDL.LU.64 R24, [R1+0x7310] ;  /* 0x0073100001187983 */ /* 0x000ea80000300a00 */
[----:B------:R-:W4:Y:S04]  /*59b00*/  LDL.LU.64 R10, [R1+0x7308] ;  /* 0x00730800010a7983 */ /* 0x000f280000300a00 */
[----:B------:R-:W2:Y:S04]  /*59b10*/  LDL.LU.64 R8, [R1+0x7300] ;  /* 0x0073000001087983 */ /* 0x000ea80000300a00 */
        /* <DEDUP_REMOVED lines=9> */
[----:B------:R-:W3:Y:S01]  /*59bb0*/  LDL.LU.64 R24, [R1+0x72e0] ;  /* 0x0072e00001187983 */ /* 0x000ee20000300a00 */
[----:B----4-:R-:W-:Y:S03]  /*59bc0*/  HMMA.16816.F32 R8, R12, R10, R20 ;  /* 0x0000000a0c08723c */ /* 0x010fe60000001814 */
[----:B------:R-:W2:Y:S04]  /*59bd0*/  LDL.LU.64 R22, [R1+0x72d8] ;  /* 0x0072d80001167983 */ /* 0x000ea80000300a00 */
[----:B------:R-:W2:-:S12]  /*59be0*/  LDL.LU.64 R20, [R1+0x72d0] ;  /* 0x0072d00001147983 */ /* 0x000e980000300a00 */
        /* <DEDUP_REMOVED lines=8> */
[----:B0-----:R-:W4:Y:S04]  /*59c70*/  LDL.LU.64 R18, [R1+0x72b8] ;  /* 0x0072b80001127983 */ /* 0x001f280000300a00 */
[----:B------:R-:W3:Y:S01]  /*59c80*/  LDL.LU.64 R16, [R1+0x72b0] ;  /* 0x0072b00001107983 */ /* 0x000ee20000300a00 */
[----:B--2---:R-:W-:Y:S03]  /*59c90*/  HMMA.16816.F32 R24, R12, R26, R20 ;  /* 0x0000001a0c18723c */ /* 0x004fe60000001814 */
[----:B------:R-:W2:Y:S04]  /*59ca0*/  LDL.LU.64 R22, [R1+0x72a8] ;  /* 0x0072a80001167983 */ /* 0x000ea80000300a00 */
[----:B------:R-:W2:-:S12]  /*59cb0*/  LDL.LU.64 R20, [R1+0x72a0] ;  /* 0x0072a00001147983 */ /* 0x000e980000300a00 */
        /* <DEDUP_REMOVED lines=8> */
[----:B------:R-:W3:Y:S01]  /*59d40*/  LDL.LU R0, [R1+0x322c] ;  /* 0x00322c0001007983 */ /* 0x000ee20000300800 */
[C---:B----4-:R-:W-:Y:S08]  /*59d50*/  HMMA.16816.F32 R4, R12.reuse, R18, R8 ;  /* 0x000000120c04723c */ /* 0x050ff00000001808 */
[C---:B--2---:R-:W-:Y:S11]  /*59d60*/  HMMA.16816.F32 R8, R12.reuse, R28, R20 ;  /* 0x0000001c0c08723c */ /* 0x044ff60000001814 */
[----:B------:R0:W-:Y:S04]  /*59d70*/  STL.64 [R1+0xd40], R4 ;  /* 0x000d400401007387 */ /* 0x0001e80000100a00 */
[----:B------:R1:W-:Y:S04]  /*59d80*/  STL.64 [R1+0xd48], R6 ;  /* 0x000d480601007387 */ /* 0x0003e80000100a00 */
[----:B0-----:R-:W2:Y:S04]  /*59d90*/  LDL.LU R4, [R1+0xcb0] ;  /* 0x000cb00001047983 */ /* 0x001ea80000300800 */
[----:B------:R-:W-:Y:S04]  /*59da0*/  STL.64 [R1+0xd30], R8 ;  /* 0x000d300801007387 */ /* 0x000fe80000100a00 */
[----:B------:R-:W-:Y:S04]  /*59db0*/  STL.64 [R1+0xd38], R10 ;  /* 0x000d380a01007387 */ /* 0x000fe80000100a00 */
[----:B------:R-:W2:Y:S04]  /*59dc0*/  LDL.LU R5, [R1+0xcb4] ;  /* 0x000cb40001057983 */ /* 0x000ea80000300800 */
[----:B-1----:R-:W4:Y:S04]  /*59dd0*/  LDL.LU R6, [R1+0xcb8] ;  /* 0x000cb80001067983 */ /* 0x002f280000300800 */
[----:B------:R-:W4:Y:S04]  /*59de0*/  LDL.LU R7, [R1+0xcbc] ;  /* 0x000cbc0001077983 */ /* 0x000f280000300800 */
        /* <DEDUP_REMOVED lines=18> */
[C---:B--2---:R-:W-:Y:S03]  /*59f10*/  HMMA.16816.F32 R20, R12.reuse, R26, R20 ;  /* 0x0000001a0c14723c */ /* 0x044fe60000001814 */
[----:B---3--:R-:W-:Y:S04]  /*59f20*/  STL.64 [R1+0x7268], R18 ;  /* 0x0072681201007387 */ /* 0x008fe80000100a00 */
[----:B------:R0:W-:Y:S04]  /*59f30*/  STL.64 [R1+0x7260], R16 ;  /* 0x0072601001007387 */ /* 0x0001e80000100a00 */
[----:B0-----:R-:W2:Y:S04]  /*59f40*/  LDL.LU R16, [R1+0xd00] ;  /* 0x000d000001107983 */ /* 0x001ea80000300800 */
[----:B------:R-:W2:Y:S04]  /*59f50*/  LDL.LU R17, [R1+0xd04] ;  /* 0x000d040001117983 */ /* 0x000ea80000300800 */
[----:B------:R-:W2:Y:S04]  /*59f60*/  LDL.LU R18, [R1+0xd08] ;  /* 0x000d080001127983 */ /* 0x000ea80000300800 */
[----:B------:R-:W2:Y:S04]  /*59f70*/  LDL.LU R19, [R1+0xd0c] ;  /* 0x000d0c0001137983 */ /* 0x000ea80000300800 */
[----:B------:R-:W-:Y:S04]  /*59f80*/  STL.64 [R1+0x7248], R10 ;  /* 0x0072480a01007387 */ /* 0x000fe80000100a00 */
[----:B------:R0:W-:Y:S04]  /*59f90*/  STL.64 [R1+0x7240], R8 ;  /* 0x0072400801007387 */ /* 0x0001e80000100a00 */
[----:B0-----:R-:W3:Y:S04]  /*59fa0*/  LDL.LU R8, [R1+0xce0] ;  /* 0x000ce00001087983 */ /* 0x001ee80000300800 */
[----:B------:R-:W3:Y:S04]  /*59fb0*/  LDL.LU R9, [R1+0xce4] ;  /* 0x000ce40001097983 */ /* 0x000ee80000300800 */
[----:B------:R-:W3:Y:S04]  /*59fc0*/  LDL.LU R10, [R1+0xce8] ;  /* 0x000ce800010a7983 */ /* 0x000ee80000300800 */
[----:B------:R-:W3:Y:S04]  /*59fd0*/  LDL.LU R11, [R1+0xcec] ;  /* 0x000cec00010b7983 */ /* 0x000ee80000300800 */
[----:B----4-:R-:W-:Y:S04]  /*59fe0*/  STL.64 [R1+0x7228], R6 ;  /* 0x0072280601007387 */ /* 0x010fe80000100a00 */
[----:B------:R0:W-:Y:S04]  /*59ff0*/  STL.64 [R1+0x7220], R4 ;  /* 0x0072200401007387 */ /* 0x0001e80000100a00 */
[----:B0-----:R-:W4:Y:S04]  /*5a000*/  LDL.LU R4, [R1+0xcc0] ;  /* 0x000cc00001047983 */ /* 0x001f280000300800 */
[----:B------:R-:W4:Y:S04]  /*5a010*/  LDL.LU R5, [R1+0xcc4] ;  /* 0x000cc40001057983 */ /* 0x000f280000300800 */
[----:B------:R-:W4:Y:S04]  /*5a020*/  LDL.LU R6, [R1+0xcc8] ;  /* 0x000cc80001067983 */ /* 0x000f280000300800 */
[----:B------:R-:W4:Y:S04]  /*5a030*/  LDL.LU R7, [R1+0xccc] ;  /* 0x000ccc0001077983 */ /* 0x000f280000300800 */
[----:B------:R0:W-:Y:S04]  /*5a040*/  STL [R1+0x71fc], R28 ;  /* 0x0071fc1c01007387 */ /* 0x0001e80000100800 */
[----:B0-----:R-:W2:Y:S04]  /*5a050*/  LDL.LU R28, [R1+0x321c] ;  /* 0x00321c00011c7983 */ /* 0x001ea80000300800 */
[----:B------:R0:W-:Y:S04]  /*5a060*/  STL [R1+0x71f8], R29 ;  /* 0x0071f81d01007387 */ /* 0x0001e80000100800 */
[----:B0-----:R-:W2:Y:S04]  /*5a070*/  LDL.LU R29, [R1+0x3224] ;  /* 0x00322400011d7983 */ /* 0x001ea80000300800 */
        /* <DEDUP_REMOVED lines=33> */
[----:B------:R0:W-:Y:S04]  /*5a290*/  STL.64 [R1+0x6fe8], R22 ;  /* 0x006fe81601007387 */ /* 0x0001e80000100a00 */
[----:B0-----:R-:W2:Y:S04]  /*5a2a0*/  LDL.LU R22, [R1+0x3228] ;  /* 0x0032280001167983 */ /* 0x001ea80000300800 */
[----:B------:R-:W2:Y:S04]  /*5a2b0*/  LDL.LU R23, [R1+0x3230] ;  /* 0x0032300001177983 */ /* 0x000ea80000300800 */
[----:B------:R0:W-:Y:S04]  /*5a2c0*/  STL.64 [R1+0x6fe0], R20 ;  /* 0x006fe01401007387 */ /* 0x0001e80000100a00 */
[----:B0-----:R-:W2:Y:S04]  /*5a2d0*/  LDL.LU R20, [R1+0x3214] ;  /* 0x0032140001147983 */ /* 0x001ea80000300800 */
[----:B------:R-:W2:Y:S01]  /*5a2e0*/  LDL.LU R21, [R1+0x3220] ;  /* 0x0032200001157983 */ /* 0x000ea20000300800 */
        /* <DEDUP_REMOVED lines=12> */
[----:B------:R0:W-:Y:S04]  /*5a3b0*/  STL.64 [R1+0x6ff8], R18 ;  /* 0x006ff81201007387 */ /* 0x0001e80000100a00 */
[----:B0-----:R-:W3:Y:S04]  /*5a3c0*/  LDL.LU R19, [R1+0x3218] ;  /* 0x0032180001137983 */ /* 0x001ee80000300800 */
[----:B------:R-:W-:Y:S01]  /*5a3d0*/  STL.64 [R1+0x6ff0], R16 ;  /* 0x006ff01001007387 */ /* 0x000fe20000100a00 */
        /* <DEDUP_REMOVED lines=14> */
[----:B0-----:R-:W4:Y:S04]  /*5a4c0*/  LDL.LU R8, [R1+0xc90] ;  /* 0x000c900001087983 */ /* 0x001f280000300800 */
[----:B------:R-:W4:Y:S04]  /*5a4d0*/  LDL.LU R9, [R1+0xc94] ;  /* 0x000c940001097983 */ /* 0x000f280000300800 */
[----:B------:R-:W4:Y:S04]  /*5a4e0*/  LDL.LU R10, [R1+0xc98] ;  /* 0x000c9800010a7983 */ /* 0x000f280000300800 */
[----:B------:R-:W4:Y:S01]  /*5a4f0*/  LDL.LU R11, [R1+0xc9c] ;  /* 0x000c9c00010b7983 */ /* 0x000f220000300800 */
[----:B--2---:R-:W-:-:S15]  /*5a500*/  HMMA.16816.F32 R24, R12, R6, R24 ;  /* 0x000000060c18723c */ /* 0x004fde0000001818 */
[----:B------:R-:W-:-:S04]  /*5a510*/  NOP ;  /* 0x0000000000007918 */ /* 0x000fc80000000000 */
[----:B------:R-:W-:Y:S04]  /*5a520*/  STL.64 [R1+0xca0], R24 ;  /* 0x000ca01801007387 */ /* 0x000fe80000100a00 */
[----:B------:R0:W-:Y:S04]  /*5a530*/  STL.64 [R1+0xca8], R26 ;  /* 0x000ca81a01007387 */ /* 0x0001e80000100a00 */
[----:B0-----:R-:W2:Y:S04]  /*5a540*/  LDL.LU.64 R26, [R1+0x7208] ;  /* 0x00720800011a7983 */ /* 0x001ea80000300a00 */
[----:B------:R-:W2:Y:S01]  /*5a550*/  LDL.LU.64 R24, [R1+0x7200] ;  /* 0x0072000001187983 */ /* 0x000ea20000300a00 */
[----:B----4-:R-:W-:Y:S03]  /*5a560*/  HMMA.16816.F32 R8, R12, R4, R8 ;  /* 0x000000040c08723c */ /* 0x010fe60000001808 */
[----:B------:R-:W-:Y:S04]  /*5a570*/  STL.64 [R1+0x6fa8], R6 ;  /* 0x006fa80601007387 */ /* 0x000fe80000100a00 */
[----:B------:R-:W-:-:S12]  /*5a580*/  STL.64 [R1+0x6fa0], R4 ;  /* 0x006fa00401007387 */ /* 0x000fd80000100a00 */
[----:B------:R3:W-:Y:S02]  /*5a590*/  STL.64 [R1+0xc90], R8 ;  /* 0x000c900801007387 */ /* 0x0007e40000100a00 */
[----:B---3--:R-:W-:Y:S02]  /*5a5a0*/  IMAD R8, R20, 0x100, R19 ;  /* 0x0000010014087824 */ /* 0x008fe400078e0213 */
[----:B------:R-:W-:Y:S04]  /*5a5b0*/  STL.64 [R1+0xc98], R10 ;  /* 0x000c980a01007387 */ /* 0x000fe80000100a00 */
[----:B------:R-:W3:Y:S01]  /*5a5c0*/  LDL.LU R4, [R1+0xb10] ;  /* 0x000b100001047983 */ /* 0x000ee20000300800 */
[----:B--2---:R-:W-:-:S15]  /*5a5d0*/  HMMA.16816.F32 R16, R12, R2, R24 ;  /* 0x000000020c10723c */ /* 0x004fde0000001818 */
[----:B------:R-:W-:-:S04]  /*5a5e0*/  NOP ;  /* 0x0000000000007918 */ /* 0x000fc80000000000 */
[----:B------:R0:W-:Y:S04]  /*5a5f0*/  STL.64 [R1+0x4c0], R16 ;  /* 0x0004c01001007387 */ /* 0x0001e80000100a00 */
[----:B------:R1:W-:Y:S04]  /*5a600*/  STL.64 [R1+0x4c8], R18 ;  /* 0x0004c81201007387 */ /* 0x0003e80000100a00 */
[----:B------:R-:W3:Y:S04]  /*5a610*/  LDL.LU R5, [R1+0xb14] ;  /* 0x000b140001057983 */ /* 0x000ee80000300800 */
[----:B------:R-:W2:Y:S04]  /*5a620*/  LDL.LU R6, [R1+0xb18] ;  /* 0x000b180001067983 */ /* 0x000ea80000300800 */
[----:B------:R-:W2:Y:S04]  /*5a630*/  LDL.LU R7, [R1+0xb1c] ;  /* 0x000b1c0001077983 */ /* 0x000ea80000300800 */
[----:B--2---:R2:W-:Y:S04]  /*5a640*/  STL.64 [R1+0x7018], R6 ;  /* 0x0070180601007387 */ /* 0x0045e80000100a00 */
        /* <DEDUP_REMOVED lines=12> */
[----:B--2---:R0:W-:Y:S04]  /*5a710*/  STL.64 [R1+0x7030], R24 ;  /* 0x0070301801007387 */ /* 0x0041e80000100a00 */
[----:B------:R-:W2:Y:S04]  /*5a720*/  LDL R6, [R1] ;  /* 0x0000000001067983 */ /* 0x000ea80000100800 */
[----:B------:R-:W2:Y:S04]  /*5a730*/  LDL R7, [R1+0x4] ;  /* 0x0000040001077983 */ /* 0x000ea80000100800 */
[----:B---3--:R-:W3:Y:S04]  /*5a740*/  LDL R4, [R1+0x8] ;  /* 0x0000080001047983 */ /* 0x008ee80000100800 */
[----:B------:R-:W3:Y:S04]  /*5a750*/  LDL R5, [R1+0xc] ;  /* 0x00000c0001057983 */ /* 0x000ee80000100800 */
[----:B--2---:R1:W-:Y:S04]  /*5a760*/  STL.64 [R1+0x7048], R6 ;  /* 0x0070480601007387 */ /* 0x0043e80000100a00 */
[----:B---3--:R-:W-:Y:S04]  /*5a770*/  STL.64 [R1+0x7040], R4 ;  /* 0x0070400401007387 */ /* 0x008fe80000100a00 */
[----:B0-----:R-:W2:Y:S04]  /*5a780*/  LDL.LU R24, [R1+0xb60] ;  /* 0x000b600001187983 */ /* 0x001ea80000300800 */
[----:B------:R-:W2:Y:S04]  /*5a790*/  LDL.LU R25, [R1+0xb64] ;  /* 0x000b640001197983 */ /* 0x000ea80000300800 */
[----:B------:R-:W3:Y:S04]  /*5a7a0*/  LDL.LU R26, [R1+0xb68] ;  /* 0x000b6800011a7983 */ /* 0x000ee80000300800 */
[----:B------:R-:W3:Y:S04]  /*5a7b0*/  LDL.LU R27, [R1+0xb6c] ;  /* 0x000b6c00011b7983 */ /* 0x000ee80000300800 */
[----:B---3--:R-:W-:Y:S04]  /*5a7c0*/  STL.64 [R1+0x7058], R26 ;  /* 0x0070581a01007387 */ /* 0x008fe80000100a00 */
[----:B--2---:R0:W-:Y:S04]  /*5a7d0*/  STL.64 [R1+0x7050], R24 ;  /* 0x0070501801007387 */ /* 0x0041e80000100a00 */
[----:B-1----:R-:W2:Y:S04]  /*5a7e0*/  LDL R6, [R1+0x10] ;  /* 0x0000100001067983 */ /* 0x002ea80000100800 */
[----:B------:R-:W2:Y:S04]  /*5a7f0*/  LDL R7, [R1+0x14] ;  /* 0x0000140001077983 */ /* 0x000ea80000100800 */
[----:B--2---:R-:W-:Y:S04]  /*5a800*/  STL.64 [R1+0x7060], R6 ;  /* 0x0070600601007387 */ /* 0x004fe80000100a00 */
[----:B0-----:R-:W2:Y:S04]  /*5a810*/  LDL.LU R24, [R1+0xb70] ;  /* 0x000b700001187983 */ /* 0x001ea80000300800 */
[----:B------:R-:W2:Y:S04]  /*5a820*/  LDL.LU R25, [R1+0xb74] ;  /* 0x000b740001197983 */ /* 0x000ea80000300800 */
[----:B------:R-:W3:Y:S04]  /*5a830*/  LDL.LU R26, [R1+0xb78] ;  /* 0x000b7800011a7983 */ /* 0x000ee80000300800 */
[----:B------:R-:W3:Y:S04]  /*5a840*/  LDL.LU R27, [R1+0xb7c] ;  /* 0x000b7c00011b7983 */ /* 0x000ee80000300800 */
[----:B---3--:R-:W-:Y:S04]  /*5a850*/  STL.64 [R1+0x7070], R26 ;  /* 0x0070701a01007387 */ /* 0x008fe80000100a00 */
[----:B--2---:R0:W-:Y:S04]  /*5a860*/  STL.64 [R1+0x7068], R24 ;  /* 0x0070681801007387 */ /* 0x0041e80000100a00 */
[----:B------:R-:W2:Y:S04]  /*5a870*/  LDL R4, [R1+0x18] ;  /* 0x0000180001047983 */ /* 0x000ea80000100800 */
[----:B------:R-:W2:Y:S04]  /*5a880*/  LDL R5, [R1+0x1c] ;  /* 0x00001c0001057983 */ /* 0x000ea80000100800 */
[----:B--2---:R1:W-:Y:S04]  /*5a890*/  STL.64 [R1+0x7078], R4 ;  /* 0x0070780401007387 */ /* 0x0043e80000100a00 */
        /* <DEDUP_REMOVED lines=8> */
[----:B-1----:R-:W3:Y:S04]  /*5a920*/  LDL R4, [R1+0x28] ;  /* 0x0000280001047983 */ /* 0x002ee80000100800 */
[----:B------:R-:W3:Y:S04]  /*5a930*/  LDL R5, [R1+0x2c] ;  /* 0x00002c0001057983 */ /* 0x000ee80000100800 */
[----:B--2---:R1:W-:Y:S04]  /*5a940*/  STL.64 [R1+0x7090], R6 ;  /* 0x0070900601007387 */ /* 0x0043e80000100a00 */
[----:B---3--:R-:W-:Y:S04]  /*5a950*/  STL.64 [R1+0x70a8], R4 ;  /* 0x0070a80401007387 */ /* 0x008fe80000100a00 */
[----:B0-----:R-:W2:Y:S04]  /*5a960*/  LDL.LU R24, [R1+0xb90] ;  /* 0x000b900001187983 */ /* 0x001ea80000300800 */
[----:B------:R-:W2:Y:S04]  /*5a970*/  LDL.LU R25, [R1+0xb94] ;  /* 0x000b940001197983 */ /* 0x000ea80000300800 */
[----:B------:R-:W3:Y:S04]  /*5a980*/  LDL.LU R26, [R1+0xb98] ;  /* 0x000b9800011a7983 */ /* 0x000ee80000300800 */
[----:B------:R-:W3:Y:S04]  /*5a990*/  LDL.LU R27, [R1+0xb9c] ;  /* 0x000b9c00011b7983 */ /* 0x000ee80000300800 */
[----:B-1----:R-:W4:Y:S04]  /*5a9a0*/  LDL R6, [R1+0x30] ;  /* 0x0000300001067983 */ /* 0x002f280000100800 */
[----:B------:R-:W4:Y:S04]  /*5a9b0*/  LDL R7, [R1+0x34] ;  /* 0x0000340001077983 */ /* 0x000f280000100800 */
[----:B----4-:R-:W-:Y:S04]  /*5a9c0*/  STL.64 [R1+0x70c0], R6 ;  /* 0x0070c00601007387 */ /* 0x010fe80000100a00 */
[----:B---3--:R-:W-:Y:S04]  /*5a9d0*/  STL.64 [R1+0x70a0], R26 ;  /* 0x0070a01a01007387 */ /* 0x008fe80000100a00 */
[----:B--2---:R0:W-:Y:S04]  /*5a9e0*/  STL.64 [R1+0x7098], R24 ;  /* 0x0070981801007387 */ /* 0x0041e80000100a00 */
[----:B0-----:R-:W2:Y:S04]  /*5a9f0*/  LDL.LU R24, [R1+0xba0] ;  /* 0x000ba00001187983 */ /* 0x001ea80000300800 */
[----:B------:R-:W2:Y:S04]  /*5aa00*/  LDL.LU R25, [R1+0xba4] ;  /* 0x000ba40001197983 */ /* 0x000ea80000300800 */
[----:B------:R-:W3:Y:S04]  /*5aa10*/  LDL.LU R26, [R1+0xba8] ;  /* 0x000ba800011a7983 */ /* 0x000ee80000300800 */
[----:B------:R-:W3:Y:S04]  /*5aa20*/  LDL.LU R27, [R1+0xbac] ;  /* 0x000bac00011b7983 */ /* 0x000ee80000300800 */
[----:B------:R-:W4:Y:S04]  /*5aa30*/  LDL R4, [R1+0x38] ;  /* 0x0000380001047983 */ /* 0x000f280000100800 */
        /* <DEDUP_REMOVED lines=28> */
[----:B------:R-:W2:Y:S04]  /*5ac00*/  LDL R4, [R1+0x58] ;  /* 0x0000580001047983 */ /* 0x000ea80000100800 */
[----:B------:R-:W2:Y:S04]  /*5ac10*/  LDL R5, [R1+0x5c] ;  /* 0x00005c0001057983 */ /* 0x000ea80000100800 */
[----:B----4-:R-:W-:Y:S04]  /*5ac20*/  STL.64 [R1+0x7120], R6 ;  /* 0x0071200601007387 */ /* 0x010fe80000100a00 */
[----:B--2---:R-:W-:Y:S04]  /*5ac30*/  STL.64 [R1+0x7138], R4 ;  /* 0x0071380401007387 */ /* 0x004fe80000100a00 */
[----:B---3--:R-:W-:Y:S04]  /*5ac40*/  STL.64 [R1+0x7100], R26 ;  /* 0x0071001a01007387 */ /* 0x008fe80000100a00 */
[----:B------:R0:W-:Y:S04]  /*5ac50*/  STL.64 [R1+0x70f8], R24 ;  /* 0x0070f81801007387 */ /* 0x0001e80000100a00 */
        /* <DEDUP_REMOVED lines=83> */
[----:B------:R-:W-:Y:S01]  /*5b190*/  IMAD R0, R0, 0x100, R23 ;  /* 0x0000010000007824 */ /* 0x000fe200078e0217 */
[----:B---3--:R-:W-:Y:S04]  /*5b1a0*/  STL.64 [R1+0x71f0], R26 ;  /* 0x0071f01a01007387 */ /* 0x008fe80000100a00 */
[----:B--2---:R0:W-:Y:S04]  /*5b1b0*/  STL.64 [R1+0x71e8], R24 ;  /* 0x0071e81801007387 */ /* 0x0041e80000100a00 */
[----:B0-----:R-:W4:Y:S04]  /*5b1c0*/  LDL.LU R24, [R1+0xc80] ;  /* 0x000c800001187983 */ /* 0x001f280000300800 */
[----:B------:R-:W4:Y:S04]  /*5b1d0*/  LDL.LU R25, [R1+0xc84] ;  /* 0x000c840001197983 */ /* 0x000f280000300800 */
[----:B------:R-:W4:Y:S04]  /*5b1e0*/  LDL.LU R26, [R1+0xc88] ;  /* 0x000c8800011a7983 */ /* 0x000f280000300800 */
[----:B------:R-:W4:Y:S01]  /*5b1f0*/  LDL.LU R27, [R1+0xc8c] ;  /* 0x000c8c00011b7983 */ /* 0x000f220000300800 */
[----:B------:R-:W-:-:S02]  /*5b200*/  F2FP.F16.E4M3.UNPACK_B R12, R8 ;  /* 0x00000008ff0c723e */ /* 0x000fc400020006ff */
[----:B------:R-:W-:Y:S02]  /*5b210*/  F2FP.F16.E4M3.UNPACK_B R13, R28 ;  /* 0x0000001cff0d723e */ /* 0x000fe400020006ff */
[----:B------:R-:W-:Y:S02]  /*5b220*/  F2FP.F16.E4M3.UNPACK_B R14, R29 ;  /* 0x0000001dff0e723e */ /* 0x000fe400020006ff */
[----:B------:R-:W-:Y:S01]  /*5b230*/  F2FP.F16.E4M3.UNPACK_B R15, R0 ;  /* 0x00000000ff0f723e */ /* 0x000fe200020006ff */
[----:B------:R-:W2:Y:S04]  /*5b240*/  LDL.LU R16, [R1+0xb50] ;  /* 0x000b500001107983 */ /* 0x000ea80000300800 */
[----:B------:R-:W2:Y:S04]  /*5b250*/  LDL.LU R17, [R1+0xb54] ;  /* 0x000b540001117983 */ /* 0x000ea80000300800 */
[----:B------:R-:W2:Y:S04]  /*5b260*/  LDL.LU R18, [R1+0xb58] ;  /* 0x000b580001127983 */ /* 0x000ea80000300800 */
[----:B------:R-:W2:Y:S04]  /*5b270*/  LDL.LU R19, [R1+0xb5c] ;  /* 0x000b5c0001137983 */ /* 0x000ea80000300800 */
[----:B------:R-:W3:Y:S04]  /*5b280*/  LDL.LU R20, [R1+0xb20] ;  /* 0x000b200001147983 */ /* 0x000ee80000300800 */
[----:B------:R-:W3:Y:S04]  /*5b290*/  LDL.LU R21, [R1+0xb24] ;  /* 0x000b240001157983 */ /* 0x000ee80000300800 */
[----:B------:R-:W3:Y:S04]  /*5b2a0*/  LDL.LU R22, [R1+0xb28] ;  /* 0x000b280001167983 */ /* 0x000ee80000300800 */
[----:B------:R-:W3:Y:S04]  /*5b2b0*/  LDL.LU R23, [R1+0xb2c] ;  /* 0x000b2c0001177983 */ /* 0x000ee80000300800 */
[----:B------:R-:W2:Y:S04]  /*5b2c0*/  LDL.LU R8, [R1+0xb00] ;  /* 0x000b000001087983 */ /* 0x000ea80000300800 */
[----:B------:R-:W2:Y:S04]  /*5b2d0*/  LDL.LU R9, [R1+0xb04] ;  /* 0x000b040001097983 */ /* 0x000ea80000300800 */
[----:B------:R-:W2:Y:S04]  /*5b2e0*/  LDL.LU R10, [R1+0xb08] ;  /* 0x000b0800010a7983 */ /* 0x000ea80000300800 */
[----:B------:R-:W2:Y:S04]  /*5b2f0*/  LDL.LU R11, [R1+0xb0c] ;  /* 0x000b0c00010b7983 */ /* 0x000ea80000300800 */
[----:B------:R-:W2:Y:S04]  /*5b300*/  LDL.LU R28, [R1+0x71fc] ;  /* 0x0071fc00011c7983 */ /* 0x000ea80000300800 */
[----:B------:R-:W2:Y:S01]  /*5b310*/  LDL.LU R29, [R1+0x71f8] ;  /* 0x0071f800011d7983 */ /* 0x000ea20000300800 */
        /* <DEDUP_REMOVED lines=107> */
[----:B0-----:R-:W2:Y:S04]  /*5b9d0*/  LDL.LU.64 R6, [R1+0x7048] ;  /* 0x0070480001067983 */ /* 0x001ea80000300a00 */
[----:B------:R-:W4:Y:S02]  /*5b9e0*/  LDL.LU.64 R4, [R1+0x7040] ;  /* 0x0070400001047983 */ /* 0x000f240000300a00 */
[----:B----4-:R-:W-:-:S15]  /*5b9f0*/  HMMA.16816.F32 R24, R12, R4, R24 ;  /* 0x000000040c18723c */ /* 0x010fde0000001818 */
[----:B------:R-:W-:-:S04]  /*5ba00*/  NOP ;  /* 0x0000000000007918 */ /* 0x000fc80000000000 */
[----:B------:R-:W-:Y:S04]  /*5ba10*/  STL.64 [R1+0xb60], R24 ;  /* 0x000b601801007387 */ /* 0x000fe80000100a00 */
[----:B------:R0:W-:Y:S04]  /*5ba20*/  STL.64 [R1+0xb68], R26 ;  /* 0x000b681a01007387 */ /* 0x0001e80000100a00 */
[----:B0-----:R-:W4:Y:S04]  /*5ba30*/  LDL.LU.64 R26, [R1+0x7038] ;  /* 0x00703800011a7983 */ /* 0x001f280000300a00 */
[----:B------:R-:W4:Y:S01]  /*5ba40*/  LDL.LU.64 R24, [R1+0x7030] ;  /* 0x0070300001187983 */ /* 0x000f220000300a00 */
[----:B--2---:R-:W-:Y:S03]  /*5ba50*/  HMMA.16816.F32 R4, R12, R6, R16 ;  /* 0x000000060c04723c */ /* 0x004fe60000001810 */
[----:B------:R-:W2:Y:S04]  /*5ba60*/  LDL.LU.64 R18, [R1+0x7028] ;  /* 0x0070280001127983 */ /* 0x000ea80000300a00 */
[----:B------:R-:W2:-:S12]  /*5ba70*/  LDL.LU.64 R16, [R1+0x7020] ;  /* 0x0070200001107983 */ /* 0x000e980000300a00 */
        /* <DEDUP_REMOVED lines=29> */
[----:B------:R0:W-:Y:S04]  /*5bc50*/  STL.64 [R1+0xb00], R4 ;  /* 0x000b000401007387 */ /* 0x0001e80000100a00 */
[----:B------:R4:W-:Y:S04]  /*5bc60*/  STL.64 [R1+0xb08], R6 ;  /* 0x000b080601007387 */ /* 0x0009e80000100a00 */
[----:B------:R-:W2:Y:S04]  /*5bc70*/  LDL.LU R25, [R1+0xa84] ;  /* 0x000a840001197983 */ /* 0x000ea80000300800 */
[----:B-1----:R-:W2:Y:S04]  /*5bc80*/  LDL.LU R26, [R1+0xa88] ;  /* 0x000a8800011a7983 */ /* 0x002ea80000300800 */
[----:B------:R-:W2:Y:S04]  /*5bc90*/  LDL.LU R27, [R1+0xa8c] ;  /* 0x000a8c00011b7983 */ /* 0x000ea80000300800 */
[----:B0-----:R-:W2:Y:S04]  /*5bca0*/  LDL.LU R4, [R1+0xac0] ;  /* 0x000ac00001047983 */ /* 0x001ea80000300800 */
[----:B------:R-:W2:Y:S04]  /*5bcb0*/  LDL.LU R5, [R1+0xac4] ;  /* 0x000ac40001057983 */ /* 0x000ea80000300800 */
[----:B----4-:R-:W4:Y:S04]  /*5bcc0*/  LDL.LU R6, [R1+0xac8] ;  /* 0x000ac80001067983 */ /* 0x010f280000300800 */
        /* <DEDUP_REMOVED lines=11> */
[----:B----4-:R-:W-:Y:S04]  /*5bd80*/  STL.64 [R1+0x6fb8], R6 ;  /* 0x006fb80601007387 */ /* 0x010fe80000100a00 */
[----:B------:R0:W-:Y:S04]  /*5bd90*/  STL.64 [R1+0x6fb0], R4 ;  /* 0x006fb00401007387 */ /* 0x0001e80000100a00 */
[----:B0-----:R-:W4:Y:S04]  /*5bda0*/  LDL.LU R4, [R1+0xad0] ;  /* 0x000ad00001047983 */ /* 0x001f280000300800 */
        /* <DEDUP_REMOVED lines=15> */
[C---:B------:R-:W-:Y:S03]  /*5bea0*/  HMMA.16816.F32 R8, R12.reuse, R18, R8 ;  /* 0x000000120c08723c */ /* 0x040fe60000001808 */
[----:B--2---:R-:W-:Y:S04]  /*5beb0*/  STL.64 [R1+0x6f98], R26 ;  /* 0x006f981a01007387 */ /* 0x004fe80000100a00 */
[----:B------:R0:W-:Y:S04]  /*5bec0*/  STL.64 [R1+0x6f90], R24 ;  /* 0x006f901801007387 */ /* 0x0001e80000100a00 */
[----:B0-----:R-:W2:Y:S04]  /*5bed0*/  LDL.LU R24, [R1+0xab0] ;  /* 0x000ab00001187983 */ /* 0x001ea80000300800 */
[----:B------:R-:W2:Y:S04]  /*5bee0*/  LDL.LU R25, [R1+0xab4] ;  /* 0x000ab40001197983 */ /* 0x000ea80000300800 */
[----:B------:R-:W2:Y:S04]  /*5bef0*/  LDL.LU R26, [R1+0xab8] ;  /* 0x000ab800011a7983 */ /* 0x000ea80000300800 */
[----:B------:R-:W2:Y:S04]  /*5bf00*/  LDL.LU R27, [R1+0xabc] ;  /* 0x000abc00011b7983 */ /* 0x000ea80000300800 */
[----:B------:R-:W2:Y:S04]  /*5bf10*/  LDL.64 R28, [R1+0x90] ;  /* 0x00009000011c7983 */ /* 0x000ea80000100a00 */
[----:B------:R0:W-:Y:S04]  /*5bf20*/  STL.64 [R1+0x6e70], R22 ;  /* 0x006e701601007387 */ /* 0x0001e80000100a00 */
[----:B0-----:R-:W2:Y:S04]  /*5bf30*/  LDL.64 R22, [R1+0x98] ;  /* 0x0000980001167983 */ /* 0x001ea80000100a00 */
[----:B------:R0:W-:Y:S04]  /*5bf40*/  STL.64 [R1+0x6e68], R20 ;  /* 0x006e681401007387 */ /* 0x0001e80000100a00 */
[----:B0-----:R-:W2:Y:S04]  /*5bf50*/  LDL.LU R20, [R1+0x3244] ;  /* 0x0032440001147983 */ /* 0x001ea80000300800 */
        /* <DEDUP_REMOVED lines=9> */
[----:B0-----:R-:W4:Y:S04]  /*5bff0*/  LDL.LU.64 R10, [R1+0x6fc8] ;  /* 0x006fc800010a7983 */ /* 0x001f280000300a00 */
[----:B------:R-:W3:Y:S04]  /*5c000*/  LDL.LU.64 R8, [R1+0x6fc0] ;  /* 0x006fc00001087983 */ /* 0x000ee80000300a00 */
        /* <DEDUP_REMOVED lines=19> */
[----:B0-----:R-:W4:Y:S04]  /*5c140*/  LDL.LU R10, [R1+0x323c] ;  /* 0x00323c00010a7983 */ /* 0x001f280000300800 */
[----:B------:R-:W3:Y:S04]  /*5c150*/  LDL.LU R11, [R1+0x3248] ;  /* 0x00324800010b7983 */ /* 0x000ee80000300800 */
[----:B------:R0:W-:Y:S04]  /*5c160*/  STL.64 [R1+0x6e28], R8 ;  /* 0x006e280801007387 */ /* 0x0001e80000100a00 */
[----:B0-----:R-:W3:Y:S04]  /*5c170*/  LDL.LU R8, [R1+0x3234] ;  /* 0x0032340001087983 */ /* 0x001ee80000300800 */
[----:B------:R-:W4:Y:S01]  /*5c180*/  LDL.LU R9, [R1+0x3240] ;  /* 0x0032400001097983 */ /* 0x000f220000300800 */
        /* <DEDUP_REMOVED lines=11> */
[----:B------:R-:W2:Y:S04]  /*5c240*/  LDL.LU.64 R24, [R1+0x6f80] ;  /* 0x006f800001187983 */ /* 0x000ea80000300a00 */
[----:B------:R0:W-:Y:S04]  /*5c250*/  STL.64 [R1+0x6e20], R6 ;  /* 0x006e200601007387 */ /* 0x0001e80000100a00 */
[----:B0-----:R-:W3:Y:S04]  /*5c260*/  LDL.LU R7, [R1+0x3238] ;  /* 0x0032380001077983 */ /* 0x001ee80000300800 */
[----:B------:R4:W-:Y:S01]  /*5c270*/  STL.64 [R1+0x6e18], R4 ;  /* 0x006e180401007387 */ /* 0x0009e20000100a00 */
[----:B------:R-:W-:-:S02]  /*5c280*/  IMAD R0, R0, 0x100, R21 ;  /* 0x0000010000007824 */ /* 0x000fc400078e0215 */
[----:B----4-:R-:W-:Y:S02]  /*5c290*/  IMAD R5, R10, 0x100, R9 ;  /* 0x000001000a057824 */ /* 0x010fe400078e0209 */
[----:B------:R-:W-:Y:S01]  /*5c2a0*/  IMAD R4, R20, 0x100, R11 ;  /* 0x0000010014047824 */ /* 0x000fe200078e020b */
[----:B--2---:R-:W-:Y:S01]  /*5c2b0*/  HMMA.16816.F32 R12, R12, R2, R24 ;  /* 0x000000020c0c723c */ /* 0x004fe20000001818 */
[----:B------:R-:W2:Y:S04]  /*5c2c0*/  LDL.LU.64 R26, [R1+0x6f78] ;  /* 0x006f7800011a7983 */ /* 0x000ea80000300a00 */
[----:B------:R-:W2:Y:S04]  /*5c2d0*/  LDL.LU.64 R24, [R1+0x6f70] ;  /* 0x006f700001187983 */ /* 0x000ea80000300a00 */
[----:B------:R-:W-:Y:S04]  /*5c2e0*/  STL [R1+0x6d9c], R2 ;  /* 0x006d9c0201007387 */ /* 0x000fe80000100800 */
[----:B------:R-:W-:Y:S01]  /*5c2f0*/  STL [R1+0x6d98], R3 ;  /* 0x006d980301007387 */ /* 0x000fe20000100800 */
[----:B---3--:R-:W-:-:S05]  /*5c300*/  IMAD R8, R8, 0x100, R7 ;  /* 0x0000010008087824 */ /* 0x008fca00078e0207 */
[----:B------:R0:W-:Y:S04]  /*5c310*/  STL.64 [R1+0x4b0], R12 ;  /* 0x0004b00c01007387 */ /* 0x0001e80000100a00 */
[----:B------:R1:W-:Y:S01]  /*5c320*/  STL.64 [R1+0x4b8], R14 ;  /* 0x0004b80e01007387 */ /* 0x0003e20000100a00 */
[----:B0-----:R-:W-:Y:S02]  /*5c330*/  F2FP.F16.E4M3.UNPACK_B R12, R8 ;  /* 0x00000008ff0c723e */ /* 0x001fe400020006ff */
[----:B------:R-:W-:Y:S02]  /*5c340*/  F2FP.F16.E4M3.UNPACK_B R13, R5 ;  /* 0x00000005ff0d723e */ /* 0x000fe400020006ff */
[----:B-1----:R-:W-:Y:S02]  /*5c350*/  F2FP.F16.E4M3.UNPACK_B R14, R4 ;  /* 0x00000004ff0e723e */ /* 0x002fe400020006ff */
[----:B------:R-:W-:-:S07]  /*5c360*/  F2FP.F16.E4M3.UNPACK_B R15, R0 ;  /* 0x00000000ff0f723e */ /* 0x000fce00020006ff */
[----:B------:R-:W-:Y:S01]  /*5c370*/  HMMA.16816.F32 R4, R12, R22, R16 ;  /* 0x000000160c04723c */ /* 0x000fe20000001810 */
[----:B------:R-:W-:Y:S02]  /*5c380*/  IMAD.MOV.U32 R0, RZ, RZ, R23 ;  /* 0x000000ffff007224 */ /* 0x000fe400078e0017 */
[----:B------:R-:W-:-:S15]  /*5c390*/  IMAD.MOV.U32 R2, RZ, RZ, R22 ;  /* 0x000000ffff027224 */ /* 0x000fde00078e0016 */
[----:B------:R-:W-:Y:S01]  /*5c3a0*/  NOP ;  /* 0x0000000000007918 */ /* 0x000fe20000000000 */
[----:B------:R-:W-:Y:S04]  /*5c3b0*/  STL.64 [R1+0xa90], R4 ;  /* 0x000a900401007387 */ /* 0x000fe80000100a00 */
[----:B------:R0:W-:Y:S04]  /*5c3c0*/  STL.64 [R1+0xa98], R6 ;  /* 0x000a980601007387 */ /* 0x0001e80000100a00 */
[----:B------:R-:W-:Y:S04]  /*5c3d0*/  STL [R1+0x6dac], R0 ;  /* 0x006dac0001007387 */ /* 0x000fe80000100800 */
[----:B------:R-:W-:Y:S04]  /*5c3e0*/  STL [R1+0x6da8], R2 ;  /* 0x006da80201007387 */ /* 0x000fe80000100800 */
[----:B0-----:R-:W3:Y:S01]  /*5c3f0*/  LDL.64 R6, [R1+0x68] ;  /* 0x0000680001067983 */ /* 0x001ee20000100a00 */
[----:B--2---:R-:W-:-:S15]  /*5c400*/  HMMA.16816.F32 R8, R12, R28, R24 ;  /* 0x0000001c0c08723c */ /* 0x004fde0000001818 */
[----:B------:R-:W-:-:S04]  /*5c410*/  NOP ;  /* 0x0000000000007918 */ /* 0x000fc80000000000 */
[----:B------:R0:W-:Y:S04]  /*5c420*/  STL.64 [R1+0xa80], R8 ;  /* 0x000a800801007387 */ /* 0x0001e80000100a00 */
[----:B------:R1:W-:Y:S04]  /*5c430*/  STL.64 [R1+0xa88], R10 ;  /* 0x000a880a01007387 */ /* 0x0003e80000100a00 */
[----:B---3--:R2:W-:Y:S04]  /*5c440*/  STL.64 [R1+0x6f38], R6 ;  /* 0x006f380601007387 */ /* 0x0085e80000100a00 */
        /* <DEDUP_REMOVED lines=4806> */
[----:B------:R-:W2:Y:S04]  /*6f0b0*/  LDL.LU.64 R24, [R1+0x5770] ;  /* 0x0057700001187983 */ /* 0x000ea80000300a00 */
[----:B------:R-:W2:Y:S01]  /*6f0c0*/  LDL.LU R0, [R1+0x33ac] ;  /* 0x0033ac0001007983 */ /* 0x000ea20000300800 */
[C---:B---3--:R-:W-:Y:S08]  /*6f0d0*/  HMMA.16816.F32 R4, R12.reuse, R16, R4 ;  /* 0x000000100c04723c */ /* 0x048ff00000001804 */
[C---:B----4-:R-:W-:Y:S11]  /*6f0e0*/  HMMA.16816.F32 R8, R12.reuse, R18, R8 ;  /* 0x000000120c08723c */ /* 0x050ff60000001808 */
[----:B------:R-:W-:Y:S04]  /*6f0f0*/  STL.64 [R1+0x12c0], R4 ;  /* 0x0012c00401007387 */ /* 0x000fe80000100a00 */
[----:B------:R2:W-:Y:S02]  /*6f100*/  STL.64 [R1+0x12c8], R6 ;  /* 0x0012c80601007387 */ /* 0x0005e40000100a00 */
[C---:B--2---:R-:W-:Y:S02]  /*6f110*/  HMMA.16816.F32 R4, R12.reuse, R28, R20 ;  /* 0x0000001c0c04723c */ /* 0x044fe40000001814 */
[----:B------:R-:W2:Y:S04]  /*6f120*/  LDL.LU R20, [R1+0x1280] ;  /* 0x0012800001147983 */ /* 0x000ea80000300800 */
[----:B------:R-:W-:Y:S04]  /*6f130*/  STL.64 [R1+0x12b0], R8 ;  /* 0x0012b00801007387 */ /* 0x000fe80000100a00 */
[----:B------:R-:W-:Y:S09]  /*6f140*/  STL.64 [R1+0x12b8], R10 ;  /* 0x0012b80a01007387 */ /* 0x000ff20000100a00 */
[----:B------:R-:W-:Y:S04]  /*6f150*/  STL.64 [R1+0x12a0], R4 ;  /* 0x0012a00401007387 */ /* 0x000fe80000100a00 */
[----:B------:R-:W-:Y:S04]  /*6f160*/  STL.64 [R1+0x12a8], R6 ;  /* 0x0012a80601007387 */ /* 0x000fe80000100a00 */
[----:B------:R-:W2:Y:S04]  /*6f170*/  LDL.LU R21, [R1+0x1284] ;  /* 0x0012840001157983 */ /* 0x000ea80000300800 */
[----:B------:R-:W3:Y:S04]  /*6f180*/  LDL.LU R22, [R1+0x1288] ;  /* 0x0012880001167983 */ /* 0x000ee80000300800 */
[----:B------:R-:W3:Y:S04]  /*6f190*/  LDL.LU R23, [R1+0x128c] ;  /* 0x00128c0001177983 */ /* 0x000ee80000300800 */
        /* <DEDUP_REMOVED lines=31> */
[----:B----4-:R-:W-:Y:S04]  /*6f390*/  STL.64 [R1+0x5708], R6 ;  /* 0x0057080601007387 */ /* 0x010fe80000100a00 */
[----:B---3--:R0:W-:Y:S04]  /*6f3a0*/  STL.64 [R1+0x5700], R4 ;  /* 0x0057000401007387 */ /* 0x0081e80000100a00 */
[----:B0-----:R-:W3:Y:S04]  /*6f3b0*/  LDL.LU R4, [R1+0x1230] ;  /* 0x0012300001047983 */ /* 0x001ee80000300800 */
[----:B------:R-:W3:Y:S04]  /*6f3c0*/  LDL.LU R5, [R1+0x1234] ;  /* 0x0012340001057983 */ /* 0x000ee80000300800 */
[----:B------:R-:W3:Y:S04]  /*6f3d0*/  LDL.LU R6, [R1+0x1238] ;  /* 0x0012380001067983 */ /* 0x000ee80000300800 */
[----:B------:R-:W3:Y:S04]  /*6f3e0*/  LDL.LU R7, [R1+0x123c] ;  /* 0x00123c0001077983 */ /* 0x000ee80000300800 */
[----:B------:R0:W-:Y:S04]  /*6f3f0*/  STL [R1+0x56dc], R29 ;  /* 0x0056dc1d01007387 */ /* 0x0001e80000100800 */
[----:B0-----:R-:W4:Y:S04]  /*6f400*/  LDL.LU R29, [R1+0x33a4] ;  /* 0x0033a400011d7983 */ /* 0x001f280000300800 */
        /* <DEDUP_REMOVED lines=34> */
[----:B0-----:R-:W4:Y:S04]  /*6f630*/  LDL.LU R22, [R1+0x33a8] ;  /* 0x0033a80001167983 */ /* 0x001f280000300800 */
        /* <DEDUP_REMOVED lines=46> */
[----:B------:R0:W-:-:S12]  /*6f920*/  STL.64 [R1+0x5480], R4 ;  /* 0x0054800401007387 */ /* 0x0001d80000100a00 */
[----:B------:R1:W-:Y:S04]  /*6f930*/  STL.64 [R1+0x1200], R8 ;  /* 0x0012000801007387 */ /* 0x0003e80000100a00 */
[----:B------:R-:W-:Y:S04]  /*6f940*/  STL.64 [R1+0x1208], R10 ;  /* 0x0012080a01007387 */ /* 0x000fe80000100a00 */
[----:B0-----:R-:W3:Y:S01]  /*6f950*/  LDL.LU R4, [R1+0x380] ;  /* 0x0003800001047983 */ /* 0x001ee20000300800 */
[----:B--2---:R-:W-:-:S15]  /*6f960*/  HMMA.16816.F32 R12, R12, R2, R24 ;  /* 0x000000020c0c723c */ /* 0x004fde0000001818 */
[----:B------:R-:W-:-:S04]  /*6f970*/  NOP ;  /* 0x0000000000007918 */ /* 0x000fc80000000000 */
[----:B------:R-:W-:Y:S04]  /*6f980*/  STL.64 [R1+0x1170], R12 ;  /* 0x0011700c01007387 */ /* 0x000fe80000100a00 */
[----:B------:R-:W-:Y:S04]  /*6f990*/  STL.64 [R1+0x1178], R14 ;  /* 0x0011780e01007387 */ /* 0x000fe80000100a00 */
[----:B------:R-:W3:Y:S04]  /*6f9a0*/  LDL.LU R5, [R1+0x384] ;  /* 0x0003840001057983 */ /* 0x000ee80000300800 */
[----:B------:R-:W2:Y:S04]  /*6f9b0*/  LDL.LU R6, [R1+0x388] ;  /* 0x0003880001067983 */ /* 0x000ea80000300800 */
[----:B------:R-:W2:Y:S01]  /*6f9c0*/  LDL.LU R7, [R1+0x38c] ;  /* 0x00038c0001077983 */ /* 0x000ea20000300800 */
[----:B-1----:R-:W-:-:S02]  /*6f9d0*/  IMAD R8, R21, 0x100, R20 ;  /* 0x0000010015087824 */ /* 0x002fc400078e0214 */
[----:B----4-:R-:W-:Y:S02]  /*6f9e0*/  IMAD R29, R29, 0x100, R22 ;  /* 0x000001001d1d7824 */ /* 0x010fe400078e0216 */
[----:B------:R-:W-:Y:S01]  /*6f9f0*/  IMAD R0, R0, 0x100, R23 ;  /* 0x0000010000007824 */ /* 0x000fe200078e0217 */
[----:B--2---:R-:W-:Y:S04]  /*6fa00*/  STL.64 [R1+0x54d8], R6 ;  /* 0x0054d80601007387 */ /* 0x004fe80000100a00 */
[----:B---3--:R0:W-:Y:S04]  /*6fa10*/  STL.64 [R1+0x54d0], R4 ;  /* 0x0054d00401007387 */ /* 0x0081e80000100a00 */
[----:B------:R-:W2:Y:S04]  /*6fa20*/  LDL.LU R20, [R1+0x400] ;  /* 0x0004000001147983 */ /* 0x000ea80000300800 */
[----:B------:R-:W2:Y:S04]  /*6fa30*/  LDL.LU R21, [R1+0x404] ;  /* 0x0004040001157983 */ /* 0x000ea80000300800 */
[----:B------:R-:W3:Y:S04]  /*6fa40*/  LDL.LU R22, [R1+0x408] ;  /* 0x0004080001167983 */ /* 0x000ee80000300800 */
[----:B------:R-:W3:Y:S04]  /*6fa50*/  LDL.LU R23, [R1+0x40c] ;  /* 0x00040c0001177983 */ /* 0x000ee80000300800 */
[----:B---3--:R1:W-:Y:S04]  /*6fa60*/  STL.64 [R1+0x54f8], R22 ;  /* 0x0054f81601007387 */ /* 0x0083e80000100a00 */
[----:B--2---:R-:W-:Y:S04]  /*6fa70*/  STL.64 [R1+0x54f0], R20 ;  /* 0x0054f01401007387 */ /* 0x004fe80000100a00 */
[----:B0-----:R-:W2:Y:S04]  /*6fa80*/  LDL.LU R4, [R1+0x420] ;  /* 0x0004200001047983 */ /* 0x001ea80000300800 */
[----:B------:R-:W2:Y:S04]  /*6fa90*/  LDL.LU R5, [R1+0x424] ;  /* 0x0004240001057983 */ /* 0x000ea80000300800 */
[----:B------:R-:W3:Y:S04]  /*6faa0*/  LDL.LU R6, [R1+0x428] ;  /* 0x0004280001067983 */ /* 0x000ee80000300800 */
[----:B------:R-:W3:Y:S04]  /*6fab0*/  LDL.LU R7, [R1+0x42c] ;  /* 0x00042c0001077983 */ /* 0x000ee80000300800 */
[----:B---3--:R-:W-:Y:S04]  /*6fac0*/  STL.64 [R1+0x5508], R6 ;  /* 0x0055080601007387 */ /* 0x008fe80000100a00 */
[----:B--2---:R0:W-:Y:S04]  /*6fad0*/  STL.64 [R1+0x5500], R4 ;  /* 0x0055000401007387 */ /* 0x0041e80000100a00 */
[----:B-1----:R-:W2:Y:S04]  /*6fae0*/  LDL.LU R22, [R1] ;  /* 0x0000000001167983 */ /* 0x002ea80000300800 */
[----:B------:R-:W2:Y:S04]  /*6faf0*/  LDL.LU R23, [R1+0x4] ;  /* 0x0000040001177983 */ /* 0x000ea80000300800 */
[----:B--2---:R-:W-:Y:S04]  /*6fb00*/  STL.64 [R1+0x5510], R22 ;  /* 0x0055101601007387 */ /* 0x004fe80000100a00 */
[----:B0-----:R-:W2:Y:S04]  /*6fb10*/  LDL.LU R4, [R1+0x470] ;  /* 0x0004700001047983 */ /* 0x001ea80000300800 */
[----:B------:R-:W2:Y:S04]  /*6fb20*/  LDL.LU R5, [R1+0x474] ;  /* 0x0004740001057983 */ /* 0x000ea80000300800 */
[----:B------:R-:W3:Y:S04]  /*6fb30*/  LDL.LU R6, [R1+0x478] ;  /* 0x0004780001067983 */ /* 0x000ee80000300800 */
[----:B------:R-:W3:Y:S04]  /*6fb40*/  LDL.LU R7, [R1+0x47c] ;  /* 0x00047c0001077983 */ /* 0x000ee80000300800 */
[----:B---3--:R-:W-:Y:S04]  /*6fb50*/  STL.64 [R1+0x5520], R6 ;  /* 0x0055200601007387 */ /* 0x008fe80000100a00 */
[----:B--2---:R0:W-:Y:S04]  /*6fb60*/  STL.64 [R1+0x5518], R4 ;  /* 0x0055180401007387 */ /* 0x0041e80000100a00 */
[----:B------:R-:W2:Y:S04]  /*6fb70*/  LDL.LU R20, [R1+0x8] ;  /* 0x0000080001147983 */ /* 0x000ea80000300800 */
        /* <DEDUP_REMOVED lines=10> */
[----:B--2---:R1:W-:Y:S04]  /*6fc20*/  STL.64 [R1+0x5540], R22 ;  /* 0x0055401601007387 */ /* 0x0043e80000100a00 */
        /* <DEDUP_REMOVED lines=8> */
[----:B-1----:R-:W3:Y:S04]  /*6fcb0*/  LDL.LU R22, [R1+0x20] ;  /* 0x0000200001167983 */ /* 0x002ee80000300800 */
[----:B------:R-:W3:Y:S04]  /*6fcc0*/  LDL.LU R23, [R1+0x24] ;  /* 0x0000240001177983 */ /* 0x000ee80000300800 */
[----:B--2---:R1:W-:Y:S04]  /*6fcd0*/  STL.64 [R1+0x5558], R20 ;  /* 0x0055581401007387 */ /* 0x0043e80000100a00 */
[----:B---3--:R-:W-:Y:S04]  /*6fce0*/  STL.64 [R1+0x5570], R22 ;  /* 0x0055701601007387 */ /* 0x008fe80000100a00 */
[----:B0-----:R-:W2:Y:S04]  /*6fcf0*/  LDL.LU R4, [R1+0x1080] ;  /* 0x0010800001047983 */ /* 0x001ea80000300800 */
[----:B------:R-:W2:Y:S04]  /*6fd00*/  LDL.LU R5, [R1+0x1084] ;  /* 0x0010840001057983 */ /* 0x000ea80000300800 */
[----:B------:R-:W3:Y:S04]  /*6fd10*/  LDL.LU R6, [R1+0x1088] ;  /* 0x0010880001067983 */ /* 0x000ee80000300800 */
[----:B------:R-:W3:Y:S04]  /*6fd20*/  LDL.LU R7, [R1+0x108c] ;  /* 0x00108c0001077983 */ /* 0x000ee80000300800 */
[----:B-1----:R-:W4:Y:S04]  /*6fd30*/  LDL.LU R20, [R1+0x28] ;  /* 0x0000280001147983 */ /* 0x002f280000300800 */
[----:B------:R-:W4:Y:S04]  /*6fd40*/  LDL.LU R21, [R1+0x2c] ;  /* 0x00002c0001157983 */ /* 0x000f280000300800 */
[----:B----4-:R-:W-:Y:S04]  /*6fd50*/  STL.64 [R1+0x5588], R20 ;  /* 0x0055881401007387 */ /* 0x010fe80000100a00 */
        /* <DEDUP_REMOVED lines=131> */
[----:B------:R-:W-:Y:S01]  /*70590*/  IMAD R9, R19, 0x100, R18 ;  /* 0x0000010013097824 */ /* 0x000fe200078e0212 */
[----:B------:R-:W-:-:S02]  /*705a0*/  F2FP.F16.E4M3.UNPACK_B R13, R8 ;  /* 0x00000008ff0d723e */ /* 0x000fc400020006ff */
        /* <DEDUP_REMOVED lines=137> */
[C---:B--2---:R-:W-:Y:S08]  /*70e40*/  HMMA.16816.F32 R24, R12.reuse, R28, R24 ;  /* 0x0000001c0c18723c */ /* 0x044ff00000001818 */
[----:B----4-:R-:W-:Y:S01]  /*70e50*/  HMMA.16816.F32 R20, R12, R22, R4 ;  /* 0x000000160c14723c */ /* 0x010fe20000001804 */
[----:B------:R-:W2:Y:S04]  /*70e60*/  LDL.LU.64 R6, [R1+0x5508] ;  /* 0x0055080001067983 */ /* 0x000ea80000300a00 */
[----:B------:R-:W2:-:S14]  /*70e70*/  LDL.LU.64 R4, [R1+0x5500] ;  /* 0x0055000001047983 */ /* 0x000e9c0000300a00 */
[----:B------:R-:W-:Y:S04]  /*70e80*/  STL.64 [R1+0x470], R20 ;  /* 0x0004701401007387 */ /* 0x000fe80000100a00 */
[----:B------:R0:W-:Y:S04]  /*70e90*/  STL.64 [R1+0x478], R22 ;  /* 0x0004781601007387 */ /* 0x0001e80000100a00 */
[----:B0-----:R-:W4:Y:S04]  /*70ea0*/  LDL.LU.64 R22, [R1+0x54f8] ;  /* 0x0054f80001167983 */ /* 0x001f280000300a00 */
[----:B------:R-:W4:Y:S04]  /*70eb0*/  LDL.LU.64 R20, [R1+0x54f0] ;  /* 0x0054f00001147983 */ /* 0x000f280000300a00 */
        /* <DEDUP_REMOVED lines=8> */
[----:B0-----:R-:W2:Y:S04]  /*70f40*/  LDL.LU.64 R6, [R1+0x54d8] ;  /* 0x0054d80001067983 */ /* 0x001ea80000300a00 */
[----:B------:R-:W2:Y:S04]  /*70f50*/  LDL.LU.64 R4, [R1+0x54d0] ;  /* 0x0054d00001047983 */ /* 0x000ea80000300a00 */
[----:B------:R-:W3:Y:S04]  /*70f60*/  LDL.LU.64 R22, [R1+0x54c8] ;  /* 0x0054c80001167983 */ /* 0x000ee80000300a00 */
[----:B------:R-:W4:Y:S04]  /*70f70*/  LDL.LU.64 R20, [R1+0x54c0] ;  /* 0x0054c00001147983 */ /* 0x000f280000300a00 */
[----:B------:R0:W-:Y:S04]  /*70f80*/  STL.64 [R1+0x400], R24 ;  /* 0x0004001801007387 */ /* 0x0001e80000100a00 */
[----:B------:R1:W-:Y:S04]  /*70f90*/  STL.64 [R1+0x408], R26 ;  /* 0x0004081a01007387 */ /* 0x0003e80000100a00 */
[----:B0-----:R-:W2:Y:S04]  /*70fa0*/  LDL.LU R24, [R1+0x3a0] ;  /* 0x0003a00001187983 */ /* 0x001ea80000300800 */
[----:B------:R-:W2:Y:S04]  /*70fb0*/  LDL.LU R25, [R1+0x3a4] ;  /* 0x0003a40001197983 */ /* 0x000ea80000300800 */
[----:B-1----:R-:W2:Y:S04]  /*70fc0*/  LDL.LU R26, [R1+0x3a8] ;  /* 0x0003a800011a7983 */ /* 0x002ea80000300800 */
[----:B------:R-:W2:Y:S01]  /*70fd0*/  LDL.LU R27, [R1+0x3ac] ;  /* 0x0003ac00011b7983 */ /* 0x000ea20000300800 */
[C---:B---3--:R-:W-:Y:S08]  /*70fe0*/  HMMA.16816.F32 R8, R12.reuse, R22, R8 ;  /* 0x000000160c08723c */ /* 0x048ff00000001808 */
[C---:B----4-:R-:W-:Y:S11]  /*70ff0*/  HMMA.16816.F32 R20, R12.reuse, R20, R16 ;  /* 0x000000140c14723c */ /* 0x050ff60000001810 */
[----:B------:R-:W-:Y:S04]  /*71000*/  STL.64 [R1+0x3e0], R8 ;  /* 0x0003e00801007387 */ /* 0x000fe80000100a00 */
[----:B------:R0:W-:Y:S04]  /*71010*/  STL.64 [R1+0x3e8], R10 ;  /* 0x0003e80a01007387 */ /* 0x0001e80000100a00 */
[----:B0-----:R-:W3:Y:S04]  /*71020*/  LDL.LU.64 R10, [R1+0x54b8] ;  /* 0x0054b800010a7983 */ /* 0x001ee80000300a00 */
[----:B------:R-:W4:Y:S04]  /*71030*/  LDL.LU.64 R8, [R1+0x54b0] ;  /* 0x0054b00001087983 */ /* 0x000f280000300a00 */
[----:B------:R-:W2:Y:S04]  /*71040*/  LDL.LU.64 R18, [R1+0x54a8] ;  /* 0x0054a80001127983 */ /* 0x000ea80000300a00 */
[----:B------:R-:W3:Y:S04]  /*71050*/  LDL.LU.64 R16, [R1+0x54a0] ;  /* 0x0054a00001107983 */ /* 0x000ee80000300a00 */
[----:B------:R-:W-:Y:S04]  /*71060*/  STL.64 [R1+0x3c0], R20 ;  /* 0x0003c01401007387 */ /* 0x000fe80000100a00 */
[----:B------:R2:W-:Y:S02]  /*71070*/  STL.64 [R1+0x3c8], R22 ;  /* 0x0003c81601007387 */ /* 0x0005e40000100a00 */
[C---:B--2---:R-:W-:Y:S08]  /*71080*/  HMMA.16816.F32 R20, R12.reuse, R18, R24 ;  /* 0x000000120c14723c */ /* 0x044ff00000001818 */
[C---:B---3--:R-:W-:Y:S01]  /*71090*/  HMMA.16816.F32 R16, R12.reuse, R16, R4 ;  /* 0x000000100c10723c */ /* 0x048fe20000001804 */
[----:B------:R-:W2:Y:S10]  /*710a0*/  LDL.LU R4, [R1+0x210] ;  /* 0x0002100001047983 */ /* 0x000eb40000300800 */
[----:B------:R-:W-:Y:S04]  /*710b0*/  STL.64 [R1+0x3a0], R20 ;  /* 0x0003a01401007387 */ /* 0x000fe80000100a00 */
[----:B------:R-:W-:Y:S04]  /*710c0*/  STL.64 [R1+0x3a8], R22 ;  /* 0x0003a81601007387 */ /* 0x000fe80000100a00 */
        /* <DEDUP_REMOVED lines=12> */
[----:B---3--:R0:W-:Y:S04]  /*71190*/  STL [R1+0x5448], R16 ;  /* 0x0054481001007387 */ /* 0x0081e80000100800 */
[----:B0-----:R-:W3:Y:S04]  /*711a0*/  LDL.LU R16, [R1+0x2430] ;  /* 0x0024300001107983 */ /* 0x001ee80000300800 */
[----:B------:R-:W3:Y:S04]  /*711b0*/  LDL.LU R17, [R1+0x23c0] ;  /* 0x0023c00001117983 */ /* 0x000ee80000300800 */
[----:B------:R-:W2:Y:S04]  /*711c0*/  LDL.LU R18, [R1+0x2894] ;  /* 0x0028940001127983 */ /* 0x000ea80000300800 */
[----:B------:R-:W2:Y:S04]  /*711d0*/  LDL.LU R19, [R1+0x23b8] ;  /* 0x0023b80001137983 */ /* 0x000ea80000300800 */
[----:B--2---:R-:W-:Y:S04]  /*711e0*/  STL.64 [R1+0x5468], R18 ;  /* 0x0054681201007387 */ /* 0x004fe80000100a00 */
[----:B---3--:R0:W-:Y:S04]  /*711f0*/  STL.64 [R1+0x5460], R16 ;  /* 0x0054601001007387 */ /* 0x0081e80000100a00 */
        /* <DEDUP_REMOVED lines=12> */
[----:B------:R-:W2:Y:S04]  /*712c0*/  LDL.LU R22, [R1+0x2884] ;  /* 0x0028840001167983 */ /* 0x000ea80000300800 */
[----:B------:R-:W2:Y:S01]  /*712d0*/  LDL.LU R23, [R1+0x28a8] ;  /* 0x0028a80001177983 */ /* 0x000ea20000300800 */
[----:B------:R-:W-:Y:S03]  /*712e0*/  HMMA.16816.F32 R4, R12, R10, R4 ;  /* 0x0000000a0c04723c */ /* 0x000fe60000001804 */
[----:B--2---:R-:W-:Y:S04]  /*712f0*/  STL.64 [R1+0x5458], R22 ;  /* 0x0054581601007387 */ /* 0x004fe80000100a00 */
[----:B---3--:R0:W-:Y:S04]  /*71300*/  STL.64 [R1+0x5450], R20 ;  /* 0x0054501401007387 */ /* 0x0081e80000100a00 */
[----:B0-----:R-:W2:Y:S04]  /*71310*/  LDL.LU R20, [R1+0x1c0] ;  /* 0x0001c00001147983 */ /* 0x001ea80000300800 */
[----:B------:R-:W2:Y:S04]  /*71320*/  LDL.LU R21, [R1+0x1c4] ;  /* 0x0001c40001157983 */ /* 0x000ea80000300800 */
[----:B------:R-:W2:Y:S04]  /*71330*/  LDL.LU R22, [R1+0x1c8] ;  /* 0x0001c80001167983 */ /* 0x000ea80000300800 */
[----:B------:R-:W3:Y:S04]  /*71340*/  LDL.LU R24, [R1+0x287c] ;  /* 0x00287c0001187983 */ /* 0x000ee80000300800 */
[----:B------:R-:W2:Y:S04]  /*71350*/  LDL.LU R25, [R1+0x28a0] ;  /* 0x0028a00001197983 */ /* 0x000ea80000300800 */
[----:B------:R-:W2:Y:S04]  /*71360*/  LDL.LU R26, [R1+0x2874] ;  /* 0x00287400011a7983 */ /* 0x000ea80000300800 */
[----:B------:R-:W2:Y:S04]  /*71370*/  LDL.LU R27, [R1+0x2898] ;  /* 0x00289800011b7983 */ /* 0x000ea80000300800 */
[----:B------:R-:W2:Y:S01]  /*71380*/  LDL.LU R28, [R1+0x286c] ;  /* 0x00286c00011c7983 */ /* 0x000ea20000300800 */
[----:B------:R-:W-:-:S03]  /*71390*/  IMAD.MOV.U32 R23, RZ, RZ, R0 ;  /* 0x000000ffff177224 */ /* 0x000fc600078e0000 */
[----:B------:R-:W2:Y:S04]  /*713a0*/  LDL.LU R29, [R1+0x2890] ;  /* 0x00289000011d7983 */ /* 0x000ea80000300800 */
[----:B------:R-:W2:Y:S04]  /*713b0*/  LDL.LU R0, [R1+0x2864] ;  /* 0x0028640001007983 */ /* 0x000ea80000300800 */
        /* <DEDUP_REMOVED lines=20> */
[----:B------:R-:W4:Y:S04]  /*71500*/  LDL.LU R6, [R1+0x23bc] ;  /* 0x0023bc0001067983 */ /* 0x000f280000300800 */
[----:B------:R-:W3:Y:S01]  /*71510*/  LDL.LU R7, [R1+0x28b4] ;  /* 0x0028b40001077983 */ /* 0x000ee20000300800 */
[----:B--2---:R-:W-:-:S15]  /*71520*/  HMMA.16816.F32 R16, R12, R4, R16 ;  /* 0x000000040c10723c */ /* 0x004fde0000001810 */
[----:B------:R-:W-:-:S04]  /*71530*/  NOP ;  /* 0x0000000000007918 */ /* 0x000fc80000000000 */
[----:B------:R-:W-:Y:S04]  /*71540*/  STL.64 [R1+0x1d0], R16 ;  /* 0x0001d01001007387 */ /* 0x000fe80000100a00 */
[----:B------:R0:W-:Y:S04]  /*71550*/  STL.64 [R1+0x1d8], R18 ;  /* 0x0001d81201007387 */ /* 0x0001e80000100a00 */
[----:B0-----:R-:W2:Y:S04]  /*71560*/  LDL.LU.64 R18, [R1+0x5468] ;  /* 0x0054680001127983 */ /* 0x001ea80000300a00 */
[----:B------:R-:W2:Y:S01]  /*71570*/  LDL.LU.64 R16, [R1+0x5460] ;  /* 0x0054600001107983 */ /* 0x000ea20000300a00 */
[----:B------:R-:W-:Y:S03]  /*71580*/  HMMA.16816.F32 R12, R12, R2, R20 ;  /* 0x000000020c0c723c */ /* 0x000fe60000001814 */
[----:B------:R-:W3:Y:S04]  /*71590*/  LDL.LU R4, [R1+0x23cc] ;  /* 0x0023cc0001047983 */ /* 0x000ee80000300800 */
[----:B------:R-:W3:Y:S04]  /*715a0*/  LDL.LU R5, [R1+0x23c4] ;  /* 0x0023c40001057983 */ /* 0x000ee80000300800 */
[----:B------:R-:W3:Y:S04]  /*715b0*/  LDL.LU.64 R22, [R1+0x5458] ;  /* 0x0054580001167983 */ /* 0x000ee80000300a00 */
[----:B------:R-:W3:Y:S04]  /*715c0*/  LDL.LU.64 R20, [R1+0x5450] ;  /* 0x0054500001147983 */ /* 0x000ee80000300a00 */
[----:B------:R-:W3:Y:S01]  /*715d0*/  LDL.LU R3, [R1+0x23d4] ;  /* 0x0023d40001037983 */ /* 0x000ee20000300800 */
[----:B--2---:R-:W-:-:S05]  /*715e0*/  VIADD R16, R16, 0x1 ;  /* 0x0000000110107836 */ /* 0x004fca0000000000 */
[----:B------:R0:W-:Y:S04]  /*715f0*/  STL [R1+0x2430], R16 ;  /* 0x0024301001007387 */ /* 0x0001e80000100800 */
[----:B------:R1:W-:Y:S04]  /*71600*/  STL.64 [R1+0x1c0], R12 ;  /* 0x0001c00c01007387 */ /* 0x0003e80000100a00 */
[----:B------:R-:W-:Y:S01]  /*71610*/  STL.64 [R1+0x1c8], R14 ;  /* 0x0001c80e01007387 */ /* 0x000fe20000100a00 */
[----:B------:R-:W-:-:S03]  /*71620*/  ISETP.NE.U32.AND P0, PT, R16, UR8, PT ;  /* 0x0000000810007c0c */ /* 0x000fc6000bf05070 */
[----:B0-----:R-:W2:Y:S01]  /*71630*/  LDL.LU R16, [R1+0x5448] ;  /* 0x0054480001107983 */ /* 0x001ea20000300800 */
[----:B---3--:R-:W-:Y:S02]  /*71640*/  IADD3 R3, P4, PT, R3, UR10, RZ ;  /* 0x0000000a03037c10 */ /* 0x008fe4000ff9e0ff */
[----:B------:R-:W-:Y:S02]  /*71650*/  IADD3 R4, P5, PT, R4, UR10, RZ ;  /* 0x0000000a04047c10 */ /* 0x000fe4000ffbe0ff */
[----:B------:R-:W-:Y:S02]  /*71660*/  IADD3 R5, P6, PT, R5, UR10, RZ ;  /* 0x0000000a05057c10 */ /* 0x000fe4000ffde0ff */
[----:B----4-:R-:W-:Y:S02]  /*71670*/  IADD3 R6, P1, PT, R6, UR10, RZ ;  /* 0x0000000a06067c10 */ /* 0x010fe4000ff3e0ff */
[----:B------:R-:W-:Y:S01]  /*71680*/  IADD3 R7, P2, PT, R7, UR10, RZ ;  /* 0x0000000a07077c10 */ /* 0x000fe2000ff5e0ff */
[----:B------:R-:W-:Y:S01]  /*71690*/  STL [R1+0x23d4], R3 ;  /* 0x0023d40301007387 */ /* 0x000fe20000100800 */
[----:B------:R-:W-:-:S03]  /*716a0*/  IADD3 R8, P3, PT, R8, UR10, RZ ;  /* 0x0000000a08087c10 */ /* 0x000fc6000ff7e0ff */
[----:B------:R-:W-:Y:S01]  /*716b0*/  STL [R1+0x23cc], R4 ;  /* 0x0023cc0401007387 */ /* 0x000fe20000100800 */
[----:B------:R-:W-:-:S03]  /*716c0*/  IADD3.X R9, PT, PT, R9, UR73, RZ, P4, !PT ;  /* 0x0000004909097c10 */ /* 0x000fc6000a7fe4ff */
[----:B------:R-:W-:Y:S01]  /*716d0*/  STL [R1+0x23c4], R5 ;  /* 0x0023c40501007387 */ /* 0x000fe20000100800 */
[----:B------:R-:W-:-:S03]  /*716e0*/  IADD3 R10, P4, PT, R10, UR10, RZ ;  /* 0x0000000a0a0a7c10 */ /* 0x000fc6000ff9e0ff */
[----:B------:R-:W-:Y:S01]  /*716f0*/  STL [R1+0x23bc], R6 ;  /* 0x0023bc0601007387 */ /* 0x000fe20000100800 */
[----:B------:R-:W-:-:S03]  /*71700*/  IADD3.X R11, PT, PT, R11, UR73, RZ, P5, !PT ;  /* 0x000000490b0b7c10 */ /* 0x000fc6000affe4ff */
[----:B------:R-:W-:Y:S04]  /*71710*/  STL [R1+0x28b4], R7 ;  /* 0x0028b40701007387 */ /* 0x000fe80000100800 */
[----:B------:R-:W-:Y:S01]  /*71720*/  STL [R1+0x28ac], R8 ;  /* 0x0028ac0801007387 */ /* 0x000fe20000100800 */
[----:B------:R-:W-:-:S03]  /*71730*/  IADD3.X R17, PT, PT, R17, UR73, RZ, P6, !PT ;  /* 0x0000004911117c10 */ /* 0x000fc6000b7fe4ff */
[----:B------:R-:W-:Y:S01]  /*71740*/  STL [R1+0x23d0], R9 ;  /* 0x0023d00901007387 */ /* 0x000fe20000100800 */
[----:B------:R-:W-:-:S03]  /*71750*/  IADD3 R18, P6, PT, R18, UR10, RZ ;  /* 0x0000000a12127c10 */ /* 0x000fc6000ffde0ff */
[----:B------:R-:W-:Y:S01]  /*71760*/  STL [R1+0x28a4], R10 ;  /* 0x0028a40a01007387 */ /* 0x000fe20000100800 */
[----:B------:R-:W-:-:S03]  /*71770*/  IADD3.X R19, PT, PT, R19, UR73, RZ, P1, !PT ;  /* 0x0000004913137c10 */ /* 0x000fc60008ffe4ff */
[----:B------:R-:W-:Y:S01]  /*71780*/  STL [R1+0x23c8], R11 ;  /* 0x0023c80b01007387 */ /* 0x000fe20000100800 */
[----:B------:R-:W-:Y:S02]  /*71790*/  IADD3 R20, P1, PT, R20, UR10, RZ ;  /* 0x0000000a14147c10 */ /* 0x000fe4000ff3e0ff */
[----:B------:R-:W-:Y:S02]  /*717a0*/  IADD3.X R21, PT, PT, R21, UR73, RZ, P2, !PT ;  /* 0x0000004915157c10 */ /* 0x000fe400097fe4ff */
[----:B------:R-:W-:Y:S02]  /*717b0*/  IADD3 R22, P2, PT, R22, UR10, RZ ;  /* 0x0000000a16167c10 */ /* 0x000fe4000ff5e0ff */
[----:B------:R-:W-:Y:S02]  /*717c0*/  IADD3.X R23, PT, PT, R23, UR73, RZ, P3, !PT ;  /* 0x0000004917177c10 */ /* 0x000fe40009ffe4ff */
[----:B------:R-:W-:Y:S02]  /*717d0*/  IADD3 R24, P3, PT, R24, UR10, RZ ;  /* 0x0000000a18187c10 */ /* 0x000fe4000ff7e0ff */
[----:B------:R-:W-:-:S02]  /*717e0*/  IADD3.X R25, PT, PT, R25, UR73, RZ, P4, !PT ;  /* 0x0000004919197c10 */ /* 0x000fc4000a7fe4ff */
[----:B------:R-:W-:Y:S02]  /*717f0*/  IADD3 R26, P4, PT, R26, UR10, RZ ;  /* 0x0000000a1a1a7c10 */ /* 0x000fe4000ff9e0ff */
[----:B--2---:R-:W-:-:S05]  /*71800*/  IADD3 R16, P5, PT, R16, UR10, RZ ;  /* 0x0000000a10107c10 */ /* 0x004fca000ffbe0ff */
[----:B------:R-:W-:Y:S04]  /*71810*/  STL [R1+0x289c], R16 ;  /* 0x00289c1001007387 */ /* 0x000fe80000100800 */
[----:B------:R-:W-:Y:S04]  /*71820*/  STL [R1+0x23c0], R17 ;  /* 0x0023c01101007387 */ /* 0x000fe80000100800 */
[----:B------:R-:W-:Y:S04]  /*71830*/  STL [R1+0x2894], R18 ;  /* 0x0028941201007387 */ /* 0x000fe80000100800 */
[----:B------:R-:W-:Y:S04]  /*71840*/  STL [R1+0x23b8], R19 ;  /* 0x0023b81301007387 */ /* 0x000fe80000100800 */
[----:B------:R-:W-:Y:S04]  /*71850*/  STL [R1+0x288c], R20 ;  /* 0x00288c1401007387 */ /* 0x000fe80000100800 */
[----:B------:R-:W-:Y:S04]  /*71860*/  STL [R1+0x28b0], R21 ;  /* 0x0028b01501007387 */ /* 0x000fe80000100800 */
[----:B------:R-:W-:Y:S01]  /*71870*/  STL [R1+0x2884], R22 ;  /* 0x0028841601007387 */ /* 0x000fe20000100800 */
[----:B------:R-:W-:-:S03]  /*71880*/  IADD3.X R27, PT, PT, R27, UR73, RZ, P5, !PT ;  /* 0x000000491b1b7c10 */ /* 0x000fc6000affe4ff */
[----:B------:R-:W-:Y:S04]  /*71890*/  STL [R1+0x28a8], R23 ;  /* 0x0028a81701007387 */ /* 0x000fe80000100800 */
[----:B------:R-:W-:Y:S04]  /*718a0*/  STL [R1+0x287c], R24 ;  /* 0x00287c1801007387 */ /* 0x000fe80000100800 */
[----:B------:R-:W-:Y:S04]  /*718b0*/  STL [R1+0x28a0], R25 ;  /* 0x0028a01901007387 */ /* 0x000fe80000100800 */
[----:B------:R-:W-:Y:S04]  /*718c0*/  STL [R1+0x2874], R26 ;  /* 0x0028741a01007387 */ /* 0x000fe80000100800 */
[----:B------:R-:W-:Y:S04]  /*718d0*/  STL [R1+0x2898], R27 ;  /* 0x0028981b01007387 */ /* 0x000fe80000100800 */
[----:B-1----:R-:W2:Y:S01]  /*718e0*/  LDL.LU R12, [R1+0x2880] ;  /* 0x00288000010c7983 */ /* 0x002ea20000300800 */
[----:B------:R-:W-:-:S02]  /*718f0*/  IADD3 R28, P5, PT, R28, UR10, RZ ;  /* 0x0000000a1c1c7c10 */ /* 0x000fc4000ffbe0ff */
[----:B------:R-:W-:-:S03]  /*71900*/  IADD3.X R29, PT, PT, R29, UR73, RZ, P6, !PT ;  /* 0x000000491d1d7c10 */ /* 0x000fc6000b7fe4ff */
[----:B------:R-:W-:Y:S04]  /*71910*/  STL [R1+0x286c], R28 ;  /* 0x00286c1c01007387 */ /* 0x000fe80000100800 */
[----:B--2---:R0:W-:Y:S04]  /*71920*/  STL [R1+0x5440], R12 ;  /* 0x0054400c01007387 */ /* 0x0041e80000100800 */
[----:B------:R-:W-:Y:S04]  /*71930*/  STL [R1+0x2890], R29 ;  /* 0x0028901d01007387 */ /* 0x000fe80000100800 */
[----:B0-----:R-:W2:Y:S01]  /*71940*/  LDL.LU R12, [R1+0x285c] ;  /* 0x00285c00010c7983 */ /* 0x001ea20000300800 */
[----:B------:R-:W-:-:S05]  /*71950*/  IADD3 R0, P6, PT, R0, UR10, RZ ;  /* 0x0000000a00007c10 */ /* 0x000fca000ffde0ff */
[----:B------:R-:W-:Y:S04]  /*71960*/  STL [R1+0x2864], R0 ;  /* 0x0028640001007387 */ /* 0x000fe80000100800 */
        /* <DEDUP_REMOVED lines=30> */
[----:B--2---:R-:W-:-:S05]  /*71b50*/  IADD3.X R12, PT, PT, R12, UR73, RZ, P1, !PT ;  /* 0x000000490c0c7c10 */ /* 0x004fca0008ffe4ff */
[----:B------:R0:W-:Y:S04]  /*71b60*/  STL [R1+0x2888], R12 ;  /* 0x0028880c01007387 */ /* 0x0001e80000100800 */
[----:B0-----:R-:W2:Y:S02]  /*71b70*/  LDL.LU R12, [R1+0x5444] ;  /* 0x00544400010c7983 */ /* 0x001ea40000300800 */
[----:B--2---:R-:W-:-:S05]  /*71b80*/  IADD3 R12, P1, PT, R12, UR10, RZ ;  /* 0x0000000a0c0c7c10 */ /* 0x004fca000ff3e0ff */
[----:B------:R0:W-:Y:S04]  /*71b90*/  STL [R1+0x285c], R12 ;  /* 0x00285c0c01007387 */ /* 0x0001e80000100800 */
[----:B0-----:R-:W2:Y:S01]  /*71ba0*/  LDL.LU R12, [R1+0x5440] ;  /* 0x00544000010c7983 */ /* 0x001ea20000300800 */
[----:B----4-:R-:W-:Y:S02]  /*71bb0*/  IADD3.X R14, PT, PT, R14, UR73, RZ, P3, !PT ;  /* 0x000000490e0e7c10 */ /* 0x010fe40009ffe4ff */
[----:B---3--:R-:W-:Y:S02]  /*71bc0*/  IADD3 R15, P3, PT, R15, UR10, RZ ;  /* 0x0000000a0f0f7c10 */ /* 0x008fe4000ff7e0ff */
[----:B------:R-:W-:Y:S02]  /*71bd0*/  IADD3.X R2, PT, PT, R2, UR73, RZ, P4, !PT ;  /* 0x0000004902027c10 */ /* 0x000fe4000a7fe4ff */
[----:B------:R-:W-:-:S02]  /*71be0*/  IADD3 R3, P4, PT, R3, UR10, RZ ;  /* 0x0000000a03037c10 */ /* 0x000fc4000ff9e0ff */
[----:B------:R-:W-:Y:S02]  /*71bf0*/  IADD3.X R4, PT, PT, R4, UR73, RZ, P5, !PT ;  /* 0x0000004904047c10 */ /* 0x000fe4000affe4ff */
[----:B------:R-:W-:Y:S02]  /*71c00*/  IADD3 R5, P5, PT, R5, UR10, RZ ;  /* 0x0000000a05057c10 */ /* 0x000fe4000ffbe0ff */
[----:B------:R-:W-:Y:S02]  /*71c10*/  IADD3.X R6, PT, PT, R6, UR73, RZ, P6, !PT ;  /* 0x0000004906067c10 */ /* 0x000fe4000b7fe4ff */
[----:B------:R-:W-:Y:S02]  /*71c20*/  IADD3 R7, P6, PT, R7, UR10, RZ ;  /* 0x0000000a07077c10 */ /* 0x000fe4000ffde0ff */
        /* <DEDUP_REMOVED lines=12> */
[----:B--2---:R-:W-:Y:S02]  /*71cf0*/  IADD3.X R12, PT, PT, R12, UR73, RZ, P2, !PT ;  /* 0x000000490c0c7c10 */ /* 0x004fe400097fe4ff */
[----:B------:R-:W-:-:S03]  /*71d00*/  IADD3 R13, P2, PT, R13, UR10, RZ ;  /* 0x0000000a0d0d7c10 */ /* 0x000fc6000ff5e0ff */
[----:B------:R0:W-:Y:S04]  /*71d10*/  STL [R1+0x2880], R12 ;  /* 0x0028800c01007387 */ /* 0x0001e80000100800 */
        /* <DEDUP_REMOVED lines=8> */
[----:B------:R-:W-:Y:S01]  /*71da0*/  STL [R1+0x2860], R6 ;  /* 0x0028600601007387 */ /* 0x000fe20000100800 */
[----:B------:R-:W-:-:S03]  /*71db0*/  IADD3 R11, P2, PT, R11, UR10, RZ ;  /* 0x0000000a0b0b7c10 */ /* 0x000fc6000ff5e0ff */
        /* <DEDUP_REMOVED lines=19> */
[----:B0-----:R-:W2:Y:S01]  /*71ef0*/  LDL.LU R12, [R1+0x27dc] ;  /* 0x0027dc00010c7983 */ /* 0x001ea20000300800 */
[----:B------:R-:W-:-:S02]  /*71f00*/  IADD3.X R28, PT, PT, R28, UR73, RZ, P3, !PT ;  /* 0x000000491c1c7c10 */ /* 0x000fc40009ffe4ff */
[----:B------:R-:W-:-:S03]  /*71f10*/  IADD3 R29, P3, PT, R29, UR10, RZ ;  /* 0x0000000a1d1d7c10 */ /* 0x000fc6000ff7e0ff */
[----:B------:R-:W-:Y:S04]  /*71f20*/  STL [R1+0x2818], R28 ;  /* 0x0028181c01007387 */ /* 0x000fe80000100800 */
[----:B--2---:R0:W-:Y:S04]  /*71f30*/  STL [R1+0x5438], R12 ;  /* 0x0054380c01007387 */ /* 0x0041e80000100800 */
[----:B------:R-:W-:Y:S04]  /*71f40*/  STL [R1+0x27ec], R29 ;  /* 0x0027ec1d01007387 */ /* 0x000fe80000100800 */
[----:B0-----:R-:W2:Y:S01]  /*71f50*/  LDL.LU R12, [R1+0x2808] ;  /* 0x00280800010c7983 */ /* 0x001ea20000300800 */
[----:B------:R-:W-:-:S05]  /*71f60*/  IADD3.X R0, PT, PT, R0, UR73, RZ, P4, !PT ;  /* 0x0000004900007c10 */ /* 0x000fca000a7fe4ff */
        /* <DEDUP_REMOVED lines=31> */
[----:B--2---:R-:W-:-:S05]  /*72160*/  IADD3 R12, P4, PT, R12, UR10, RZ ;  /* 0x0000000a0c0c7c10 */ /* 0x004fca000ff9e0ff */
[----:B------:R0:W-:Y:S04]  /*72170*/  STL [R1+0x27e4], R12 ;  /* 0x0027e40c01007387 */ /* 0x0001e80000100800 */
[----:B0-----:R-:W2:Y:S02]  /*72180*/  LDL.LU R12, [R1+0x543c] ;  /* 0x00543c00010c7983 */ /* 0x001ea40000300800 */
[----:B--2---:R-:W-:-:S05]  /*72190*/  IADD3.X R12, PT, PT, R12, UR73, RZ, P5, !PT ;  /* 0x000000490c0c7c10 */ /* 0x004fca000affe4ff */
[----:B------:R0:W-:Y:S04]  /*721a0*/  STL [R1+0x2808], R12 ;  /* 0x0028080c01007387 */ /* 0x0001e80000100800 */
[----:B0-----:R-:W2:Y:S01]  /*721b0*/  LDL.LU R12, [R1+0x5438] ;  /* 0x00543800010c7983 */ /* 0x001ea20000300800 */
[----:B---3--:R-:W-:Y:S02]  /*721c0*/  IADD3.X R13, PT, PT, R13, UR73, RZ, P6, !PT ;  /* 0x000000490d0d7c10 */ /* 0x008fe4000b7fe4ff */
[----:B----4-:R-:W-:Y:S02]  /*721d0*/  IADD3 R14, P6, PT, R14, UR10, RZ ;  /* 0x0000000a0e0e7c10 */ /* 0x010fe4000ffde0ff */
        /* <DEDUP_REMOVED lines=19> */
[----:B--2---:R-:W-:-:S05]  /*72310*/  IADD3 R12, P5, PT, R12, UR10, RZ ;  /* 0x0000000a0c0c7c10 */ /* 0x004fca000ffbe0ff */
[----:B------:R0:W-:Y:S04]  /*72320*/  STL [R1+0x27dc], R12 ;  /* 0x0027dc0c01007387 */ /* 0x0001e80000100800 */
        /* <DEDUP_REMOVED lines=29> */
[----:B0-----:R-:W2:Y:S01]  /*72500*/  LDL.LU R12, [R1+0x2788] ;  /* 0x00278800010c7983 */ /* 0x001ea20000300800 */
        /* <DEDUP_REMOVED lines=2005> */
[----:B------:R-:W-:-:S02]  /*7a260*/  IADD3.X R28, PT, PT, R28, UR74, RZ, P2, !PT ;  /* 0x0000004a1c1c7c10 */ /* 0x000fc400097fe4ff */
[----:B--2---:R-:W-:Y:S02]  /*7a270*/  IADD3.X R12, PT, PT, R12, UR74, RZ, P1, !PT ;  /* 0x0000004a0c0c7c10 */ /* 0x004fe40008ffe4ff */
        /* <DEDUP_REMOVED lines=31> */
[----:B------:R0:W-:Y:S04]  /*7a470*/  STL [R1+0x3004], R0 ;  /* 0x0030040001007387 */ /* 0x0001e80000100800 */
[----:B------:R-:W-:Y:S04]  /*7a480*/  STL [R1+0x2ffc], R28 ;  /* 0x002ffc1c01007387 */ /* 0x000fe80000100800 */
[----:B0-----:R-:W2:Y:S01]  /*7a490*/  LDL.LU R0, [R1+0x3070] ;  /* 0x0030700001007983 */ /* 0x001ea20000300800 */
[----:B------:R-:W-:-:S05]  /*7a4a0*/  IADD3 R29, P2, PT, R29, UR7, RZ ;  /* 0x000000071d1d7c10 */ /* 0x000fca000ff5e0ff */
[----:B------:R-:W-:Y:S04]  /*7a4b0*/  STL [R1+0x3060], R29 ;  /* 0x0030601d01007387 */ /* 0x000fe80000100800 */
[----:B--2---:R0:W-:Y:S04]  /*7a4c0*/  STL [R1+0x5388], R0 ;  /* 0x0053880001007387 */ /* 0x0041e80000100800 */
[----:B0-----:R-:W2:Y:S04]  /*7a4d0*/  LDL.LU R0, [R1+0x300c] ;  /* 0x00300c0001007983 */ /* 0x001ea80000300800 */
        /* <DEDUP_REMOVED lines=58> */
[----:B------:R-:W-:Y:S02]  /*7a880*/  IADD3.X R27, PT, PT, R27, UR74, RZ, P1, !PT ;  /* 0x0000004a1b1b7c10 */ /* 0x000fe40008ffe4ff */
[----:B------:R-:W-:Y:S02]  /*7a890*/  IADD3.X R29, PT, PT, R29, UR74, RZ, P3, !PT ;  /* 0x0000004a1d1d7c10 */ /* 0x000fe40009ffe4ff */
[----:B------:R-:W-:Y:S02]  /*7a8a0*/  IADD3.X R28, PT, PT, R28, UR74, RZ, P2, !PT ;  /* 0x0000004a1c1c7c10 */ /* 0x000fe400097fe4ff */
[----:B--2---:R-:W-:-:S05]  /*7a8b0*/  IADD3 R0, P4, PT, R0, UR7, RZ ;  /* 0x0000000700007c10 */ /* 0x004fca000ff9e0ff */
[----:B------:R0:W-:Y:S01]  /*7a8c0*/  STL [R1+0x3070], R0 ;  /* 0x0030700001007387 */ /* 0x0001e20000100800 */
[----:B------:R-:W-:Y:S02]  /*7a8d0*/  IADD3.X R8, PT, PT, R8, UR74, RZ, P4, !PT ;  /* 0x0000004a08087c10 */ /* 0x000fe4000a7fe4ff */
[----:B------:R-:W-:Y:S01]  /*7a8e0*/  IADD3 R9, P4, PT, R9, UR7, RZ ;  /* 0x0000000709097c10 */ /* 0x000fe2000ff9e0ff */
[----:B0-----:R0:W5:Y:S04]  /*7a8f0*/  LDL.LU R0, [R1+0x5384] ;  /* 0x0053840001007983 */ /* 0x0011680000300800 */
[----:B------:R0:W-:Y:S04]  /*7a900*/  STL [R1+0x3014], R12 ;  /* 0x0030140c01007387 */ /* 0x0001e80000100800 */
        /* <DEDUP_REMOVED lines=16> */
[----:B------:R0:W-:Y:S01]  /*7aa10*/  STL [R1+0x30a4], R19 ;  /* 0x0030a41301007387 */ /* 0x0001e20000100800 */
[----:B------:R-:W-:-:S03]  /*7aa20*/  IADD3.X R24, PT, PT, R24, UR74, RZ, P4, !PT ;  /* 0x0000004a18187c10 */ /* 0x000fc6000a7fe4ff */
        /* <DEDUP_REMOVED lines=10> */
[----:B------:R-:W-:Y:S05]  /*7aad0*/  @P0 BRA `(.L_x_1) ;  /* 0xfffffb0400ec0947 */ /* 0x000fea000383ffff */
.L_x_0:
[----:B0-----:R-:W3:Y:S01]  /*7aae0*/  LDL R2, [R1+0xa4] ;  /* 0x0000a40001027983 */ /* 0x001ee20000100800 */
[----:B------:R-:W0:Y:S01]  /*7aaf0*/  LDC R3, c[0x0][0x3b4] ;  /* 0x0000ed00ff037b82 */ /* 0x000e220000000800 */
[----:B------:R-:W3:Y:S02]  /*7ab00*/  LDCU UR6, c[0x0][0x3b4] ;  /* 0x00007680ff0677ac */ /* 0x000ee40008000800 */
[----:B------:R-:W4:Y:S01]  /*7ab10*/  LDL R10, [R1+0xa0] ;  /* 0x0000a000010a7983 */ /* 0x000f220000100800 */
[----:B------:R-:W1:Y:S03]  /*7ab20*/  LDCU.128 UR20, c[0x0][0x390] ;  /* 0x00007200ff1477ac */ /* 0x000e660008000c00 */
[----:B--2---:R-:W2:Y:S01]  /*7ab30*/  LDL R11, [R1+0xac] ;  /* 0x0000ac00010b7983 */ /* 0x004ea20000100800 */
[----:B------:R-:W0:Y:S01]  /*7ab40*/  LDC R5, c[0x0][0x3b4] ;  /* 0x0000ed00ff057b82 */ /* 0x000e220000000800 */
[----:B------:R-:W0:Y:S01]  /*7ab50*/  LDCU.128 UR24, c[0x0][0x390] ;  /* 0x00007200ff1877ac */ /* 0x000e220008000c00 */
[----:B------:R-:W0:Y:S06]  /*7ab60*/  LDCU.128 UR16, c[0x0][0x390] ;  /* 0x00007200ff1077ac */ /* 0x000e2c0008000c00 */
[----:B------:R-:W0:Y:S01]  /*7ab70*/  LDC R8, c[0x0][0x3b4] ;  /* 0x0000ed00ff087b82 */ /* 0x000e220000000800 */
[----:B------:R-:W0:Y:S01]  /*7ab80*/  LDCU.64 UR8, c[0x0][0x390] ;  /* 0x00007200ff0877ac */ /* 0x000e220008000a00 */
[----:B------:R-:W0:Y:S01]  /*7ab90*/  LDCU.64 UR38, c[0x0][0x398] ;  /* 0x00007300ff2677ac */ /* 0x000e220008000a00 */
[----:B------:R-:W0:Y:S01]  /*7aba0*/  LDCU.64 UR36, c[0x0][0x398] ;  /* 0x00007300ff2477ac */ /* 0x000e220008000a00 */
[----:B------:R-:W0:Y:S01]  /*7abb0*/  LDCU UR10, c[0x0][0x3b8] ;  /* 0x00007700ff0a77ac */ /* 0x000e220008000800 */
[----:B------:R-:W2:Y:S01]  /*7abc0*/  LDCU.64 UR14, c[0x0][0x398] ;  /* 0x00007300ff0e77ac */ /* 0x000ea20008000a00 */
[----:B------:R-:W0:Y:S01]  /*7abd0*/  LDCU UR11, c[0x0][0x3b8] ;  /* 0x00007700ff0b77ac */ /* 0x000e220008000800 */
        /* <DEDUP_REMOVED lines=47> */
[----:B---3--:R-:W-:Y:S01]  /*7aed0*/  IMAD R7, R2, UR6, RZ ;  /* 0x0000000602077c24 */ /* 0x008fe2000f8e02ff */
[----:B------:R-:W3:Y:S03]  /*7aee0*/  LDCU.64 UR6, c[0x0][0x398] ;  /* 0x00007300ff0677ac */ /* 0x000ee60008000a00 */
[----:B0-----:R-:W-:-:S04]  /*7aef0*/  IMAD R3, R3, 0x40, R7 ;  /* 0x0000004003037824 */ /* 0x001fc800078e0207 */
[----:B------:R-:W-:Y:S01]  /*7af00*/  IMAD R5, R5, 0x40, R3 ;  /* 0x0000004005057824 */ /* 0x000fe200078e0203 */
[----:B-1---5:R-:W-:Y:S01]  /*7af10*/  IADD3 R0, P0, PT, R3, UR20, RZ ;  /* 0x0000001403007c10 */ /* 0x022fe2000ff1e0ff */
[----:B----4-:R-:W-:Y:S01]  /*7af20*/  VIADD R9, R10, 0x1ab ;  /* 0x000001ab0a097836 */ /* 0x010fe20000000000 */
[----:B------:R-:W0:Y:S01]  /*7af30*/  LDCU UR20, c[0x0][0x3b8] ;  /* 0x00007700ff1477ac */ /* 0x000e220008000800 */
[----:B------:R-:W-:Y:S01]  /*7af40*/  IMAD R8, R8, 0x40, R5 ;  /* 0x0000004008087824 */ /* 0x000fe200078e0205 */
[----:B------:R-:W-:Y:S02]  /*7af50*/  IADD3 R2, P2, PT, R5, UR24, RZ ;  /* 0x0000001805027c10 */ /* 0x000fe4000ff5e0ff */
[----:B------:R-:W-:Y:S01]  /*7af60*/  LEA.HI.X.SX32 R3, R3, UR21, 0x1, P0 ;  /* 0x0000001503037c11 */ /* 0x000fe200080f0eff */
[----:B------:R-:W-:Y:S01]  /*7af70*/  STL [R1+0x6710], R0 ;  /* 0x0067100001007387 */ /* 0x000fe20000100800 */
[----:B------:R-:W-:Y:S01]  /*7af80*/  IADD3 R4, P1, PT, R8, UR16, RZ ;  /* 0x0000001008047c10 */ /* 0x000fe2000ff3e0ff */
[----:B------:R-:W1:Y:S01]  /*7af90*/  LDCU UR21, c[0x0][0x3b8] ;  /* 0x00007700ff1577ac */ /* 0x000e620008000800 */
[----:B------:R-:W-:Y:S01]  /*7afa0*/  LEA.HI.X.SX32 R5, R5, UR25, 0x1, P2 ;  /* 0x0000001905057c11 */ /* 0x000fe200090f0eff */
[----:B------:R-:W-:Y:S01]  /*7afb0*/  STL [R1+0x6714], R2 ;  /* 0x0067140201007387 */ /* 0x000fe20000100800 */
[----:B------:R-:W-:Y:S01]  /*7afc0*/  IADD3 R6, P0, PT, R7, UR8, RZ ;  /* 0x0000000807067c10 */ /* 0x000fe2000ff1e0ff */
[----:B------:R-:W4:Y:S02]  /*7afd0*/  LDCU UR8, c[0x0][0x3b8] ;  /* 0x00007700ff0877ac */ /* 0x000f240008000800 */
[----:B------:R0:W-:Y:S01]  /*7afe0*/  STL [R1+0x6718], R3 ;  /* 0x0067180301007387 */ /* 0x0001e20000100800 */
[----:B------:R-:W-:Y:S01]  /*7aff0*/  ISETP.GE.AND P3, PT, R9, UR39, PT ;  /* 0x0000002709007c0c */ /* 0x000fe2000bf66270 */
[----:B------:R-:W1:Y:S01]  /*7b000*/  LDCU UR25, c[0x0][0x3b8] ;  /* 0x00007700ff1977ac */ /* 0x000e620008000800 */
[----:B------:R-:W1:Y:S01]  /*7b010*/  LDCU UR24, c[0x0][0x3b8] ;  /* 0x00007700ff1877ac */ /* 0x000e620008000800 */
[----:B0-----:R-:W3:Y:S01]  /*7b020*/  LDL.LU R3, [R1+0x2208] ;  /* 0x0022080001037983 */ /* 0x001ee20000300800 */
[----:B------:R-:W-:Y:S01]  /*7b030*/  LEA.HI.X.SX32 R7, R7, UR9, 0x1, P0 ;  /* 0x0000000907077c11 */ /* 0x000fe200080f0eff */
[----:B------:R-:W0:Y:S02]  /*7b040*/  LDCU UR9, c[0x0][0x3b8] ;  /* 0x00007700ff0977ac */ /* 0x000e240008000800 */
[----:B------:R-:W-:Y:S01]  /*7b050*/  STL [R1+0x671c], R4 ;  /* 0x00671c0401007387 */ /* 0x000fe20000100800 */
[----:B------:R-:W-:Y:S01]  /*7b060*/  VIADD R9, R10, 0x1aa ;  /* 0x000001aa0a097836 */ /* 0x000fe20000000000 */
[----:B------:R-:W0:Y:S02]  /*7b070*/  LDCU UR16, c[0x0][0x3b8] ;  /* 0x00007700ff1077ac */ /* 0x000e240008000800 */
[----:B------:R-:W-:Y:S01]  /*7b080*/  STL [R1+0x6720], R5 ;  /* 0x0067200501007387 */ /* 0x000fe20000100800 */
[----:B------:R-:W-:Y:S01]  /*7b090*/  LEA.HI.X.SX32 R8, R8, UR17, 0x1, P1 ;  /* 0x0000001108087c11 */ /* 0x000fe200088f0eff */
[----:B------:R-:W0:Y:S02]  /*7b0a0*/  LDCU UR17, c[0x0][0x398] ;  /* 0x00007300ff1177ac */ /* 0x000e240008000800 */
[----:B------:R1:W-:Y:S01]  /*7b0b0*/  STL [R1+0x6724], R6 ;  /* 0x0067240601007387 */ /* 0x0003e20000100800 */
[----:B------:R-:W0:Y:S03]  /*7b0c0*/  LDCU UR39, c[0x0][0x398] ;  /* 0x00007300ff2777ac */ /* 0x000e260008000800 */
[----:B-1----:R-:W3:Y:S01]  /*7b0d0*/  LDL R6, [R1+0xa8] ;  /* 0x0000a80001067983 */ /* 0x002ee20000100800 */
[----:B------:R-:W-:Y:S01]  /*7b0e0*/  ISETP.GE.AND P0, PT, R9, UR37, PT ;  /* 0x0000002509007c0c */ /* 0x000fe2000bf06270 */
[----:B------:R-:W-:Y:S01]  /*7b0f0*/  IMAD R9, R10, UR10, RZ ;  /* 0x0000000a0a097c24 */ /* 0x000fe2000f8e02ff */
[----:B--2---:R-:W-:Y:S01]  /*7b100*/  ISETP.LT.AND P2, PT, R11, UR14, !P3 ;  /* 0x0000000e0b007c0c */ /* 0x004fe2000df41270 */
[----:B------:R-:W1:Y:S02]  /*7b110*/  LDCU UR14, c[0x0][0x3b8] ;  /* 0x00007700ff0e77ac */ /* 0x000e640008000800 */
[----:B----4-:R-:W-:Y:S01]  /*7b120*/  VIADD R9, R9, UR8 ;  /* 0x0000000809097c36 */ /* 0x010fe20008000000 */
[----:B------:R-:W2:Y:S03]  /*7b130*/  LDCU UR10, c[0x0][0x3b8] ;  /* 0x00007700ff0a77ac */ /* 0x000ea60008000800 */
[----:B0-----:R-:W-:Y:S01]  /*7b140*/  VIADD R9, R9, UR9 ;  /* 0x0000000909097c36 */ /* 0x001fe20008000000 */
[----:B------:R-:W0:Y:S03]  /*7b150*/  LDCU UR8, c[0x0][0x3b8] ;  /* 0x00007700ff0877ac */ /* 0x000e260008000800 */
[----:B------:R-:W-:Y:S01]  /*7b160*/  VIADD R9, R9, UR11 ;  /* 0x0000000b09097c36 */ /* 0x000fe20008000000 */
[----:B------:R-:W4:Y:S01]  /*7b170*/  LDCU UR9, c[0x0][0x3b8] ;  /* 0x00007700ff0977ac */ /* 0x000f220008000800 */
[----:B------:R-:W0:Y:S01]  /*7b180*/  LDCU UR11, c[0x0][0x3b8] ;  /* 0x00007700ff0b77ac */ /* 0x000e220008000800 */
[----:B---3--:R-:W-:Y:S01]  /*7b190*/  ISETP.LT.AND P4, PT, R6, UR6, !P3 ;  /* 0x0000000606007c0c */ /* 0x008fe2000df81270 */
[----:B------:R-:W3:Y:S01]  /*7b1a0*/  LDCU UR6, c[0x0][0x3b8] ;  /* 0x00007700ff0677ac */ /* 0x000ee20008000800 */
[----:B------:R-:W-:Y:S01]  /*7b1b0*/  LOP3.LUT R3, R3, 0xdfffffff, RZ, 0xc0, !PT ;  /* 0xdfffffff03037812 */ /* 0x000fe200078ec0ff */
[----:B------:R0:W-:Y:S01]  /*7b1c0*/  STL [R1+0x6728], R7 ;  /* 0x0067280701007387 */ /* 0x0001e20000100800 */
[----:B------:R-:W0:Y:S01]  /*7b1d0*/  LDCU UR37, c[0x0][0x3b8] ;  /* 0x00007700ff2577ac */ /* 0x000e220008000800 */
[----:B---3--:R-:W-:Y:S01]  /*7b1e0*/  VIADD R9, R9, UR6 ;  /* 0x0000000609097c36 */ /* 0x008fe20008000000 */
[----:B------:R-:W3:Y:S03]  /*7b1f0*/  LDCU UR6, c[0x0][0x3b8] ;  /* 0x00007700ff0677ac */ /* 0x000ee60008000800 */
[----:B-1----:R-:W-:Y:S01]  /*7b200*/  VIADD R9, R9, UR14 ;  /* 0x0000000e09097c36 */ /* 0x002fe20008000000 */
[----:B------:R-:W1:Y:S03]  /*7b210*/  LDCU UR14, c[0x0][0x3b8] ;  /* 0x00007700ff0e77ac */ /* 0x000e660008000800 */
[----:B--2---:R-:W-:Y:S01]  /*7b220*/  VIADD R9, R9, UR10 ;  /* 0x0000000a09097c36 */ /* 0x004fe20008000000 */
[----:B------:R-:W2:Y:S03]  /*7b230*/  LDCU UR10, c[0x0][0x3b8] ;  /* 0x00007700ff0a77ac */ /* 0x000ea60008000800 */
[----:B0-----:R-:W-:Y:S01]  /*7b240*/  VIADD R9, R9, UR8 ;  /* 0x0000000809097c36 */ /* 0x001fe20008000000 */
[----:B------:R-:W0:Y:S03]  /*7b250*/  LDCU UR8, c[0x0][0x3b8] ;  /* 0x00007700ff0877ac */ /* 0x000e260008000800 */
[----:B----4-:R-:W-:Y:S01]  /*7b260*/  VIADD R9, R9, UR9 ;  /* 0x0000000909097c36 */ /* 0x010fe20008000000 */
[----:B------:R-:W4:Y:S03]  /*7b270*/  LDCU UR9, c[0x0][0x3b8] ;  /* 0x00007700ff0977ac */ /* 0x000f260008000800 */
[----:B------:R-:W-:Y:S01]  /*7b280*/  VIADD R9, R9, UR11 ;  /* 0x0000000b09097c36 */ /* 0x000fe20008000000 */
[----:B------:R-:W4:Y:S03]  /*7b290*/  LDCU UR11, c[0x0][0x3b8] ;  /* 0x00007700ff0b77ac */ /* 0x000f260008000800 */
        /* <DEDUP_REMOVED lines=431> */
[----:B------:R-:W-:Y:S01]  /*7cd90*/  @P4 LOP3.LUT R3, R3, 0x20000000, RZ, 0xfc, !PT ;  /* 0x2000000003034812 */ /* 0x000fe200078efcff */
[----:B------:R-:W4:Y:S02]  /*7cda0*/  LDCU UR11, c[0x0][0x3b8] ;  /* 0x00007700ff0b77ac */ /* 0x000f240008000800 */
[----:B---3--:R-:W-:Y:S01]  /*7cdb0*/  VIADD R9, R4, UR6 ;  /* 0x0000000604097c36 */ /* 0x008fe20008000000 */
[----:B------:R-:W-:Y:S01]  /*7cdc0*/  LOP3.LUT R3, R3, 0xefffffff, RZ, 0xc0, !PT ;  /* 0xefffffff03037812 */ /* 0x000fe200078ec0ff */
[----:B------:R-:W3:Y:S02]  /*7cdd0*/  LDCU UR6, c[0x0][0x3b8] ;  /* 0x00007700ff0677ac */ /* 0x000ee40008000800 */
[----:B-1----:R-:W-:Y:S01]  /*7cde0*/  VIADD R2, R9, UR14 ;  /* 0x0000000e09027c36 */ /* 0x002fe20008000000 */
[----:B------:R-:W-:Y:S01]  /*7cdf0*/  @P2 LOP3.LUT R3, R3, 0x10000000, RZ, 0xfc, !PT ;  /* 0x1000000003032812 */ /* 0x000fe200078efcff */
[----:B------:R-:W1:Y:S02]  /*7ce00*/  LDCU UR14, c[0x0][0x3b8] ;  /* 0x00007700ff0e77ac */ /* 0x000e640008000800 */
[----:B--2---:R-:W-:Y:S01]  /*7ce10*/  VIADD R5, R2, UR10 ;  /* 0x0000000a02057c36 */ /* 0x004fe20008000000 */
[----:B------:R-:W-:Y:S01]  /*7ce20*/  STL [R1+0x67a4], R6 ;  /* 0x0067a40601007387 */ /* 0x000fe20000100800 */
[----:B------:R-:W2:Y:S02]  /*7ce30*/  LDCU UR10, c[0x0][0x3b8] ;  /* 0x00007700ff0a77ac */ /* 0x000ea40008000800 */
[----:B0-----:R-:W-:Y:S01]  /*7ce40*/  VIADD R7, R5, UR8 ;  /* 0x0000000805077c36 */ /* 0x001fe20008000000 */
[----:B------:R4:W-:Y:S01]  /*7ce50*/  STL [R1+0x672c], R3 ;  /* 0x00672c0301007387 */ /* 0x0009e20000100800 */
[----:B------:R-:W0:Y:S03]  /*7ce60*/  LDCU UR8, c[0x0][0x3b8] ;  /* 0x00007700ff0877ac */ /* 0x000e260008000800 */
[----:B------:R1:W-:Y:S01]  /*7ce70*/  STL [R1+0x1a0], R0 ;  /* 0x0001a00001007387 */ /* 0x0003e20000100800 */
[----:B----4-:R-:W-:-:S03]  /*7ce80*/  VIADD R3, R7, UR9 ;  /* 0x0000000907037c36 */ /* 0x010fc60008000000 */
[----:B------:R-:W-:Y:S01]  /*7ce90*/  STL [R1+0x19c], R4 ;  /* 0x00019c0401007387 */ /* 0x000fe20000100800 */
[----:B------:R-:W4:Y:S01]  /*7cea0*/  LDCU UR9, c[0x0][0x3b8] ;  /* 0x00007700ff0977ac */ /* 0x000f220008000800 */
[----:B-1----:R-:W-:Y:S02]  /*7ceb0*/  VIADD R0, R3, UR11 ;  /* 0x0000000b03007c36 */ /* 0x002fe40008000000 */
[----:B------:R-:W-:Y:S01]  /*7cec0*/  STL [R1+0x198], R9 ;  /* 0x0001980901007387 */ /* 0x000fe20000100800 */
[----:B------:R-:W1:Y:S01]  /*7ced0*/  LDCU UR11, c[0x0][0x3b8] ;  /* 0x00007700ff0b77ac */ /* 0x000e620008000800 */
[----:B---3--:R-:W-:Y:S02]  /*7cee0*/  VIADD R6, R0, UR6 ;  /* 0x0000000600067c36 */ /* 0x008fe40008000000 */
[----:B------:R-:W-:Y:S01]  /*7cef0*/  STL [R1+0x194], R2 ;  /* 0x0001940201007387 */ /* 0x000fe20000100800 */
[----:B------:R-:W3:Y:S03]  /*7cf00*/  LDCU UR6, c[0x0][0x3b8] ;  /* 0x00007700ff0677ac */ /* 0x000ee60008000800 */
[----:B------:R-:W-:Y:S04]  /*7cf10*/  STL [R1+0x188], R3 ;  /* 0x0001880301007387 */ /* 0x000fe80000100800 */
[----:B------:R0:W-:Y:S02]  /*7cf20*/  STL [R1+0x180], R6 ;  /* 0x0001800601007387 */ /* 0x0001e40000100800 */
[----:B0-----:R-:W-:Y:S01]  /*7cf30*/  VIADD R6, R6, UR14 ;  /* 0x0000000e06067c36 */ /* 0x001fe20008000000 */
[----:B------:R-:W0:Y:S04]  /*7cf40*/  LDCU UR14, c[0x0][0x3b8] ;  /* 0x00007700ff0e77ac */ /* 0x000e280008000800 */
[----:B------:R2:W-:Y:S02]  /*7cf50*/  STL [R1+0x17c], R6 ;  /* 0x00017c0601007387 */ /* 0x0005e40000100800 */
[----:B--2---:R-:W-:Y:S01]  /*7cf60*/  VIADD R6, R6, UR10 ;  /* 0x0000000a06067c36 */ /* 0x004fe20008000000 */
[----:B------:R-:W2:Y:S04]  /*7cf70*/  LDCU UR10, c[0x0][0x3b8] ;  /* 0x00007700ff0a77ac */ /* 0x000ea80008000800 */
[----:B------:R0:W-:Y:S02]  /*7cf80*/  STL [R1+0x178], R6 ;  /* 0x0001780601007387 */ /* 0x0001e40000100800 */
[----:B0-----:R-:W-:Y:S01]  /*7cf90*/  VIADD R6, R6, UR8 ;  /* 0x0000000806067c36 */ /* 0x001fe20008000000 */
[----:B------:R-:W0:Y:S04]  /*7cfa0*/  LDCU UR8, c[0x0][0x3b8] ;  /* 0x00007700ff0877ac */ /* 0x000e280008000800 */
[----:B------:R4:W-:Y:S02]  /*7cfb0*/  STL [R1+0x174], R6 ;  /* 0x0001740601007387 */ /* 0x0009e40000100800 */
[----:B----4-:R-:W-:Y:S01]  /*7cfc0*/  VIADD R6, R6, UR9 ;  /* 0x0000000906067c36 */ /* 0x010fe20008000000 */
[----:B------:R-:W4:Y:S04]  /*7cfd0*/  LDCU UR9, c[0x0][0x3b8] ;  /* 0x00007700ff0977ac */ /* 0x000f280008000800 */
[----:B------:R1:W-:Y:S02]  /*7cfe0*/  STL [R1+0x170], R6 ;  /* 0x0001700601007387 */ /* 0x0003e40000100800 */
[----:B-1----:R-:W-:Y:S01]  /*7cff0*/  VIADD R6, R6, UR11 ;  /* 0x0000000b06067c36 */ /* 0x002fe20008000000 */
[----:B------:R-:W1:Y:S04]  /*7d000*/  LDCU UR11, c[0x0][0x3b8] ;  /* 0x00007700ff0b77ac */ /* 0x000e680008000800 */
[----:B------:R3:W-:Y:S02]  /*7d010*/  STL [R1+0x16c], R6 ;  /* 0x00016c0601007387 */ /* 0x0007e40000100800 */
[----:B---3--:R-:W-:Y:S01]  /*7d020*/  VIADD R6, R6, UR6 ;  /* 0x0000000606067c36 */ /* 0x008fe20008000000 */
[----:B------:R-:W3:Y:S03]  /*7d030*/  LDCU UR6, c[0x0][0x3b8] ;  /* 0x00007700ff0677ac */ /* 0x000ee60008000800 */
[----:B------:R-:W-:Y:S01]  /*7d040*/  VIADD R10, R6, UR14 ;  /* 0x0000000e060a7c36 */ /* 0x000fe20008000000 */
[----:B------:R-:W-:Y:S01]  /*7d050*/  STL [R1+0x168], R6 ;  /* 0x0001680601007387 */ /* 0x000fe20000100800 */
[----:B------:R-:W0:Y:S03]  /*7d060*/  LDCU UR14, c[0x0][0x3b8] ;  /* 0x00007700ff0e77ac */ /* 0x000e260008000800 */
        /* <DEDUP_REMOVED lines=14> */
[----:B------:R-:W3:Y:S04]  /*7d150*/  LDCU UR6, c[0x0][0x3b8] ;  /* 0x00007700ff0677ac */ /* 0x000ee80008000800 */
[----:B------:R0:W-:Y:S02]  /*7d160*/  STL [R1+0x150], R10 ;  /* 0x0001500a01007387 */ /* 0x0001e40000100800 */
[----:B0-----:R-:W-:Y:S01]  /*7d170*/  VIADD R10, R10, UR14 ;  /* 0x0000000e0a0a7c36 */ /* 0x001fe20008000000 */
[----:B------:R-:W0:Y:S04]  /*7d180*/  LDCU UR14, c[0x0][0x3b8] ;  /* 0x00007700ff0e77ac */ /* 0x000e280008000800 */
[----:B------:R2:W-:Y:S04]  /*7d190*/  STL [R1+0x14c], R10 ;  /* 0x00014c0a01007387 */ /* 0x0005e80000100800 */
[----:B------:R-:W-:Y:S01]  /*7d1a0*/  STL [R1+0x67a8], R6 ;  /* 0x0067a80601007387 */ /* 0x000fe20000100800 */
[----:B--2---:R-:W-:Y:S01]  /*7d1b0*/  VIADD R10, R10, UR10 ;  /* 0x0000000a0a0a7c36 */ /* 0x004fe20008000000 */
[----:B------:R-:W2:Y:S04]  /*7d1c0*/  LDCU UR10, c[0x0][0x3b8] ;  /* 0x00007700ff0a77ac */ /* 0x000ea80008000800 */
[----:B------:R0:W-:Y:S02]  /*7d1d0*/  STL [R1+0x148], R10 ;  /* 0x0001480a01007387 */ /* 0x0001e40000100800 */
[----:B0-----:R-:W-:Y:S01]  /*7d1e0*/  VIADD R10, R10, UR8 ;  /* 0x000000080a0a7c36 */ /* 0x001fe20008000000 */
[----:B------:R-:W0:Y:S03]  /*7d1f0*/  LDCU UR8, c[0x0][0x3b8] ;  /* 0x00007700ff0877ac */ /* 0x000e260008000800 */
[----:B----4-:R-:W-:Y:S01]  /*7d200*/  VIADD R6, R10, UR9 ;  /* 0x000000090a067c36 */ /* 0x010fe20008000000 */
[----:B------:R-:W-:Y:S01]  /*7d210*/  STL [R1+0x144], R10 ;  /* 0x0001440a01007387 */ /* 0x000fe20000100800 */
[----:B------:R-:W4:Y:S03]  /*7d220*/  LDCU UR9, c[0x0][0x3b8] ;  /* 0x00007700ff0977ac */ /* 0x000f260008000800 */
        /* <DEDUP_REMOVED lines=224> */
[----:B------:R-:W0:Y:S03]  /*7e030*/  LDCU UR14, c[0x0][0x3b8] ;  /* 0x00007700ff0e77ac */ /* 0x000e260008000800 */
[----:B--2---:R-:W-:Y:S01]  /*7e040*/  VIADD R29, R6, UR10 ;  /* 0x0000000a061d7c36 */ /* 0x004fe20008000000 */
[----:B------:R2:W-:Y:S01]  /*7e050*/  STL [R1], R6 ;  /* 0x0000000601007387 */ /* 0x0005e20000100800 */
[----:B------:R-:W0:Y:S03]  /*7e060*/  LDCU UR10, c[0x0][0x3b8] ;  /* 0x00007700ff0a77ac */ /* 0x000e260008000800 */
[----:B--2---:R-:W2:Y:S01]  /*7e070*/  LDL R6, [R1+0x170] ;  /* 0x0001700001067983 */ /* 0x004ea20000100800 */
[----:B------:R-:W-:Y:S01]  /*7e080*/  VIADD R28, R29, UR8 ;  /* 0x000000081d1c7c36 */ /* 0x000fe20008000000 */
[----:B------:R-:W0:Y:S03]  /*7e090*/  LDCU UR8, c[0x0][0x3b8] ;  /* 0x00007700ff0877ac */ /* 0x000e260008000800 */
[----:B----4-:R-:W-:Y:S01]  /*7e0a0*/  VIADD R27, R28, UR9 ;  /* 0x000000091c1b7c36 */ /* 0x010fe20008000000 */
[----:B------:R-:W4:Y:S03]  /*7e0b0*/  LDCU UR9, c[0x0][0x3b8] ;  /* 0x00007700ff0977ac */ /* 0x000f260008000800 */
[----:B-1----:R-:W-:Y:S01]  /*7e0c0*/  VIADD R26, R27, UR11 ;  /* 0x0000000b1b1a7c36 */ /* 0x002fe20008000000 */
[----:B------:R-:W1:Y:S03]  /*7e0d0*/  LDCU UR11, c[0x0][0x3b8] ;  /* 0x00007700ff0b77ac */ /* 0x000e660008000800 */
[----:B---3--:R-:W-:Y:S01]  /*7e0e0*/  VIADD R25, R26, UR6 ;  /* 0x000000061a197c36 */ /* 0x008fe20008000000 */
[----:B------:R-:W3:Y:S03]  /*7e0f0*/  LDCU UR6, c[0x0][0x3b8] ;  /* 0x00007700ff0677ac */ /* 0x000ee60008000800 */
[----:B0-----:R-:W-:Y:S01]  /*7e100*/  VIADD R24, R25, UR14 ;  /* 0x0000000e19187c36 */ /* 0x001fe20008000000 */
[----:B------:R-:W0:Y:S03]  /*7e110*/  LDCU UR14, c[0x0][0x3b8] ;  /* 0x00007700ff0e77ac */ /* 0x000e260008000800 */
[----:B------:R-:W-:Y:S01]  /*7e120*/  VIADD R23, R24, UR10 ;  /* 0x0000000a18177c36 */ /* 0x000fe20008000000 */
[----:B------:R-:W0:Y:S03]  /*7e130*/  LDCU UR10, c[0x0][0x3b8] ;  /* 0x00007700ff0a77ac */ /* 0x000e260008000800 */
[----:B------:R-:W-:Y:S01]  /*7e140*/  VIADD R22, R23, UR8 ;  /* 0x0000000817167c36 */ /* 0x000fe20008000000 */
[----:B------:R-:W0:Y:S03]  /*7e150*/  LDCU UR8, c[0x0][0x3b8] ;  /* 0x00007700ff0877ac */ /* 0x000e260008000800 */
[----:B----4-:R-:W-:Y:S01]  /*7e160*/  VIADD R21, R22, UR9 ;  /* 0x0000000916157c36 */ /* 0x010fe20008000000 */
[----:B------:R-:W4:Y:S03]  /*7e170*/  LDCU UR9, c[0x0][0x3b8] ;  /* 0x00007700ff0977ac */ /* 0x000f260008000800 */
[----:B-1----:R-:W-:Y:S01]  /*7e180*/  VIADD R20, R21, UR11 ;  /* 0x0000000b15147c36 */ /* 0x002fe20008000000 */
[----:B------:R-:W1:Y:S03]  /*7e190*/  LDCU UR11, c[0x0][0x3b8] ;  /* 0x00007700ff0b77ac */ /* 0x000e660008000800 */
[----:B---3--:R-:W-:Y:S01]  /*7e1a0*/  VIADD R19, R20, UR6 ;  /* 0x0000000614137c36 */ /* 0x008fe20008000000 */
[----:B------:R-:W3:Y:S01]  /*7e1b0*/  LDCU UR6, c[0x0][0x3b8] ;  /* 0x00007700ff0677ac */ /* 0x000ee20008000800 */
[----:B--2---:R2:W-:Y:S04]  /*7e1c0*/  STL [R1+0x67ac], R6 ;  /* 0x0067ac0601007387 */ /* 0x0045e80000100800 */
[----:B--2---:R-:W2:Y:S01]  /*7e1d0*/  LDL R6, [R1+0x174] ;  /* 0x0001740001067983 */ /* 0x004ea20000100800 */
        /* <DEDUP_REMOVED lines=11> */
[----:B------:R-:W-:Y:S01]  /*7e290*/  SHF.R.S32.HI R3, RZ, 0x1f, R3 ;  /* 0x0000001fff037819 */ /* 0x000fe20000011403 */
[----:B------:R-:W3:Y:S02]  /*7e2a0*/  LDCU UR6, c[0x0][0x3b8] ;  /* 0x00007700ff0677ac */ /* 0x000ee40008000800 */
[----:B0-----:R-:W-:-:S04]  /*7e2b0*/  VIADD R12, R13, UR14 ;  /* 0x0000000e0d0c7c36 */ /* 0x001fc80008000000 */
[----:B------:R-:W-:-:S04]  /*7e2c0*/  VIADD R11, R12, UR10 ;  /* 0x0000000a0c0b7c36 */ /* 0x000fc80008000000 */
[----:B------:R-:W-:Y:S01]  /*7e2d0*/  VIADD R10, R11, UR8 ;  /* 0x000000080b0a7c36 */ /* 0x000fe20008000000 */
[----:B--2---:R0:W-:Y:S04]  /*7e2e0*/  STL [R1+0x67b0], R6 ;  /* 0x0067b00601007387 */ /* 0x0041e80000100800 */
[----:B------:R2:W-:Y:S01]  /*7e2f0*/  STL [R1+0x67b4], R29 ;  /* 0x0067b41d01007387 */ /* 0x0005e20000100800 */
[----:B0-----:R-:W-:Y:S02]  /*7e300*/  IMAD.MOV.U32 R6, RZ, RZ, R9 ;  /* 0x000000ffff067224 */ /* 0x001fe400078e0009 */
[----:B----4-:R-:W-:Y:S01]  /*7e310*/  VIADD R9, R10, UR9 ;  /* 0x000000090a097c36 */ /* 0x010fe20008000000 */
[----:B------:R1:W-:Y:S01]  /*7e320*/  STL [R1+0x67b8], R28 ;  /* 0x0067b81c01007387 */ /* 0x0003e20000100800 */
[----:B--2---:R-:W-:Y:S01]  /*7e330*/  VIADD R29, R0, UR25 ;  /* 0x00000019001d7c36 */ /* 0x004fe20008000000 */
[----:B------:R-:W-:Y:S01]  /*7e340*/  SHF.R.S32.HI R7, RZ, 0x1f, R7 ;  /* 0x0000001fff077819 */ /* 0x000fe20000011407 */
[----:B------:R-:W0:Y:S01]  /*7e350*/  LDCU.64 UR8, c[0x0][0x398] ;  /* 0x00007300ff0877ac */ /* 0x000e220008000a00 */
[----:B------:R2:W-:Y:S01]  /*7e360*/  STL [R1+0x5ec0], R9 ;  /* 0x005ec00901007387 */ /* 0x0005e20000100800 */
[----:B-1----:R-:W-:Y:S01]  /*7e370*/  VIADD R28, R9, UR11 ;  /* 0x0000000b091c7c36 */ /* 0x002fe20008000000 */
[----:B------:R-:W-:Y:S01]  /*7e380*/  SHF.R.S32.HI R4, RZ, 0x1f, R4 ;  /* 0x0000001fff047819 */ /* 0x000fe20000011404 */
[----:B------:R-:W-:Y:S01]  /*7e390*/  VIADD R29, R29, UR24 ;  /* 0x000000181d1d7c36 */ /* 0x000fe20008000000 */
[----:B------:R-:W1:Y:S01]  /*7e3a0*/  LDCU.64 UR10, c[0x0][0x398] ;  /* 0x00007300ff0a77ac */ /* 0x000e620008000a00 */
[----:B--2---:R-:W2:Y:S01]  /*7e3b0*/  LDL R9, [R1+0x16c] ;  /* 0x00016c0001097983 */ /* 0x004ea20000100800 */
[----:B------:R-:W4:Y:S03]  /*7e3c0*/  LDCU.64 UR24, c[0x0][0x398] ;  /* 0x00007300ff1877ac */ /* 0x000f260008000a00 */
[----:B------:R0:W-:Y:S02]  /*7e3d0*/  STL [R1+0x1a4], R28 ;  /* 0x0001a41c01007387 */ /* 0x0001e40000100800 */
[----:B0-----:R-:W-:-:S02]  /*7e3e0*/  SHF.R.S32.HI R28, RZ, 0x1f, R6 ;  /* 0x0000001fff1c7819 */ /* 0x001fc40000011406 */
[----:B------:R-:W-:-:S03]  /*7e3f0*/  SHF.R.S32.HI R6, RZ, 0x1f, R2 ;  /* 0x0000001fff067819 */ /* 0x000fc60000011402 */
[----:B------:R0:W-:Y:S04]  /*7e400*/  STL [R1+0x22e0], R28 ;  /* 0x0022e01c01007387 */ /* 0x0001e80000100800 */
[----:B------:R1:W-:Y:S01]  /*7e410*/  STL [R1+0x22e4], R6 ;  /* 0x0022e40601007387 */ /* 0x0003e20000100800 */
[C---:B0-----:R-:W-:Y:S02]  /*7e420*/  VIADD R28, R0.reuse, UR37 ;  /* 0x00000025001c7c36 */ /* 0x041fe40008000000 */
[----:B-1----:R-:W-:Y:S01]  /*7e430*/  VIADD R6, R0, UR21 ;  /* 0x0000001500067c36 */ /* 0x002fe20008000000 */
[----:B------:R-:W-:Y:S01]  /*7e440*/  SHF.R.S32.HI R29, RZ, 0x1f, R29 ;  /* 0x0000001fff1d7819 */ /* 0x000fe2000001141d */
[----:B------:R0:W-:Y:S01]  /*7e450*/  STL [R1+0x22f0], R3 ;  /* 0x0022f00301007387 */ /* 0x0001e20000100800 */
[----:B--2---:R-:W-:Y:S01]  /*7e460*/  SHF.R.S32.HI R9, RZ, 0x1f, R9 ;  /* 0x0000001fff097819 */ /* 0x004fe20000011409 */
[----:B------:R-:W-:Y:S01]  /*7e470*/  VIADD R6, R6, UR20 ;  /* 0x0000001406067c36 */ /* 0x000fe20008000000 */
[----:B------:R-:W-:Y:S01]  /*7e480*/  SHF.R.S32.HI R28, RZ, 0x1f, R28 ;  /* 0x0000001fff1c7819 */ /* 0x000fe2000001141c */
[----:B------:R-:W1:Y:S02]  /*7e490*/  LDCU.64 UR20, c[0x0][0x398] ;  /* 0x00007300ff1477ac */ /* 0x000e640008000a00 */
[----:B------:R-:W-:-:S02]  /*7e4a0*/  VIADD R6, R6, UR16 ;  /* 0x0000001006067c36 */ /* 0x000fc40008000000 */
[----:B------:R2:W-:Y:S01]  /*7e4b0*/  STL [R1+0x22f8], R28 ;  /* 0x0022f81c01007387 */ /* 0x0005e20000100800 */
[----:B0-----:R-:W-:Y:S01]  /*7e4c0*/  SHF.R.S32.HI R3, RZ, 0x1f, R0 ;  /* 0x0000001fff037819 */ /* 0x001fe20000011400 */
[----:B------:R-:W0:Y:S01]  /*7e4d0*/  LDCU UR37, c[0x0][0x398] ;  /* 0x00007300ff2577ac */ /* 0x000e220008000800 */
[----:B------:R-:W-:Y:S02]  /*7e4e0*/  SHF.R.S32.HI R6, RZ, 0x1f, R6 ;  /* 0x0000001fff067819 */ /* 0x000fe40000011406 */
[----:B------:R-:W-:Y:S01]  /*7e4f0*/  SHF.R.S32.HI R2, RZ, 0x1f, R5 ;  /* 0x0000001fff027819 */ /* 0x000fe20000011405 */
[----:B------:R-:W0:Y:S01]  /*7e500*/  LDCU UR16, c[0x0][0x398] ;  /* 0x00007300ff1077ac */ /* 0x000e220008000800 */
[----:B--2---:R-:W2:Y:S04]  /*7e510*/  LDL.LU R28, [R1+0x67b8] ;  /* 0x0067b800011c7983 */ /* 0x004ea80000300800 */
[----:B------:R0:W-:Y:S04]  /*7e520*/  STL [R1+0x22fc], R29 ;  /* 0x0022fc1d01007387 */ /* 0x0001e80000100800 */
[----:B0-----:R-:W2:Y:S04]  /*7e530*/  LDL.LU R29, [R1+0x67b4] ;  /* 0x0067b400011d7983 */ /* 0x001ea80000300800 */
[----:B------:R0:W-:Y:S04]  /*7e540*/  STL [R1+0x2300], R6 ;  /* 0x0023000601007387 */ /* 0x0001e80000100800 */
[----:B0-----:R-:W2:Y:S02]  /*7e550*/  LDL.LU R6, [R1+0x67b0] ;  /* 0x0067b00001067983 */ /* 0x001ea40000300800 */
[----:B--2---:R-:W-:-:S05]  /*7e560*/  SHF.R.S32.HI R6, RZ, 0x1f, R6 ;  /* 0x0000001fff067819 */ /* 0x004fca0000011406 */
[----:B------:R0:W-:Y:S04]  /*7e570*/  STL [R1+0x2304], R6 ;  /* 0x0023040601007387 */ /* 0x0001e80000100800 */
[----:B0-----:R-:W2:Y:S02]  /*7e580*/  LDL.LU R6, [R1+0x67ac] ;  /* 0x0067ac0001067983 */ /* 0x001ea40000300800 */
[----:B--2---:R-:W-:-:S05]  /*7e590*/  SHF.R.S32.HI R6, RZ, 0x1f, R6 ;  /* 0x0000001fff067819 */ /* 0x004fca0000011406 */
[----:B------:R0:W-:Y:S04]  /*7e5a0*/  STL [R1+0x2308], R6 ;  /* 0x0023080601007387 */ /* 0x0001e80000100800 */
[----:B0-----:R-:W2:Y:S04]  /*7e5b0*/  LDL.LU R6, [R1+0x67a8] ;  /* 0x0067a80001067983 */ /* 0x001ea80000300800 */
[----:B------:R2:W-:Y:S02]  /*7e5c0*/  STL [R1+0x230c], R9 ;  /* 0x00230c0901007387 */ /* 0x0005e40000100800 */
[----:B--2---:R-:W-:-:S02]  /*7e5d0*/  SHF.R.S32.HI R9, RZ, 0x1f, R6 ;  /* 0x0000001fff097819 */ /* 0x004fc40000011406 */
[----:B------:R-:W2:Y:S04]  /*7e5e0*/  LDL.LU R6, [R1+0x67a4] ;  /* 0x0067a40001067983 */ /* 0x000ea80000300800 */
[----:B------:R0:W-:Y:S04]  /*7e5f0*/  STL [R1+0x2310], R9 ;  /* 0x0023100901007387 */ /* 0x0001e80000100800 */
[----:B0-----:R-:W3:Y:S04]  /*7e600*/  LDL R9, [R1+0x104] ;  /* 0x0001040001097983 */ /* 0x001ee80000100800 */
        /* <DEDUP_REMOVED lines=23> */
[----:B0-----:R-:W4:Y:S04]  /*7e780*/  LDL R20, [R1+0x134] ;  /* 0x0001340001147983 */ /* 0x001f280000100800 */
[----:B------:R0:W-:Y:S04]  /*7e790*/  STL [R1+0x676c], R21 ;  /* 0x00676c1501007387 */ /* 0x0001e80000100800 */
[----:B0-----:R-:W4:Y:S04]  /*7e7a0*/  LDL R21, [R1+0x138] ;  /* 0x0001380001157983 */ /* 0x001f280000100800 */
[----:B------:R0:W-:Y:S04]  /*7e7b0*/  STL [R1+0x6768], R7 ;  /* 0x0067680701007387 */ /* 0x0001e80000100800 */
[----:B0-----:R-:W4:Y:S04]  /*7e7c0*/  LDL R7, [R1+0x13c] ;  /* 0x00013c0001077983 */ /* 0x001f280000100800 */
[----:B--2---:R0:W-:Y:S04]  /*7e7d0*/  STL [R1+0x6764], R6 ;  /* 0x0067640601007387 */ /* 0x0041e80000100800 */
[----:B0-----:R-:W2:Y:S04]  /*7e7e0*/  LDL R6, [R1+0x140] ;  /* 0x0001400001067983 */ /* 0x001ea80000100800 */
[----:B------:R0:W-:Y:S04]  /*7e7f0*/  STL [R1+0x6760], R18 ;  /* 0x0067601201007387 */ /* 0x0001e80000100800 */
[----:B0-----:R-:W2:Y:S04]  /*7e800*/  LDL R18, [R1+0x144] ;  /* 0x0001440001127983 */ /* 0x001ea80000100800 */
[----:B------:R0:W-:Y:S04]  /*7e810*/  STL [R1+0x675c], R19 ;  /* 0x00675c1301007387 */ /* 0x0001e80000100800 */
[----:B0-----:R-:W2:Y:S04]  /*7e820*/  LDL R19, [R1+0x148] ;  /* 0x0001480001137983 */ /* 0x001ea80000100800 */
[----:B------:R0:W-:Y:S04]  /*7e830*/  STL [R1+0x6758], R4 ;  /* 0x0067580401007387 */ /* 0x0001e80000100800 */
[----:B0-----:R-:W2:Y:S04]  /*7e840*/  LDL R4, [R1+0x14c] ;  /* 0x00014c0001047983 */ /* 0x001ea80000100800 */
[----:B------:R0:W-:Y:S04]  /*7e850*/  STL [R1+0x6754], R16 ;  /* 0x0067541001007387 */ /* 0x0001e80000100800 */
[----:B0-----:R-:W4:Y:S04]  /*7e860*/  LDL R16, [R1+0x150] ;  /* 0x0001500001107983 */ /* 0x001f280000100800 */
        /* <DEDUP_REMOVED lines=11> */
[----:B------:R-:W-:Y:S04]  /*7e920*/  STL [R1+0x6738], R11 ;  /* 0x0067380b01007387 */ /* 0x000fe80000100800 */
[----:B------:R-:W-:Y:S04]  /*7e930*/  STL [R1+0x6734], R12 ;  /* 0x0067340c01007387 */ /* 0x000fe80000100800 */
[----:B------:R-:W-:Y:S01]  /*7e940*/  STL [R1+0x6730], R13 ;  /* 0x0067300d01007387 */ /* 0x000fe20000100800 */
[----:B---3--:R-:W-:-:S02]  /*7e950*/  SHF.R.S32.HI R3, RZ, 0x1f, R3 ;  /* 0x0000001fff037819 */ /* 0x008fc40000011403 */
[----:B--2---:R-:W-:Y:S02]  /*7e960*/  SHF.R.S32.HI R4, RZ, 0x1f, R4 ;  /* 0x0000001fff047819 */ /* 0x004fe40000011404 */
[----:B----4-:R-:W-:Y:S02]  /*7e970*/  SHF.R.S32.HI R8, RZ, 0x1f, R2 ;  /* 0x0000001fff087819 */ /* 0x010fe40000011402 */
[----:B------:R-:W-:Y:S02]  /*7e980*/  SHF.R.S32.HI R2, RZ, 0x1f, R15 ;  /* 0x0000001fff027819 */ /* 0x000fe4000001140f */
[----:B------:R-:W-:-:S05]  /*7e990*/  SHF.R.S32.HI R10, RZ, 0x1f, R10 ;  /* 0x0000001fff0a7819 */ /* 0x000fca000001140a */
[----:B------:R0:W-:Y:S04]  /*7e9a0*/  STL [R1+0x2314], R10 ;  /* 0x0023140a01007387 */ /* 0x0001e80000100800 */
[----:B------:R2:W-:Y:S04]  /*7e9b0*/  STL [R1+0x2318], R8 ;  /* 0x0023180801007387 */ /* 0x0005e80000100800 */
[----:B------:R3:W-:Y:S01]  /*7e9c0*/  STL [R1+0x231c], R2 ;  /* 0x00231c0201007387 */ /* 0x0007e20000100800 */
[----:B0-----:R-:W-:Y:S02]  /*7e9d0*/  SHF.R.S32.HI R10, RZ, 0x1f, R14 ;  /* 0x0000001fff0a7819 */ /* 0x001fe4000001140e */
[----:B--2---:R-:W-:-:S03]  /*7e9e0*/  SHF.R.S32.HI R8, RZ, 0x1f, R17 ;  /* 0x0000001fff087819 */ /* 0x004fc60000011411 */
[----:B------:R-:W-:Y:S01]  /*7e9f0*/  STL [R1+0x2320], R10 ;  /* 0x0023200a01007387 */ /* 0x000fe20000100800 */
[----:B---3--:R-:W-:-:S03]  /*7ea00*/  SHF.R.S32.HI R2, RZ, 0x1f, R16 ;  /* 0x0000001fff027819 */ /* 0x008fc60000011410 */
[----:B------:R0:W-:Y:S04]  /*7ea10*/  STL [R1+0x2324], R8 ;  /* 0x0023240801007387 */ /* 0x0001e80000100800 */
[----:B------:R2:W-:Y:S01]  /*7ea20*/  STL [R1+0x2328], R2 ;  /* 0x0023280201007387 */ /* 0x0005e20000100800 */
[----:B0-----:R-:W-:-:S03]  /*7ea30*/  SHF.R.S32.HI R8, RZ, 0x1f, R19 ;  /* 0x0000001fff087819 */ /* 0x001fc60000011413 */
[----:B------:R0:W-:Y:S01]  /*7ea40*/  STL [R1+0x232c], R4 ;  /* 0x00232c0401007387 */ /* 0x0001e20000100800 */
[----:B--2---:R-:W-:-:S03]  /*7ea50*/  SHF.R.S32.HI R2, RZ, 0x1f, R18 ;  /* 0x0000001fff027819 */ /* 0x004fc60000011412 */
[----:B------:R-:W-:Y:S04]  /*7ea60*/  STL [R1+0x2330], R8 ;  /* 0x0023300801007387 */ /* 0x000fe80000100800 */
[----:B------:R2:W-:Y:S01]  /*7ea70*/  STL [R1+0x2334], R2 ;  /* 0x0023340201007387 */ /* 0x0005e20000100800 */
[----:B0-----:R-:W-:Y:S02]  /*7ea80*/  SHF.R.S32.HI R4, RZ, 0x1f, R6 ;  /* 0x0000001fff047819 */ /* 0x001fe40000011406 */
[----:B------:R-:W-:-:S03]  /*7ea90*/  SHF.R.S32.HI R6, RZ, 0x1f, R7 ;  /* 0x0000001fff067819 */ /* 0x000fc60000011407 */
[----:B------:R0:W-:Y:S01]  /*7eaa0*/  STL [R1+0x2338], R4 ;  /* 0x0023380401007387 */ /* 0x0001e20000100800 */
[----:B--2---:R-:W-:-:S03]  /*7eab0*/  SHF.R.S32.HI R2, RZ, 0x1f, R21 ;  /* 0x0000001fff027819 */ /* 0x004fc60000011415 */
[----:B------:R-:W-:Y:S04]  /*7eac0*/  STL [R1+0x233c], R6 ;  /* 0x00233c0601007387 */ /* 0x000fe80000100800 */
[----:B------:R2:W-:Y:S01]  /*7ead0*/  STL [R1+0x2340], R2 ;  /* 0x0023400201007387 */ /* 0x0005e20000100800 */
[----:B0-----:R-:W-:-:S05]  /*7eae0*/  SHF.R.S32.HI R4, RZ, 0x1f, R20 ;  /* 0x0000001fff047819 */ /* 0x001fca0000011414 */
[----:B------:R0:W-:Y:S01]  /*7eaf0*/  STL [R1+0x2344], R4 ;  /* 0x0023440401007387 */ /* 0x0001e20000100800 */
[----:B--2---:R-:W-:-:S03]  /*7eb00*/  SHF.R.S32.HI R2, RZ, 0x1f, R22 ;  /* 0x0000001fff027819 */ /* 0x004fc60000011416 */
[----:B------:R2:W-:Y:S04]  /*7eb10*/  STL [R1+0x2348], R3 ;  /* 0x0023480301007387 */ /* 0x0005e80000100800 */
[----:B------:R3:W-:Y:S01]  /*7eb20*/  STL [R1+0x234c], R2 ;  /* 0x00234c0201007387 */ /* 0x0007e20000100800 */
[----:B0-----:R-:W-:Y:S02]  /*7eb30*/  SHF.R.S32.HI R4, RZ, 0x1f, R23 ;  /* 0x0000001fff047819 */ /* 0x001fe40000011417 */
[----:B--2---:R-:W-:-:S03]  /*7eb40*/  SHF.R.S32.HI R3, RZ, 0x1f, R25 ;  /* 0x0000001fff037819 */ /* 0x004fc60000011419 */
[----:B------:R-:W-:Y:S01]  /*7eb50*/  STL [R1+0x2350], R4 ;  /* 0x0023500401007387 */ /* 0x000fe20000100800 */
[----:B---3--:R-:W-:-:S03]  /*7eb60*/  SHF.R.S32.HI R2, RZ, 0x1f, R29 ;  /* 0x0000001fff027819 */ /* 0x008fc6000001141d */
[----:B------:R-:W2:Y:S04]  /*7eb70*/  LDL R29, [R1+0x100] ;  /* 0x00010000011d7983 */ /* 0x000ea80000100800 */
[----:B------:R-:W-:Y:S04]  /*7eb80*/  STL [R1+0x2354], R3 ;  /* 0x0023540301007387 */ /* 0x000fe80000100800 */
[----:B------:R0:W-:Y:S02]  /*7eb90*/  STL [R1+0x2358], R2 ;  /* 0x0023580201007387 */ /* 0x0001e40000100800 */
[----:B0-----:R-:W-:-:S02]  /*7eba0*/  SHF.R.S32.HI R2, RZ, 0x1f, R0 ;  /* 0x0000001fff027819 */ /* 0x001fc40000011400 */
[----:B------:R-:W3:Y:S01]  /*7ebb0*/  LDL R0, [R1+0xfc] ;  /* 0x0000fc0001007983 */ /* 0x000ee20000100800 */
[----:B------:R-:W-:Y:S02]  /*7ebc0*/  SHF.R.S32.HI R3, RZ, 0x1f, R24 ;  /* 0x0000001fff037819 */ /* 0x000fe40000011418 */
[----:B------:R-:W-:-:S03]  /*7ebd0*/  SHF.R.S32.HI R4, RZ, 0x1f, R5 ;  /* 0x0000001fff047819 */ /* 0x000fc60000011405 */
[----:B------:R0:W-:Y:S04]  /*7ebe0*/  STL [R1+0x235c], R3 ;  /* 0x00235c0301007387 */ /* 0x0001e80000100800 */
[----:B------:R4:W-:Y:S01]  /*7ebf0*/  STL [R1+0x2360], R2 ;  /* 0x0023600201007387 */ /* 0x0009e20000100800 */
[----:B0-----:R-:W-:Y:S02]  /*7ec00*/  SHF.R.S32.HI R3, RZ, 0x1f, R27 ;  /* 0x0000001fff037819 */ /* 0x001fe4000001141b */
[----:B----4-:R-:W-:-:S03]  /*7ec10*/  SHF.R.S32.HI R2, RZ, 0x1f, R26 ;  /* 0x0000001fff027819 */ /* 0x010fc6000001141a */
[----:B------:R0:W-:Y:S04]  /*7ec20*/  STL [R1+0x2364], R3 ;  /* 0x0023640301007387 */ /* 0x0001e80000100800 */
[----:B------:R4:W-:Y:S04]  /*7ec30*/  STL [R1+0x2368], R2 ;  /* 0x0023680201007387 */ /* 0x0009e80000100800 */
[----:B------:R-:W-:Y:S01]  /*7ec40*/  STL [R1+0x236c], R4 ;  /* 0x00236c0401007387 */ /* 0x000fe20000100800 */
[----:B0-----:R-:W-:-:S03]  /*7ec50*/  SHF.R.S32.HI R3, RZ, 0x1f, R28 ;  /* 0x0000001fff037819 */ /* 0x001fc6000001141c */
[----:B------:R-:W3:Y:S01]  /*7ec60*/  LDL R13, [R1+0xf8] ;  /* 0x0000f800010d7983 */ /* 0x000ee20000100800 */
[----:B----4-:R-:W-:-:S03]  /*7ec70*/  SHF.R.S32.HI R2, RZ, 0x1f, R9 ;  /* 0x0000001fff027819 */ /* 0x010fc60000011409 */
[----:B------:R-:W-:Y:S04]  /*7ec80*/  STL [R1+0x2370], R3 ;  /* 0x0023700301007387 */ /* 0x000fe80000100800 */
[----:B------:R-:W4:Y:S04]  /*7ec90*/  LDL R12, [R1+0xf4] ;  /* 0x0000f400010c7983 */ /* 0x000f280000100800 */
[----:B------:R0:W-:Y:S04]  /*7eca0*/  STL [R1+0x2374], R2 ;  /* 0x0023740201007387 */ /* 0x0001e80000100800 */
[----:B------:R-:W4:Y:S04]  /*7ecb0*/  LDL R11, [R1+0xf0] ;  /* 0x0000f000010b7983 */ /* 0x000f280000100800 */
[----:B------:R-:W4:Y:S04]  /*7ecc0*/  LDL R8, [R1+0xec] ;  /* 0x0000ec0001087983 */ /* 0x000f280000100800 */
[----:B------:R-:W4:Y:S04]  /*7ecd0*/  LDL R10, [R1+0xe8] ;  /* 0x0000e800010a7983 */ /* 0x000f280000100800 */
[----:B0-----:R-:W4:Y:S04]  /*7ece0*/  LDL R2, [R1+0xe4] ;  /* 0x0000e40001027983 */ /* 0x001f280000100800 */
[----:B------:R-:W4:Y:S04]  /*7ecf0*/  LDL R15, [R1+0xe0] ;  /* 0x0000e000010f7983 */ /* 0x000f280000100800 */
        /* <DEDUP_REMOVED lines=16> */
[----:B------:R-:W4:Y:S01]  /*7ee00*/  LDL R24, [R1+0x8c] ;  /* 0x00008c0001187983 */ /* 0x000f220000100800 */
[----:B--2---:R-:W-:-:S05]  /*7ee10*/  SHF.R.S32.HI R5, RZ, 0x1f, R29 ;  /* 0x0000001fff057819 */ /* 0x004fca000001141d */
[----:B------:R0:W-:Y:S04]  /*7ee20*/  STL [R1+0x2378], R5 ;  /* 0x0023780501007387 */ /* 0x0001e80000100800 */
[----:B------:R-:W2:Y:S04]  /*7ee30*/  LDL R26, [R1+0x84] ;  /* 0x00008400011a7983 */ /* 0x000ea80000100800 */
[----:B0-----:R-:W2:Y:S01]  /*7ee40*/  LDL R5, [R1+0x80] ;  /* 0x0000800001057983 */ /* 0x001ea20000100800 */
[----:B---3--:R-:W-:-:S05]  /*7ee50*/  SHF.R.S32.HI R0, RZ, 0x1f, R0 ;  /* 0x0000001fff007819 */ /* 0x008fca0000011400 */
[----:B------:R0:W-:Y:S04]  /*7ee60*/  STL [R1+0x237c], R0 ;  /* 0x00237c0001007387 */ /* 0x0001e80000100800 */
[----:B------:R-:W3:Y:S04]  /*7ee70*/  LDL R28, [R1+0x7c] ;  /* 0x00007c00011c7983 */ /* 0x000ee80000100800 */
[----:B------:R-:W3:Y:S04]  /*7ee80*/  LDL R29, [R1+0x78] ;  /* 0x00007800011d7983 */ /* 0x000ee80000100800 */
[----:B0-----:R-:W3:Y:S01]  /*7ee90*/  LDL R0, [R1+0x74] ;  /* 0x0000740001007983 */ /* 0x001ee20000100800 */
[----:B------:R-:W-:-:S05]  /*7eea0*/  SHF.R.S32.HI R13, RZ, 0x1f, R13 ;  /* 0x0000001fff0d7819 */ /* 0x000fca000001140d */
[----:B------:R4:W-:Y:S02]  /*7eeb0*/  STL [R1+0x2380], R13 ;  /* 0x0023800d01007387 */ /* 0x0009e40000100800 */
[----:B----4-:R-:W-:Y:S02]  /*7eec0*/  SHF.R.S32.HI R13, RZ, 0x1f, R12 ;  /* 0x0000001fff0d7819 */ /* 0x010fe4000001140c */
[----:B------:R-:W-:Y:S02]  /*7eed0*/  SHF.R.S32.HI R12, RZ, 0x1f, R11 ;  /* 0x0000001fff0c7819 */ /* 0x000fe4000001140b */
[----:B------:R-:W-:Y:S01]  /*7eee0*/  SHF.R.S32.HI R11, RZ, 0x1f, R8 ;  /* 0x0000001fff0b7819 */ /* 0x000fe20000011408 */
[----:B------:R-:W-:Y:S01]  /*7eef0*/  STL [R1+0x2384], R13 ;  /* 0x0023840d01007387 */ /* 0x000fe20000100800 */
[----:B------:R-:W-:-:S03]  /*7ef00*/  SHF.R.S32.HI R8, RZ, 0x1f, R10 ;  /* 0x0000001fff087819 */ /* 0x000fc6000001140a */
[----:B------:R-:W-:Y:S01]  /*7ef10*/  STL [R1+0x2388], R12 ;  /* 0x0023880c01007387 */ /* 0x000fe20000100800 */
[----:B------:R-:W-:-:S03]  /*7ef20*/  SHF.R.S32.HI R2, RZ, 0x1f, R2 ;  /* 0x0000001fff027819 */ /* 0x000fc60000011402 */
[----:B------:R-:W-:Y:S01]  /*7ef30*/  STL [R1+0x238c], R11 ;  /* 0x00238c0b01007387 */ /* 0x000fe20000100800 */
[----:B------:R-:W-:-:S03]  /*7ef40*/  SHF.R.S32.HI R10, RZ, 0x1f, R15 ;  /* 0x0000001fff0a7819 */ /* 0x000fc6000001140f */
[----:B------:R0:W-:Y:S04]  /*7ef50*/  STL [R1+0x2390], R8 ;  /* 0x0023900801007387 */ /* 0x0001e80000100800 */
[----:B------:R4:W-:Y:S01]  /*7ef60*/  STL [R1+0x2394], R2 ;  /* 0x0023940201007387 */ /* 0x0009e20000100800 */
[----:B0-----:R-:W-:-:S03]  /*7ef70*/  SHF.R.S32.HI R8, RZ, 0x1f, R14 ;  /* 0x0000001fff087819 */ /* 0x001fc6000001140e */
[----:B------:R0:W-:Y:S01]  /*7ef80*/  STL [R1+0x2398], R10 ;  /* 0x0023980a01007387 */ /* 0x0001e20000100800 */
[----:B----4-:R-:W-:-:S03]  /*7ef90*/  SHF.R.S32.HI R2, RZ, 0x1f, R17 ;  /* 0x0000001fff027819 */ /* 0x010fc60000011411 */
[----:B------:R4:W-:Y:S04]  /*7efa0*/  STL [R1+0x239c], R8 ;  /* 0x00239c0801007387 */ /* 0x0009e80000100800 */
[----:B------:R1:W-:Y:S01]  /*7efb0*/  STL [R1+0x23a0], R2 ;  /* 0x0023a00201007387 */ /* 0x0003e20000100800 */
[----:B0-----:R-:W-:Y:S02]  /*7efc0*/  SHF.R.S32.HI R10, RZ, 0x1f, R16 ;  /* 0x0000001fff0a7819 */ /* 0x001fe40000011410 */
[----:B----4-:R-:W-:-:S03]  /*7efd0*/  SHF.R.S32.HI R8, RZ, 0x1f, R4 ;  /* 0x0000001fff087819 */ /* 0x010fc60000011404 */
[----:B------:R-:W-:Y:S01]  /*7efe0*/  STL [R1+0x23a4], R10 ;  /* 0x0023a40a01007387 */ /* 0x000fe20000100800 */
[----:B-1----:R-:W-:-:S03]  /*7eff0*/  SHF.R.S32.HI R2, RZ, 0x1f, R19 ;  /* 0x0000001fff027819 */ /* 0x002fc60000011413 */
[----:B------:R-:W-:Y:S01]  /*7f000*/  STL [R1+0x23a8], R8 ;  /* 0x0023a80801007387 */ /* 0x000fe20000100800 */
[----:B------:R-:W-:Y:S02]  /*7f010*/  SHF.R.S32.HI R4, RZ, 0x1f, R18 ;  /* 0x0000001fff047819 */ /* 0x000fe40000011412 */
[----:B------:R-:W-:Y:S01]  /*7f020*/  SHF.R.S32.HI R6, RZ, 0x1f, R6 ;  /* 0x0000001fff067819 */ /* 0x000fe20000011406 */
[----:B------:R0:W-:Y:S04]  /*7f030*/  STL [R1+0x23ac], R2 ;  /* 0x0023ac0201007387 */ /* 0x0001e80000100800 */
[----:B------:R1:W-:Y:S01]  /*7f040*/  STL [R1+0x23b0], R4 ;  /* 0x0023b00401007387 */ /* 0x0003e20000100800 */
[----:B0-----:R-:W-:-:S03]  /*7f050*/  SHF.R.S32.HI R2, RZ, 0x1f, R7 ;  /* 0x0000001fff027819 */ /* 0x001fc60000011407 */
[----:B------:R0:W-:Y:S01]  /*7f060*/  STL [R1+0x23b4], R6 ;  /* 0x0023b40601007387 */ /* 0x0001e20000100800 */
[----:B-1----:R-:W-:-:S03]  /*7f070*/  SHF.R.S32.HI R4, RZ, 0x1f, R21 ;  /* 0x0000001fff047819 */ /* 0x002fc60000011415 */
[----:B------:R1:W-:Y:S01]  /*7f080*/  STL [R1+0x23b8], R2 ;  /* 0x0023b80201007387 */ /* 0x0003e20000100800 */
[----:B0-----:R-:W-:-:S03]  /*7f090*/  SHF.R.S32.HI R6, RZ, 0x1f, R20 ;  /* 0x0000001fff067819 */ /* 0x001fc60000011414 */
[----:B------:R0:W-:Y:S01]  /*7f0a0*/  STL [R1+0x23bc], R4 ;  /* 0x0023bc0401007387 */ /* 0x0001e20000100800 */
[----:B-1----:R-:W-:-:S03]  /*7f0b0*/  SHF.R.S32.HI R2, RZ, 0x1f, R3 ;  /* 0x0000001fff027819 */ /* 0x002fc60000011403 */
[----:B------:R-:W-:Y:S01]  /*7f0c0*/  STL [R1+0x23c0], R6 ;  /* 0x0023c00601007387 */ /* 0x000fe20000100800 */
[----:B------:R-:W-:Y:S02]  /*7f0d0*/  SHF.R.S32.HI R3, RZ, 0x1f, R23 ;  /* 0x0000001fff037819 */ /* 0x000fe40000011417 */
[----:B------:R-:W-:Y:S01]  /*7f0e0*/  SHF.R.S32.HI R9, RZ, 0x1f, R9 ;  /* 0x0000001fff097819 */ /* 0x000fe20000011409 */
[----:B------:R1:W-:Y:S01]  /*7f0f0*/  STL [R1+0x23c4], R2 ;  /* 0x0023c40201007387 */ /* 0x0003e20000100800 */
[----:B0-----:R-:W-:-:S05]  /*7f100*/  SHF.R.S32.HI R4, RZ, 0x1f, R22 ;  /* 0x0000001fff047819 */ /* 0x001fca0000011416 */
[----:B------:R-:W-:Y:S01]  /*7f110*/  STL [R1+0x23c8], R4 ;  /* 0x0023c80401007387 */ /* 0x000fe20000100800 */
[----:B-1----:R-:W-:-:S03]  /*7f120*/  SHF.R.S32.HI R2, RZ, 0x1f, R25 ;  /* 0x0000001fff027819 */ /* 0x002fc60000011419 */
[----:B------:R-:W-:Y:S04]  /*7f130*/  STL [R1+0x22dc], R3 ;  /* 0x0022dc0301007387 */ /* 0x000fe80000100800 */
[----:B------:R0:W-:Y:S04]  /*7f140*/  STL [R1+0x5f28], R9 ;  /* 0x005f280901007387 */ /* 0x0001e80000100800 */
[----:B------:R1:W-:Y:S01]  /*7f150*/  STL [R1+0x1a8], R2 ;  /* 0x0001a80201007387 */ /* 0x0003e20000100800 */
[----:B0-----:R-:W-:Y:S02]  /*7f160*/  SHF.R.S32.HI R9, RZ, 0x1f, R27 ;  /* 0x0000001fff097819 */ /* 0x001fe4000001141b */
[----:B-1----:R-:W-:-:S03]  /*7f170*/  SHF.R.S32.HI R2, RZ, 0x1f, R24 ;  /* 0x0000001fff027819 */ /* 0x002fc60000011418 */
[----:B------:R-:W-:Y:S04]  /*7f180*/  STL [R1+0x5f98], R9 ;  /* 0x005f980901007387 */ /* 0x000fe80000100800 */
[----:B------:R2:W-:Y:S02]  /*7f190*/  STL [R1+0x1b0], R2 ;  /* 0x0001b00201007387 */ /* 0x0005e40000100800 */
[----:B--2---:R-:W-:-:S05]  /*7f1a0*/  SHF.R.S32.HI R2, RZ, 0x1f, R26 ;  /* 0x0000001fff027819 */ /* 0x004fca000001141a */
[----:B------:R0:W-:Y:S01]  /*7f1b0*/  STL [R1+0x1b8], R2 ;  /* 0x0001b80201007387 */ /* 0x0001e20000100800 */
[----:B---3--:R-:W-:-:S05]  /*7f1c0*/  SHF.R.S32.HI R4, RZ, 0x1f, R28 ;  /* 0x0000001fff047819 */ /* 0x008fca000001141c */
[----:B------:R-:W-:Y:S01]  /*7f1d0*/  STL [R1+0x220c], R4 ;  /* 0x00220c0401007387 */ /* 0x000fe20000100800 */
[----:B0-----:R-:W-:-:S03]  /*7f1e0*/  SHF.R.S32.HI R2, RZ, 0x1f, R0 ;  /* 0x0000001fff027819 */ /* 0x001fc60000011400 */
[----:B------:R-:W2:Y:S01]  /*7f1f0*/  LDL R0, [R1+0x6c] ;  /* 0x00006c0001007983 */ /* 0x000ea20000100800 */
[----:B------:R-:W-:-:S05]  /*7f200*/  SHF.R.S32.HI R3, RZ, 0x1f, R29 ;  /* 0x0000001fff037819 */ /* 0x000fca000001141d */
[----:B------:R-:W-:Y:S04]  /*7f210*/  STL [R1+0x2210], R3 ;  /* 0x0022100301007387 */ /* 0x000fe80000100800 */
[----:B--2---:R0:W-:Y:S04]  /*7f220*/  STL [R1+0x67a0], R0 ;  /* 0x0067a00001007387 */ /* 0x0041e80000100800 */
[----:B------:R1:W-:Y:S01]  /*7f230*/  STL [R1+0x2214], R2 ;  /* 0x0022140201007387 */ /* 0x0003e20000100800 */
[----:B------:R-:W-:-:S03]  /*7f240*/  SHF.R.S32.HI R9, RZ, 0x1f, R5 ;  /* 0x0000001fff097819 */ /* 0x000fc60000011405 */
[----:B------:R-:W2:Y:S04]  /*7f250*/  LDL R29, [R1+0x68] ;  /* 0x00006800011d7983 */ /* 0x000ea80000100800 */
[----:B0-----:R-:W3:Y:S04]  /*7f260*/  LDL R0, [R1+0x70] ;  /* 0x0000700001007983 */ /* 0x001ee80000100800 */
[----:B------:R-:W4:Y:S04]  /*7f270*/  LDL R28, [R1+0x64] ;  /* 0x00006400011c7983 */ /* 0x000f280000100800 */
[----:B------:R-:W2:Y:S04]  /*7f280*/  LDL R5, [R1+0x60] ;  /* 0x0000600001057983 */ /* 0x000ea80000100800 */
[----:B------:R-:W2:Y:S04]  /*7f290*/  LDL R26, [R1+0x5c] ;  /* 0x00005c00011a7983 */ /* 0x000ea80000100800 */
[----:B------:R-:W2:Y:S04]  /*7f2a0*/  LDL R27, [R1+0x58] ;  /* 0x00005800011b7983 */ /* 0x000ea80000100800 */
        /* <DEDUP_REMOVED lines=16> */
[----:B-1----:R-:W4:Y:S04]  /*7f3b0*/  LDL R2, [R1+0x14] ;  /* 0x0000140001027983 */ /* 0x002f280000100800 */
[----:B------:R-:W4:Y:S04]  /*7f3c0*/  LDL R10, [R1+0x10] ;  /* 0x00001000010a7983 */ /* 0x000f280000100800 */
[----:B------:R-:W4:Y:S04]  /*7f3d0*/  LDL R8, [R1+0xc] ;  /* 0x00000c0001087983 */ /* 0x000f280000100800 */
[----:B------:R-:W4:Y:S04]  /*7f3e0*/  LDL R11, [R1+0x8] ;  /* 0x00000800010b7983 */ /* 0x000f280000100800 */
[----:B------:R-:W4:Y:S04]  /*7f3f0*/  LDL R12, [R1+0x4] ;  /* 0x00000400010c7983 */ /* 0x000f280000100800 */
[----:B------:R-:W4:Y:S04]  /*7f400*/  LDL R13, [R1] ;  /* 0x00000000010d7983 */ /* 0x000f280000100800 */
[----:B------:R-:W-:Y:S04]  /*7f410*/  STL [R1+0x1bc], R9 ;  /* 0x0001bc0901007387 */ /* 0x000fe80000100800 */
[----:B------:R0:W-:Y:S04]  /*7f420*/  STL [R1+0x5fd8], R9 ;  /* 0x005fd80901007387 */ /* 0x0001e80000100800 */
[----:B0-----:R-:W4:Y:S01]  /*7f430*/  LDL.LU R9, [R1+0x22e4] ;  /* 0x0022e40001097983 */ /* 0x001f220000300800 */
[----:B---3--:R-:W-:-:S05]  /*7f440*/  SHF.R.S32.HI R0, RZ, 0x1f, R0 ;  /* 0x0000001fff007819 */ /* 0x008fca0000011400 */
[----:B------:R0:W-:Y:S04]  /*7f450*/  STL [R1+0x2218], R0 ;  /* 0x0022180001007387 */ /* 0x0001e80000100800 */
[----:B0-----:R-:W3:Y:S01]  /*7f460*/  LDL.LU R0, [R1+0x67a0] ;  /* 0x0067a00001007983 */ /* 0x001ee20000300800 */
[----:B--2---:R-:W-:Y:S02]  /*7f470*/  SHF.R.S32.HI R29, RZ, 0x1f, R29 ;  /* 0x0000001fff1d7819 */ /* 0x004fe4000001141d */
[----:B----4-:R-:W-:Y:S02]  /*7f480*/  SHF.R.S32.HI R28, RZ, 0x1f, R28 ;  /* 0x0000001fff1c7819 */ /* 0x010fe4000001141c */
[----:B------:R-:W-:Y:S02]  /*7f490*/  SHF.R.S32.HI R5, RZ, 0x1f, R5 ;  /* 0x0000001fff057819 */ /* 0x000fe40000011405 */
[----:B------:R-:W-:-:S02]  /*7f4a0*/  SHF.R.S32.HI R26, RZ, 0x1f, R26 ;  /* 0x0000001fff1a7819 */ /* 0x000fc4000001141a */
[----:B------:R-:W-:Y:S02]  /*7f4b0*/  SHF.R.S32.HI R27, RZ, 0x1f, R27 ;  /* 0x0000001fff1b7819 */ /* 0x000fe4000001141b */
[----:B------:R-:W-:Y:S02]  /*7f4c0*/  SHF.R.S32.HI R24, RZ, 0x1f, R24 ;  /* 0x0000001fff187819 */ /* 0x000fe40000011418 */
[----:B------:R-:W-:Y:S02]  /*7f4d0*/  SHF.R.S32.HI R25, RZ, 0x1f, R25 ;  /* 0x0000001fff197819 */ /* 0x000fe40000011419 */
[----:B------:R-:W-:Y:S02]  /*7f4e0*/  SHF.R.S32.HI R23, RZ, 0x1f, R23 ;  /* 0x0000001fff177819 */ /* 0x000fe40000011417 */
[----:B------:R-:W-:Y:S02]  /*7f4f0*/  SHF.R.S32.HI R22, RZ, 0x1f, R22 ;  /* 0x0000001fff167819 */ /* 0x000fe40000011416 */
[----:B------:R-:W-:-:S02]  /*7f500*/  SHF.R.S32.HI R3, RZ, 0x1f, R3 ;  /* 0x0000001fff037819 */ /* 0x000fc40000011403 */
[----:B------:R-:W-:Y:S02]  /*7f510*/  SHF.R.S32.HI R20, RZ, 0x1f, R20 ;  /* 0x0000001fff147819 */ /* 0x000fe40000011414 */
[----:B---3--:R-:W-:-:S05]  /*7f520*/  SHF.R.S32.HI R0, RZ, 0x1f, R0 ;  /* 0x0000001fff007819 */ /* 0x008fca0000011400 */
[----:B------:R0:W-:Y:S04]  /*7f530*/  STL [R1+0x221c], R0 ;  /* 0x00221c0001007387 */ /* 0x0001e80000100800 */
[----:B0-----:R-:W2:Y:S04]  /*7f540*/  LDL.LU R0, [R1+0x679c] ;  /* 0x00679c0001007983 */ /* 0x001ea80000300800 */
[----:B------:R0:W-:Y:S04]  /*7f550*/  STL [R1+0x2220], R29 ;  /* 0x0022201d01007387 */ /* 0x0001e80000100800 */
[----:B0-----:R-:W3:Y:S04]  /*7f560*/  LDL.LU R29, [R1+0x6798] ;  /* 0x00679800011d7983 */ /* 0x001ee80000300800 */
[----:B------:R0:W-:Y:S04]  /*7f570*/  STL [R1+0x2224], R28 ;  /* 0x0022241c01007387 */ /* 0x0001e80000100800 */
[----:B0-----:R-:W4:Y:S04]  /*7f580*/  LDL.LU R28, [R1+0x6794] ;  /* 0x00679400011c7983 */ /* 0x001f280000300800 */
[----:B------:R0:W-:Y:S04]  /*7f590*/  STL [R1+0x2228], R5 ;  /* 0x0022280501007387 */ /* 0x0001e80000100800 */
[----:B0-----:R-:W2:Y:S04]  /*7f5a0*/  LDL.LU R5, [R1+0x6790] ;  /* 0x0067900001057983 */ /* 0x001ea80000300800 */
[----:B------:R0:W-:Y:S04]  /*7f5b0*/  STL [R1+0x222c], R26 ;  /* 0x00222c1a01007387 */ /* 0x0001e80000100800 */
[----:B0-----:R-:W2:Y:S04]  /*7f5c0*/  LDL.LU R26, [R1+0x678c] ;  /* 0x00678c00011a7983 */ /* 0x001ea80000300800 */
[----:B------:R0:W-:Y:S04]  /*7f5d0*/  STL [R1+0x2230], R27 ;  /* 0x0022301b01007387 */ /* 0x0001e80000100800 */
[----:B0-----:R-:W2:Y:S04]  /*7f5e0*/  LDL.LU R27, [R1+0x6788] ;  /* 0x00678800011b7983 */ /* 0x001ea80000300800 */
[----:B------:R0:W-:Y:S01]  /*7f5f0*/  STL [R1+0x2234], R24 ;  /* 0x0022341801007387 */ /* 0x0001e20000100800 */
[----:B------:R-:W-:-:S03]  /*7f600*/  SHF.R.S32.HI R21, RZ, 0x1f, R21 ;  /* 0x0000001fff157819 */ /* 0x000fc60000011415 */
        /* <DEDUP_REMOVED lines=56> */
[----:B------:R3:W-:Y:S02]  /*7f990*/  STL [R1+0x2288], R13 ;  /* 0x0022880d01007387 */ /* 0x0007e40000100800 */
[----:B---3--:R-:W-:-:S05]  /*7f9a0*/  SHF.R.S32.HI R13, RZ, 0x1f, R29 ;  /* 0x0000001fff0d7819 */ /* 0x008fca000001141d */
[----:B------:R0:W-:Y:S04]  /*7f9b0*/  STL [R1+0x228c], R13 ;  /* 0x00228c0d01007387 */ /* 0x0001e80000100800 */
[----:B0-----:R-:W3:Y:S04]  /*7f9c0*/  LDL.LU R13, [R1+0x6730] ;  /* 0x00673000010d7983 */ /* 0x001ee80000300800 */
[----:B----4-:R0:W-:Y:S04]  /*7f9d0*/  STL.64 [R1+0x6590], R28 ;  /* 0x0065901c01007387 */ /* 0x0101e80000100a00 */
[----:B0-----:R-:W4:Y:S04]  /*7f9e0*/  LDL R29, [R1+0xa4] ;  /* 0x0000a400011d7983 */ /* 0x001f280000100800 */
[----:B--2---:R0:W-:Y:S04]  /*7f9f0*/  STL.64 [R1+0x65c8], R26 ;  /* 0x0065c81a01007387 */ /* 0x0041e80000100a00 */
[----:B0-----:R-:W2:Y:S04]  /*7fa00*/  LDL R27, [R1+0xa0] ;  /* 0x0000a000011b7983 */ /* 0x001ea80000100800 */
[----:B------:R-:W2:Y:S04]  /*7fa10*/  LDL.LU R26, [R1+0x198] ;  /* 0x00019800011a7983 */ /* 0x000ea80000300800 */
[----:B------:R0:W-:Y:S04]  /*7fa20*/  STL.64 [R1+0x65f8], R24 ;  /* 0x0065f81801007387 */ /* 0x0001e80000100a00 */
[----:B0-----:R-:W3:Y:S04]  /*7fa30*/  LDL.LU R24, [R1+0x19c] ;  /* 0x00019c0001187983 */ /* 0x001ee80000300800 */
[----:B------:R0:W-:Y:S04]  /*7fa40*/  STL.64 [R1+0x6618], R22 ;  /* 0x0066181601007387 */ /* 0x0001e80000100a00 */
[----:B0-----:R-:W3:Y:S01]  /*7fa50*/  LDL.LU R22, [R1+0x1a0] ;  /* 0x0001a00001167983 */ /* 0x001ee20000300800 */
[----:B--2---:R-:W-:Y:S01]  /*7fa60*/  IMAD.MOV.U32 R25, RZ, RZ, R26 ;  /* 0x000000ffff197224 */ /* 0x004fe200078e001a */
[----:B------:R-:W-:Y:S01]  /*7fa70*/  SHF.R.S32.HI R26, RZ, 0x1f, R23 ;  /* 0x0000001fff1a7819 */ /* 0x000fe20000011417 */
[----:B------:R-:W-:-:S02]  /*7fa80*/  IMAD.MOV.U32 R23, RZ, RZ, R3 ;  /* 0x000000ffff177224 */ /* 0x000fc400078e0003 */
[----:B------:R-:W2:Y:S04]  /*7fa90*/  LDL.LU R3, [R1+0x672c] ;  /* 0x00672c0001037983 */ /* 0x000ea80000300800 */
[----:B------:R0:W-:Y:S01]  /*7faa0*/  STL.64 [R1+0x6640], R20 ;  /* 0x0066401401007387 */ /* 0x0001e20000100a00 */
[----:B------:R-:W-:Y:S01]  /*7fab0*/  VIADD R28, R5, UR6 ;  /* 0x00000006051c7c36 */ /* 0x000fe20008000000 */
[----:B------:R-:W1:Y:S01]  /*7fac0*/  LDCU UR6, c[0x0][0x3b8] ;  /* 0x00007700ff0677ac */ /* 0x000e620008000800 */
[----:B0-----:R-:W-:Y:S02]  /*7fad0*/  IMAD.MOV.U32 R20, RZ, RZ, R7 ;  /* 0x000000ffff147224 */ /* 0x001fe400078e0007 */
[----:B------:R-:W3:Y:S01]  /*7fae0*/  LDL.LU R7, [R1+0x6728] ;  /* 0x0067280001077983 */ /* 0x000ee20000300800 */
[----:B------:R-:W-:-:S03]  /*7faf0*/  IMAD.MOV.U32 R21, RZ, RZ, R6 ;  /* 0x000000ffff157224 */ /* 0x000fc600078e0006 */
[----:B------:R-:W3:Y:S04]  /*7fb00*/  LDL.LU R6, [R1+0x6724] ;  /* 0x0067240001067983 */ /* 0x000ee80000300800 */
[----:B------:R0:W-:Y:S02]  /*7fb10*/  STL.64 [R1+0x6678], R18 ;  /* 0x0066781201007387 */ /* 0x0001e40000100a00 */
[----:B0-----:R-:W-:Y:S02]  /*7fb20*/  IMAD.MOV.U32 R18, RZ, RZ, R5 ;  /* 0x000000ffff127224 */ /* 0x001fe400078e0005 */
[----:B------:R-:W3:Y:S01]  /*7fb30*/  LDL.LU R5, [R1+0x6720] ;  /* 0x0067200001057983 */ /* 0x000ee20000300800 */
[----:B------:R-:W-:-:S03]  /*7fb40*/  IMAD.MOV.U32 R19, RZ, RZ, R4 ;  /* 0x000000ffff137224 */ /* 0x000fc600078e0004 */
[----:B------:R-:W3:Y:S04]  /*7fb50*/  LDL.LU R4, [R1+0x671c] ;  /* 0x00671c0001047983 */ /* 0x000ee80000300800 */
[----:B------:R2:W-:Y:S02]  /*7fb60*/  STL.64 [R1+0x66a0], R16 ;  /* 0x0066a01001007387 */ /* 0x0005e40000100a00 */
[----:B--2---:R-:W-:Y:S02]  /*7fb70*/  IMAD.MOV.U32 R16, RZ, RZ, R3 ;  /* 0x000000ffff107224 */ /* 0x004fe400078e0003 */
[----:B------:R-:W2:Y:S04]  /*7fb80*/  LDL.LU R3, [R1+0x6718] ;  /* 0x0067180001037983 */ /* 0x000ea80000300800 */
[----:B------:R0:W-:Y:S02]  /*7fb90*/  STL.64 [R1+0x66d8], R14 ;  /* 0x0066d80e01007387 */ /* 0x0001e40000100a00 */
[----:B0-----:R-:W-:-:S02]  /*7fba0*/  IMAD.MOV.U32 R14, RZ, RZ, R2 ;  /* 0x000000ffff0e7224 */ /* 0x001fc400078e0002 */
[----:B------:R-:W2:Y:S04]  /*7fbb0*/  LDL.LU R2, [R1+0x6714] ;  /* 0x0067140001027983 */ /* 0x000ea80000300800 */
[----:B------:R0:W-:Y:S02]  /*7fbc0*/  STL [R1+0x66f0], R15 ;  /* 0x0066f00f01007387 */ /* 0x0001e40000100800 */
[----:B0-----:R-:W-:Y:S02]  /*7fbd0*/  IMAD.MOV.U32 R15, RZ, RZ, R0 ;  /* 0x000000ffff0f7224 */ /* 0x001fe400078e0000 */
[----:B------:R-:W4:Y:S04]  /*7fbe0*/  LDL.LU R0, [R1+0x6710] ;  /* 0x0067100001007983 */ /* 0x000f280000300800 */
[----:B------:R-:W-:Y:S04]  /*7fbf0*/  STL.64 [R1+0x6708], R26 ;  /* 0x0067081a01007387 */ /* 0x000fe80000100a00 */
[----:B------:R-:W-:Y:S04]  /*7fc00*/  STL.64 [R1+0x66f8], R16 ;  /* 0x0066f81001007387 */ /* 0x000fe80000100a00 */
[----:B------:R3:W-:Y:S02]  /*7fc10*/  STL.64 [R1+0x6700], R18 ;  /* 0x0067001201007387 */ /* 0x0007e40000100a00 */
[----:B---3--:R-:W-:-:S02]  /*7fc20*/  IADD3 R18, P1, PT, R10, R4, RZ ;  /* 0x000000040a127210 */ /* 0x008fc40007f3e0ff */
[----:B------:R-:W-:-:S05]  /*7fc30*/  SHF.R.S32.HI R19, RZ, 0x1f, R10 ;  /* 0x0000001fff137819 */ /* 0x000fca000001140a */
[----:B------:R-:W-:-:S05]  /*7fc40*/  IMAD.X R19, R19, 0x1, R8, P1 ;  /* 0x0000000113137824 */ /* 0x000fca00008e0608 */
[----:B------:R1:W-:Y:S02]  /*7fc50*/  STL.64 [R1+0x4dd0], R18 ;  /* 0x004dd01201007387 */ /* 0x0003e40000100a00 */
[----:B-1----:R-:W-:Y:S01]  /*7fc60*/  VIADD R19, R11, UR6 ;  /* 0x000000060b137c36 */ /* 0x002fe20008000000 */
[----:B--2---:R-:W-:Y:S01]  /*7fc70*/  IADD3 R16, P4, PT, R10, R2, RZ ;  /* 0x000000020a107210 */ /* 0x004fe20007f9e0ff */
[----:B------:R-:W0:Y:S03]  /*7fc80*/  LDCU UR6, c[0x0][0x3b8] ;  /* 0x00007700ff0677ac */ /* 0x000e260008000800 */
[----:B------:R-:W-:-:S05]  /*7fc90*/  SHF.R.S32.HI R19, RZ, 0x1f, R19 ;  /* 0x0000001fff137819 */ /* 0x000fca0000011413 */
[----:B------:R-:W-:Y:S01]  /*7fca0*/  IMAD.X R17, R19, 0x1, R5, P4 ;  /* 0x0000000113117824 */ /* 0x000fe200020e0605 */
[----:B----4-:R-:W-:-:S04]  /*7fcb0*/  IADD3 R26, P2, PT, R10, R0, RZ ;  /* 0x000000000a1a7210 */ /* 0x010fc80007f5e0ff */
[----:B------:R-:W-:Y:S01]  /*7fcc0*/  STL.64 [R1+0x4dc8], R16 ;  /* 0x004dc81001007387 */ /* 0x000fe20000100a00 */
[----:B------:R-:W-:-:S05]  /*7fcd0*/  IMAD.X R27, R19, 0x1, R3, P2 ;  /* 0x00000001131b7824 */ /* 0x000fca00010e0603 */
[----:B------:R1:W-:Y:S04]  /*7fce0*/  STL.64 [R1+0x4dc0], R26 ;  /* 0x004dc01a01007387 */ /* 0x0003e80000100a00 */
[----:B-1----:R-:W2:Y:S01]  /*7fcf0*/  LDL.LU.64 R26, [R1+0x6708] ;  /* 0x00670800011a7983 */ /* 0x002ea20000300a00 */
[----:B------:R-:W-:Y:S02]  /*7fd00*/  IADD3 R18, P1, PT, R10, R6, RZ ;  /* 0x000000060a127210 */ /* 0x000fe40007f3e0ff */
[----:B------:R-:W-:Y:S02]  /*7fd10*/  IADD3 R16, P4, PT, R11, R4, RZ ;  /* 0x000000040b107210 */ /* 0x000fe40007f9e0ff */
[----:B------:R-:W-:Y:S01]  /*7fd20*/  SHF.R.S32.HI R17, RZ, 0x1f, R11 ;  /* 0x0000001fff117819 */ /* 0x000fe2000001140b */
[----:B------:R-:W-:-:S04]  /*7fd30*/  IMAD.X R19, R19, 0x1, R7, P1 ;  /* 0x0000000113137824 */ /* 0x000fc800008e0607 */
[----:B------:R-:W-:Y:S01]  /*7fd40*/  IMAD.X R17, R17, 0x1, R8, P4 ;  /* 0x0000000111117824 */ /* 0x000fe200020e0608 */
[----:B--2---:R-:W-:Y:S04]  /*7fd50*/  STL.64 [R1+0x66e8], R26 ;  /* 0x0066e81a01007387 */ /* 0x004fe80000100a00 */
[----:B------:R1:W-:Y:S04]  /*7fd60*/  STL.64 [R1+0x4db8], R18 ;  /* 0x004db81201007387 */ /* 0x0003e80000100a00 */
[----:B-1----:R-:W2:Y:S04]  /*7fd70*/  LDL.LU.64 R18, [R1+0x6700] ;  /* 0x0067000001127983 */ /* 0x002ea80000300a00 */
[----:B------:R1:W-:Y:S04]  /*7fd80*/  STL.64 [R1+0x4db0], R16 ;  /* 0x004db01001007387 */ /* 0x0003e80000100a00 */
[----:B-1----:R-:W3:Y:S01]  /*7fd90*/  LDL.LU.64 R16, [R1+0x66f8] ;  /* 0x0066f80001107983 */ /* 0x002ee20000300a00 */
[----:B------:R-:W-:Y:S01]  /*7fda0*/  IMAD.MOV.U32 R27, RZ, RZ, R14 ;  /* 0x000000ffff1b7224 */ /* 0x000fe200078e000e */
[C---:B------:R-:W-:Y:S01]  /*7fdb0*/  IADD3 R14, P2, PT, R11.reuse, R2, RZ ;  /* 0x000000020b0e7210 */ /* 0x040fe20007f5e0ff */
[----:B------:R-:W-:Y:S01]  /*7fdc0*/  IMAD.MOV.U32 R10, RZ, RZ, R15 ;  /* 0x000000ffff0a7224 */ /* 0x000fe200078e000f */
[C---:B------:R-:W-:Y:S01]  /*7fdd0*/  IADD3 R26, P1, PT, R11.reuse, R0, RZ ;  /* 0x000000000b1a7210 */ /* 0x040fe20007f3e0ff */
[----:B------:R-:W-:Y:S01]  /*7fde0*/  IMAD.MOV.U32 R15, RZ, RZ, R27 ;  /* 0x000000ffff0f7224 */ /* 0x000fe200078e001b */
[----:B---3--:R0:W-:Y:S02]  /*7fdf0*/  STL.64 [R1+0x66e0], R16 ;  /* 0x0066e01001007387 */ /* 0x0081e40000100a00 */
[----:B0-----:R-:W-:Y:S01]  /*7fe00*/  VIADD R17, R12, UR6 ;  /* 0x000000060c117c36 */ /* 0x001fe20008000000 */
[----:B------:R-:W-:Y:S01]  /*7fe10*/  IADD3 R16, P4, PT, R11, R6, RZ ;  /* 0x000000060b107210 */ /* 0x000fe20007f9e0ff */
[----:B------:R-:W0:Y:S03]  /*7fe20*/  LDCU UR6, c[0x0][0x3b8] ;  /* 0x00007700ff0677ac */ /* 0x000e260008000800 */
[----:B------:R-:W-:Y:S01]  /*7fe30*/  SHF.R.S32.HI R17, RZ, 0x1f, R17 ;  /* 0x0000001fff117819 */ /* 0x000fe20000011411 */
[----:B------:R-:W-:-:S04]  /*7fe40*/  IMAD.MOV.U32 R11, RZ, RZ, R15 ;  /* 0x000000ffff0b7224 */ /* 0x000fc800078e000f */
[C---:B------:R-:W-:Y:S02]  /*7fe50*/  IMAD.X R15, R17.reuse, 0x1, R5, P2 ;  /* 0x00000001110f7824 */ /* 0x040fe400010e0605 */
[----:B------:R-:W-:-:S03]  /*7fe60*/  IMAD.X R27, R17, 0x1, R3, P1 ;  /* 0x00000001111b7824 */ /* 0x000fc600008e0603 */
[----:B------:R1:W-:Y:S04]  /*7fe70*/  STL.64 [R1+0x4da8], R14 ;  /* 0x004da80e01007387 */ /* 0x0003e80000100a00 */
[----:B------:R3:W-:Y:S01]  /*7fe80*/  STL.64 [R1+0x4da0], R26 ;  /* 0x004da01a01007387 */ /* 0x0007e20000100a00 */
[----:B------:R-:W-:Y:S01]  /*7fe90*/  IMAD.X R17, R17, 0x1, R7, P4 ;  /* 0x0000000111117824 */ /* 0x000fe200020e0607 */
[C---:B-1----:R-:W-:Y:S02]  /*7fea0*/  IADD3 R14, P2, PT, R12.reuse, R4, RZ ;  /* 0x000000040c0e7210 */ /* 0x042fe40007f5e0ff */
[----:B---3--:R-:W-:Y:S02]  /*7feb0*/  SHF.R.S32.HI R27, RZ, 0x1f, R12 ;  /* 0x0000001fff1b7819 */ /* 0x008fe4000001140c */
[----:B------:R-:W-:-:S03]  /*7fec0*/  IADD3 R26, P1, PT, R12, R2, RZ ;  /* 0x000000020c1a7210 */ /* 0x000fc60007f3e0ff */
[C---:B------:R-:W-:Y:S02]  /*7fed0*/  IMAD.X R15, R27.reuse, 0x1, R8, P2 ;  /* 0x000000011b0f7824 */ /* 0x040fe400010e0608 */
[----:B------:R-:W-:Y:S01]  /*7fee0*/  IMAD.X R27, R27, 0x1, R5, P1 ;  /* 0x000000011b1b7824 */ /* 0x000fe200008e0605 */
[----:B------:R-:W-:Y:S04]  /*7fef0*/  STL.64 [R1+0x4d98], R16 ;  /* 0x004d981001007387 */ /* 0x000fe80000100a00 */
[----:B------:R1:W-:Y:S04]  /*7ff00*/  STL.64 [R1+0x4d90], R14 ;  /* 0x004d900e01007387 */ /* 0x0003e80000100a00 */
[----:B-1----:R-:W3:Y:S04]  /*7ff10*/  LDL.LU R15, [R1+0x66f0] ;  /* 0x0066f000010f7983 */ /* 0x002ee80000300800 */
[----:B------:R1:W-:Y:S04]  /*7ff20*/  STL.64 [R1+0x4d88], R26 ;  /* 0x004d881a01007387 */ /* 0x0003e80000100a00 */
[----:B-1----:R-:W4:Y:S01]  /*7ff30*/  LDL.LU.64 R26, [R1+0x66e8] ;  /* 0x0066e800011a7983 */ /* 0x002f220000300a00 */
[----:B------:R-:W-:-:S05]  /*7ff40*/  IADD3 R14, P2, PT, R12, R6, RZ ;  /* 0x000000060c0e7210 */ /* 0x000fca0007f5e0ff */
[----:B------:R-:W-:Y:S01]  /*7ff50*/  STL [R1+0x4d78], R14 ;  /* 0x004d780e01007387 */ /* 0x000fe20000100800 */
[----:B------:R-:W-:-:S03]  /*7ff60*/  IADD3 R16, P4, PT, R12, R0, RZ ;  /* 0x000000000c107210 */ /* 0x000fc60007f9e0ff */
[----:B----4-:R3:W-:Y:S02]  /*7ff70*/  STL.64 [R1+0x66d0], R26 ;  /* 0x0066d01a01007387 */ /* 0x0107e40000100a00 */
[----:B---3--:R-:W-:Y:S02]  /*7ff80*/  IMAD.MOV.U32 R27, RZ, RZ, R15 ;  /* 0x000000ffff1b7224 */ /* 0x008fe400078e000f */
[----:B0-----:R-:W-:Y:S01]  /*7ff90*/  VIADD R27, R13, UR6 ;  /* 0x000000060d1b7c36 */ /* 0x001fe20008000000 */
[----:B------:R-:W-:Y:S01]  /*7ffa0*/  SHF.R.S32.HI R15, RZ, 0x1f, R13 ;  /* 0x0000001fff0f7819 */ /* 0x000fe2000001140d */
[----:B------:R-:W-:Y:S01]  /*7ffb0*/  IMAD.MOV.U32 R26, RZ, RZ, R14 ;  /* 0x000000ffff1a7224 */ /* 0x000fe200078e000e */
[----:B------:R-:W0:Y:S02]  /*7ffc0*/  LDCU UR6, c[0x0][0x3b8] ;  /* 0x00007700ff0677ac */ /* 0x000e240008000800 */
[----:B------:R-:W-:-:S05]  /*7ffd0*/  SHF.R.S32.HI R27, RZ, 0x1f, R27 ;  /* 0x0000001fff1b7819 */ /* 0x000fca000001141b */
[----:B------:R-:W-:-:S05]  /*7ffe0*/  IMAD.X R17, R27, 0x1, R3, P4 ;  /* 0x000000011b117824 */ /* 0x000fca00020e0603 */
[----:B------:R1:W-:Y:S04]  /*7fff0*/  STL.64 [R1+0x4d80], R16 ;  /* 0x004d801001007387 */ /* 0x0003e80000100a00 */
[----:B-1----:R-:W3:Y:S01]  /*80000*/  LDL.LU.64 R16, [R1+0x66e0] ;  /* 0x0066e00001107983 */ /* 0x002ee20000300a00 */
[----:B------:R-:W-:Y:S01]  /*80010*/  IADD3 R14, P1, PT, R13, R4, RZ ;  /* 0x000000040d0e7210 */ /* 0x000fe20007f3e0ff */
[----:B------:R-:W-:Y:S02]  /*80020*/  IMAD.MOV.U32 R12, RZ, RZ, R11 ;  /* 0x000000ffff0c7224 */ /* 0x000fe400078e000b */
[----:B------:R-:W-:Y:S02]  /*80030*/  IMAD.X R27, R27, 0x1, R7, P2 ;  /* 0x000000011b1b7824 */ /* 0x000fe400010e0607 */
[----:B------:R-:W-:-:S03]  /*80040*/  IMAD.X R15, R15, 0x1, R8, P1 ;  /* 0x000000010f0f7824 */ /* 0x000fc600008e0608 */
[----:B------:R1:W-:Y:S04]  /*80050*/  STL [R1+0x4d7c], R27 ;  /* 0x004d7c1b01007387 */ /* 0x0003e80000100800 */
[----:B-1----:R-:W4:Y:S01]  /*80060*/  LDL.LU R27, [R1+0x194] ;  /* 0x00019400011b7983 */ /* 0x002f220000300800 */
[----:B---3--:R-:W-:Y:S01]  /*80070*/  IMAD.MOV.U32 R11, RZ, RZ, R16 ;  /* 0x000000ffff0b7224 */ /* 0x008fe200078e0010 */
[----:B------:R-:W-:-:S05]  /*80080*/  IADD3 R16, P4, PT, R13, R2, RZ ;  /* 0x000000020d107210 */ /* 0x000fca0007f9e0ff */
[----:B------:R-:W-:Y:S04]  /*80090*/  STL [R1+0x4d68], R16 ;  /* 0x004d681001007387 */ /* 0x000fe80000100800 */
[----:B------:R1:W-:Y:S04]  /*800a0*/  STL.64 [R1+0x4d70], R14 ;  /* 0x004d700e01007387 */ /* 0x0003e80000100a00 */
[----:B-1----:R-:W0:Y:S04]  /*800b0*/  LDL.LU.64 R14, [R1+0x66d8] ;  /* 0x0066d800010e7983 */ /* 0x002e280000300a00 */
[----:B--2---:R1:W-:Y:S01]  /*800c0*/  STL.64 [R1+0x66c0], R18 ;  /* 0x0066c01201007387 */ /* 0x0043e20000100a00 */
[----:B------:R-:W-:-:S03]  /*800d0*/  IADD3 R26, P2, PT, R13, R0, RZ ;  /* 0x000000000d1a7210 */ /* 0x000fc60007f5e0ff */
[----:B-1----:R-:W2:Y:S04]  /*800e0*/  LDL.LU R19, [R1+0x22e0] ;  /* 0x0022e00001137983 */ /* 0x002ea80000300800 */
[----:B------:R1:W-:Y:S02]  /*800f0*/  STL.64 [R1+0x66c8], R24 ;  /* 0x0066c81801007387 */ /* 0x0003e40000100a00 */
[----:B-1----:R-:W-:Y:S02]  /*80100*/  IMAD.MOV.U32 R25, RZ, RZ, R17 ;  /* 0x000000ffff197224 */ /* 0x002fe400078e0011 */
[----:B------:R-:W-:Y:S01]  /*80110*/  IMAD.MOV.U32 R24, RZ, RZ, R16 ;  /* 0x000000ffff187224 */ /* 0x000fe200078e0010 */
[----:B------:R-:W-:Y:S01]  /*80120*/  IADD3 R16, P1, PT, R13, R6, RZ ;  /* 0x000000060d107210 */ /* 0x000fe20007f3e0ff */
[----:B----4-:R-:W-:-:S02]  /*80130*/  IMAD.MOV.U32 R13, RZ, RZ, R27 ;  /* 0x000000ffff0d7224 */ /* 0x010fc400078e001b */
[----:B0-----:R-:W-:Y:S01]  /*80140*/  VIADD R17, R14, UR6 ;  /* 0x000000060e117c36 */ /* 0x001fe20008000000 */
[----:B------:R-:W0:Y:S04]  /*80150*/  LDCU UR6, c[0x0][0x3b8] ;  /* 0x00007700ff0677ac */ /* 0x000e280008000800 */
[----:B------:R-:W-:-:S05]  /*80160*/  SHF.R.S32.HI R17, RZ, 0x1f, R17 ;  /* 0x0000001fff117819 */ /* 0x000fca0000011411 */
[C---:B------:R-:W-:Y:S02]  /*80170*/  IMAD.X R25, R17.reuse, 0x1, R5, P4 ;  /* 0x0000000111197824 */ /* 0x040fe400020e0605 */
[----:B------:R-:W-:-:S03]  /*80180*/  IMAD.X R27, R17, 0x1, R3, P2 ;  /* 0x00000001111b7824 */ /* 0x000fc600010e0603 */
[----:B------:R-:W-:Y:S04]  /*80190*/  STL [R1+0x4d6c], R25 ;  /* 0x004d6c1901007387 */ /* 0x000fe80000100800 */
[----:B------:R1:W-:Y:S04]  /*801a0*/  STL.64 [R1+0x4d60], R26 ;  /* 0x004d601a01007387 */ /* 0x0003e80000100a00 */
[----:B-1----:R-:W3:Y:S01]  /*801b0*/  LDL.LU.64 R26, [R1+0x66d0] ;  /* 0x0066d000011a7983 */ /* 0x002ee20000300a00 */
[----:B------:R-:W-:Y:S02]  /*801c0*/  IADD3 R24, P4, PT, R14, R4, RZ ;  /* 0x000000040e187210 */ /* 0x000fe40007f9e0ff */
[----:B------:R-:W-:Y:S01]  /*801d0*/  SHF.R.S32.HI R25, RZ, 0x1f, R14 ;  /* 0x0000001fff197819 */ /* 0x000fe2000001140e */
[----:B------:R-:W-:-:S04]  /*801e0*/  IMAD.X R17, R17, 0x1, R7, P1 ;  /* 0x0000000111117824 */ /* 0x000fc800008e0607 */
[----:B------:R-:W-:Y:S01]  /*801f0*/  IMAD.X R25, R25, 0x1, R8, P4 ;  /* 0x0000000119197824 */ /* 0x000fe200020e0608 */
[C---:B------:R-:W-:Y:S01]  /*80200*/  IADD3 R18, P2, PT, R14.reuse, R2, RZ ;  /* 0x000000020e127210 */ /* 0x040fe20007f5e0ff */
[----:B---3--:R-:W-:Y:S04]  /*80210*/  STL.64 [R1+0x66b0], R26 ;  /* 0x0066b01a01007387 */ /* 0x008fe80000100a00 */
[----:B------:R-:W-:Y:S04]  /*80220*/  STL.64 [R1+0x4d58], R16 ;  /* 0x004d581001007387 */ /* 0x000fe80000100a00 */
[----:B------:R1:W-:Y:S04]  /*80230*/  STL.64 [R1+0x4d50], R24 ;  /* 0x004d501801007387 */ /* 0x0003e80000100a00 */
[----:B-1----:R-:W3:Y:S04]  /*80240*/  LDL.LU.64 R24, [R1+0x66c8] ;  /* 0x0066c80001187983 */ /* 0x002ee80000300a00 */
[----:B------:R0:W-:Y:S01]  /*80250*/  STL.64 [R1+0x66b8], R8 ;  /* 0x0066b80801007387 */ /* 0x0001e20000100a00 */
[----:B--2---:R-:W-:Y:S01]  /*80260*/  IMAD.MOV.U32 R27, RZ, RZ, R19 ;  /* 0x000000ffff1b7224 */ /* 0x004fe200078e0013 */
[C---:B------:R-:W-:Y:S01]  /*80270*/  IADD3 R16, P1, PT, R14.reuse, R0, RZ ;  /* 0x000000000e107210 */ /* 0x040fe20007f3e0ff */
[----:B0-----:R-:W-:Y:S01]  /*80280*/  VIADD R9, R15, UR6 ;  /* 0x000000060f097c36 */ /* 0x001fe20008000000 */
[----:B------:R-:W-:Y:S01]  /*80290*/  IADD3 R8, P4, PT, R14, R6, RZ ;  /* 0x000000060e087210 */ /* 0x000fe20007f9e0ff */
[----:B------:R-:W0:Y:S03]  /*802a0*/  LDCU UR6, c[0x0][0x3b8] ;  /* 0x00007700ff0677ac */ /* 0x000e260008000800 */
[----:B------:R-:W-:-:S05]  /*802b0*/  SHF.R.S32.HI R9, RZ, 0x1f, R9 ;  /* 0x0000001fff097819 */ /* 0x000fca0000011409 */
[C---:B------:R-:W-:Y:S02]  /*802c0*/  IMAD.X R19, R9.reuse, 0x1, R5, P2 ;  /* 0x0000000109137824 */ /* 0x040fe400010e0605 */
[C---:B------:R-:W-:Y:S02]  /*802d0*/  IMAD.X R17, R9.reuse, 0x1, R3, P1 ;  /* 0x0000000109117824 */ /* 0x040fe400008e0603 */
[----:B------:R-:W-:Y:S01]  /*802e0*/  IMAD.X R9, R9, 0x1, R7, P4 ;  /* 0x0000000109097824 */ /* 0x000fe200020e0607 */
[----:B------:R1:W-:Y:S04]  /*802f0*/  STL.64 [R1+0x4d48], R18 ;  /* 0x004d481201007387 */ /* 0x0003e80000100a00 */
[----:B-1----:R-:W2:Y:S04]  /*80300*/  LDL.LU.64 R18, [R1+0x66c0] ;  /* 0x0066c00001127983 */ /* 0x002ea80000300a00 */
[----:B---3--:R-:W-:Y:S04]  /*80310*/  STL.64 [R1+0x66a8], R24 ;  /* 0x0066a81801007387 */ /* 0x008fe80000100a00 */
[----:B------:R-:W-:Y:S04]  /*80320*/  STL.64 [R1+0x6688], R28 ;  /* 0x0066881c01007387 */ /* 0x000fe80000100a00 */
[----:B------:R-:W-:Y:S04]  /*80330*/  STL.64 [R1+0x4d40], R16 ;  /* 0x004d401001007387 */ /* 0x000fe80000100a00 */
[----:B------:R1:W-:Y:S04]  /*80340*/  STL.64 [R1+0x4d38], R8 ;  /* 0x004d380801007387 */ /* 0x0003e80000100a00 */
[----:B-1----:R-:W3:Y:S01]  /*80350*/  LDL.LU.64 R8, [R1+0x66b8] ;  /* 0x0066b80001087983 */ /* 0x002ee20000300a00 */
[----:B------:R-:W-:-:S02]  /*80360*/  IADD3 R26, P2, PT, R15, R4, RZ ;  /* 0x000000040f1a7210 */ /* 0x000fc40007f5e0ff */
[----:B------:R-:W-:Y:S01]  /*80370*/  SHF.R.S32.HI R17, RZ, 0x1f, R15 ;  /* 0x0000001fff117819 */ /* 0x000fe2000001140f */
[----:B------:R-:W-:-:S04]  /*80380*/  IMAD.MOV.U32 R14, RZ, RZ, R27 ;  /* 0x000000ffff0e7224 */ /* 0x000fc800078e001b */
[----:B---3--:R-:W-:-:S05]  /*80390*/  IMAD.X R27, R17, 0x1, R8, P2 ;  /* 0x00000001111b7824 */ /* 0x008fca00010e0608 */
[----:B------:R1:W-:Y:S04]  /*803a0*/  STL.64 [R1+0x4d30], R26 ;  /* 0x004d301a01007387 */ /* 0x0003e80000100a00 */
[----:B-1----:R-:W3:Y:S01]  /*803b0*/  LDL.LU.64 R26, [R1+0x66b0] ;  /* 0x0066b000011a7983 */ /* 0x002ee20000300a00 */
[C---:B------:R-:W-:Y:S02]  /*803c0*/  IADD3 R16, P1, PT, R15.reuse, R2, RZ ;  /* 0x000000020f107210 */ /* 0x040fe40007f3e0ff */
[----:B------:R-:W-:-:S03]  /*803d0*/  IADD3 R24, P4, PT, R15, R0, RZ ;  /* 0x000000000f187210 */ /* 0x000fc60007f9e0ff */
[----:B------:R-:W-:Y:S02]  /*803e0*/  IMAD.X R17, R17, 0x1, R5, P1 ;  /* 0x0000000111117824 */ /* 0x000fe400008e0605 */
[----:B------:R-:W-:Y:S04]  /*803f0*/  STL [R1+0x4d20], R24 ;  /* 0x004d201801007387 */ /* 0x000fe80000100800 */
[----:B---3--:R1:W-:Y:S02]  /*80400*/  STL.64 [R1+0x6680], R26 ;  /* 0x0066801a01007387 */ /* 0x0083e40000100a00 */
[----:B-1----:R-:W-:Y:S02]  /*80410*/  IMAD.MOV.U32 R26, RZ, RZ, R24 ;  /* 0x000000ffff1a7224 */ /* 0x002fe400078e0018 */
[----:B------:R-:W-:-:S02]  /*80420*/  IMAD.MOV.U32 R27, RZ, RZ, R25 ;  /* 0x000000ffff1b7224 */ /* 0x000fc400078e0019 */
[----:B------:R-:W3:Y:S04]  /*80430*/  LDL.LU.64 R24, [R1+0x66a8] ;  /* 0x0066a80001187983 */ /* 0x000ee80000300a00 */
[----:B------:R1:W-:Y:S04]  /*80440*/  STL.64 [R1+0x4d28], R16 ;  /* 0x004d281001007387 */ /* 0x0003e80000100a00 */
[----:B-1----:R-:W0:Y:S01]  /*80450*/  LDL.LU.64 R16, [R1+0x66a0] ;  /* 0x0066a00001107983 */ /* 0x002e220000300a00 */
[----:B------:R-:W-:-:S03]  /*80460*/  IADD3 R28, P2, PT, R15, R6, RZ ;  /* 0x000000060f1c7210 */ /* 0x000fc60007f5e0ff */
[----:B------:R-:W-:Y:S04]  /*80470*/  STL.64 [R1+0x6690], R8 ;  /* 0x0066900801007387 */ /* 0x000fe80000100a00 */
[----:B------:R-:W-:Y:S04]  /*80480*/  STL [R1+0x4d18], R28 ;  /* 0x004d181c01007387 */ /* 0x000fe80000100800 */
[----:B------:R1:W-:Y:S02]  /*80490*/  STL [R1+0x6698], R9 ;  /* 0x0066980901007387 */ /* 0x0003e40000100800 */
[----:B-1----:R-:W-:-:S02]  /*804a0*/  IMAD.MOV.U32 R9, RZ, RZ, R29 ;  /* 0x000000ffff097224 */ /* 0x002fc400078e001d */
[----:B0-----:R-:W-:Y:S01]  /*804b0*/  VIADD R9, R16, UR6 ;  /* 0x0000000610097c36 */ /* 0x001fe20008000000 */
[----:B------:R-:W-:Y:S01]  /*804c0*/  SHF.R.S32.HI R15, RZ, 0x1f, R16 ;  /* 0x0000001fff0f7819 */ /* 0x000fe20000011410 */
[----:B------:R-:W-:Y:S01]  /*804d0*/  IMAD.MOV.U32 R8, RZ, RZ, R28 ;  /* 0x000000ffff087224 */ /* 0x000fe200078e001c */
[----:B------:R-:W0:Y:S02]  /*804e0*/  LDCU UR6, c[0x0][0x3b8] ;  /* 0x00007700ff0677ac */ /* 0x000e240008000800 */
[----:B------:R-:W-:-:S05]  /*804f0*/  SHF.R.S32.HI R9, RZ, 0x1f, R9 ;  /* 0x0000001fff097819 */ /* 0x000fca0000011409 */
[C---:B------:R-:W-:Y:S02]  /*80500*/  IMAD.X R27, R9.reuse, 0x1, R3, P4 ;  /* 0x00000001091b7824 */ /* 0x040fe400020e0603 */
[----:B------:R-:W-:-:S03]  /*80510*/  IMAD.X R9, R9, 0x1, R7, P2 ;  /* 0x0000000109097824 */ /* 0x000fc600010e0607 */
[----:B------:R-:W-:Y:S04]  /*80520*/  STL [R1+0x4d24], R27 ;  /* 0x004d241b01007387 */ /* 0x000fe80000100800 */
[----:B------:R1:W-:Y:S04]  /*80530*/  STL [R1+0x4d1c], R9 ;  /* 0x004d1c0901007387 */ /* 0x0003e80000100800 */
[----:B-1----:R1:W4:Y:S01]  /*80540*/  LDL.LU R9, [R1+0x6698] ;  /* 0x0066980001097983 */ /* 0x0023220000300800 */
[----:B------:R-:W-:-:S05]  /*80550*/  IADD3 R8, P2, PT, R16, R0, RZ ;  /* 0x0000000010087210 */ /* 0x000fca0007f5e0ff */
[----:B------:R4:W-:Y:S04]  /*80560*/  STL [R1+0x4d00], R8 ;  /* 0x004d000801007387 */ /* 0x0009e80000100800 */
[----:B----4-:R-:W4:Y:S01]  /*80570*/  LDL.LU.64 R8, [R1+0x6690] ;  /* 0x0066900001087983 */ /* 0x010f220000300a00 */
[----:B------:R-:W-:-:S05]  /*80580*/  IADD3 R28, P1, PT, R16, R4, RZ ;  /* 0x00000004101c7210 */ /* 0x000fca0007f3e0ff */
[----:B----4-:R-:W-:-:S05]  /*80590*/  IMAD.X R29, R15, 0x1, R8, P1 ;  /* 0x000000010f1d7824 */ /* 0x010fca00008e0608 */
[----:B------:R4:W-:Y:S04]  /*805a0*/  STL.64 [R1+0x4d10], R28 ;  /* 0x004d101c01007387 */ /* 0x0009e80000100a00 */
[----:B----4-:R-:W4:Y:S01]  /*805b0*/  LDL.LU.64 R28, [R1+0x6688] ;  /* 0x00668800011c7983 */ /* 0x010f220000300a00 */
[----:B------:R-:W-:-:S03]  /*805c0*/  IADD3 R26, P4, PT, R16, R2, RZ ;  /* 0x00000002101a7210 */ /* 0x000fc60007f9e0ff */
[----:B----4-:R0:W-:Y:S02]  /*805d0*/  STL.64 [R1+0x6668], R28 ;  /* 0x0066681c01007387 */ /* 0x0101e40000100a00 */
[----:B0-----:R-:W-:Y:S01]  /*805e0*/  VIADD R29, R17, UR6 ;  /* 0x00000006111d7c36 */ /* 0x001fe20008000000 */
[----:B------:R-:W-:Y:S01]  /*805f0*/  IADD3 R28, P1, PT, R16, R6, RZ ;  /* 0x00000006101c7210 */ /* 0x000fe20007f3e0ff */
[----:B------:R-:W-:Y:S01]  /*80600*/  IMAD.MOV.U32 R15, RZ, RZ, R12 ;  /* 0x000000ffff0f7224 */ /* 0x000fe200078e000c */
[----:B------:R-:W0:Y:S02]  /*80610*/  LDCU UR6, c[0x0][0x3b8] ;  /* 0x00007700ff0677ac */ /* 0x000e240008000800 */
[----:B------:R-:W-:-:S05]  /*80620*/  SHF.R.S32.HI R29, RZ, 0x1f, R29 ;  /* 0x0000001fff1d7819 */ /* 0x000fca000001141d */
[----:B------:R-:W-:-:S05]  /*80630*/  IMAD.X R27, R29, 0x1, R5, P4 ;  /* 0x000000011d1b7824 */ /* 0x000fca00020e0605 */
[----:B------:R4:W-:Y:S04]  /*80640*/  STL.64 [R1+0x4d08], R26 ;  /* 0x004d081a01007387 */ /* 0x0009e80000100a00 */
[----:B----4-:R-:W4:Y:S04]  /*80650*/  LDL.LU.64 R26, [R1+0x6680] ;  /* 0x00668000011a7983 */ /* 0x010f280000300a00 */
[----:B----4-:R4:W-:Y:S04]  /*80660*/  STL.64 [R1+0x6670], R26 ;  /* 0x0066701a01007387 */ /* 0x0109e80000100a00 */
[----:B----4-:R1:W4:Y:S01]  /*80670*/  LDL.64 R26, [R1+0x4d00] ;  /* 0x004d0000011a7983 */ /* 0x0103220000100a00 */
[----:B--2---:R-:W-:Y:S01]  /*80680*/  IMAD.MOV.U32 R16, RZ, RZ, R18 ;  /* 0x000000ffff107224 */ /* 0x004fe200078e0012 */
[----:B------:R-:W-:Y:S01]  /*80690*/  IADD3 R18, P4, PT, R17, R4, RZ ;  /* 0x0000000411127210 */ /* 0x000fe20007f9e0ff */
[----:B------:R-:W-:-:S02]  /*806a0*/  IMAD.MOV.U32 R12, RZ, RZ, R11 ;  /* 0x000000ffff0c7224 */ /* 0x000fc400078e000b */
[----:B------:R-:W-:Y:S02]  /*806b0*/  IMAD.MOV.U32 R11, RZ, RZ, R19 ;  /* 0x000000ffff0b7224 */ /* 0x000fe400078e0013 */
[C---:B----4-:R-:W-:Y:S02]  /*806c0*/  IMAD.X R27, R29.reuse, 0x1, R3, P2 ;  /* 0x000000011d1b7824 */ /* 0x050fe400010e0603 */
[----:B------:R-:W-:-:S03]  /*806d0*/  IMAD.X R29, R29, 0x1, R7, P1 ;  /* 0x000000011d1d7824 */ /* 0x000fc600008e0607 */
[----:B------:R-:W-:Y:S04]  /*806e0*/  STL [R1+0x4d04], R27 ;  /* 0x004d041b01007387 */ /* 0x000fe80000100800 */
[----:B------:R2:W-:Y:S01]  /*806f0*/  STL.64 [R1+0x4cf8], R28 ;  /* 0x004cf81c01007387 */ /* 0x0005e20000100a00 */
[----:B------:R-:W-:Y:S02]  /*80700*/  IADD3 R26, P2, PT, R17, R2, RZ ;  /* 0x00000002111a7210 */ /* 0x000fe40007f5e0ff */
[----:B--2---:R-:W-:-:S05]  /*80710*/  SHF.R.S32.HI R29, RZ, 0x1f, R17 ;  /* 0x0000001fff1d7819 */ /* 0x004fca0000011411 */
[----:B------:R-:W-:Y:S01]  /*80720*/  IMAD.X R19, R29, 0x1, R8, P4 ;  /* 0x000000011d137824 */ /* 0x000fe200020e0608 */
[----:B------:R-:W-:Y:S01]  /*80730*/  IADD3 R28, P1, PT, R17, R0, RZ ;  /* 0x00000000111c7210 */ /* 0x000fe20007f3e0ff */
[----:B------:R-:W-:-:S03]  /*80740*/  IMAD.X R27, R29, 0x1, R5, P2 ;  /* 0x000000011d1b7824 */ /* 0x000fc600010e0605 */
[----:B------:R2:W-:Y:S01]  /*80750*/  STL.64 [R1+0x4cf0], R18 ;  /* 0x004cf01201007387 */ /* 0x0005e20000100a00 */
[----:B------:R-:W-:-:S03]  /*80760*/  IMAD.X R29, R29, 0x1, R3, P1 ;  /* 0x000000011d1d7824 */ /* 0x000fc600008e0603 */
[----:B--2---:R-:W2:Y:S04]  /*80770*/  LDL.LU.64 R18, [R1+0x6678] ;  /* 0x0066780001127983 */ /* 0x004ea80000300a00 */
[----:B------:R-:W-:Y:S04]  /*80780*/  STL [R1+0x6658], R10 ;  /* 0x0066580a01007387 */ /* 0x000fe80000100800 */
[----:B------:R4:W-:Y:S04]  /*80790*/  STL.64 [R1+0x6660], R20 ;  /* 0x0066601401007387 */ /* 0x0009e80000100a00 */
[----:B------:R0:W-:Y:S01]  /*807a0*/  STL.64 [R1+0x4ce8], R26 ;  /* 0x004ce81a01007387 */ /* 0x0001e20000100a00 */
[----:B----4-:R-:W-:-:S05]  /*807b0*/  IADD3 R20, P4, PT, R17, R6, RZ ;  /* 0x0000000611147210 */ /* 0x010fca0007f9e0ff */
[----:B------:R-:W-:Y:S04]  /*807c0*/  STL [R1+0x4cd8], R20 ;  /* 0x004cd81401007387 */ /* 0x000fe80000100800 */
[----:B0-----:R-:W4:Y:S04]  /*807d0*/  LDL.LU.64 R26, [R1+0x6670] ;  /* 0x00667000011a7983 */ /* 0x001f280000300a00 */
[----:B------:R0:W-:Y:S04]  /*807e0*/  STL.64 [R1+0x4ce0], R28 ;  /* 0x004ce01c01007387 */ /* 0x0001e80000100a00 */
[----:B0-----:R-:W2:Y:S04]  /*807f0*/  LDL.LU.64 R28, [R1+0x6668] ;  /* 0x00666800011c7983 */ /* 0x001ea80000300a00 */
[----:B--2---:R0:W-:Y:S04]  /*80800*/  STL.64 [R1+0x6650], R28 ;  /* 0x0066501c01007387 */ /* 0x0041e80000100a00 */
[----:B0-----:R1:W2:Y:S01]  /*80810*/  LDL.64 R28, [R1+0x4cd8] ;  /* 0x004cd800011c7983 */ /* 0x0012a20000100a00 */
[----:B------:R-:W-:Y:S01]  /*80820*/  IMAD.MOV.U32 R17, RZ, RZ, R11 ;  /* 0x000000ffff117224 */ /* 0x000fe200078e000b */
[----:B------:R-:W-:-:S04]  /*80830*/  IADD3 R20, P2, PT, R18, R4, RZ ;  /* 0x0000000412147210 */ /* 0x000fc80007f5e0ff */
[----:B------:R0:W-:Y:S01]  /*80840*/  STL.64 [R1+0x6648], R16 ;  /* 0x0066481001007387 */ /* 0x0001e20000100a00 */
[----:B------:R-:W-:Y:S02]  /*80850*/  SHF.R.S32.HI R21, RZ, 0x1f, R18 ;  /* 0x0000001fff157819 */ /* 0x000fe40000011412 */
[----:B------:R-:W-:-:S03]  /*80860*/  IADD3 R10, P1, PT, R18, R2, RZ ;  /* 0x00000002120a7210 */ /* 0x000fc60007f3e0ff */
[----:B------:R-:W-:Y:S02]  /*80870*/  IMAD.X R21, R21, 0x1, R8, P2 ;  /* 0x0000000115157824 */ /* 0x000fe400010e0608 */
[----:B--2---:R-:W-:Y:S01]  /*80880*/  VIADD R29, R18, UR6 ;  /* 0x00000006121d7c36 */ /* 0x004fe20008000000 */
[----:B------:R-:W0:Y:S04]  /*80890*/  LDCU UR6, c[0x0][0x3b8] ;  /* 0x00007700ff0677ac */ /* 0x000e280008000800 */
[----:B------:R-:W-:-:S05]  /*808a0*/  SHF.R.S32.HI R29, RZ, 0x1f, R29 ;  /* 0x0000001fff1d7819 */ /* 0x000fca000001141d */
[----:B------:R-:W-:Y:S02]  /*808b0*/  IMAD.X R29, R29, 0x1, R7, P4 ;  /* 0x000000011d1d7824 */ /* 0x000fe400020e0607 */
[----:B0-----:R-:W-:-:S03]  /*808c0*/  VIADD R17, R19, UR6 ;  /* 0x0000000613117c36 */ /* 0x001fc60008000000 */
[----:B------:R-:W-:Y:S01]  /*808d0*/  STL [R1+0x4cdc], R29 ;  /* 0x004cdc1d01007387 */ /* 0x000fe20000100800 */
[C---:B------:R-:W-:Y:S01]  /*808e0*/  IADD3 R28, P4, PT, R18.reuse, R0, RZ ;  /* 0x00000000121c7210 */ /* 0x040fe20007f9e0ff */
[----:B------:R-:W0:Y:S01]  /*808f0*/  LDCU UR6, c[0x0][0x3b8] ;  /* 0x00007700ff0677ac */ /* 0x000e220008000800 */
[----:B------:R-:W-:Y:S01]  /*80900*/  SHF.R.S32.HI R17, RZ, 0x1f, R17 ;  /* 0x0000001fff117819 */ /* 0x000fe20000011411 */
[----:B------:R2:W-:Y:S04]  /*80910*/  STL.64 [R1+0x4cd0], R20 ;  /* 0x004cd01401007387 */ /* 0x0005e80000100a00 */
[----:B------:R-:W-:Y:S01]  /*80920*/  IMAD.X R11, R17, 0x1, R5, P1 ;  /* 0x00000001110b7824 */ /* 0x000fe200008e0605 */
[----:B--2---:R-:W2:Y:S04]  /*80930*/  LDL.LU.64 R20, [R1+0x6660] ;  /* 0x0066600001147983 */ /* 0x004ea80000300a00 */
[----:B------:R0:W-:Y:S04]  /*80940*/  STL.64 [R1+0x4cc8], R10 ;  /* 0x004cc80a01007387 */ /* 0x0001e80000100a00 */
[----:B0-----:R-:W3:Y:S01]  /*80950*/  LDL.LU R10, [R1+0x6658] ;  /* 0x00665800010a7983 */ /* 0x001ee20000300800 */
[----:B------:R-:W-:Y:S01]  /*80960*/  IADD3 R16, P2, PT, R18, R6, RZ ;  /* 0x0000000612107210 */ /* 0x000fe20007f5e0ff */
[----:B------:R-:W-:-:S02]  /*80970*/  IMAD.MOV.U32 R18, RZ, RZ, R13 ;  /* 0x000000ffff127224 */ /* 0x000fc400078e000d */
[C---:B------:R-:W-:Y:S02]  /*80980*/  IMAD.X R29, R17.reuse, 0x1, R3, P4 ;  /* 0x00000001111d7824 */ /* 0x040fe400020e0603 */
[----:B------:R-:W-:Y:S02]  /*80990*/  IMAD.X R17, R17, 0x1, R7, P2 ;  /* 0x0000000111117824 */ /* 0x000fe400010e0607 */
[----:B--2---:R-:W-:Y:S01]  /*809a0*/  IMAD.MOV.U32 R11, RZ, RZ, R21 ;  /* 0x000000ffff0b7224 */ /* 0x004fe200078e0015 */
[----:B------:R-:W-:Y:S01]  /*809b0*/  SHF.R.S32.HI R21, RZ, 0x1f, R19 ;  /* 0x0000001fff157819 */ /* 0x000fe20000011413 */
[----:B---3--:R-:W-:Y:S02]  /*809c0*/  IMAD.MOV.U32 R13, RZ, RZ, R10 ;  /* 0x000000ffff0d7224 */ /* 0x008fe400078e000a */
[----:B------:R-:W-:Y:S01]  /*809d0*/  IMAD.MOV.U32 R10, RZ, RZ, R20 ;  /* 0x000000ffff0a7224 */ /* 0x000fe200078e0014 */
[----:B------:R-:W-:-:S04]  /*809e0*/  IADD3 R20, P1, PT, R19, R4, RZ ;  /* 0x0000000413147210 */ /* 0x000fc80007f3e0ff */
[----:B------:R-:W-:Y:S01]  /*809f0*/  STL.64 [R1+0x6630], R10 ;  /* 0x0066300a01007387 */ /* 0x000fe20000100a00 */
[----:B------:R-:W-:-:S03]  /*80a00*/  IMAD.X R21, R21, 0x1, R8, P1 ;  /* 0x0000000115157824 */ /* 0x000fc600008e0608 */
[----:B------:R-:W-:Y:S04]  /*80a10*/  STL.64 [R1+0x6638], R22 ;  /* 0x0066381601007387 */ /* 0x000fe80000100a00 */
[----:B------:R0:W-:Y:S04]  /*80a20*/  STL.64 [R1+0x4cc0], R28 ;  /* 0x004cc01c01007387 */ /* 0x0001e80000100a00 */
[----:B0-----:R-:W2:Y:S04]  /*80a30*/  LDL.LU.64 R28, [R1+0x6650] ;  /* 0x00665000011c7983 */ /* 0x001ea80000300a00 */
[----:B------:R0:W-:Y:S04]  /*80a40*/  STL.64 [R1+0x4cb8], R16 ;  /* 0x004cb81001007387 */ /* 0x0001e80000100a00 */
[----:B0-----:R-:W3:Y:S04]  /*80a50*/  LDL.LU.64 R16, [R1+0x6648] ;  /* 0x0066480001107983 */ /* 0x001ee80000300a00 */
[----:B------:R0:W-:Y:S04]  /*80a60*/  STL.64 [R1+0x4cb0], R20 ;  /* 0x004cb01401007387 */ /* 0x0001e80000100a00 */
[----:B0-----:R-:W2:Y:S04]  /*80a70*/  LDL.LU.64 R20, [R1+0x6640] ;  /* 0x0066400001147983 */ /* 0x001ea80000300a00 */
[----:B----4-:R2:W-:Y:S01]  /*80a80*/  STL.64 [R1+0x6628], R26 ;  /* 0x0066281a01007387 */ /* 0x0105e20000100a00 */
[----:B------:R-:W-:-:S02]  /*80a90*/  IADD3 R22, P4, PT, R19, R2, RZ ;  /* 0x0000000213167210 */ /* 0x000fc40007f9e0ff */
[----:B------:R-:W-:Y:S01]  /*80aa0*/  IADD3 R10, P2, PT, R19, R0, RZ ;  /* 0x00000000130a7210 */ /* 0x000fe20007f5e0ff */
[----:B--2---:R-:W-:Y:S01]  /*80ab0*/  VIADD R27, R20, UR6 ;  /* 0x00000006141b7c36 */ /* 0x004fe20008000000 */
[----:B------:R-:W0:Y:S04]  /*80ac0*/  LDCU UR6, c[0x0][0x3b8] ;  /* 0x00007700ff0677ac */ /* 0x000e280008000800 */
[----:B------:R-:W-:-:S05]  /*80ad0*/  SHF.R.S32.HI R27, RZ, 0x1f, R27 ;  /* 0x0000001fff1b7819 */ /* 0x000fca000001141b */
[C---:B------:R-:W-:Y:S02]  /*80ae0*/  IMAD.X R23, R27.reuse, 0x1, R5, P4 ;  /* 0x000000011b177824 */ /* 0x040fe400020e0605 */
[----:B------:R-:W-:-:S03]  /*80af0*/  IMAD.X R11, R27, 0x1, R3, P2 ;  /* 0x000000011b0b7824 */ /* 0x000fc600010e0603 */
[----:B------:R2:W-:Y:S04]  /*80b00*/  STL.64 [R1+0x4ca8], R22 ;  /* 0x004ca81601007387 */ /* 0x0005e80000100a00 */
[----:B--2---:R-:W2:Y:S04]  /*80b10*/  LDL.LU.64 R22, [R1+0x6638] ;  /* 0x0066380001167983 */ /* 0x004ea80000300a00 */
[----:B------:R-:W-:Y:S04]  /*80b20*/  STL.64 [R1+0x6620], R24 ;  /* 0x0066201801007387 */ /* 0x000fe80000100a00 */
[----:B------:R4:W-:Y:S04]  /*80b30*/  STL.64 [R1+0x4ca0], R10 ;  /* 0x004ca00a01007387 */ /* 0x0009e80000100a00 */
[----:B----4-:R-:W4:Y:S01]  /*80b40*/  LDL.LU.64 R10, [R1+0x6630] ;  /* 0x00663000010a7983 */ /* 0x010f220000300a00 */
[----:B------:R-:W-:Y:S01]  /*80b50*/  IADD3 R26, P1, PT, R19, R6, RZ ;  /* 0x00000006131a7210 */ /* 0x000fe20007f3e0ff */
[----:B------:R-:W-:-:S02]  /*80b60*/  IMAD.MOV.U32 R25, RZ, RZ, R13 ;  /* 0x000000ffff197224 */ /* 0x000fc400078e000d */
[----:B------:R-:W-:Y:S01]  /*80b70*/  IMAD.MOV.U32 R19, RZ, RZ, R14 ;  /* 0x000000ffff137224 */ /* 0x000fe200078e000e */
[----:B------:R-:W-:Y:S01]  /*80b80*/  IADD3 R24, P4, PT, R20, R4, RZ ;  /* 0x0000000414187210 */ /* 0x000fe20007f9e0ff */
[----:B------:R-:W-:-:S05]  /*80b90*/  IMAD.X R27, R27, 0x1, R7, P1 ;  /* 0x000000011b1b7824 */ /* 0x000fca00008e0607 */
[----:B------:R0:W-:Y:S02]  /*80ba0*/  STL.64 [R1+0x4c98], R26 ;  /* 0x004c981a01007387 */ /* 0x0001e40000100a00 */
[C---:B0-----:R-:W-:Y:S01]  /*80bb0*/  IADD3 R26, P1, PT, R20.reuse, R0, RZ ;  /* 0x00000000141a7210 */ /* 0x041fe20007f3e0ff */
[----:B--2---:R-:W-:Y:S01]  /*80bc0*/  IMAD.MOV.U32 R13, RZ, RZ, R22 ;  /* 0x000000ffff0d7224 */ /* 0x004fe200078e0016 */
[----:B------:R-:W-:Y:S01]  /*80bd0*/  IADD3 R22, P2, PT, R20, R2, RZ ;  /* 0x0000000214167210 */ /* 0x000fe20007f5e0ff */
[----:B----4-:R-:W-:Y:S02]  /*80be0*/  IMAD.MOV.U32 R14, RZ, RZ, R11 ;  /* 0x000000ffff0e7224 */ /* 0x010fe400078e000b */
[----:B------:R-:W-:Y:S02]  /*80bf0*/  IMAD.MOV.U32 R11, RZ, RZ, R23 ;  /* 0x000000ffff0b7224 */ /* 0x000fe400078e0017 */
[----:B------:R-:W-:Y:S01]  /*80c00*/  IMAD.MOV.U32 R23, RZ, RZ, R25 ;  /* 0x000000ffff177224 */ /* 0x000fe200078e0019 */
[----:B------:R-:W-:-:S05]  /*80c10*/  SHF.R.S32.HI R25, RZ, 0x1f, R20 ;  /* 0x0000001fff197819 */ /* 0x000fca0000011414 */
[----:B------:R-:W-:-:S05]  /*80c20*/  IMAD.X R25, R25, 0x1, R8, P4 ;  /* 0x0000000119197824 */ /* 0x000fca00020e0608 */
[----:B------:R0:W-:Y:S02]  /*80c30*/  STL.64 [R1+0x4c90], R24 ;  /* 0x004c901801007387 */ /* 0x0001e40000100a00 */
[----:B0-----:R-:W-:Y:S01]  /*80c40*/  VIADD R25, R21, UR6 ;  /* 0x0000000615197c36 */ /* 0x001fe20008000000 */
[----:B------:R-:W-:Y:S01]  /*80c50*/  IADD3 R24, P4, PT, R20, R6, RZ ;  /* 0x0000000614187210 */ /* 0x000fe20007f9e0ff */
[----:B------:R-:W0:Y:S03]  /*80c60*/  LDCU UR6, c[0x0][0x3b8] ;  /* 0x00007700ff0677ac */ /* 0x000e260008000800 */
[----:B------:R-:W-:Y:S01]  /*80c70*/  SHF.R.S32.HI R25, RZ, 0x1f, R25 ;  /* 0x0000001fff197819 */ /* 0x000fe20000011419 */
[----:B------:R-:W-:-:S04]  /*80c80*/  IMAD.MOV.U32 R20, RZ, RZ, R23 ;  /* 0x000000ffff147224 */ /* 0x000fc800078e0017 */
[C---:B------:R-:W-:Y:S02]  /*80c90*/  IMAD.X R23, R25.reuse, 0x1, R5, P2 ;  /* 0x0000000119177824 */ /* 0x040fe400010e0605 */
[C---:B------:R-:W-:Y:S02]  /*80ca0*/  IMAD.X R27, R25.reuse, 0x1, R3, P1 ;  /* 0x00000001191b7824 */ /* 0x040fe400008e0603 */
[----:B------:R-:W-:Y:S01]  /*80cb0*/  IMAD.X R25, R25, 0x1, R7, P4 ;  /* 0x0000000119197824 */ /* 0x000fe200020e0607 */
[----:B------:R-:W-:Y:S04]  /*80cc0*/  STL.64 [R1+0x4c88], R22 ;  /* 0x004c881601007387 */ /* 0x000fe80000100a00 */
[----:B------:R2:W-:Y:S04]  /*80cd0*/  STL.64 [R1+0x4c80], R26 ;  /* 0x004c801a01007387 */ /* 0x0005e80000100a00 */
[----:B--2---:R-:W2:Y:S04]  /*80ce0*/  LDL.LU.64 R26, [R1+0x6628] ;  /* 0x00662800011a7983 */ /* 0x004ea80000300a00 */
[----:B---3--:R-:W-:Y:S04]  /*80cf0*/  STL.64 [R1+0x6610], R16 ;  /* 0x0066101001007387 */ /* 0x008fe80000100a00 */
[----:B------:R3:W-:Y:S04]  /*80d00*/  STL.64 [R1+0x4c78], R24 ;  /* 0x004c781801007387 */ /* 0x0007e80000100a00 */
[----:B---3--:R-:W3:Y:S01]  /*80d10*/  LDL.LU.64 R24, [R1+0x6620] ;  /* 0x0066200001187983 */ /* 0x008ee20000300a00 */
[----:B------:R-:W-:-:S02]  /*80d20*/  IADD3 R22, P2, PT, R21, R4, RZ ;  /* 0x0000000415167210 */ /* 0x000fc40007f5e0ff */
[----:B------:R-:W-:-:S05]  /*80d30*/  SHF.R.S32.HI R23, RZ, 0x1f, R21 ;  /* 0x0000001fff177819 */ /* 0x000fca0000011415 */
[----:B------:R-:W-:Y:S01]  /*80d40*/  IMAD.X R23, R23, 0x1, R8, P2 ;  /* 0x0000000117177824 */ /* 0x000fe200010e0608 */
[----:B---3--:R-:W-:Y:S04]  /*80d50*/  STL.64 [R1+0x6608], R24 ;  /* 0x0066081801007387 */ /* 0x008fe80000100a00 */
[----:B------:R3:W-:Y:S04]  /*80d60*/  STL.64 [R1+0x4c70], R22 ;  /* 0x004c701601007387 */ /* 0x0007e80000100a00 */
[----:B---3--:R-:W0:Y:S04]  /*80d70*/  LDL.LU.64 R22, [R1+0x6618] ;  /* 0x0066180001167983 */ /* 0x008e280000300a00 */
[----:B------:R3:W-:Y:S01]  /*80d80*/  STL.64 [R1+0x6600], R10 ;  /* 0x0066000a01007387 */ /* 0x0007e20000100a00 */
[----:B------:R-:W-:-:S02]  /*80d90*/  IADD3 R16, P1, PT, R21, R2, RZ ;  /* 0x0000000215107210 */ /* 0x000fc40007f3e0ff */
[C---:B------:R-:W-:Y:S02]  /*80da0*/  IADD3 R24, P4, PT, R21.reuse, R0, RZ ;  /* 0x0000000015187210 */ /* 0x040fe40007f9e0ff */
[----:B---3--:R-:W-:Y:S01]  /*80db0*/  IADD3 R10, P2, PT, R21, R6, RZ ;  /* 0x00000006150a7210 */ /* 0x008fe20007f5e0ff */
[----:B------:R-:W-:Y:S02]  /*80dc0*/  IMAD.MOV.U32 R21, RZ, RZ, R15 ;  /* 0x000000ffff157224 */ /* 0x000fe400078e000f */
[----:B0-----:R-:W-:Y:S01]  /*80dd0*/  VIADD R11, R22, UR6 ;  /* 0x00000006160b7c36 */ /* 0x001fe20008000000 */
[----:B------:R-:W-:Y:S01]  /*80de0*/  SHF.R.S32.HI R15, RZ, 0x1f, R22 ;  /* 0x0000001fff0f7819 */ /* 0x000fe20000011416 */
[----:B------:R-:W0:Y:S03]  /*80df0*/  LDCU UR6, c[0x0][0x3b8] ;  /* 0x00007700ff0677ac */ /* 0x000e260008000800 */
[----:B------:R-:W-:-:S05]  /*80e00*/  SHF.R.S32.HI R11, RZ, 0x1f, R11 ;  /* 0x0000001fff0b7819 */ /* 0x000fca000001140b */
[----:B------:R-:W-:-:S05]  /*80e10*/  IMAD.X R17, R11, 0x1, R5, P1 ;  /* 0x000000010b117824 */ /* 0x000fca00008e0605 */
[----:B------:R3:W-:Y:S01]  /*80e20*/  STL.64 [R1+0x4c68], R16 ;  /* 0x004c681001007387 */ /* 0x0007e20000100a00 */
[C---:B------:R-:W-:Y:S02]  /*80e30*/  IMAD.X R25, R11.reuse, 0x1, R3, P4 ;  /* 0x000000010b197824 */ /* 0x040fe400020e0603 */
[----:B------:R-:W-:Y:S01]  /*80e40*/  IMAD.X R11, R11, 0x1, R7, P2 ;  /* 0x000000010b0b7824 */ /* 0x000fe200010e0607 */
[C---:B---3--:R-:W-:Y:S02]  /*80e50*/  IADD3 R16, P1, PT, R22.reuse, R4, RZ ;  /* 0x0000000416107210 */ /* 0x048fe40007f3e0ff */
[----:B------:R-:W-:Y:S03]  /*80e60*/  STL.64 [R1+0x4c60], R24 ;  /* 0x004c601801007387 */ /* 0x000fe60000100a00 */
[----:B------:R-:W-:Y:S01]  /*80e70*/  IMAD.X R17, R15, 0x1, R8, P1 ;  /* 0x000000010f117824 */ /* 0x000fe200008e0608 */
[----:B------:R-:W-:Y:S04]  /*80e80*/  STL.64 [R1+0x4c58], R10 ;  /* 0x004c580a01007387 */ /* 0x000fe80000100a00 */
[----:B------:R3:W-:Y:S04]  /*80e90*/  STL.64 [R1+0x4c50], R16 ;  /* 0x004c501001007387 */ /* 0x0007e80000100a00 */
[----:B---3--:R-:W3:Y:S01]  /*80ea0*/  LDL.LU.64 R16, [R1+0x6610] ;  /* 0x0066100001107983 */ /* 0x008ee20000300a00 */
[----:B------:R-:W-:-:S05]  /*80eb0*/  IADD3 R24, P4, PT, R22, R2, RZ ;  /* 0x0000000216187210 */ /* 0x000fca0007f9e0ff */
[----:B------:R-:W-:Y:S01]  /*80ec0*/  IMAD.X R25, R15, 0x1, R5, P4 ;  /* 0x000000010f197824 */ /* 0x000fe200020e0605 */
[----:B---3--:R-:W-:Y:S04]  /*80ed0*/  STL.64 [R1+0x65f0], R16 ;  /* 0x0065f01001007387 */ /* 0x008fe80000100a00 */
[----:B------:R3:W-:Y:S04]  /*80ee0*/  STL.64 [R1+0x4c48], R24 ;  /* 0x004c481801007387 */ /* 0x0007e80000100a00 */
[----:B---3--:R-:W3:Y:S01]  /*80ef0*/  LDL.LU.64 R24, [R1+0x6608] ;  /* 0x0066080001187983 */ /* 0x008ee20000300a00 */
[C---:B------:R-:W-:Y:S01]  /*80f00*/  IADD3 R10, P2, PT, R22.reuse, R0, RZ ;  /* 0x00000000160a7210 */ /* 0x040fe20007f5e0ff */
[----:B------:R-:W-:Y:S01]  /*80f10*/  IMAD.MOV.U32 R11, RZ, RZ, R21 ;  /* 0x000000ffff0b7224 */ /* 0x000fe200078e0015 */
[----:B------:R-:W-:-:S05]  /*80f20*/  IADD3 R16, P1, PT, R22, R6, RZ ;  /* 0x0000000616107210 */ /* 0x000fca0007f3e0ff */
[----:B------:R-:W-:Y:S01]  /*80f30*/  STL [R1+0x4c38], R16 ;  /* 0x004c381001007387 */ /* 0x000fe20000100800 */
[----:B---3--:R-:W-:Y:S02]  /*80f40*/  IMAD.MOV.U32 R21, RZ, RZ, R25 ;  /* 0x000000ffff157224 */ /* 0x008fe400078e0019 */
[----:B------:R-:W-:Y:S02]  /*80f50*/  IMAD.MOV.U32 R25, RZ, RZ, R11 ;  /* 0x000000ffff197224 */ /* 0x000fe400078e000b */
[----:B------:R-:W-:-:S05]  /*80f60*/  IMAD.X R11, R15, 0x1, R3, P2 ;  /* 0x000000010f0b7824 */ /* 0x000fca00010e0603 */
[----:B------:R3:W-:Y:S04]  /*80f70*/  STL.64 [R1+0x4c40], R10 ;  /* 0x004c400a01007387 */ /* 0x0007e80000100a00 */
[----:B---3--:R-:W3:Y:S01]  /*80f80*/  LDL.LU.64 R10, [R1+0x6600] ;  /* 0x00660000010a7983 */ /* 0x008ee20000300a00 */
[----:B------:R-:W-:Y:S02]  /*80f90*/  IMAD.MOV.U32 R22, RZ, RZ, R18 ;  /* 0x000000ffff167224 */ /* 0x000fe400078e0012 */
[----:B------:R-:W-:Y:S01]  /*80fa0*/  IMAD.MOV.U32 R18, RZ, RZ, R24 ;  /* 0x000000ffff127224 */ /* 0x000fe200078e0018 */
[----:B------:R-:W-:Y:S01]  /*80fb0*/  IADD3 R24, P4, PT, R23, R4, RZ ;  /* 0x0000000417187210 */ /* 0x000fe20007f9e0ff */
[----:B---3--:R3:W-:Y:S04]  /*80fc0*/  STL.64 [R1+0x65e0], R10 ;  /* 0x0065e00a01007387 */ /* 0x0087e80000100a00 */
[----:B------:R4:W-:Y:S01]  /*80fd0*/  STL.64 [R1+0x65e8], R28 ;  /* 0x0065e81c01007387 */ /* 0x0009e20000100a00 */
[----:B---3--:R-:W-:-:S02]  /*80fe0*/  IMAD.MOV.U32 R11, RZ, RZ, R25 ;  /* 0x000000ffff0b7224 */ /* 0x008fc400078e0019 */
[----:B--2---:R-:W-:Y:S02]  /*80ff0*/  IMAD.X R25, R26, 0x1, R8, P4 ;  /* 0x000000011a197824 */ /* 0x004fe400020e0608 */
[----:B----4-:R-:W-:Y:S02]  /*81000*/  IMAD.MOV.U32 R29, RZ, RZ, R17 ;  /* 0x000000ffff1d7224 */ /* 0x010fe400078e0011 */
[----:B------:R-:W-:-:S05]  /*81010*/  IMAD.X R29, R15, 0x1, R7, P1 ;  /* 0x000000010f1d7824 */ /* 0x000fca00008e0607 */
[----:B------:R-:W-:Y:S04]  /*81020*/  STL [R1+0x4c3c], R29 ;  /* 0x004c3c1d01007387 */ /* 0x000fe80000100800 */
[----:B------:R2:W-:Y:S04]  /*81030*/  STL.64 [R1+0x4c30], R24 ;  /* 0x004c301801007387 */ /* 0x0005e80000100a00 */
[----:B--2---:R-:W0:Y:S01]  /*81040*/  LDL.LU.64 R24, [R1+0x65f8] ;  /* 0x0065f80001187983 */ /* 0x004e220000300a00 */
[----:B------:R-:W-:Y:S02]  /*81050*/  IMAD.MOV.U32 R15, RZ, RZ, R27 ;  /* 0x000000ffff0f7224 */ /* 0x000fe400078e001b */
[----:B------:R-:W-:Y:S01]  /*81060*/  IMAD.MOV.U32 R28, RZ, RZ, R16 ;  /* 0x000000ffff1c7224 */ /* 0x000fe200078e0010 */
[C---:B------:R-:W-:Y:S01]  /*81070*/  IADD3 R16, P2, PT, R23.reuse, R2, RZ ;  /* 0x0000000217107210 */ /* 0x040fe20007f5e0ff */
[----:B0-----:R-:W-:Y:S01]  /*81080*/  VIADD R27, R24, UR6 ;  /* 0x00000006181b7c36 */ /* 0x001fe20008000000 */
[----:B------:R-:W-:Y:S01]  /*81090*/  IADD3 R28, P1, PT, R23, R0, RZ ;  /* 0x00000000171c7210 */ /* 0x000fe20007f3e0ff */
[----:B------:R-:W0:Y:S03]  /*810a0*/  LDCU UR6, c[0x0][0x3b8] ;  /* 0x00007700ff0677ac */ /* 0x000e260008000800 */
[----:B------:R-:W-:-:S05]  /*810b0*/  SHF.R.S32.HI R27, RZ, 0x1f, R27 ;  /* 0x0000001fff1b7819 */ /* 0x000fca000001141b */
[----:B------:R-:W-:-:S05]  /*810c0*/  IMAD.X R17, R27, 0x1, R5, P2 ;  /* 0x000000011b117824 */ /* 0x000fca00010e0605 */
[----:B------:R2:W-:Y:S04]  /*810d0*/  STL.64 [R1+0x4c28], R16 ;  /* 0x004c281001007387 */ /* 0x0005e80000100a00 */
[----:B--2---:R-:W2:Y:S01]  /*810e0*/  LDL.LU.64 R16, [R1+0x65f0] ;  /* 0x0065f00001107983 */ /* 0x004ea20000300a00 */
[----:B------:R-:W-:Y:S01]  /*810f0*/  IADD3 R26, P4, PT, R23, R6, RZ ;  /* 0x00000006171a7210 */ /* 0x000fe20007f9e0ff */
[----:B------:R-:W-:Y:S02]  /*81100*/  IMAD.MOV.U32 R23, RZ, RZ, R11 ;  /* 0x000000ffff177224 */ /* 0x000fe400078e000b */
[----:B------:R-:W-:Y:S02]  /*81110*/  IMAD.MOV.U32 R11, RZ, RZ, R22 ;  /* 0x000000ffff0b7224 */ /* 0x000fe400078e0016 */
[C---:B------:R-:W-:Y:S01]  /*81120*/  IMAD.X R29, R27.reuse, 0x1, R3, P1 ;  /* 0x000000011b1d7824 */ /* 0x040fe200008e0603 */
[----:B------:R-:W-:Y:S01]  /*81130*/  IADD3 R10, P2, PT, R24, R4, RZ ;  /* 0x00000004180a7210 */ /* 0x000fe20007f5e0ff */
[----:B------:R-:W-:Y:S01]  /*81140*/  IMAD.MOV.U32 R22, RZ, RZ, R14 ;  /* 0x000000ffff167224 */ /* 0x000fe200078e000e */
[----:B------:R-:W-:Y:S01]  /*81150*/  SHF.R.S32.HI R14, RZ, 0x1f, R24 ;  /* 0x0000001fff0e7819 */ /* 0x000fe20000011418 */
[----:B------:R-:W-:Y:S01]  /*81160*/  IMAD.X R27, R27, 0x1, R7, P4 ;  /* 0x000000011b1b7824 */ /* 0x000fe200020e0607 */
[----:B--2---:R-:W-:Y:S04]  /*81170*/  STL.64 [R1+0x65d0], R16 ;  /* 0x0065d01001007387 */ /* 0x004fe80000100a00 */
[----:B------:R2:W-:Y:S04]  /*81180*/  STL [R1+0x65d8], R17 ;  /* 0x0065d81101007387 */ /* 0x0005e80000100800 */
[----:B------:R3:W-:Y:S01]  /*81190*/  STL.64 [R1+0x4c20], R28 ;  /* 0x004c201c01007387 */ /* 0x0007e20000100a00 */
[----:B--2---:R-:W-:-:S02]  /*811a0*/  IMAD.MOV.U32 R17, RZ, RZ, R11 ;  /* 0x000000ffff117224 */ /* 0x004fc400078e000b */
[----:B------:R-:W-:Y:S01]  /*811b0*/  IMAD.X R11, R14, 0x1, R8, P2 ;  /* 0x000000010e0b7824 */ /* 0x000fe200010e0608 */
[----:B---3--:R-:W2:Y:S04]  /*811c0*/  LDL.LU.64 R28, [R1+0x65e8] ;  /* 0x0065e800011c7983 */ /* 0x008ea80000300a00 */
[----:B------:R-:W-:Y:S04]  /*811d0*/  STL.64 [R1+0x4c18], R26 ;  /* 0x004c181a01007387 */ /* 0x000fe80000100a00 */
[----:B------:R3:W-:Y:S04]  /*811e0*/  STL.64 [R1+0x4c10], R10 ;  /* 0x004c100a01007387 */ /* 0x0007e80000100a00 */
[----:B---3--:R-:W3:Y:S01]  /*811f0*/  LDL.LU.64 R10, [R1+0x65e0] ;  /* 0x0065e000010a7983 */ /* 0x008ee20000300a00 */
[----:B------:R-:W-:-:S02]  /*81200*/  IADD3 R16, P1, PT, R24, R2, RZ ;  /* 0x0000000218107210 */ /* 0x000fc40007f3e0ff */
[C---:B------:R-:W-:Y:S01]  /*81210*/  IADD3 R26, P4, PT, R24.reuse, R0, RZ ;  /* 0x00000000181a7210 */ /* 0x040fe20007f9e0ff */
[----:B--2---:R-:W-:Y:S02]  /*81220*/  IMAD.MOV.U32 R14, RZ, RZ, R29 ;  /* 0x000000ffff0e7224 */ /* 0x004fe400078e001d */
[----:B0-----:R-:W-:Y:S01]  /*81230*/  VIADD R29, R25, UR6 ;  /* 0x00000006191d7c36 */ /* 0x001fe20008000000 */
[----:B------:R-:W0:Y:S04]  /*81240*/  LDCU UR6, c[0x0][0x3b8] ;  /* 0x00007700ff0677ac */ /* 0x000e280008000800 */
[----:B------:R-:W-:Y:S01]  /*81250*/  SHF.R.S32.HI R29, RZ, 0x1f, R29 ;  /* 0x0000001fff1d7819 */ /* 0x000fe2000001141d */
[----:B---3--:R2:W-:Y:S02]  /*81260*/  STL.64 [R1+0x65c0], R10 ;  /* 0x0065c00a01007387 */ /* 0x0085e40000100a00 */
[----:B--2---:R-:W-:Y:S01]  /*81270*/  IMAD.MOV.U32 R11, RZ, RZ, R28 ;  /* 0x000000ffff0b7224 */ /* 0x004fe200078e001c */
[----:B------:R-:W-:Y:S01]  /*81280*/  IADD3 R28, P2, PT, R24, R6, RZ ;  /* 0x00000006181c7210 */ /* 0x000fe20007f5e0ff */
[----:B------:R-:W-:-:S02]  /*81290*/  IMAD.MOV.U32 R24, RZ, RZ, R17 ;  /* 0x000000ffff187224 */ /* 0x000fc400078e0011 */
[----:B------:R-:W-:-:S05]  /*812a0*/  IMAD.X R17, R29, 0x1, R5, P1 ;  /* 0x000000011d117824 */ /* 0x000fca00008e0605 */
[----:B------:R2:W-:Y:S04]  /*812b0*/  STL.64 [R1+0x4c08], R16 ;  /* 0x004c081001007387 */ /* 0x0005e80000100a00 */
[----:B--2---:R1:W2:Y:S01]  /*812c0*/  LDL.LU R17, [R1+0x65d8] ;  /* 0x0065d80001117983 */ /* 0x0042a20000300800 */
[----:B------:R-:W-:Y:S01]  /*812d0*/  IADD3 R16, P1, PT, R25, R4, RZ ;  /* 0x0000000419107210 */ /* 0x000fe20007f3e0ff */
[----:B------:R-:W-:-:S04]  /*812e0*/  IMAD.X R27, R29, 0x1, R3, P4 ;  /* 0x000000011d1b7824 */ /* 0x000fc800020e0603 */
[----:B------:R2:W-:Y:S04]  /*812f0*/  STL [R1+0x4bf0], R16 ;  /* 0x004bf01001007387 */ /* 0x0005e80000100800 */
[----:B--2---:R-:W2:Y:S04]  /*81300*/  LDL.LU.64 R16, [R1+0x65d0] ;  /* 0x0065d00001107983 */ /* 0x004ea80000300a00 */
[----:B------:R3:W-:Y:S04]  /*81310*/  STL.64 [R1+0x4c00], R26 ;  /* 0x004c001a01007387 */ /* 0x0007e80000100a00 */
[----:B---3--:R-:W0:Y:S04]  /*81320*/  LDL.LU.64 R26, [R1+0x65c8] ;  /* 0x0065c800011a7983 */ /* 0x008e280000300a00 */
[----:B------:R3:W-:Y:S04]  /*81330*/  STL.64 [R1+0x65b8], R18 ;  /* 0x0065b81201007387 */ /* 0x0007e80000100a00 */
[----:B---3--:R1:W3:Y:S01]  /*81340*/  LDL.64 R18, [R1+0x4bf0] ;  /* 0x004bf00001127983 */ /* 0x0082e20000100a00 */
[----:B------:R-:W-:-:S05]  /*81350*/  IMAD.X R29, R29, 0x1, R7, P2 ;  /* 0x000000011d1d7824 */ /* 0x000fca00010e0607 */
[----:B------:R4:W-:Y:S01]  /*81360*/  STL.64 [R1+0x4bf8], R28 ;  /* 0x004bf81c01007387 */ /* 0x0009e20000100a00 */
[----:B------:R-:W-:-:S03]  /*81370*/  IADD3 R10, P4, PT, R25, R2, RZ ;  /* 0x00000002190a7210 */ /* 0x000fc60007f9e0ff */
[----:B----4-:R-:W4:Y:S01]  /*81380*/  LDL.LU R29, [R1+0x22f0] ;  /* 0x0022f000011d7983 */ /* 0x010f220000300800 */
[----:B------:R-:W-:Y:S01]  /*81390*/  IADD3 R28, P2, PT, R25, R0, RZ ;  /* 0x00000000191c7210 */ /* 0x000fe20007f5e0ff */
[----:B---3--:R-:W-:-:S04]  /*813a0*/  IMAD.MOV.U32 R19, RZ, RZ, R11 ;  /* 0x000000ffff137224 */ /* 0x008fc800078e000b */
[----:B------:R-:W-:Y:S01]  /*813b0*/  IMAD.MOV.U32 R11, RZ, RZ, R19 ;  /* 0x000000ffff0b7224 */ /* 0x000fe200078e0013 */
[----:B------:R-:W-:-:S05]  /*813c0*/  SHF.R.S32.HI R19, RZ, 0x1f, R25 ;  /* 0x0000001fff137819 */ /* 0x000fca0000011419 */
[----:B------:R-:W-:-:S05]  /*813d0*/  IMAD.X R19, R19, 0x1, R8, P1 ;  /* 0x0000000113137824 */ /* 0x000fca00008e0608 */
[----:B------:R0:W-:Y:S01]  /*813e0*/  STL [R1+0x4bf4], R19 ;  /* 0x004bf41301007387 */ /* 0x0001e20000100800 */
[----:B------:R-:W-:Y:S01]  /*813f0*/  IADD3 R18, P1, PT, R25, R6, RZ ;  /* 0x0000000619127210 */ /* 0x000fe20007f3e0ff */
[----:B0-----:R-:W-:Y:S01]  /*81400*/  VIADD R19, R26, UR6 ;  /* 0x000000061a137c36 */ /* 0x001fe20008000000 */
[----:B------:R-:W0:Y:S04]  /*81410*/  LDCU UR6, c[0x0][0x3b8] ;  /* 0x00007700ff0677ac */ /* 0x000e280008000800 */
[----:B------:R-:W-:Y:S01]  /*81420*/  SHF.R.S32.HI R19, RZ, 0x1f, R19 ;  /* 0x0000001fff137819 */ /* 0x000fe20000011413 */
[----:B------:R-:W-:-:S04]  /*81430*/  IMAD.MOV.U32 R25, RZ, RZ, R11 ;  /* 0x000000ffff197224 */ /* 0x000fc800078e000b */
[----:B------:R-:W-:-:S05]  /*81440*/  IMAD.X R11, R19, 0x1, R5, P4 ;  /* 0x00000001130b7824 */ /* 0x000fca00020e0605 */
[----:B------:R3:W-:Y:S04]  /*81450*/  STL.64 [R1+0x4be8], R10 ;  /* 0x004be80a01007387 */ /* 0x0007e80000100a00 */
[----:B---3--:R-:W3:Y:S04]  /*81460*/  LDL.LU.64 R10, [R1+0x65c0] ;  /* 0x0065c000010a7983 */ /* 0x008ee80000300a00 */
[----:B---3--:R-:W-:Y:S04]  /*81470*/  STL.64 [R1+0x65a0], R10 ;  /* 0x0065a00a01007387 */ /* 0x008fe80000100a00 */
[----:B------:R3:W-:Y:S04]  /*81480*/  STL.64 [R1+0x65a8], R14 ;  /* 0x0065a80e01007387 */ /* 0x0007e80000100a00 */
[----:B---3--:R-:W3:Y:S04]  /*81490*/  LDL.LU R14, [R1+0x2388] ;  /* 0x00238800010e7983 */ /* 0x008ee80000300800 */
[----:B------:R0:W-:Y:S02]  /*814a0*/  STL [R1+0x65b0], R15 ;  /* 0x0065b00f01007387 */ /* 0x0001e40000100800 */
[----:B0-----:R-:W-:-:S02]  /*814b0*/  IMAD.MOV.U32 R15, RZ, RZ, R25 ;  /* 0x000000ffff0f7224 */ /* 0x001fc400078e0019 */
[----:B----4-:R-:W-:Y:S02]  /*814c0*/  IMAD.MOV.U32 R25, RZ, RZ, R29 ;  /* 0x000000ffff197224 */ /* 0x010fe400078e001d */
[C---:B------:R-:W-:Y:S02]  /*814d0*/  IMAD.X R29, R19.reuse, 0x1, R3, P2 ;  /* 0x00000001131d7824 */ /* 0x040fe400010e0603 */
[----:B------:R-:W-:-:S03]  /*814e0*/  IMAD.X R19, R19, 0x1, R7, P1 ;  /* 0x0000000113137824 */ /* 0x000fc600008e0607 */
[----:B------:R-:W-:Y:S04]  /*814f0*/  STL.64 [R1+0x4be0], R28 ;  /* 0x004be01c01007387 */ /* 0x000fe80000100a00 */
[----:B------:R0:W-:Y:S04]  /*81500*/  STL.64 [R1+0x4bd8], R18 ;  /* 0x004bd81201007387 */ /* 0x0001e80000100a00 */
[----:B0-----:R-:W4:Y:S01]  /*81510*/  LDL.LU.64 R18, [R1+0x65b8] ;  /* 0x0065b80001127983 */ /* 0x001f220000300a00 */
[----:B------:R-:W-:Y:S02]  /*81520*/  IADD3 R10, P4, PT, R26, R4, RZ ;  /* 0x000000041a0a7210 */ /* 0x000fe40007f9e0ff */
[----:B------:R-:W-:-:S05]  /*81530*/  SHF.R.S32.HI R11, RZ, 0x1f, R26 ;  /* 0x0000001fff0b7819 */ /* 0x000fca000001141a */
[----:B------:R-:W-:Y:S01]  /*81540*/  IMAD.X R11, R11, 0x1, R8, P4 ;  /* 0x000000010b0b7824 */ /* 0x000fe200020e0608 */
[C---:B------:R-:W-:Y:S01]  /*81550*/  IADD3 R28, P2, PT, R26.reuse, R2, RZ ;  /* 0x000000021a1c7210 */ /* 0x040fe20007f5e0ff */
[----:B------:R-:W-:Y:S01]  /*81560*/  IMAD.MOV.U32 R29, RZ, RZ, R15 ;  /* 0x000000ffff1d7224 */ /* 0x000fe200078e000f */
[----:B----4-:R-:W-:Y:S04]  /*81570*/  STL.64 [R1+0x6598], R18 ;  /* 0x0065981201007387 */ /* 0x010fe80000100a00 */
[----:B------:R0:W-:Y:S02]  /*81580*/  STL.64 [R1+0x4bd0], R10 ;  /* 0x004bd00a01007387 */ /* 0x0001e40000100a00 */
[----:B0-----:R-:W-:Y:S02]  /*81590*/  VIADD R11, R27, UR6 ;  /* 0x000000061b0b7c36 */ /* 0x001fe40008000000 */
[----:B---3--:R-:W-:Y:S01]  /*815a0*/  IMAD.MOV.U32 R18, RZ, RZ, R14 ;  /* 0x000000ffff127224 */ /* 0x008fe200078e000e */
[----:B------:R-:W-:Y:S01]  /*815b0*/  IADD3 R14, P1, PT, R26, R0, RZ ;  /* 0x000000001a0e7210 */ /* 0x000fe20007f3e0ff */
[----:B------:R-:W0:Y:S01]  /*815c0*/  LDCU UR6, c[0x0][0x3b8] ;  /* 0x00007700ff0677ac */ /* 0x000e220008000800 */
[----:B------:R-:W-:-:S02]  /*815d0*/  SHF.R.S32.HI R11, RZ, 0x1f, R11 ;  /* 0x0000001fff0b7819 */ /* 0x000fc4000001140b */
[----:B------:R-:W-:Y:S01]  /*815e0*/  IADD3 R10, P4, PT, R26, R6, RZ ;  /* 0x000000061a0a7210 */ /* 0x000fe20007f9e0ff */
[----:B------:R-:W-:Y:S02]  /*815f0*/  IMAD.MOV.U32 R26, RZ, RZ, R29 ;  /* 0x000000ffff1a7224 */ /* 0x000fe400078e001d */
[C---:B------:R-:W-:Y:S02]  /*81600*/  IMAD.X R29, R11.reuse, 0x1, R5, P2 ;  /* 0x000000010b1d7824 */ /* 0x040fe400010e0605 */
[----:B------:R-:W-:-:S03]  /*81610*/  IMAD.X R15, R11, 0x1, R3, P1 ;  /* 0x000000010b0f7824 */ /* 0x000fc600008e0603 */
[----:B------:R-:W-:Y:S04]  /*81620*/  STL.64 [R1+0x4bc8], R28 ;  /* 0x004bc81c01007387 */ /* 0x000fe80000100a00 */
[----:B------:R3:W-:Y:S04]  /*81630*/  STL.64 [R1+0x4bc0], R14 ;  /* 0x004bc00e01007387 */ /* 0x0007e80000100a00 */
[----:B---3--:R1:W3:Y:S01]  /*81640*/  LDL.LU R15, [R1+0x65b0] ;  /* 0x0065b000010f7983 */ /* 0x0082e20000300800 */
[----:B------:R-:W-:Y:S01]  /*81650*/  IADD3 R14, P1, PT, R27, R2, RZ ;  /* 0x000000021b0e7210 */ /* 0x000fe20007f3e0ff */
[----:B------:R-:W-:-:S04]  /*81660*/  IMAD.X R11, R11, 0x1, R7, P4 ;  /* 0x000000010b0b7824 */ /* 0x000fc800020e0607 */
[----:B------:R3:W-:Y:S04]  /*81670*/  STL [R1+0x4ba8], R14 ;  /* 0x004ba80e01007387 */ /* 0x0007e80000100800 */
[----:B---3--:R-:W3:Y:S04]  /*81680*/  LDL.LU.64 R14, [R1+0x65a8] ;  /* 0x0065a800010e7983 */ /* 0x008ee80000300a00 */
[----:B------:R4:W-:Y:S04]  /*81690*/  STL.64 [R1+0x4bb8], R10 ;  /* 0x004bb80a01007387 */ /* 0x0009e80000100a00 */
[----:B----4-:R-:W4:Y:S04]  /*816a0*/  LDL.LU.64 R10, [R1+0x65a0] ;  /* 0x0065a000010a7983 */ /* 0x010f280000300a00 */
[----:B------:R0:W-:Y:S04]  /*816b0*/  STL.64 [R1+0x6568], R24 ;  /* 0x0065681801007387 */ /* 0x0001e80000100a00 */
[----:B0-----:R1:W2:Y:S01]  /*816c0*/  LDL.64 R24, [R1+0x4ba8] ;  /* 0x004ba80001187983 */ /* 0x0012a20000100a00 */
[----:B------:R-:W-:-:S02]  /*816d0*/  IADD3 R28, P2, PT, R27, R4, RZ ;  /* 0x000000041b1c7210 */ /* 0x000fc40007f5e0ff */
[----:B------:R-:W-:Y:S01]  /*816e0*/  SHF.R.S32.HI R29, RZ, 0x1f, R27 ;  /* 0x0000001fff1d7819 */ /* 0x000fe2000001141b */
[----:B--2---:R-:W-:Y:S01]  /*816f0*/  IMAD.MOV.U32 R25, RZ, RZ, R18 ;  /* 0x000000ffff197224 */ /* 0x004fe200078e0012 */
[----:B------:R-:W-:-:S05]  /*81700*/  IADD3 R18, P4, PT, R27, R0, RZ ;  /* 0x000000001b127210 */ /* 0x000fca0007f9e0ff */
[----:B------:R0:W-:Y:S04]  /*81710*/  STL [R1+0x4ba0], R18 ;  /* 0x004ba01201007387 */ /* 0x0001e80000100800 */
[----:B0-----:R-:W2:Y:S01]  /*81720*/  LDL.LU.64 R18, [R1+0x6598] ;  /* 0x0065980001127983 */ /* 0x001ea20000300a00 */
[----:B------:R-:W-:-:S05]  /*81730*/  IMAD.X R29, R29, 0x1, R8, P2 ;  /* 0x000000011d1d7824 */ /* 0x000fca00010e0608 */
[----:B------:R0:W-:Y:S04]  /*81740*/  STL.64 [R1+0x4bb0], R28 ;  /* 0x004bb01c01007387 */ /* 0x0001e80000100a00 */
[----:B0-----:R-:W3:Y:S04]  /*81750*/  LDL.LU.64 R28, [R1+0x6590] ;  /* 0x00659000011c7983 */ /* 0x001ee80000300a00 */
[----:B--2---:R0:W-:Y:S04]  /*81760*/  STL.64 [R1+0x6570], R18 ;  /* 0x0065701201007387 */ /* 0x0041e80000100a00 */
[----:B0-----:R-:W2:Y:S04]  /*81770*/  LDL.LU R18, [R1+0x188] ;  /* 0x0001880001127983 */ /* 0x001ea80000300800 */
[----:B------:R-:W-:Y:S04]  /*81780*/  STL [R1+0x6578], R19 ;  /* 0x0065781301007387 */ /* 0x000fe80000100800 */
[----:B------:R-:W-:Y:S04]  /*81790*/  STL.64 [R1+0x6580], R12 ;  /* 0x0065800c01007387 */ /* 0x000fe80000100a00 */
[----:B------:R0:W-:Y:S04]  /*817a0*/  STL [R1+0x6588], R13 ;  /* 0x0065880d01007387 */ /* 0x0001e80000100800 */
[----:B0-----:R1:W2:Y:S01]  /*817b0*/  LDL.64 R12, [R1+0x4ba0] ;  /* 0x004ba000010c7983 */ /* 0x0012a20000100a00 */
[----:B---3--:R-:W-:-:S05]  /*817c0*/  VIADD R19, R28, UR6 ;  /* 0x000000061c137c36 */ /* 0x008fca0008000000 */
[----:B------:R-:W-:Y:S01]  /*817d0*/  SHF.R.S32.HI R19, RZ, 0x1f, R19 ;  /* 0x0000001fff137819 */ /* 0x000fe20000011413 */
[----:B--2---:R-:W-:Y:S01]  /*817e0*/  IMAD.MOV.U32 R13, RZ, RZ, R18 ;  /* 0x000000ffff0d7224 */ /* 0x004fe200078e0012 */
[----:B------:R-:W-:Y:S01]  /*817f0*/  IADD3 R18, P2, PT, R27, R6, RZ ;  /* 0x000000061b127210 */ /* 0x000fe20007f5e0ff */
[----:B------:R-:W-:Y:S02]  /*81800*/  IMAD.MOV.U32 R27, RZ, RZ, R25 ;  /* 0x000000ffff1b7224 */ /* 0x000fe400078e0019 */
[----:B------:R-:W-:Y:S01]  /*81810*/  IMAD.X R25, R19, 0x1, R5, P1 ;  /* 0x0000000113197824 */ /* 0x000fe200008e0605 */
[----:B------:R-:W-:-:S04]  /*81820*/  IADD3 R24, P1, PT, R28, R4, RZ ;  /* 0x000000041c187210 */ /* 0x000fc80007f3e0ff */
[----:B------:R-:W-:Y:S04]  /*81830*/  STL [R1+0x4bac], R25 ;  /* 0x004bac1901007387 */ /* 0x000fe80000100800 */
[----:B------:R0:W-:Y:S02]  /*81840*/  STL.64 [R1+0x6560], R4 ;  /* 0x0065600401007387 */ /* 0x0001e40000100a00 */
[----:B0-----:R-:W-:Y:S02]  /*81850*/  IMAD.MOV.U32 R4, RZ, RZ, R13 ;  /* 0x000000ffff047224 */ /* 0x001fe400078e000d */
[----:B------:R-:W-:-:S05]  /*81860*/  IMAD.X R13, R19, 0x1, R3, P4 ;  /* 0x00000001130d7824 */ /* 0x000fca00020e0603 */
[----:B------:R0:W-:Y:S04]  /*81870*/  STL [R1+0x4ba4], R13 ;  /* 0x004ba40d01007387 */ /* 0x0001e80000100800 */
[----:B0-----:R1:W2:Y:S01]  /*81880*/  LDL.LU R13, [R1+0x6588] ;  /* 0x00658800010d7983 */ /* 0x0012a20000300800 */
[----:B------:R-:W-:Y:S01]  /*81890*/  IADD3 R12, P4, PT, R28, R2, RZ ;  /* 0x000000021c0c7210 */ /* 0x000fe20007f9e0ff */
[----:B------:R-:W-:-:S04]  /*818a0*/  IMAD.X R19, R19, 0x1, R7, P2 ;  /* 0x0000000113137824 */ /* 0x000fc800010e0607 */
[----:B------:R2:W-:Y:S01]  /*818b0*/  STL [R1+0x4b88], R12 ;  /* 0x004b880c01007387 */ /* 0x0005e20000100800 */
[----:B------:R-:W-:-:S03]  /*818c0*/  SHF.R.S32.HI R25, RZ, 0x1f, R28 ;  /* 0x0000001fff197819 */ /* 0x000fc6000001141c */
[----:B--2---:R-:W2:Y:S04]  /*818d0*/  LDL.LU.64 R12, [R1+0x6580] ;  /* 0x00658000010c7983 */ /* 0x004ea80000300a00 */
[----:B------:R0:W-:Y:S04]  /*818e0*/  STL.64 [R1+0x4b98], R18 ;  /* 0x004b981201007387 */ /* 0x0001e80000100a00 */
[----:B0-----:R1:W3:Y:S01]  /*818f0*/  LDL.LU R19, [R1+0x6578] ;  /* 0x0065780001137983 */ /* 0x0012e20000300800 */
[----:B------:R-:W-:Y:S01]  /*81900*/  IADD3 R18, P2, PT, R28, R0, RZ ;  /* 0x000000001c127210 */ /* 0x000fe20007f5e0ff */
[----:B------:R-:W-:-:S04]  /*81910*/  IMAD.X R25, R25, 0x1, R8, P1 ;  /* 0x0000000119197824 */ /* 0x000fc800008e0608 */
[----:B------:R3:W-:Y:S04]  /*81920*/  STL [R1+0x4b80], R18 ;  /* 0x004b801201007387 */ /* 0x0007e80000100800 */
[----:B---3--:R-:W3:Y:S04]  /*81930*/  LDL.LU.64 R18, [R1+0x6570] ;  /* 0x0065700001127983 */ /* 0x008ee80000300a00 */
[----:B------:R0:W-:Y:S04]  /*81940*/  STL.64 [R1+0x4b90], R24 ;  /* 0x004b901801007387 */ /* 0x0001e80000100a00 */
[----:B0-----:R-:W2:Y:S04]  /*81950*/  LDL.LU.64 R24, [R1+0x6568] ;  /* 0x0065680001187983 */ /* 0x001ea80000300a00 */
[----:B--2---:R0:W-:Y:S04]  /*81960*/  STL.64 [R1+0x6540], R24 ;  /* 0x0065401801007387 */ /* 0x0041e80000100a00 */
[----:B0-----:R1:W2:Y:S04]  /*81970*/  LDL.64 R24, [R1+0x4b88] ;  /* 0x004b880001187983 */ /* 0x0012a80000100a00 */
[----:B---3--:R-:W-:Y:S04]  /*81980*/  STL.64 [R1+0x6548], R18 ;  /* 0x0065481201007387 */ /* 0x008fe80000100a00 */
[----:B------:R-:W-:Y:S04]  /*81990*/  STL.64 [R1+0x6550], R12 ;  /* 0x0065500c01007387 */ /* 0x000fe80000100a00 */
[----:B------:R0:W-:Y:S04]  /*819a0*/  STL [R1+0x6558], R13 ;  /* 0x0065580d01007387 */ /* 0x0001e80000100800 */
[----:B0-----:R1:W3:Y:S01]  /*819b0*/  LDL.64 R12, [R1+0x4b80] ;  /* 0x004b8000010c7983 */ /* 0x0012e20000100a00 */
[----:B--2---:R-:W-:Y:S01]  /*819c0*/  IMAD.MOV.U32 R25, RZ, RZ, R4 ;  /* 0x000000ffff197224 */ /* 0x004fe200078e0004 */
[----:B------:R-:W-:-:S05]  /*819d0*/  IADD3 R4, P1, PT, R28, R6, RZ ;  /* 0x000000061c047210 */ /* 0x000fca0007f3e0ff */
[----:B------:R0:W-:Y:S04]  /*819e0*/  STL [R1+0x4b78], R4 ;  /* 0x004b780401007387 */ /* 0x0001e80000100800 */
[----:B0-----:R-:W2:Y:S01]  /*819f0*/  LDL.LU.64 R4, [R1+0x6560] ;  /* 0x0065600001047983 */ /* 0x001ea20000300a00 */
[----:B------:R-:W-:Y:S01]  /*81a00*/  SHF.R.S32.HI R18, RZ, 0x1f, R28 ;  /* 0x0000001fff127819 */ /* 0x000fe2000001141c */
[----:B------:R-:W-:-:S04]  /*81a10*/  IMAD.MOV.U32 R28, RZ, RZ, R25 ;  /* 0x000000ffff1c7224 */ /* 0x000fc800078e0019 */
[C---:B---3--:R-:W-:Y:S02]  /*81a20*/  IMAD.X R13, R18.reuse, 0x1, R3, P2 ;  /* 0x00000001120d7824 */ /* 0x048fe400010e0603 */
[----:B--2---:R-:W-:-:S05]  /*81a30*/  IMAD.X R25, R18, 0x1, R5, P4 ;  /* 0x0000000112197824 */ /* 0x004fca00020e0605 */
[----:B------:R-:W-:Y:S04]  /*81a40*/  STL [R1+0x4b8c], R25 ;  /* 0x004b8c1901007387 */ /* 0x000fe80000100800 */
[----:B------:R0:W-:Y:S04]  /*81a50*/  STL [R1+0x4b84], R13 ;  /* 0x004b840d01007387 */ /* 0x0001e80000100800 */
[----:B0-----:R1:W2:Y:S01]  /*81a60*/  LDL.LU R13, [R1+0x6558] ;  /* 0x00655800010d7983 */ /* 0x0012a20000300800 */
[----:B------:R-:W-:-:S05]  /*81a70*/  IADD3 R12, P2, PT, R29, R2, RZ ;  /* 0x000000021d0c7210 */ /* 0x000fca0007f5e0ff */
[----:B------:R2:W-:Y:S04]  /*81a80*/  STL [R1+0x4b60], R12 ;  /* 0x004b600c01007387 */ /* 0x0005e80000100800 */
[----:B--2---:R-:W2:Y:S04]  /*81a90*/  LDL.LU.64 R12, [R1+0x6550] ;  /* 0x00655000010c7983 */ /* 0x004ea80000300a00 */
[----:B------:R-:W-:Y:S04]  /*81aa0*/  STL.64 [R1+0x6530], R2 ;  /* 0x0065300201007387 */ /* 0x000fe80000100a00 */
[----:B------:R0:W-:Y:S04]  /*81ab0*/  STL [R1+0x6538], R3 ;  /* 0x0065380301007387 */ /* 0x0001e80000100800 */
[----:B0-----:R1:W3:Y:S01]  /*81ac0*/  LDL.64 R2, [R1+0x4b78] ;  /* 0x004b780001027983 */ /* 0x0012e20000100a00 */
[----:B------:R-:W-:-:S02]  /*81ad0*/  IADD3 R24, P4, PT, R29, R4, RZ ;  /* 0x000000041d187210 */ /* 0x000fc40007f9e0ff */
[----:B------:R-:W-:-:S05]  /*81ae0*/  SHF.R.S32.HI R25, RZ, 0x1f, R29 ;  /* 0x0000001fff197819 */ /* 0x000fca000001141d */
[----:B------:R-:W-:Y:S02]  /*81af0*/  IMAD.X R25, R25, 0x1, R8, P4 ;  /* 0x0000000119197824 */ /* 0x000fe400020e0608 */
[----:B---3--:R-:W-:Y:S01]  /*81b00*/  IMAD.X R3, R18, 0x1, R7, P1 ;  /* 0x0000000112037824 */ /* 0x008fe200008e0607 */
[----:B------:R-:W-:-:S04]  /*81b10*/  IADD3 R18, P1, PT, R29, R0, RZ ;  /* 0x000000001d127210 */ /* 0x000fc80007f3e0ff */
[----:B------:R0:W-:Y:S04]  /*81b20*/  STL [R1+0x4b7c], R3 ;  /* 0x004b7c0301007387 */ /* 0x0001e80000100800 */
[----:B0-----:R1:W3:Y:S04]  /*81b30*/  LDL.64 R2, [R1+0x4b60] ;  /* 0x004b600001027983 */ /* 0x0012e80000100a00 */
[----:B------:R0:W-:Y:S04]  /*81b40*/  STL [R1+0x4b30], R18 ;  /* 0x004b301201007387 */ /* 0x0001e80000100800 */
[----:B0-----:R-:W2:Y:S04]  /*81b50*/  LDL.LU.64 R18, [R1+0x6548] ;  /* 0x0065480001127983 */ /* 0x001ea80000300a00 */
[----:B------:R0:W-:Y:S04]  /*81b60*/  STL.64 [R1+0x4b68], R24 ;  /* 0x004b681801007387 */ /* 0x0001e80000100a00 */
[----:B0-----:R-:W2:Y:S04]  /*81b70*/  LDL.LU.64 R24, [R1+0x6540] ;  /* 0x0065400001187983 */ /* 0x001ea80000300a00 */
[----:B----4-:R0:W-:Y:S04]  /*81b80*/  STL.64 [R1+0x6520], R10 ;  /* 0x0065200a01007387 */ /* 0x0101e80000100a00 */
[----:B------:R-:W-:Y:S04]  /*81b90*/  STL.64 [R1+0x6528], R6 ;  /* 0x0065280601007387 */ /* 0x000fe80000100a00 */
[----:B0-----:R-:W3:Y:S01]  /*81ba0*/  LDL.LU R11, [R1+0x228c] ;  /* 0x00228c00010b7983 */ /* 0x001ee20000300800 */
[----:B------:R-:W-:-:S03]  /*81bb0*/  IADD3 R10, P4, PT, R29, R6, RZ ;  /* 0x000000061d0a7210 */ /* 0x000fc60007f9e0ff */
[----:B------:R0:W-:Y:S04]  /*81bc0*/  STL [R1+0x5384], R29 ;  /* 0x0053841d01007387 */ /* 0x0001e80000100800 */
[----:B0-----:R-:W4:Y:S01]  /*81bd0*/  LDL.LU R29, [R1+0x4] ;  /* 0x00000400011d7983 */ /* 0x001f220000300800 */
[----:B---3--:R-:W-:-:S03]  /*81be0*/  IMAD.X R3, R11, 0x1, R5, P2 ;  /* 0x000000010b037824 */ /* 0x008fc600010e0605 */
[----:B----4-:R0:W-:Y:S04]  /*81bf0*/  STL [R1+0x6518], R29 ;  /* 0x0065181d01007387 */ /* 0x0101e80000100800 */
[----:B0-----:R-:W3:Y:S04]  /*81c00*/  LDL.LU R29, [R1] ;  /* 0x00000000011d7983 */ /* 0x001ee80000300800 */
[----:B------:R0:W-:Y:S04]  /*81c10*/  STL [R1+0x4b64], R3 ;  /* 0x004b640301007387 */ /* 0x0001e80000100800 */
[----:B0-----:R1:W4:Y:S01]  /*81c20*/  LDL.LU R3, [R1+0x6538] ;  /* 0x0065380001037983 */ /* 0x0013220000300800 */
[----:B---3--:R-:W-:-:S05]  /*81c30*/  IADD3 R2, P2, PT, R29, R4, RZ ;  /* 0x000000041d027210 */ /* 0x008fca0007f5e0ff */
[----:B------:R4:W-:Y:S04]  /*81c40*/  STL [R1+0x4b20], R2 ;  /* 0x004b200201007387 */ /* 0x0009e80000100800 */
[----:B----4-:R-:W3:Y:S04]  /*81c50*/  LDL.LU.64 R2, [R1+0x6530] ;  /* 0x0065300001027983 */ /* 0x010ee80000300a00 */
[----:B------:R-:W-:Y:S04]  /*81c60*/  STL.64 [R1+0x6510], R4 ;  /* 0x0065100401007387 */ /* 0x000fe80000100a00 */
[----:B------:R0:W-:Y:S04]  /*81c70*/  STL [R1+0x651c], R5 ;  /* 0x00651c0501007387 */ /* 0x0001e80000100800 */
[----:B0-----:R1:W3:Y:S02]  /*81c80*/  LDL.64 R4, [R1+0x4b30] ;  /* 0x004b300001047983 */ /* 0x0012e40000100a00 */
[----:B---3--:R-:W-:Y:S01]  /*81c90*/  IMAD.X R5, R11, 0x1, R3, P1 ;  /* 0x000000010b057824 */ /* 0x008fe200008e0603 */
[----:B------:R-:W-:-:S04]  /*81ca0*/  IADD3 R6, P1, PT, R29, R2, RZ ;  /* 0x000000021d067210 */ /* 0x000fc80007f3e0ff */
[----:B------:R0:W-:Y:S04]  /*81cb0*/  STL [R1+0x4b34], R5 ;  /* 0x004b340501007387 */ /* 0x0001e80000100800 */
[----:B0-----:R1:W3:Y:S04]  /*81cc0*/  LDL.64 R4, [R1+0x4b20] ;  /* 0x004b200001047983 */ /* 0x0012e80000100a00 */
[----:B------:R0:W-:Y:S04]  /*81cd0*/  STL [R1+0x4b18], R6 ;  /* 0x004b180601007387 */ /* 0x0001e80000100800 */
[----:B0-----:R-:W4:Y:S04]  /*81ce0*/  LDL.LU.64 R6, [R1+0x6528] ;  /* 0x0065280001067983 */ /* 0x001f280000300a00 */
[----:B------:R-:W-:Y:S04]  /*81cf0*/  STL.64 [R1+0x6500], R2 ;  /* 0x0065000201007387 */ /* 0x000fe80000100a00 */
[----:B------:R0:W-:Y:S04]  /*81d00*/  STL [R1+0x6508], R3 ;  /* 0x0065080301007387 */ /* 0x0001e80000100800 */
[----:B0-----:R1:W2:Y:S01]  /*81d10*/  LDL.64 R2, [R1+0x4b18] ;  /* 0x004b180001027983 */ /* 0x0012a20000100a00 */
[----:B----4-:R-:W-:-:S05]  /*81d20*/  IMAD.X R11, R11, 0x1, R7, P4 ;  /* 0x000000010b0b7824 */ /* 0x010fca00020e0607 */
[----:B------:R0:W-:Y:S04]  /*81d30*/  STL.64 [R1+0x4b28], R10 ;  /* 0x004b280a01007387 */ /* 0x0001e80000100a00 */
[----:B0-----:R-:W4:Y:S04]  /*81d40*/  LDL.LU.64 R10, [R1+0x6520] ;  /* 0x00652000010a7983 */ /* 0x001f280000300a00 */
[----:B----4-:R0:W-:Y:S04]  /*81d50*/  STL.64 [R1+0x64f0], R10 ;  /* 0x0064f00a01007387 */ /* 0x0101e80000100a00 */
[----:B------:R-:W-:Y:S04]  /*81d60*/  STL [R1+0x64f8], R11 ;  /* 0x0064f80b01007387 */ /* 0x000fe80000100800 */
[----:B------:R4:W-:Y:S01]  /*81d70*/  STL [R1+0x64ec], R0 ;  /* 0x0064ec0001007387 */ /* 0x0009e20000100800 */
[----:B0-----:R-:W-:-:S03]  /*81d80*/  IADD3 R10, P4, PT, R29, R0, RZ ;  /* 0x000000001d0a7210 */ /* 0x001fc60007f9e0ff */
[----:B----4-:R-:W3:Y:S02]  /*81d90*/  LDL.LU R0, [R1+0x2288] ;  /* 0x0022880001007983 */ /* 0x010ee40000300800 */
[----:B---3--:R-:W-:-:S05]  /*81da0*/  IMAD.X R5, R0, 0x1, R8, P2 ;  /* 0x0000000100057824 */ /* 0x008fca00010e0608 */
[----:B------:R0:W-:Y:S04]  /*81db0*/  STL [R1+0x4b24], R5 ;  /* 0x004b240501007387 */ /* 0x0001e80000100800 */
[----:B0-----:R1:W3:Y:S01]  /*81dc0*/  LDL.LU R5, [R1+0x651c] ;  /* 0x00651c0001057983 */ /* 0x0012e20000300800 */
[----:B------:R-:W-:-:S03]  /*81dd0*/  IADD3 R4, P2, PT, R29, R6, RZ ;  /* 0x000000061d047210 */ /* 0x000fc60007f5e0ff */
[----:B------:R-:W4:Y:S04]  /*81de0*/  LDL.LU R29, [R1+0x6518] ;  /* 0x00651800011d7983 */ /* 0x000f280000300800 */
[----:B------:R3:W-:Y:S04]  /*81df0*/  STL [R1+0x4b08], R4 ;  /* 0x004b080401007387 */ /* 0x0007e80000100800 */
[----:B---3--:R-:W2:Y:S02]  /*81e00*/  LDL.LU.64 R4, [R1+0x6510] ;  /* 0x0065100001047983 */ /* 0x008ea40000300a00 */
[----:B--2---:R-:W-:-:S05]  /*81e10*/  IMAD.X R3, R0, 0x1, R5, P1 ;  /* 0x0000000100037824 */ /* 0x004fca00008e0605 */
[----:B------:R0:W-:Y:S04]  /*81e20*/  STL [R1+0x4b1c], R3 ;  /* 0x004b1c0301007387 */ /* 0x0001e80000100800 */
[----:B0-----:R1:W2:Y:S01]  /*81e30*/  LDL.LU R3, [R1+0x6508] ;  /* 0x0065080001037983 */ /* 0x0012a20000300800 */
[----:B----4-:R-:W-:-:S05]  /*81e40*/  IADD3 R2, P1, PT, R29, R4, RZ ;  /* 0x000000041d027210 */ /* 0x010fca0007f3e0ff */
[----:B------:R2:W-:Y:S04]  /*81e50*/  STL [R1+0x4b00], R2 ;  /* 0x004b000201007387 */ /* 0x0005e80000100800 */
[----:B--2---:R-:W2:Y:S04]  /*81e60*/  LDL.LU.64 R2, [R1+0x6500] ;  /* 0x0065000001027983 */ /* 0x004ea80000300a00 */
[----:B------:R-:W-:Y:S04]  /*81e70*/  STL.64 [R1+0x64e0], R4 ;  /* 0x0064e00401007387 */ /* 0x000fe80000100a00 */
[----:B------:R0:W-:Y:S04]  /*81e80*/  STL [R1+0x64e8], R5 ;  /* 0x0064e80501007387 */ /* 0x0001e80000100800 */
[----:B0-----:R1:W3:Y:S01]  /*81e90*/  LDL.64 R4, [R1+0x4b00] ;  /* 0x004b000001047983 */ /* 0x0012e20000100a00 */
[----:B--2---:R-:W-:-:S05]  /*81ea0*/  IMAD.X R11, R0, 0x1, R3, P4 ;  /* 0x00000001000b7824 */ /* 0x004fca00020e0603 */
[----:B------:R0:W-:Y:S04]  /*81eb0*/  STL.64 [R1+0x4b10], R10 ;  /* 0x004b100a01007387 */ /* 0x0001e80000100a00 */
[----:B0-----:R1:W2:Y:S01]  /*81ec0*/  LDL.LU R11, [R1+0x64f8] ;  /* 0x0064f800010b7983 */ /* 0x0012a20000300800 */
[----:B------:R-:W-:-:S05]  /*81ed0*/  IADD3 R10, P4, PT, R29, R2, RZ ;  /* 0x000000021d0a7210 */ /* 0x000fca0007f9e0ff */
[----:B------:R2:W-:Y:S04]  /*81ee0*/  STL [R1+0x4af8], R10 ;  /* 0x004af80a01007387 */ /* 0x0005e80000100800 */
[----:B--2---:R-:W2:Y:S04]  /*81ef0*/  LDL.LU.64 R10, [R1+0x64f0] ;  /* 0x0064f000010a7983 */ /* 0x004ea80000300a00 */
[----:B------:R-:W-:Y:S04]  /*81f00*/  STL.64 [R1+0x64d0], R2 ;  /* 0x0064d00201007387 */ /* 0x000fe80000100a00 */
[----:B------:R0:W-:Y:S04]  /*81f10*/  STL [R1+0x64d8], R3 ;  /* 0x0064d80301007387 */ /* 0x0001e80000100800 */
[----:B0-----:R1:W4:Y:S02]  /*81f20*/  LDL.64 R2, [R1+0x4b08] ;  /* 0x004b080001027983 */ /* 0x0013240000100a00 */
[----:B----4-:R-:W-:-:S02]  /*81f30*/  IMAD.X R3, R0, 0x1, R7, P2 ;  /* 0x0000000100037824 */ /* 0x010fc400010e0607 */
[----:B------:R-:W4:Y:S04]  /*81f40*/  LDL.LU R0, [R1+0x64ec] ;  /* 0x0064ec0001007983 */ /* 0x000f280000300800 */
[----:B------:R0:W-:Y:S04]  /*81f50*/  STL [R1+0x4b0c], R3 ;  /* 0x004b0c0301007387 */ /* 0x0001e80000100800 */
[----:B0-----:R1:W2:Y:S04]  /*81f60*/  LDL.64 R2, [R1+0x4af8] ;  /* 0x004af80001027983 */ /* 0x0012a80000100a00 */
[----:B------:R4:W-:Y:S02]  /*81f70*/  STL.64 [R1+0x64c8], R12 ;  /* 0x0064c80c01007387 */ /* 0x0009e40000100a00 */
[----:B----4-:R-:W-:-:S02]  /*81f80*/  IADD3 R12, P2, PT, R29, R0, RZ ;  /* 0x000000001d0c7210 */ /* 0x010fc40007f5e0ff */
[----:B------:R0:W-:Y:S04]  /*81f90*/  STL [R1+0x64b8], R0 ;  /* 0x0064b80001007387 */ /* 0x0001e80000100800 */
[----:B0-----:R-:W3:Y:S02]  /*81fa0*/  LDL.LU R0, [R1+0x2284] ;  /* 0x0022840001007983 */ /* 0x001ee40000300800 */
[----:B---3--:R-:W-:-:S05]  /*81fb0*/  IMAD.X R5, R0, 0x1, R8, P1 ;  /* 0x0000000100057824 */ /* 0x008fca00008e0608 */
[----:B------:R0:W-:Y:S04]  /*81fc0*/  STL [R1+0x4b04], R5 ;  /* 0x004b040501007387 */ /* 0x0001e80000100800 */
[----:B0-----:R1:W3:Y:S01]  /*81fd0*/  LDL.LU R5, [R1+0x64e8] ;  /* 0x0064e80001057983 */ /* 0x0012e20000300800 */
[----:B------:R-:W-:-:S03]  /*81fe0*/  IADD3 R4, P1, PT, R29, R6, RZ ;  /* 0x000000061d047210 */ /* 0x000fc60007f3e0ff */
[----:B------:R0:W-:Y:S04]  /*81ff0*/  STL.64 [R1+0x64c0], R8 ;  /* 0x0064c00801007387 */ /* 0x0001e80000100a00 */
[----:B0-----:R-:W4:Y:S04]  /*82000*/  LDL R8, [R1+0x8] ;  /* 0x0000080001087983 */ /* 0x001f280000100800 */
[----:B------:R3:W-:Y:S04]  /*82010*/  STL [R1+0x4ae8], R4 ;  /* 0x004ae80401007387 */ /* 0x0007e80000100800 */
[----:B---3--:R-:W2:Y:S04]  /*82020*/  LDL.LU.64 R4, [R1+0x64e0] ;  /* 0x0064e00001047983 */ /* 0x008ea80000300a00 */
[----:B------:R-:W3:Y:S01]  /*82030*/  LDL.LU R29, [R1+0x2274] ;  /* 0x00227400011d7983 */ /* 0x000ee20000300800 */
[----:B--2---:R-:W-:-:S03]  /*82040*/  IMAD.X R3, R0, 0x1, R5, P4 ;  /* 0x0000000100037824 */ /* 0x004fc600020e0605 */
[----:B---3--:R0:W-:Y:S04]  /*82050*/  STL [R1+0x6448], R29 ;  /* 0x0064481d01007387 */ /* 0x0081e80000100800 */
[----:B0-----:R-:W2:Y:S04]  /*82060*/  LDL R29, [R1+0x2278] ;  /* 0x00227800011d7983 */ /* 0x001ea80000100800 */
[----:B------:R0:W-:Y:S04]  /*82070*/  STL [R1+0x4afc], R3 ;  /* 0x004afc0301007387 */ /* 0x0001e80000100800 */
[----:B0-----:R1:W3:Y:S01]  /*82080*/  LDL.LU R3, [R1+0x64d8] ;  /* 0x0064d80001037983 */ /* 0x0012e20000300800 */
[----:B----4-:R-:W-:-:S05]  /*82090*/  IADD3 R2, P4, PT, R8, R4, RZ ;  /* 0x0000000408027210 */ /* 0x010fca0007f9e0ff */
[----:B------:R3:W-:Y:S04]  /*820a0*/  STL [R1+0x4ae0], R2 ;  /* 0x004ae00201007387 */ /* 0x0007e80000100800 */
[----:B---3--:R-:W3:Y:S04]  /*820b0*/  LDL.LU.64 R2, [R1+0x64d0] ;  /* 0x0064d00001027983 */ /* 0x008ee80000300a00 */
[----:B------:R0:W-:Y:S04]  /*820c0*/  STL.64 [R1+0x64b0], R4 ;  /* 0x0064b00401007387 */ /* 0x0001e80000100a00 */
[----:B0-----:R1:W4:Y:S01]  /*820d0*/  LDL.64 R4, [R1+0x4ae8] ;  /* 0x004ae80001047983 */ /* 0x0013220000100a00 */
[----:B---3--:R-:W-:-:S05]  /*820e0*/  IMAD.X R13, R0, 0x1, R3, P2 ;  /* 0x00000001000d7824 */ /* 0x008fca00010e0603 */
[----:B------:R0:W-:Y:S04]  /*820f0*/  STL.64 [R1+0x4af0], R12 ;  /* 0x004af00c01007387 */ /* 0x0001e80000100a00 */
[----:B0-----:R-:W3:Y:S01]  /*82100*/  LDL.LU.64 R12, [R1+0x64c8] ;  /* 0x0064c800010c7983 */ /* 0x001ee20000300a00 */
[----:B------:R-:W-:Y:S01]  /*82110*/  IADD3 R8, P2, PT, R8, R2, RZ ;  /* 0x0000000208087210 */ /* 0x000fe20007f5e0ff */
[----:B----4-:R-:W-:-:S04]  /*82120*/  IMAD.X R5, R0, 0x1, R7, P1 ;  /* 0x0000000100057824 */ /* 0x010fc800008e0607 */
[----:B------:R0:W-:Y:S04]  /*82130*/  STL [R1+0x4ad8], R8 ;  /* 0x004ad80801007387 */ /* 0x0001e80000100800 */
[----:B0-----:R-:W4:Y:S04]  /*82140*/  LDL.LU.64 R8, [R1+0x64c0] ;  /* 0x0064c00001087983 */ /* 0x001f280000300a00 */
[----:B------:R-:W4:Y:S04]  /*82150*/  LDL.LU R0, [R1+0x64b8] ;  /* 0x0064b80001007983 */ /* 0x000f280000300800 */
[----:B------:R0:W-:Y:S04]  /*82160*/  STL [R1+0x4aec], R5 ;  /* 0x004aec0501007387 */ /* 0x0001e80000100800 */
[----:B0-----:R1:W4:Y:S04]  /*82170*/  LDL.64 R4, [R1+0x4ae0] ;  /* 0x004ae00001047983 */ /* 0x0013280000100a00 */
[----:B--2---:R0:W-:Y:S04]  /*82180*/  STL.64 [R1+0x6498], R28 ;  /* 0x0064981c01007387 */ /* 0x0041e80000100a00 */
[----:B0-----:R-:W2:Y:S04]  /*82190*/  LDL.LU R29, [R1+0x8] ;  /* 0x00000800011d7983 */ /* 0x001ea80000300800 */
[----:B------:R0:W-:Y:S04]  /*821a0*/  STL.64 [R1+0x6488], R10 ;  /* 0x0064880a01007387 */ /* 0x0001e80000100a00 */
[----:B0-----:R1:W2:Y:S04]  /*821b0*/  LDL.64 R10, [R1+0x4ad8] ;  /* 0x004ad800010a7983 */ /* 0x0012a80000100a00 */
[----:B------:R-:W-:Y:S04]  /*821c0*/  STL.64 [R1+0x64a0], R14 ;  /* 0x0064a00e01007387 */ /* 0x000fe80000100a00 */
[----:B------:R-:W-:Y:S04]  /*821d0*/  STL [R1+0x64a8], R15 ;  /* 0x0064a80f01007387 */ /* 0x000fe80000100800 */
[----:B------:R0:W-:Y:S04]  /*821e0*/  STL.64 [R1+0x6480], R18 ;  /* 0x0064801201007387 */ /* 0x0001e80000100a00 */
[----:B0-----:R-:W2:Y:S04]  /*821f0*/  LDL.LU R18, [R1+0xc] ;  /* 0x00000c0001127983 */ /* 0x001ea80000300800 */
[----:B---3--:R0:W-:Y:S04]  /*82200*/  STL.64 [R1+0x6490], R12 ;  /* 0x0064900c01007387 */ /* 0x0081e80000100a00 */
[----:B0-----:R-:W4:Y:S02]  /*82210*/  LDL.LU R12, [R1+0x2280] ;  /* 0x00228000010c7983 */ /* 0x001f240000300800 */
[----:B----4-:R-:W-:-:S05]  /*82220*/  IMAD.X R5, R12, 0x1, R8, P4 ;  /* 0x000000010c057824 */ /* 0x010fca00020e0608 */
[----:B------:R0:W-:Y:S04]  /*82230*/  STL [R1+0x4ae4], R5 ;  /* 0x004ae40501007387 */ /* 0x0001e80000100800 */
[----:B0-----:R-:W3:Y:S01]  /*82240*/  LDL.LU.64 R4, [R1+0x64b0] ;  /* 0x0064b00001047983 */ /* 0x001ee20000300a00 */
[----:B--2---:R-:W-:-:S05]  /*82250*/  IADD3 R14, P1, PT, R29, R0, RZ ;  /* 0x000000001d0e7210 */ /* 0x004fca0007f3e0ff */
[C---:B------:R-:W-:Y:S02]  /*82260*/  IMAD.X R15, R12.reuse, 0x1, R3, P1 ;  /* 0x000000010c0f7824 */ /* 0x040fe400008e0603 */
[----:B---3--:R-:W-:-:S05]  /*82270*/  IMAD.X R11, R12, 0x1, R5, P2 ;  /* 0x000000010c0b7824 */ /* 0x008fca00010e0605 */
[----:B------:R0:W-:Y:S04]  /*82280*/  STL [R1+0x4adc], R11 ;  /* 0x004adc0b01007387 */ /* 0x0001e80000100800 */
[----:B0-----:R-:W2:Y:S04]  /*82290*/  LDL R11, [R1+0x227c] ;  /* 0x00227c00010b7983 */ /* 0x001ea80000100800 */
[----:B------:R0:W-:Y:S04]  /*822a0*/  STL.64 [R1+0x4ad0], R14 ;  /* 0x004ad00e01007387 */ /* 0x0001e80000100a00 */
[----:B0-----:R1:W3:Y:S01]  /*822b0*/  LDL.LU R15, [R1+0x64a8] ;  /* 0x0064a800010f7983 */ /* 0x0012e20000300800 */
[----:B------:R-:W-:-:S02]  /*822c0*/  IADD3 R28, P4, PT, R29, R6, RZ ;  /* 0x000000061d1c7210 */ /* 0x000fc40007f9e0ff */
[C---:B------:R-:W-:Y:S02]  /*822d0*/  IADD3 R14, P1, PT, R18.reuse, R2, RZ ;  /* 0x00000002120e7210 */ /* 0x040fe40007f3e0ff */
[----:B------:R-:W-:Y:S01]  /*822e0*/  IADD3 R10, P2, PT, R18, R4, RZ ;  /* 0x00000004120a7210 */ /* 0x000fe20007f5e0ff */
[----:B------:R-:W-:Y:S01]  /*822f0*/  IMAD.X R29, R12, 0x1, R7, P4 ;  /* 0x000000010c1d7824 */ /* 0x000fe200020e0607 */
[C---:B------:R-:W-:Y:S01]  /*82300*/  IADD3 R12, P4, PT, R18.reuse, R0, RZ ;  /* 0x00000000120c7210 */ /* 0x040fe20007f9e0ff */
[----:B------:R3:W-:Y:S02]  /*82310*/  STL [R1+0x4ab8], R14 ;  /* 0x004ab80e01007387 */ /* 0x0007e40000100800 */
[----:B--2---:R-:W-:Y:S01]  /*82320*/  IMAD.X R11, R11, 0x1, R8, P2 ;  /* 0x000000010b0b7824 */ /* 0x004fe200010e0608 */
[----:B------:R-:W-:Y:S01]  /*82330*/  IADD3 R18, P2, PT, R18, R6, RZ ;  /* 0x0000000612127210 */ /* 0x000fe20007f5e0ff */
[----:B---3--:R-:W2:Y:S04]  /*82340*/  LDL.LU.64 R14, [R1+0x64a0] ;  /* 0x0064a000010e7983 */ /* 0x008ea80000300a00 */
[----:B------:R0:W-:Y:S04]  /*82350*/  STL.64 [R1+0x4ac8], R28 ;  /* 0x004ac81c01007387 */ /* 0x0001e80000100a00 */
[----:B0-----:R-:W3:Y:S04]  /*82360*/  LDL.LU.64 R28, [R1+0x6498] ;  /* 0x00649800011c7983 */ /* 0x001ee80000300a00 */
[----:B------:R0:W-:Y:S04]  /*82370*/  STL [R1+0x4ab0], R12 ;  /* 0x004ab00c01007387 */ /* 0x0001e80000100800 */
[----:B0-----:R-:W4:Y:S04]  /*82380*/  LDL.LU.64 R12, [R1+0x6490] ;  /* 0x00649000010c7983 */ /* 0x001f280000300a00 */
[----:B------:R0:W-:Y:S04]  /*82390*/  STL.64 [R1+0x4ac0], R10 ;  /* 0x004ac00a01007387 */ /* 0x0001e80000100a00 */
[----:B0-----:R-:W2:Y:S04]  /*823a0*/  LDL.LU.64 R10, [R1+0x6488] ;  /* 0x00648800010a7983 */ /* 0x001ea80000300a00 */
[----:B------:R0:W-:Y:S04]  /*823b0*/  STL [R1+0x4aa8], R18 ;  /* 0x004aa81201007387 */ /* 0x0001e80000100800 */
[----:B0-----:R-:W2:Y:S04]  /*823c0*/  LDL.LU.64 R18, [R1+0x6480] ;  /* 0x0064800001127983 */ /* 0x001ea80000300a00 */
[----:B------:R0:W-:Y:S04]  /*823d0*/  STL.64 [R1+0x6458], R24 ;  /* 0x0064581801007387 */ /* 0x0001e80000100a00 */
[----:B0-----:R1:W2:Y:S04]  /*823e0*/  LDL.64 R24, [R1+0x4ab0] ;  /* 0x004ab00001187983 */ /* 0x0012a80000100a00 */
[----:B------:R-:W-:Y:S04]  /*823f0*/  STL.64 [R1+0x6470], R8 ;  /* 0x0064700801007387 */ /* 0x000fe80000100a00 */
[----:B------:R0:W-:Y:S04]  /*82400*/  STL [R1+0x6478], R9 ;  /* 0x0064780901007387 */ /* 0x0001e80000100800 */
[----:B0-----:R1:W2:Y:S04]  /*82410*/  LDL.64 R8, [R1+0x4aa8] ;  /* 0x004aa80001087983 */ /* 0x0012a80000100a00 */
[----:B--2---:R-:W2:Y:S04]  /*82420*/  LDL.LU R9, [R1+0x227c] ;  /* 0x00227c0001097983 */ /* 0x004ea80000300800 */
[----:B------:R0:W-:Y:S04]  /*82430*/  STL.64 [R1+0x6460], R26 ;  /* 0x0064601a01007387 */ /* 0x0001e80000100a00 */
[----:B0-----:R-:W3:Y:S04]  /*82440*/  LDL.LU R26, [R1+0x10] ;  /* 0x00001000011a7983 */ /* 0x001ee80000300800 */
[----:B------:R0:W-:Y:S04]  /*82450*/  STL.64 [R1+0x6468], R16 ;  /* 0x0064681001007387 */ /* 0x0001e80000100a00 */
[----:B0-----:R1:W3:Y:S01]  /*82460*/  LDL.64 R16, [R1+0x4ab8] ;  /* 0x004ab80001107983 */ /* 0x0012e20000100a00 */
[----:B--2---:R-:W-:-:S02]  /*82470*/  IMAD.X R25, R9, 0x1, R3, P4 ;  /* 0x0000000109197824 */ /* 0x004fc400020e0603 */
[C---:B---3--:R-:W-:Y:S02]  /*82480*/  IMAD.X R17, R9.reuse, 0x1, R5, P1 ;  /* 0x0000000109117824 */ /* 0x048fe400008e0605 */
[----:B------:R-:W-:-:S03]  /*82490*/  IMAD.X R9, R9, 0x1, R7, P2 ;  /* 0x0000000109097824 */ /* 0x000fc600010e0607 */
[----:B------:R-:W-:Y:S04]  /*824a0*/  STL [R1+0x4abc], R17 ;  /* 0x004abc1101007387 */ /* 0x000fe80000100800 */
[----:B------:R-:W-:Y:S04]  /*824b0*/  STL [R1+0x4ab4], R25 ;  /* 0x004ab41901007387 */ /* 0x000fe80000100800 */
[----:B------:R0:W-:Y:S04]  /*824c0*/  STL.64 [R1+0x6450], R18 ;  /* 0x0064501201007387 */ /* 0x0001e80000100a00 */
[----:B0-----:R-:W2:Y:S04]  /*824d0*/  LDL R18, [R1+0x14] ;  /* 0x0000140001127983 */ /* 0x001ea80000100800 */
[----:B------:R0:W-:Y:S04]  /*824e0*/  STL [R1+0x4aac], R9 ;  /* 0x004aac0901007387 */ /* 0x0001e80000100800 */
[----:B0-----:R1:W3:Y:S01]  /*824f0*/  LDL.LU R9, [R1+0x6478] ;  /* 0x0064780001097983 */ /* 0x0012e20000300800 */
[----:B------:R-:W-:-:S05]  /*82500*/  IADD3 R8, P2, PT, R26, R0, RZ ;  /* 0x000000001a087210 */ /* 0x000fca0007f5e0ff */
[----:B------:R3:W-:Y:S04]  /*82510*/  STL [R1+0x4a90], R8 ;  /* 0x004a900801007387 */ /* 0x0007e80000100800 */
[----:B---3--:R-:W3:Y:S01]  /*82520*/  LDL.LU.64 R8, [R1+0x6470] ;  /* 0x0064700001087983 */ /* 0x008ee20000300a00 */
[C---:B------:R-:W-:Y:S02]  /*82530*/  IADD3 R16, P1, PT, R26.reuse, R4, RZ ;  /* 0x000000041a107210 */ /* 0x040fe40007f3e0ff */
[----:B------:R-:W-:-:S05]  /*82540*/  IADD3 R24, P4, PT, R26, R2, RZ ;  /* 0x000000021a187210 */ /* 0x000fca0007f9e0ff */
[C---:B------:R-:W-:Y:S02]  /*82550*/  IMAD.X R25, R29.reuse, 0x1, R5, P4 ;  /* 0x000000011d197824 */ /* 0x040fe400020e0605 */
[----:B---3--:R-:W-:Y:S01]  /*82560*/  IMAD.X R17, R29, 0x1, R8, P1 ;  /* 0x000000011d117824 */ /* 0x008fe200008e0608 */
[----:B------:R-:W-:-:S04]  /*82570*/  IADD3 R26, P1, PT, R26, R6, RZ ;  /* 0x000000061a1a7210 */ /* 0x000fc80007f3e0ff */
[----:B------:R0:W-:Y:S04]  /*82580*/  STL.64 [R1+0x4aa0], R16 ;  /* 0x004aa01001007387 */ /* 0x0001e80000100a00 */
[----:B0-----:R-:W3:Y:S04]  /*82590*/  LDL.LU.64 R16, [R1+0x6468] ;  /* 0x0064680001107983 */ /* 0x001ee80000300a00 */
[----:B------:R0:W-:Y:S04]  /*825a0*/  STL [R1+0x4a88], R26 ;  /* 0x004a881a01007387 */ /* 0x0001e80000100800 */
[----:B0-----:R-:W3:Y:S04]  /*825b0*/  LDL.LU.64 R26, [R1+0x6460] ;  /* 0x00646000011a7983 */ /* 0x001ee80000300a00 */
[----:B------:R0:W-:Y:S04]  /*825c0*/  STL.64 [R1+0x4a98], R24 ;  /* 0x004a981801007387 */ /* 0x0001e80000100a00 */
[----:B0-----:R-:W3:Y:S01]  /*825d0*/  LDL.LU.64 R24, [R1+0x6458] ;  /* 0x0064580001187983 */ /* 0x001ee20000300a00 */
[----:B--2---:R-:W-:-:S03]  /*825e0*/  IADD3 R18, P4, PT, R18, R4, RZ ;  /* 0x0000000412127210 */ /* 0x004fc60007f9e0ff */
[----:B---3--:R0:W-:Y:S04]  /*825f0*/  STL.64 [R1+0x6430], R24 ;  /* 0x0064301801007387 */ /* 0x0081e80000100a00 */
[----:B0-----:R1:W2:Y:S04]  /*82600*/  LDL.64 R24, [R1+0x4a90] ;  /* 0x004a900001187983 */ /* 0x0012a80000100a00 */
[----:B------:R0:W-:Y:S04]  /*82610*/  STL [R1+0x4a80], R18 ;  /* 0x004a801201007387 */ /* 0x0001e80000100800 */
[----:B0-----:R-:W3:Y:S04]  /*82620*/  LDL.LU.64 R18, [R1+0x6450] ;  /* 0x0064500001127983 */ /* 0x001ee80000300a00 */
[----:B------:R0:W-:Y:S04]  /*82630*/  STL.64 [R1+0x6438], R4 ;  /* 0x0064380401007387 */ /* 0x0001e80000100a00 */
[----:B0-----:R-:W4:Y:S01]  /*82640*/  LDL.LU R4, [R1+0x14] ;  /* 0x0000140001047983 */ /* 0x001f220000300800 */
[----:B--2---:R-:W-:-:S03]  /*82650*/  IMAD.X R25, R29, 0x1, R3, P2 ;  /* 0x000000011d197824 */ /* 0x004fc600010e0603 */
[----:B------:R-:W2:Y:S04]  /*82660*/  LDL.LU R29, [R1+0x6448] ;  /* 0x00644800011d7983 */ /* 0x000ea80000300800 */
[----:B------:R-:W-:Y:S04]  /*82670*/  STL [R1+0x4a94], R25 ;  /* 0x004a941901007387 */ /* 0x000fe80000100800 */
[----:B---3--:R-:W-:Y:S04]  /*82680*/  STL.64 [R1+0x6418], R18 ;  /* 0x0064181201007387 */ /* 0x008fe80000100a00 */
[----:B------:R0:W-:Y:S04]  /*82690*/  STL [R1+0x6420], R19 ;  /* 0x0064201301007387 */ /* 0x0001e80000100800 */
[----:B0-----:R1:W3:Y:S04]  /*826a0*/  LDL.64 R18, [R1+0x4a88] ;  /* 0x004a880001127983 */ /* 0x0012e80000100a00 */
[----:B---3--:R-:W3:Y:S04]  /*826b0*/  LDL.LU R19, [R1+0x2278] ;  /* 0x0022780001137983 */ /* 0x008ee80000300800 */
[----:B----4-:R0:W-:Y:S04]  /*826c0*/  STL.64 [R1+0x6428], R12 ;  /* 0x0064280c01007387 */ /* 0x0101e80000100a00 */
[----:B0-----:R-:W4:Y:S04]  /*826d0*/  LDL R12, [R1+0x18] ;  /* 0x00001800010c7983 */ /* 0x001f280000100800 */
[----:B----4-:R0:W-:Y:S04]  /*826e0*/  STL.64 [R1+0x6440], R12 ;  /* 0x0064400c01007387 */ /* 0x0101e80000100a00 */
[----:B0-----:R1:W2:Y:S01]  /*826f0*/  LDL.64 R12, [R1+0x4a80] ;  /* 0x004a8000010c7983 */ /* 0x0012a20000100a00 */
[----:B---3--:R-:W-:Y:S01]  /*82700*/  IMAD.X R19, R19, 0x1, R7, P1 ;  /* 0x0000000113137824 */ /* 0x008fe200008e0607 */
[----:B------:R-:W-:-:S02]  /*82710*/  IADD3 R24, P2, PT, R4, R2, RZ ;  /* 0x0000000204187210 */ /* 0x000fc40007f5e0ff */
[C---:B------:R-:W-:Y:S02]  /*82720*/  IADD3 R18, P1, PT, R4.reuse, R0, RZ ;  /* 0x0000000004127210 */ /* 0x040fe40007f3e0ff */
[----:B------:R-:W-:Y:S01]  /*82730*/  STL [R1+0x4a8c], R19 ;  /* 0x004a8c1301007387 */ /* 0x000fe20000100800 */
[----:B--2---:R-:W-:Y:S01]  /*82740*/  IMAD.X R13, R29, 0x1, R8, P4 ;  /* 0x000000011d0d7824 */ /* 0x004fe200020e0608 */
[----:B------:R-:W-:-:S04]  /*82750*/  IADD3 R4, P4, PT, R4, R6, RZ ;  /* 0x0000000604047210 */ /* 0x000fc80007f9e0ff */
[----:B------:R0:W-:Y:S04]  /*82760*/  STL [R1+0x4a84], R13 ;  /* 0x004a840d01007387 */ /* 0x0001e80000100800 */
[----:B0-----:R-:W2:Y:S04]  /*82770*/  LDL.LU.64 R12, [R1+0x6440] ;  /* 0x00644000010c7983 */ /* 0x001ea80000300a00 */
[----:B------:R0:W-:Y:S04]  /*82780*/  STL [R1+0x4a68], R4 ;  /* 0x004a680401007387 */ /* 0x0001e80000100800 */
[----:B0-----:R-:W3:Y:S01]  /*82790*/  LDL.LU.64 R4, [R1+0x6438] ;  /* 0x0064380001047983 */ /* 0x001ee20000300a00 */
[----:B------:R-:W-:-:S02]  /*827a0*/  IMAD.X R19, R29, 0x1, R3, P1 ;  /* 0x000000011d137824 */ /* 0x000fc400008e0603 */
[----:B---3--:R-:W-:Y:S01]  /*827b0*/  IMAD.X R25, R29, 0x1, R5, P2 ;  /* 0x000000011d197824 */ /* 0x008fe200010e0605 */
[----:B--2---:R-:W-:-:S04]  /*827c0*/  IADD3 R12, P2, PT, R12, R4, RZ ;  /* 0x000000040c0c7210 */ /* 0x004fc80007f5e0ff */
[----:B------:R0:W-:Y:S04]  /*827d0*/  STL.64 [R1+0x4a78], R24 ;  /* 0x004a781801007387 */ /* 0x0001e80000100a00 */
[----:B0-----:R-:W2:Y:S04]  /*827e0*/  LDL.LU.64 R24, [R1+0x6430] ;  /* 0x0064300001187983 */ /* 0x001ea80000300a00 */
[----:B------:R0:W-:Y:S04]  /*827f0*/  STL [R1+0x4a60], R12 ;  /* 0x004a600c01007387 */ /* 0x0001e80000100800 */
[----:B0-----:R-:W3:Y:S04]  /*82800*/  LDL.LU.64 R12, [R1+0x6428] ;  /* 0x00642800010c7983 */ /* 0x001ee80000300a00 */
[----:B------:R0:W-:Y:S04]  /*82810*/  STL.64 [R1+0x6400], R4 ;  /* 0x0064000401007387 */ /* 0x0001e80000100a00 */
[----:B0-----:R-:W4:Y:S04]  /*82820*/  LDL.LU R4, [R1+0x18] ;  /* 0x0000180001047983 */ /* 0x001f280000300800 */
[----:B------:R0:W-:Y:S04]  /*82830*/  STL.64 [R1+0x4a70], R18 ;  /* 0x004a701201007387 */ /* 0x0001e80000100a00 */
[----:B0-----:R1:W2:Y:S01]  /*82840*/  LDL.LU R19, [R1+0x6420] ;  /* 0x0064200001137983 */ /* 0x0012a20000300800 */
[----:B----4-:R-:W-:-:S05]  /*82850*/  IADD3 R18, P1, PT, R4, R2, RZ ;  /* 0x0000000204127210 */ /* 0x010fca0007f3e0ff */
[----:B------:R2:W-:Y:S04]  /*82860*/  STL [R1+0x4a58], R18 ;  /* 0x004a581201007387 */ /* 0x0005e80000100800 */
[----:B--2---:R-:W2:Y:S04]  /*82870*/  LDL.LU.64 R18, [R1+0x6418] ;  /* 0x0064180001127983 */ /* 0x004ea80000300a00 */
[----:B--2---:R-:W-:Y:S04]  /*82880*/  STL.64 [R1+0x6410], R18 ;  /* 0x0064101201007387 */ /* 0x004fe80000100a00 */
[----:B---3--:R0:W-:Y:S04]  /*82890*/  STL.64 [R1+0x6408], R12 ;  /* 0x0064080c01007387 */ /* 0x0081e80000100a00 */
[----:B0-----:R1:W2:Y:S04]  /*828a0*/  LDL.64 R12, [R1+0x4a60] ;  /* 0x004a6000010c7983 */ /* 0x0012a80000100a00 */
[----:B------:R-:W-:Y:S04]  /*828b0*/  STL.64 [R1+0x63f0], R2 ;  /* 0x0063f00201007387 */ /* 0x000fe80000100a00 */
[----:B------:R0:W-:Y:S04]  /*828c0*/  STL [R1+0x63f8], R3 ;  /* 0x0063f80301007387 */ /* 0x0001e80000100800 */
[----:B0-----:R1:W3:Y:S02]  /*828d0*/  LDL.64 R2, [R1+0x4a68] ;  /* 0x004a680001027983 */ /* 0x0012e40000100a00 */
[----:B---3--:R-:W-:-:S05]  /*828e0*/  IMAD.X R3, R29, 0x1, R7, P4 ;  /* 0x000000011d037824 */ /* 0x008fca00020e0607 */
[----:B------:R0:W-:Y:S04]  /*828f0*/  STL [R1+0x4a6c], R3 ;  /* 0x004a6c0301007387 */ /* 0x0001e80000100800 */
[----:B0-----:R1:W3:Y:S04]  /*82900*/  LDL.64 R2, [R1+0x4a58] ;  /* 0x004a580001027983 */ /* 0x0012e80000100a00 */
[----:B------:R-:W4:Y:S01]  /*82910*/  LDL.LU R29, [R1+0x28] ;  /* 0x00002800011d7983 */ /* 0x000f220000300800 */
[----:B------:R-:W-:-:S03]  /*82920*/  IADD3 R18, P4, PT, R4, R0, RZ ;  /* 0x0000000004127210 */ /* 0x000fc60007f9e0ff */
[----:B----4-:R0:W-:Y:S04]  /*82930*/  STL [R1+0x6384], R29 ;  /* 0x0063841d01007387 */ /* 0x0101e80000100800 */
[----:B0-----:R-:W4:Y:S04]  /*82940*/  LDL.LU R29, [R1+0x2268] ;  /* 0x00226800011d7983 */ /* 0x001f280000300800 */
[----:B----4-:R0:W-:Y:S04]  /*82950*/  STL [R1+0x63c0], R29 ;  /* 0x0063c01d01007387 */ /* 0x0101e80000100800 */
[----:B0-----:R-:W4:Y:S04]  /*82960*/  LDL.LU R29, [R1+0x1c] ;  /* 0x00001c00011d7983 */ /* 0x001f280000300800 */
[----:B------:R0:W-:Y:S04]  /*82970*/  STL [R1+0x4a50], R18 ;  /* 0x004a501201007387 */ /* 0x0001e80000100800 */
[----:B0-----:R-:W2:Y:S04]  /*82980*/  LDL.LU.64 R18, [R1+0x6410] ;  /* 0x0064100001127983 */ /* 0x001ea80000300a00 */
[----:B------:R0:W-:Y:S04]  /*82990*/  STL [R1+0x63d8], R0 ;  /* 0x0063d80001007387 */ /* 0x0001e80000100800 */
[----:B0-----:R-:W2:Y:S02]  /*829a0*/  LDL.LU R0, [R1+0x2270] ;  /* 0x0022700001007983 */ /* 0x001ea40000300800 */
[----:B--2---:R-:W-:-:S05]  /*829b0*/  IMAD.X R13, R0, 0x1, R8, P2 ;  /* 0x00000001000d7824 */ /* 0x004fca00010e0608 */
[----:B------:R0:W-:Y:S04]  /*829c0*/  STL [R1+0x4a64], R13 ;  /* 0x004a640d01007387 */ /* 0x0001e80000100800 */
[----:B0-----:R-:W2:Y:S01]  /*829d0*/  LDL.LU.64 R12, [R1+0x6408] ;  /* 0x00640800010c7983 */ /* 0x001ea20000300a00 */
[----:B------:R-:W-:-:S03]  /*829e0*/  IADD3 R4, P2, PT, R4, R6, RZ ;  /* 0x0000000604047210 */ /* 0x000fc60007f5e0ff */
[----:B--2---:R0:W-:Y:S04]  /*829f0*/  STL.64 [R1+0x63e8], R12 ;  /* 0x0063e80c01007387 */ /* 0x0041e80000100a00 */
[----:B0-----:R1:W2:Y:S04]  /*82a00*/  LDL.64 R12, [R1+0x4a50] ;  /* 0x004a5000010c7983 */ /* 0x0012a80000100a00 */
[----:B------:R0:W-:Y:S04]  /*82a10*/  STL [R1+0x4a48], R4 ;  /* 0x004a480401007387 */ /* 0x0001e80000100800 */
[----:B0-----:R-:W3:Y:S04]  /*82a20*/  LDL.LU.64 R4, [R1+0x6400] ;  /* 0x0064000001047983 */ /* 0x001ee80000300a00 */
[----:B------:R-:W-:Y:S01]  /*82a30*/  STL.64 [R1+0x63e0], R6 ;  /* 0x0063e00601007387 */ /* 0x000fe20000100a00 */
[----:B---3--:R-:W-:-:S05]  /*82a40*/  IMAD.X R3, R0, 0x1, R5, P1 ;  /* 0x0000000100037824 */ /* 0x008fca00008e0605 */
[----:B------:R0:W-:Y:S04]  /*82a50*/  STL [R1+0x4a5c], R3 ;  /* 0x004a5c0301007387 */ /* 0x0001e80000100800 */
[----:B0-----:R1:W3:Y:S01]  /*82a60*/  LDL.LU R3, [R1+0x63f8] ;  /* 0x0063f80001037983 */ /* 0x0012e20000300800 */
[----:B----4-:R-:W-:-:S05]  /*82a70*/  IADD3 R2, P1, PT, R29, R4, RZ ;  /* 0x000000041d027210 */ /* 0x010fca0007f3e0ff */
[----:B------:R3:W-:Y:S04]  /*82a80*/  STL [R1+0x4a40], R2 ;  /* 0x004a400201007387 */ /* 0x0007e80000100800 */
[----:B---3--:R-:W2:Y:S04]  /*82a90*/  LDL.LU.64 R2, [R1+0x63f0] ;  /* 0x0063f00001027983 */ /* 0x008ea80000300a00 */
[----:B------:R0:W-:Y:S04]  /*82aa0*/  STL.64 [R1+0x63d0], R24 ;  /* 0x0063d01801007387 */ /* 0x0001e80000100a00 */
[----:B0-----:R1:W3:Y:S04]  /*82ab0*/  LDL.64 R24, [R1+0x4a48] ;  /* 0x004a480001187983 */ /* 0x0012e80000100a00 */
[----:B------:R-:W-:Y:S04]  /*82ac0*/  STL.64 [R1+0x63b8], R4 ;  /* 0x0063b80401007387 */ /* 0x000fe80000100a00 */
[----:B------:R0:W-:Y:S04]  /*82ad0*/  STL [R1+0x63c4], R5 ;  /* 0x0063c40501007387 */ /* 0x0001e80000100800 */
[----:B0-----:R-:W4:Y:S01]  /*82ae0*/  LDL.64 R4, [R1+0x4a40] ;  /* 0x004a400001047983 */ /* 0x001f220000100a00 */
[----:B--2---:R-:W-:Y:S01]  /*82af0*/  IMAD.X R13, R0, 0x1, R3, P4 ;  /* 0x00000001000d7824 */ /* 0x004fe200020e0603 */
[----:B------:R-:W-:-:S02]  /*82b00*/  IADD3 R6, P4, PT, R29, R2, RZ ;  /* 0x000000021d067210 */ /* 0x000fc40007f9e0ff */
[----:B----4-:R-:W-:Y:S04]  /*82b10*/  STL [R1+0x63c8], R4 ;  /* 0x0063c80401007387 */ /* 0x010fe80000100800 */
[----:B------:R0:W-:Y:S04]  /*82b20*/  STL [R1+0x4a54], R13 ;  /* 0x004a540d01007387 */ /* 0x0001e80000100800 */
[----:B0-----:R-:W2:Y:S04]  /*82b30*/  LDL.LU.64 R12, [R1+0x63e8] ;  /* 0x0063e800010c7983 */ /* 0x001ea80000300a00 */
[----:B------:R0:W-:Y:S04]  /*82b40*/  STL [R1+0x4a38], R6 ;  /* 0x004a380601007387 */ /* 0x0001e80000100800 */
[----:B0-----:R-:W3:Y:S04]  /*82b50*/  LDL.LU.64 R6, [R1+0x63e0] ;  /* 0x0063e00001067983 */ /* 0x001ee80000300a00 */
[----:B------:R-:W-:Y:S04]  /*82b60*/  STL.64 [R1+0x63a8], R2 ;  /* 0x0063a80201007387 */ /* 0x000fe80000100a00 */
[----:B------:R0:W-:Y:S04]  /*82b70*/  STL [R1+0x63b0], R3 ;  /* 0x0063b00301007387 */ /* 0x0001e80000100800 */
[----:B0-----:R1:W4:Y:S01]  /*82b80*/  LDL.64 R2, [R1+0x4a38] ;  /* 0x004a380001027983 */ /* 0x0013220000100a00 */
[----:B---3--:R-:W-:-:S03]  /*82b90*/  IMAD.X R25, R0, 0x1, R7, P2 ;  /* 0x0000000100197824 */ /* 0x008fc600010e0607 */
[----:B----4-:R-:W3:Y:S04]  /*82ba0*/  LDL R3, [R1+0x226c] ;  /* 0x00226c0001037983 */ /* 0x010ee80000100800 */
[----:B------:R-:W4:Y:S04]  /*82bb0*/  LDL.LU R0, [R1+0x63d8] ;  /* 0x0063d80001007983 */ /* 0x000f280000300800 */
[----:B------:R0:W-:Y:S04]  /*82bc0*/  STL [R1+0x4a4c], R25 ;  /* 0x004a4c1901007387 */ /* 0x0001e80000100800 */
[----:B0-----:R-:W2:Y:S01]  /*82bd0*/  LDL.LU.64 R24, [R1+0x63d0] ;  /* 0x0063d00001187983 */ /* 0x001ea20000300a00 */
[----:B----4-:R-:W-:Y:S01]  /*82be0*/  IADD3 R4, P2, PT, R29, R0, RZ ;  /* 0x000000001d047210 */ /* 0x010fe20007f5e0ff */
[----:B---3--:R-:W-:-:S02]  /*82bf0*/  IMAD.X R5, R3, 0x1, R8, P1 ;  /* 0x0000000103057824 */ /* 0x008fc400008e0608 */
[----:B--2---:R0:W-:Y:S04]  /*82c00*/  STL.64 [R1+0x6390], R24 ;  /* 0x0063901801007387 */ /* 0x0041e80000100a00 */
[----:B0-----:R-:W2:Y:S04]  /*82c10*/  LDL.LU R24, [R1+0x20] ;  /* 0x0000200001187983 */ /* 0x001ea80000300800 */
[----:B------:R0:W-:Y:S04]  /*82c20*/  STL [R1+0x4a30], R4 ;  /* 0x004a300401007387 */ /* 0x0001e80000100800 */
[----:B0-----:R1:W3:Y:S04]  /*82c30*/  LDL.LU R4, [R1+0x63c8] ;  /* 0x0063c80001047983 */ /* 0x0012e80000300800 */
[----:B------:R0:W-:Y:S04]  /*82c40*/  STL [R1+0x4a44], R5 ;  /* 0x004a440501007387 */ /* 0x0001e80000100800 */
[----:B0-----:R1:W4:Y:S01]  /*82c50*/  LDL.LU R5, [R1+0x63c4] ;  /* 0x0063c40001057983 */ /* 0x0013220000300800 */
[----:B---3--:R-:W-:-:S03]  /*82c60*/  IADD3 R4, P1, PT, R29, R6, RZ ;  /* 0x000000061d047210 */ /* 0x008fc60007f3e0ff */
[----:B------:R-:W3:Y:S04]  /*82c70*/  LDL.LU R29, [R1+0x63c0] ;  /* 0x0063c000011d7983 */ /* 0x000ee80000300800 */
[----:B------:R4:W-:Y:S04]  /*82c80*/  STL [R1+0x4a28], R4 ;  /* 0x004a280401007387 */ /* 0x0009e80000100800 */
[----:B----4-:R-:W4:Y:S04]  /*82c90*/  LDL.LU.64 R4, [R1+0x63b8] ;  /* 0x0063b80001047983 */ /* 0x010f280000300a00 */
[----:B------:R0:W-:Y:S04]  /*82ca0*/  STL.64 [R1+0x6388], R12 ;  /* 0x0063880c01007387 */ /* 0x0001e80000100a00 */
[----:B0-----:R1:W2:Y:S01]  /*82cb0*/  LDL.64 R12, [R1+0x4a30] ;  /* 0x004a3000010c7983 */ /* 0x0012a20000100a00 */
[----:B----4-:R-:W-:-:S05]  /*82cc0*/  IMAD.X R3, R3, 0x1, R5, P4 ;  /* 0x0000000103037824 */ /* 0x010fca00020e0605 */
[----:B------:R0:W-:Y:S04]  /*82cd0*/  STL [R1+0x4a3c], R3 ;  /* 0x004a3c0301007387 */ /* 0x0001e80000100800 */
[----:B0-----:R1:W4:Y:S01]  /*82ce0*/  LDL.LU R3, [R1+0x63b0] ;  /* 0x0063b00001037983 */ /* 0x0013220000300800 */
[----:B--2---:R-:W-:-:S05]  /*82cf0*/  IADD3 R2, P4, PT, R24, R4, RZ ;  /* 0x0000000418027210 */ /* 0x004fca0007f9e0ff */
[----:B------:R4:W-:Y:S04]  /*82d00*/  STL [R1+0x4a20], R2 ;  /* 0x004a200201007387 */ /* 0x0009e80000100800 */
[----:B----4-:R-:W2:Y:S04]  /*82d10*/  LDL.LU.64 R2, [R1+0x63a8] ;  /* 0x0063a80001027983 */ /* 0x010ea80000300a00 */
[----:B------:R0:W-:Y:S04]  /*82d20*/  STL.64 [R1+0x6398], R4 ;  /* 0x0063980401007387 */ /* 0x0001e80000100a00 */
[----:B0-----:R-:W4:Y:S04]  /*82d30*/  LDL.64 R4, [R1+0x4a20] ;  /* 0x004a200001047983 */ /* 0x001f280000100a00 */
[----:B----4-:R-:W-:Y:S04]  /*82d40*/  STL [R1+0x63a0], R4 ;  /* 0x0063a00401007387 */ /* 0x010fe80000100800 */
[----:B------:R0:W-:Y:S04]  /*82d50*/  STL [R1+0x63a4], R5 ;  /* 0x0063a40501007387 */ /* 0x0001e80000100800 */
[----:B0-----:R1:W4:Y:S04]  /*82d60*/  LDL.64 R4, [R1+0x4a28] ;  /* 0x004a280001047983 */ /* 0x0013280000100a00 */
[----:B----4-:R-:W2:Y:S02]  /*82d70*/  LDL.LU R5, [R1+0x226c] ;  /* 0x00226c0001057983 */ /* 0x010ea40000300800 */
[----:B--2---:R-:W-:-:S02]  /*82d80*/  IMAD.X R13, R5, 0x1, R3, P2 ;  /* 0x00000001050d7824 */ /* 0x004fc400010e0603 */
[----:B------:R-:W-:Y:S01]  /*82d90*/  IMAD.X R5, R5, 0x1, R7, P1 ;  /* 0x0000000105057824 */ /* 0x000fe200008e0607 */
[C---:B------:R-:W-:Y:S02]  /*82da0*/  IADD3 R4, P1, PT, R24.reuse, R0, RZ ;  /* 0x0000000018047210 */ /* 0x040fe40007f3e0ff */
[----:B------:R-:W-:Y:S04]  /*82db0*/  STL [R1+0x4a34], R13 ;  /* 0x004a340d01007387 */ /* 0x000fe80000100800 */
[----:B------:R0:W-:Y:S04]  /*82dc0*/  STL [R1+0x4a2c], R5 ;  /* 0x004a2c0501007387 */ /* 0x0001e80000100800 */
[----:B0-----:R1:W3:Y:S04]  /*82dd0*/  LDL.LU R5, [R1+0x63a4] ;  /* 0x0063a40001057983 */ /* 0x0012e80000300800 */
[----:B------:R0:W-:Y:S04]  /*82de0*/  STL [R1+0x4a10], R4 ;  /* 0x004a100401007387 */ /* 0x0001e80000100800 */
[----:B0-----:R1:W2:Y:S01]  /*82df0*/  LDL.LU R4, [R1+0x63a0] ;  /* 0x0063a00001047983 */ /* 0x0012a20000300800 */
[C---:B------:R-:W-:Y:S01]  /*82e00*/  IADD3 R12, P2, PT, R24.reuse, R2, RZ ;  /* 0x00000002180c7210 */ /* 0x040fe20007f5e0ff */
[----:B---3--:R-:W-:Y:S01]  /*82e10*/  IMAD.X R5, R29, 0x1, R8, P4 ;  /* 0x000000011d057824 */ /* 0x008fe200020e0608 */
[----:B------:R-:W-:-:S04]  /*82e20*/  IADD3 R24, P4, PT, R24, R6, RZ ;  /* 0x0000000618187210 */ /* 0x000fc80007f9e0ff */
[----:B------:R2:W-:Y:S04]  /*82e30*/  STL [R1+0x4a24], R5 ;  /* 0x004a240501007387 */ /* 0x0005e80000100800 */
[----:B--2---:R-:W2:Y:S04]  /*82e40*/  LDL.LU.64 R4, [R1+0x6398] ;  /* 0x0063980001047983 */ /* 0x004ea80000300a00 */
[----:B------:R0:W-:Y:S04]  /*82e50*/  STL [R1+0x4a08], R24 ;  /* 0x004a081801007387 */ /* 0x0001e80000100800 */
[----:B0-----:R-:W3:Y:S01]  /*82e60*/  LDL.LU.64 R24, [R1+0x6390] ;  /* 0x0063900001187983 */ /* 0x001ee20000300a00 */
[----:B--2---:R-:W-:-:S03]  /*82e70*/  IMAD.X R13, R29, 0x1, R5, P2 ;  /* 0x000000011d0d7824 */ /* 0x004fc600010e0605 */
[----:B---3--:R0:W-:Y:S04]  /*82e80*/  STL.64 [R1+0x6370], R24 ;  /* 0x0063701801007387 */ /* 0x0081e80000100a00 */
[----:B0-----:R-:W2:Y:S04]  /*82e90*/  LDL R25, [R1+0x24] ;  /* 0x0000240001197983 */ /* 0x001ea80000100800 */
[----:B------:R0:W-:Y:S04]  /*82ea0*/  STL.64 [R1+0x4a18], R12 ;  /* 0x004a180c01007387 */ /* 0x0001e80000100a00 */
[----:B0-----:R-:W3:Y:S04]  /*82eb0*/  LDL.LU.64 R12, [R1+0x6388] ;  /* 0x00638800010c7983 */ /* 0x001ee80000300a00 */
[----:B---3--:R-:W-:Y:S04]  /*82ec0*/  STL.64 [R1+0x6378], R12 ;  /* 0x0063780c01007387 */ /* 0x008fe80000100a00 */
[----:B------:R0:W-:Y:S04]  /*82ed0*/  STL [R1+0x6380], R13 ;  /* 0x0063800d01007387 */ /* 0x0001e80000100800 */
[----:B0-----:R1:W3:Y:S04]  /*82ee0*/  LDL.64 R12, [R1+0x4a08] ;  /* 0x004a0800010c7983 */ /* 0x0012e80000100a00 */
[----:B------:R0:W-:Y:S04]  /*82ef0*/  STL.64 [R1+0x6360], R18 ;  /* 0x0063601201007387 */ /* 0x0001e80000100a00 */
[----:B0-----:R1:W4:Y:S01]  /*82f00*/  LDL.64 R18, [R1+0x4a10] ;  /* 0x004a100001127983 */ /* 0x0013220000100a00 */
[----:B--2---:R-:W-:-:S03]  /*82f10*/  IADD3 R24, P2, PT, R25, R4, RZ ;  /* 0x0000000419187210 */ /* 0x004fc60007f5e0ff */
[----:B------:R0:W-:Y:S04]  /*82f20*/  STL.64 [R1+0x6368], R4 ;  /* 0x0063680401007387 */ /* 0x0001e80000100a00 */
[----:B0-----:R-:W2:Y:S01]  /*82f30*/  LDL.LU R4, [R1+0x24] ;  /* 0x0000240001047983 */ /* 0x001ea20000300800 */
[C---:B---3--:R-:W-:Y:S02]  /*82f40*/  IMAD.X R13, R29.reuse, 0x1, R7, P4 ;  /* 0x000000011d0d7824 */ /* 0x048fe400020e0607 */
[----:B----4-:R-:W-:-:S05]  /*82f50*/  IMAD.X R19, R29, 0x1, R3, P1 ;  /* 0x000000011d137824 */ /* 0x010fca00008e0603 */
[----:B------:R0:W-:Y:S04]  /*82f60*/  STL [R1+0x4a14], R19 ;  /* 0x004a141301007387 */ /* 0x0001e80000100800 */
[----:B0-----:R-:W3:Y:S04]  /*82f70*/  LDL R19, [R1+0x2264] ;  /* 0x0022640001137983 */ /* 0x001ee80000100800 */
[----:B------:R-:W4:Y:S04]  /*82f80*/  LDL.LU R29, [R1+0x6384] ;  /* 0x00638400011d7983 */ /* 0x000f280000300800 */
[----:B------:R0:W-:Y:S04]  /*82f90*/  STL [R1+0x4a0c], R13 ;  /* 0x004a0c0d01007387 */ /* 0x0001e80000100800 */
[----:B0-----:R1:W4:Y:S01]  /*82fa0*/  LDL.LU R13, [R1+0x6380] ;  /* 0x00638000010d7983 */ /* 0x0013220000300800 */
[----:B--2---:R-:W-:-:S05]  /*82fb0*/  IADD3 R12, P4, PT, R4, R0, RZ ;  /* 0x00000000040c7210 */ /* 0x004fca0007f9e0ff */
[----:B------:R4:W-:Y:S01]  /*82fc0*/  STL [R1+0x49f0], R12 ;  /* 0x0049f00c01007387 */ /* 0x0009e20000100800 */
[----:B---3--:R-:W-:-:S03]  /*82fd0*/  IMAD.X R25, R19, 0x1, R8, P2 ;  /* 0x0000000113197824 */ /* 0x008fc600010e0608 */
[----:B----4-:R-:W2:Y:S04]  /*82fe0*/  LDL.LU.64 R12, [R1+0x6378] ;  /* 0x00637800010c7983 */ /* 0x010ea80000300a00 */
[----:B------:R0:W-:Y:S04]  /*82ff0*/  STL.64 [R1+0x4a00], R24 ;  /* 0x004a001801007387 */ /* 0x0001e80000100a00 */
[----:B0-----:R-:W3:Y:S01]  /*83000*/  LDL.LU.64 R24, [R1+0x6370] ;  /* 0x0063700001187983 */ /* 0x001ee20000300a00 */
[C---:B------:R-:W-:Y:S02]  /*83010*/  IADD3 R18, P1, PT, R4.reuse, R2, RZ ;  /* 0x0000000204127210 */ /* 0x040fe40007f3e0ff */
[----:B------:R-:W-:Y:S01]  /*83020*/  IADD3 R4, P2, PT, R4, R6, RZ ;  /* 0x0000000604047210 */ /* 0x000fe20007f5e0ff */
[----:B---3--:R0:W-:Y:S04]  /*83030*/  STL.64 [R1+0x6358], R24 ;  /* 0x0063581801007387 */ /* 0x0081e80000100a00 */
[----:B0-----:R1:W3:Y:S04]  /*83040*/  LDL.64 R24, [R1+0x49f0] ;  /* 0x0049f00001187983 */ /* 0x0012e80000100a00 */
[----:B--2---:R-:W-:Y:S04]  /*83050*/  STL.64 [R1+0x6350], R12 ;  /* 0x0063500c01007387 */ /* 0x004fe80000100a00 */
[----:B------:R0:W-:Y:S04]  /*83060*/  STL [R1+0x49e8], R4 ;  /* 0x0049e80401007387 */ /* 0x0001e80000100800 */
[----:B0-----:R-:W2:Y:S02]  /*83070*/  LDL.LU.64 R4, [R1+0x6368] ;  /* 0x0063680001047983 */ /* 0x001ea40000300a00 */
[----:B--2---:R-:W-:-:S05]  /*83080*/  IMAD.X R19, R19, 0x1, R5, P1 ;  /* 0x0000000113137824 */ /* 0x004fca00008e0605 */
[----:B------:R0:W-:Y:S04]  /*83090*/  STL.64 [R1+0x49f8], R18 ;  /* 0x0049f81201007387 */ /* 0x0001e80000100a00 */
[----:B0-----:R-:W2:Y:S04]  /*830a0*/  LDL.LU.64 R18, [R1+0x6360] ;  /* 0x0063600001127983 */ /* 0x001ea80000300a00 */
[----:B--2---:R0:W-:Y:S04]  /*830b0*/  STL.64 [R1+0x6338], R18 ;  /* 0x0063381201007387 */ /* 0x0041e80000100a00 */
[----:B------:R-:W-:Y:S04]  /*830c0*/  STL.64 [R1+0x6340], R4 ;  /* 0x0063400401007387 */ /* 0x000fe80000100a00 */
[----:B------:R2:W-:Y:S01]  /*830d0*/  STL [R1+0x6348], R5 ;  /* 0x0063480501007387 */ /* 0x0005e20000100800 */
[----:B0-----:R-:W-:-:S03]  /*830e0*/  IADD3 R18, P1, PT, R29, R4, RZ ;  /* 0x000000041d127210 */ /* 0x001fc60007f3e0ff */
[----:B--2---:R1:W2:Y:S04]  /*830f0*/  LDL.64 R4, [R1+0x49e8] ;  /* 0x0049e80001047983 */ /* 0x0042a80000100a00 */
[----:B--2---:R-:W3:Y:S04]  /*83100*/  LDL.LU R5, [R1+0x2264] ;  /* 0x0022640001057983 */ /* 0x004ee80000300800 */
[----:B------:R-:W2:Y:S01]  /*83110*/  LDL R19, [R1+0x2260] ;  /* 0x0022600001137983 */ /* 0x000ea20000100800 */
[----:B---3--:R-:W-:Y:S01]  /*83120*/  IMAD.X R25, R5, 0x1, R3, P4 ;  /* 0x0000000105197824 */ /* 0x008fe200020e0603 */
[----:B------:R-:W-:Y:S01]  /*83130*/  IADD3 R12, P4, PT, R29, R2, RZ ;  /* 0x000000021d0c7210 */ /* 0x000fe20007f9e0ff */
[----:B------:R-:W-:-:S03]  /*83140*/  IMAD.X R5, R5, 0x1, R7, P2 ;  /* 0x0000000105057824 */ /* 0x000fc600010e0607 */
[----:B------:R0:W-:Y:S04]  /*83150*/  STL [R1+0x49f4], R25 ;  /* 0x0049f41901007387 */ /* 0x0001e80000100800 */
[----:B0-----:R-:W3:Y:S04]  /*83160*/  LDL.LU.64 R24, [R1+0x6358] ;  /* 0x0063580001187983 */ /* 0x001ee80000300a00 */
[----:B------:R0:W-:Y:S04]  /*83170*/  STL [R1+0x49d8], R12 ;  /* 0x0049d80c01007387 */ /* 0x0001e80000100800 */
[----:B0-----:R-:W4:Y:S04]  /*83180*/  LDL.LU.64 R12, [R1+0x6350] ;  /* 0x00635000010c7983 */ /* 0x001f280000300a00 */
[----:B------:R-:W-:Y:S04]  /*83190*/  STL.64 [R1+0x6328], R2 ;  /* 0x0063280201007387 */ /* 0x000fe80000100a00 */
[----:B------:R-:W-:Y:S04]  /*831a0*/  STL [R1+0x6330], R3 ;  /* 0x0063300301007387 */ /* 0x000fe80000100800 */
[----:B------:R0:W-:Y:S04]  /*831b0*/  STL [R1+0x49ec], R5 ;  /* 0x0049ec0501007387 */ /* 0x0001e80000100800 */
[----:B0-----:R1:W3:Y:S01]  /*831c0*/  LDL.LU R5, [R1+0x6348] ;  /* 0x0063480001057983 */ /* 0x0012e20000300800 */
[----:B------:R-:W-:Y:S01]  /*831d0*/  IADD3 R4, P2, PT, R29, R0, RZ ;  /* 0x000000001d047210 */ /* 0x000fe20007f5e0ff */
[----:B--2---:R-:W-:Y:S01]  /*831e0*/  IMAD.X R19, R19, 0x1, R8, P1 ;  /* 0x0000000113137824 */ /* 0x004fe200008e0608 */
[----:B------:R-:W-:-:S03]  /*831f0*/  IADD3 R2, P1, PT, R29, R6, RZ ;  /* 0x000000061d027210 */ /* 0x000fc60007f3e0ff */
[----:B------:R3:W-:Y:S04]  /*83200*/  STL [R1+0x49d0], R4 ;  /* 0x0049d00401007387 */ /* 0x0007e80000100800 */
[----:B---3--:R-:W2:Y:S04]  /*83210*/  LDL.LU.64 R4, [R1+0x6340] ;  /* 0x0063400001047983 */ /* 0x008ea80000300a00 */
[----:B------:R0:W-:Y:S04]  /*83220*/  STL.64 [R1+0x49e0], R18 ;  /* 0x0049e01201007387 */ /* 0x0001e80000100a00 */
[----:B0-----:R-:W3:Y:S04]  /*83230*/  LDL.LU.64 R18, [R1+0x6338] ;  /* 0x0063380001127983 */ /* 0x001ee80000300a00 */
[----:B------:R0:W-:Y:S04]  /*83240*/  STL [R1+0x49c8], R2 ;  /* 0x0049c80201007387 */ /* 0x0001e80000100800 */
[----:B0-----:R1:W2:Y:S04]  /*83250*/  LDL.64 R2, [R1+0x49d8] ;  /* 0x0049d80001027983 */ /* 0x0012a80000100a00 */
[----:B------:R-:W-:Y:S04]  /*83260*/  STL.64 [R1+0x6318], R6 ;  /* 0x0063180601007387 */ /* 0x000fe80000100a00 */
[----:B------:R0:W-:Y:S04]  /*83270*/  STL [R1+0x6320], R7 ;  /* 0x0063200701007387 */ /* 0x0001e80000100800 */
[----:B0-----:R1:W2:Y:S04]  /*83280*/  LDL.64 R6, [R1+0x49d0] ;  /* 0x0049d00001067983 */ /* 0x0012a80000100a00 */
[----:B------:R0:W-:Y:S04]  /*83290*/  STL.64 [R1+0x6310], R24 ;  /* 0x0063101801007387 */ /* 0x0001e80000100a00 */
[----:B0-----:R1:W2:Y:S04]  /*832a0*/  LDL.64 R24, [R1+0x49c8] ;  /* 0x0049c80001187983 */ /* 0x0012a80000100a00 */
[----:B--2---:R-:W2:Y:S04]  /*832b0*/  LDL.LU R25, [R1+0x2260] ;  /* 0x0022600001197983 */ /* 0x004ea80000300800 */
[----:B---3--:R0:W-:Y:S04]  /*832c0*/  STL.64 [R1+0x6300], R18 ;  /* 0x0063001201007387 */ /* 0x0081e80000100a00 */
[----:B0-----:R-:W3:Y:S04]  /*832d0*/  LDL.LU R18, [R1+0x2c] ;  /* 0x00002c0001127983 */ /* 0x001ee80000300800 */
[----:B------:R-:W3:Y:S01]  /*832e0*/  LDL.LU R29, [R1+0x38] ;  /* 0x00003800011d7983 */ /* 0x000ee20000300800 */
[----:B--2---:R-:W-:-:S03]  /*832f0*/  IMAD.X R3, R25, 0x1, R5, P4 ;  /* 0x0000000119037824 */ /* 0x004fc600020e0605 */
[----:B---3--:R0:W-:Y:S04]  /*83300*/  STL [R1+0x62cc], R29 ;  /* 0x0062cc1d01007387 */ /* 0x0081e80000100800 */
[----:B0-----:R-:W2:Y:S04]  /*83310*/  LDL.LU R29, [R1+0x2258] ;  /* 0x00225800011d7983 */ /* 0x001ea80000300800 */
[----:B------:R0:W-:Y:S04]  /*83320*/  STL [R1+0x49dc], R3 ;  /* 0x0049dc0301007387 */ /* 0x0001e80000100800 */
[----:B0-----:R1:W3:Y:S01]  /*83330*/  LDL.LU R3, [R1+0x6330] ;  /* 0x0063300001037983 */ /* 0x0012e20000300800 */
[----:B------:R-:W-:-:S05]  /*83340*/  IADD3 R2, P4, PT, R18, R4, RZ ;  /* 0x0000000412027210 */ /* 0x000fca0007f9e0ff */
[----:B------:R3:W-:Y:S04]  /*83350*/  STL [R1+0x49c0], R2 ;  /* 0x0049c00201007387 */ /* 0x0007e80000100800 */
[----:B---3--:R-:W3:Y:S04]  /*83360*/  LDL.LU.64 R2, [R1+0x6328] ;  /* 0x0063280001027983 */ /* 0x008ee80000300a00 */
[----:B------:R0:W-:Y:S04]  /*83370*/  STL.64 [R1+0x6308], R4 ;  /* 0x0063080401007387 */ /* 0x0001e80000100a00 */
[----:B0-----:R1:W2:Y:S01]  /*83380*/  LDL.64 R4, [R1+0x49c0] ;  /* 0x0049c00001047983 */ /* 0x0012a20000100a00 */
[----:B---3--:R-:W-:-:S03]  /*83390*/  IMAD.X R7, R25, 0x1, R3, P2 ;  /* 0x0000000119077824 */ /* 0x008fc600010e0603 */
[----:B--2---:R-:W2:Y:S04]  /*833a0*/  LDL R5, [R1+0x225c] ;  /* 0x00225c0001057983 */ /* 0x004ea80000100800 */
[----:B------:R0:W-:Y:S04]  /*833b0*/  STL [R1+0x49d4], R7 ;  /* 0x0049d40701007387 */ /* 0x0001e80000100800 */
[----:B0-----:R1:W3:Y:S01]  /*833c0*/  LDL.LU R7, [R1+0x6320] ;  /* 0x0063200001077983 */ /* 0x0012e20000300800 */
[----:B------:R-:W-:-:S05]  /*833d0*/  IADD3 R6, P2, PT, R18, R2, RZ ;  /* 0x0000000212067210 */ /* 0x000fca0007f5e0ff */
[----:B------:R3:W-:Y:S04]  /*833e0*/  STL [R1+0x49b8], R6 ;  /* 0x0049b80601007387 */ /* 0x0007e80000100800 */
[----:B---3--:R-:W3:Y:S01]  /*833f0*/  LDL.LU.64 R6, [R1+0x6318] ;  /* 0x0063180001067983 */ /* 0x008ee20000300a00 */
[----:B--2---:R-:W-:Y:S02]  /*83400*/  IMAD.X R5, R5, 0x1, R8, P4 ;  /* 0x0000000105057824 */ /* 0x004fe400020e0608 */
[----:B---3--:R-:W-:-:S05]  /*83410*/  IMAD.X R25, R25, 0x1, R7, P1 ;  /* 0x0000000119197824 */ /* 0x008fca00008e0607 */
[----:B------:R0:W-:Y:S04]  /*83420*/  STL [R1+0x49cc], R25 ;  /* 0x0049cc1901007387 */ /* 0x0001e80000100800 */
[----:B0-----:R-:W2:Y:S04]  /*83430*/  LDL.LU.64 R24, [R1+0x6310] ;  /* 0x0063100001187983 */ /* 0x001ea80000300a00 */
[----:B------:R0:W-:Y:S04]  /*83440*/  STL.64 [R1+0x62f8], R26 ;  /* 0x0062f81a01007387 */ /* 0x0001e80000100a00 */
[----:B------:R3:W-:Y:S01]  /*83450*/  STL.64 [R1+0x62d8], R14 ;  /* 0x0062d80e01007387 */ /* 0x0007e20000100a00 */
[----:B0-----:R-:W-:-:S02]  /*83460*/  IADD3 R26, P1, PT, R18, R0, RZ ;  /* 0x00000000121a7210 */ /* 0x001fc40007f3e0ff */
[----:B------:R-:W-:Y:S01]  /*83470*/  IADD3 R18, P4, PT, R18, R6, RZ ;  /* 0x0000000612127210 */ /* 0x000fe20007f9e0ff */
[----:B---3--:R1:W3:Y:S04]  /*83480*/  LDL.64 R14, [R1+0x49b8] ;  /* 0x0049b800010e7983 */ /* 0x0082e80000100a00 */
[----:B------:R0:W-:Y:S04]  /*83490*/  STL [R1+0x49c4], R5 ;  /* 0x0049c40501007387 */ /* 0x0001e80000100800 */
[----:B0-----:R-:W3:Y:S04]  /*834a0*/  LDL.LU.64 R4, [R1+0x6308] ;  /* 0x0063080001047983 */ /* 0x001ee80000300a00 */
[----:B------:R0:W-:Y:S04]  /*834b0*/  STL [R1+0x49a8], R18 ;  /* 0x0049a81201007387 */ /* 0x0001e80000100800 */
[----:B0-----:R-:W2:Y:S04]  /*834c0*/  LDL.LU.64 R18, [R1+0x6300] ;  /* 0x0063000001127983 */ /* 0x001ea80000300a00 */
[----:B--2---:R-:W-:Y:S04]  /*834d0*/  STL.64 [R1+0x62e0], R18 ;  /* 0x0062e01201007387 */ /* 0x004fe80000100a00 */
[----:B------:R0:W-:Y:S04]  /*834e0*/  STL [R1+0x62e8], R19 ;  /* 0x0062e81301007387 */ /* 0x0001e80000100800 */
[----:B0-----:R1:W2:Y:S04]  /*834f0*/  LDL.64 R18, [R1+0x49a8] ;  /* 0x0049a80001127983 */ /* 0x0012a80000100a00 */
[----:B--2---:R-:W3:Y:S04]  /*83500*/  LDL.LU R19, [R1+0x225c] ;  /* 0x00225c0001137983 */ /* 0x004ee80000300800 */
[----:B------:R0:W-:Y:S04]  /*83510*/  STL [R1+0x62d0], R6 ;  /* 0x0062d00601007387 */ /* 0x0001e80000100800 */
[----:B0-----:R-:W2:Y:S04]  /*83520*/  LDL.LU R6, [R1+0x30] ;  /* 0x0000300001067983 */ /* 0x001ea80000300800 */
[----:B------:R2:W-:Y:S01]  /*83530*/  STL.64 [R1+0x62f0], R24 ;  /* 0x0062f01801007387 */ /* 0x0005e20000100a00 */
[----:B---3--:R-:W-:-:S02]  /*83540*/  IMAD.X R15, R19, 0x1, R5, P2 ;  /* 0x00000001130f7824 */ /* 0x008fc400010e0605 */
[C---:B------:R-:W-:Y:S02]  /*83550*/  IMAD.X R27, R19.reuse, 0x1, R3, P1 ;  /* 0x00000001131b7824 */ /* 0x040fe400008e0603 */
[----:B------:R-:W-:Y:S01]  /*83560*/  IMAD.X R19, R19, 0x1, R7, P4 ;  /* 0x0000000113137824 */ /* 0x000fe200020e0607 */
[----:B------:R-:W-:Y:S04]  /*83570*/  STL [R1+0x49bc], R15 ;  /* 0x0049bc0f01007387 */ /* 0x000fe80000100800 */
[----:B------:R0:W-:Y:S01]  /*83580*/  STL.64 [R1+0x49b0], R26 ;  /* 0x0049b01a01007387 */ /* 0x0001e20000100a00 */
[----:B--2---:R-:W-:-:S03]  /*83590*/  IADD3 R24, P1, PT, R6, R2, RZ ;  /* 0x0000000206187210 */ /* 0x004fc60007f3e0ff */
[----:B0-----:R-:W2:Y:S04]  /*835a0*/  LDL.LU.64 R26, [R1+0x62f8] ;  /* 0x0062f800011a7983 */ /* 0x001ea80000300a00 */
[----:B------:R0:W-:Y:S04]  /*835b0*/  STL [R1+0x4998], R24 ;  /* 0x0049981801007387 */ /* 0x0001e80000100800 */
[----:B0-----:R-:W3:Y:S04]  /*835c0*/  LDL.LU.64 R24, [R1+0x62f0] ;  /* 0x0062f00001187983 */ /* 0x001ee80000300a00 */
[----:B------:R0:W-:Y:S04]  /*835d0*/  STL [R1+0x49ac], R19 ;  /* 0x0049ac1301007387 */ /* 0x0001e80000100800 */
[----:B0-----:R1:W2:Y:S01]  /*835e0*/  LDL.LU R19, [R1+0x62e8] ;  /* 0x0062e80001137983 */ /* 0x0012a20000300800 */
[----:B------:R-:W-:-:S02]  /*835f0*/  IADD3 R14, P2, PT, R6, R4, RZ ;  /* 0x00000004060e7210 */ /* 0x000fc40007f5e0ff */
[----:B------:R-:W-:-:S03]  /*83600*/  IADD3 R18, P4, PT, R6, R0, RZ ;  /* 0x0000000006127210 */ /* 0x000fc60007f9e0ff */
[----:B------:R-:W-:Y:S02]  /*83610*/  IMAD.X R15, R29, 0x1, R8, P2 ;  /* 0x000000011d0f7824 */ /* 0x000fe400010e0608 */
[----:B------:R2:W-:Y:S04]  /*83620*/  STL [R1+0x4990], R18 ;  /* 0x0049901201007387 */ /* 0x0005e80000100800 */
[----:B--2---:R-:W2:Y:S04]  /*83630*/  LDL.LU.64 R18, [R1+0x62e0] ;  /* 0x0062e00001127983 */ /* 0x004ea80000300a00 */
[----:B------:R0:W-:Y:S04]  /*83640*/  STL.64 [R1+0x49a0], R14 ;  /* 0x0049a00e01007387 */ /* 0x0001e80000100a00 */
[----:B0-----:R-:W2:Y:S04]  /*83650*/  LDL.LU.64 R14, [R1+0x62d8] ;  /* 0x0062d800010e7983 */ /* 0x001ea80000300a00 */
[----:B--2---:R0:W-:Y:S04]  /*83660*/  STL.64 [R1+0x62b0], R14 ;  /* 0x0062b00e01007387 */ /* 0x0041e80000100a00 */
[----:B0-----:R-:W2:Y:S04]  /*83670*/  LDL.LU R14, [R1+0x34] ;  /* 0x00003400010e7983 */ /* 0x001ea80000300800 */
[----:B------:R0:W-:Y:S04]  /*83680*/  STL.64 [R1+0x62b8], R18 ;  /* 0x0062b81201007387 */ /* 0x0001e80000100a00 */
[----:B0-----:R1:W2:Y:S02]  /*83690*/  LDL.64 R18, [R1+0x4998] ;  /* 0x0049980001127983 */ /* 0x0012a40000100a00 */
[----:B--2---:R-:W-:-:S02]  /*836a0*/  IMAD.MOV.U32 R19, RZ, RZ, R6 ;  /* 0x000000ffff137224 */ /* 0x004fc400078e0006 */
[----:B------:R-:W2:Y:S04]  /*836b0*/  LDL.LU R6, [R1+0x62d0] ;  /* 0x0062d00001067983 */ /* 0x000ea80000300800 */
[----:B---3--:R-:W-:Y:S04]  /*836c0*/  STL.64 [R1+0x62c0], R24 ;  /* 0x0062c01801007387 */ /* 0x008fe80000100a00 */
[----:B------:R-:W-:Y:S04]  /*836d0*/  STL [R1+0x62c8], R25 ;  /* 0x0062c81901007387 */ /* 0x000fe80000100800 */
[----:B----4-:R0:W-:Y:S04]  /*836e0*/  STL.64 [R1+0x62a8], R12 ;  /* 0x0062a80c01007387 */ /* 0x0101e80000100a00 */
[----:B0-----:R1:W3:Y:S01]  /*836f0*/  LDL.64 R12, [R1+0x4990] ;  /* 0x00499000010c7983 */ /* 0x0012e20000100a00 */
[----:B--2---:R-:W-:Y:S01]  /*83700*/  IADD3 R24, P2, PT, R19, R6, RZ ;  /* 0x0000000613187210 */ /* 0x004fe20007f5e0ff */
[----:B------:R-:W-:-:S04]  /*83710*/  IMAD.X R19, R29, 0x1, R5, P1 ;  /* 0x000000011d137824 */ /* 0x000fc800008e0605 */
[C---:B------:R-:W-:Y:S01]  /*83720*/  IMAD.X R25, R29.reuse, 0x1, R7, P2 ;  /* 0x000000011d197824 */ /* 0x040fe200010e0607 */
[----:B------:R-:W-:Y:S01]  /*83730*/  STL [R1+0x499c], R19 ;  /* 0x00499c1301007387 */ /* 0x000fe20000100800 */
[----:B---3--:R-:W-:-:S05]  /*83740*/  IMAD.X R13, R29, 0x1, R3, P4 ;  /* 0x000000011d0d7824 */ /* 0x008fca00020e0603 */
[----:B------:R0:W-:Y:S04]  /*83750*/  STL [R1+0x4994], R13 ;  /* 0x0049940d01007387 */ /* 0x0001e80000100800 */
[----:B0-----:R-:W2:Y:S04]  /*83760*/  LDL R13, [R1+0x2254] ;  /* 0x00225400010d7983 */ /* 0x001ea80000100800 */
[----:B------:R-:W-:Y:S04]  /*83770*/  STL.64 [R1+0x62a0], R2 ;  /* 0x0062a00201007387 */ /* 0x000fe80000100a00 */
[----:B------:R-:W3:Y:S04]  /*83780*/  LDL.LU R29, [R1+0x62cc] ;  /* 0x0062cc00011d7983 */ /* 0x000ee80000300800 */
[----:B------:R0:W-:Y:S04]  /*83790*/  STL.64 [R1+0x4988], R24 ;  /* 0x0049881801007387 */ /* 0x0001e80000100a00 */
[----:B0-----:R1:W4:Y:S01]  /*837a0*/  LDL.LU R25, [R1+0x62c8] ;  /* 0x0062c80001197983 */ /* 0x0013220000300800 */
[----:B------:R-:W-:-:S02]  /*837b0*/  IADD3 R18, P1, PT, R14, R4, RZ ;  /* 0x000000040e127210 */ /* 0x000fc40007f3e0ff */
[C---:B------:R-:W-:Y:S02]  /*837c0*/  IADD3 R24, P2, PT, R14.reuse, R0, RZ ;  /* 0x000000000e187210 */ /* 0x040fe40007f5e0ff */
[----:B------:R-:W-:-:S03]  /*837d0*/  IADD3 R12, P4, PT, R14, R2, RZ ;  /* 0x000000020e0c7210 */ /* 0x000fc60007f9e0ff */
[----:B------:R4:W-:Y:S01]  /*837e0*/  STL [R1+0x4970], R24 ;  /* 0x0049701801007387 */ /* 0x0009e20000100800 */
[C---:B--2---:R-:W-:Y:S01]  /*837f0*/  IMAD.X R19, R13.reuse, 0x1, R8, P1 ;  /* 0x000000010d137824 */ /* 0x044fe200008e0608 */
[----:B------:R-:W-:Y:S01]  /*83800*/  IADD3 R14, P1, PT, R14, R6, RZ ;  /* 0x000000060e0e7210 */ /* 0x000fe20007f3e0ff */
[----:B------:R-:W-:Y:S01]  /*83810*/  IMAD.X R13, R13, 0x1, R5, P4 ;  /* 0x000000010d0d7824 */ /* 0x000fe200020e0605 */
[----:B----4-:R-:W2:Y:S04]  /*83820*/  LDL.LU.64 R24, [R1+0x62c0] ;  /* 0x0062c00001187983 */ /* 0x010ea80000300a00 */
[----:B------:R0:W-:Y:S04]  /*83830*/  STL.64 [R1+0x4980], R18 ;  /* 0x0049801201007387 */ /* 0x0001e80000100a00 */
[----:B0-----:R-:W4:Y:S04]  /*83840*/  LDL.LU.64 R18, [R1+0x62b8] ;  /* 0x0062b80001127983 */ /* 0x001f280000300a00 */
[----:B------:R0:W-:Y:S04]  /*83850*/  STL [R1+0x4968], R14 ;  /* 0x0049680e01007387 */ /* 0x0001e80000100800 */
[----:B0-----:R-:W2:Y:S04]  /*83860*/  LDL.LU.64 R14, [R1+0x62b0] ;  /* 0x0062b000010e7983 */ /* 0x001ea80000300a00 */
[----:B------:R0:W-:Y:S04]  /*83870*/  STL.64 [R1+0x4978], R12 ;  /* 0x0049780c01007387 */ /* 0x0001e80000100a00 */
[----:B0-----:R-:W2:Y:S01]  /*83880*/  LDL.LU.64 R12, [R1+0x62a8] ;  /* 0x0062a800010c7983 */ /* 0x001ea20000300a00 */
[----:B---3--:R-:W-:-:S03]  /*83890*/  IADD3 R2, P4, PT, R29, R4, RZ ;  /* 0x000000041d027210 */ /* 0x008fc60007f9e0ff */
[----:B--2---:R0:W-:Y:S04]  /*838a0*/  STL.64 [R1+0x6280], R12 ;  /* 0x0062800c01007387 */ /* 0x0041e80000100a00 */
[----:B0-----:R1:W2:Y:S04]  /*838b0*/  LDL.64 R12, [R1+0x4970] ;  /* 0x00497000010c7983 */ /* 0x0012a80000100a00 */
[----:B------:R0:W-:Y:S04]  /*838c0*/  STL [R1+0x4960], R2 ;  /* 0x0049600201007387 */ /* 0x0001e80000100800 */
[----:B0-----:R-:W2:Y:S04]  /*838d0*/  LDL.LU.64 R2, [R1+0x62a0] ;  /* 0x0062a00001027983 */ /* 0x001ea80000300a00 */
[----:B------:R-:W-:Y:S04]  /*838e0*/  STL.64 [R1+0x6288], R4 ;  /* 0x0062880401007387 */ /* 0x000fe80000100a00 */
[----:B------:R0:W-:Y:S04]  /*838f0*/  STL [R1+0x6290], R5 ;  /* 0x0062900501007387 */ /* 0x0001e80000100800 */
[----:B0-----:R-:W3:Y:S04]  /*83900*/  LDL.64 R4, [R1+0x4960] ;  /* 0x0049600001047983 */ /* 0x001ee80000100a00 */
[----:B---3--:R-:W-:Y:S04]  /*83910*/  STL [R1+0x6294], R4 ;  /* 0x0062940401007387 */ /* 0x008fe80000100800 */
[----:B------:R0:W-:Y:S04]  /*83920*/  STL [R1+0x6298], R5 ;  /* 0x0062980501007387 */ /* 0x0001e80000100800 */
[----:B0-----:R1:W3:Y:S04]  /*83930*/  LDL.64 R4, [R1+0x4968] ;  /* 0x0049680001047983 */ /* 0x0012e80000100a00 */
[----:B---3--:R-:W2:Y:S02]  /*83940*/  LDL.LU R5, [R1+0x2254] ;  /* 0x0022540001057983 */ /* 0x008ea40000300800 */
[----:B--2---:R-:W-:-:S02]  /*83950*/  IMAD.X R13, R5, 0x1, R3, P2 ;  /* 0x00000001050d7824 */ /* 0x004fc400010e0603 */
[----:B------:R-:W-:Y:S01]  /*83960*/  IMAD.X R5, R5, 0x1, R7, P1 ;  /* 0x0000000105057824 */ /* 0x000fe200008e0607 */
[C---:B------:R-:W-:Y:S02]  /*83970*/  IADD3 R4, P1, PT, R29.reuse, R0, RZ ;  /* 0x000000001d047210 */ /* 0x040fe40007f3e0ff */
[----:B------:R-:W-:Y:S04]  /*83980*/  STL [R1+0x4974], R13 ;  /* 0x0049740d01007387 */ /* 0x000fe80000100800 */
[----:B------:R-:W-:Y:S01]  /*83990*/  STL.64 [R1+0x6278], R2 ;  /* 0x0062780201007387 */ /* 0x000fe20000100a00 */
[----:B------:R-:W-:-:S03]  /*839a0*/  IADD3 R12, P2, PT, R29, R2, RZ ;  /* 0x000000021d0c7210 */ /* 0x000fc60007f5e0ff */
[----:B------:R0:W-:Y:S04]  /*839b0*/  STL [R1+0x496c], R5 ;  /* 0x00496c0501007387 */ /* 0x0001e80000100800 */
[----:B0-----:R1:W2:Y:S04]  /*839c0*/  LDL.LU R5, [R1+0x6298] ;  /* 0x0062980001057983 */ /* 0x0012a80000300800 */
[----:B------:R0:W-:Y:S04]  /*839d0*/  STL [R1+0x4950], R4 ;  /* 0x0049500401007387 */ /* 0x0001e80000100800 */
[----:B0-----:R1:W3:Y:S04]  /*839e0*/  LDL.LU R4, [R1+0x6294] ;  /* 0x0062940001047983 */ /* 0x0012e80000300800 */
[----:B------:R-:W2:Y:S04]  /*839f0*/  LDL R2, [R1+0x3c] ;  /* 0x00003c0001027983 */ /* 0x000ea80000100800 */
[----:B------:R0:W-:Y:S04]  /*83a00*/  STL [R1+0x6270], R0 ;  /* 0x0062700001007387 */ /* 0x0001e80000100800 */
[----:B0-----:R-:W2:Y:S02]  /*83a10*/  LDL.LU R0, [R1+0x2250] ;  /* 0x0022500001007983 */ /* 0x001ea40000300800 */
[----:B--2---:R-:W-:-:S05]  /*83a20*/  IMAD.X R5, R0, 0x1, R8, P4 ;  /* 0x0000000100057824 */ /* 0x004fca00020e0608 */
[----:B------:R0:W-:Y:S04]  /*83a30*/  STL [R1+0x4964], R5 ;  /* 0x0049640501007387 */ /* 0x0001e80000100800 */
[----:B0-----:R1:W2:Y:S01]  /*83a40*/  LDL.LU R5, [R1+0x6290] ;  /* 0x0062900001057983 */ /* 0x0012a20000300800 */
[----:B---3--:R-:W-:-:S05]  /*83a50*/  IADD3 R4, P4, PT, R29, R6, RZ ;  /* 0x000000061d047210 */ /* 0x008fca0007f9e0ff */
[----:B------:R2:W-:Y:S04]  /*83a60*/  STL [R1+0x4948], R4 ;  /* 0x0049480401007387 */ /* 0x0005e80000100800 */
[----:B--2---:R-:W2:Y:S02]  /*83a70*/  LDL.LU.64 R4, [R1+0x6288] ;  /* 0x0062880001047983 */ /* 0x004ea40000300a00 */
[----:B--2---:R-:W-:-:S05]  /*83a80*/  IMAD.X R13, R0, 0x1, R5, P2 ;  /* 0x00000001000d7824 */ /* 0x004fca00010e0605 */
[----:B------:R0:W-:Y:S04]  /*83a90*/  STL.64 [R1+0x4958], R12 ;  /* 0x0049580c01007387 */ /* 0x0001e80000100a00 */
[----:B0-----:R-:W2:Y:S01]  /*83aa0*/  LDL.LU.64 R12, [R1+0x6280] ;  /* 0x00628000010c7983 */ /* 0x001ea20000300a00 */
[----:B------:R-:W-:-:S03]  /*83ab0*/  IADD3 R2, P2, PT, R2, R4, RZ ;  /* 0x0000000402027210 */ /* 0x000fc60007f5e0ff */
[----:B--2---:R0:W-:Y:S04]  /*83ac0*/  STL.64 [R1+0x6268], R12 ;  /* 0x0062680c01007387 */ /* 0x0041e80000100a00 */
[----:B0-----:R1:W2:Y:S04]  /*83ad0*/  LDL.64 R12, [R1+0x4948] ;  /* 0x00494800010c7983 */ /* 0x0012a80000100a00 */
[----:B------:R0:W-:Y:S04]  /*83ae0*/  STL.64 [R1+0x6250], R14 ;  /* 0x0062500e01007387 */ /* 0x0001e80000100a00 */
[----:B------:R-:W3:Y:S04]  /*83af0*/  LDL R29, [R1+0x40] ;  /* 0x00004000011d7983 */ /* 0x000ee80000100800 */
[----:B0-----:R1:W3:Y:S04]  /*83b00*/  LDL.64 R14, [R1+0x4950] ;  /* 0x00495000010e7983 */ /* 0x0012e80000100a00 */
[----:B------:R0:W-:Y:S04]  /*83b10*/  STL [R1+0x4940], R2 ;  /* 0x0049400201007387 */ /* 0x0001e80000100800 */
[----:B0-----:R-:W3:Y:S04]  /*83b20*/  LDL.LU.64 R2, [R1+0x6278] ;  /* 0x0062780001027983 */ /* 0x001ee80000300a00 */
[----:B------:R0:W-:Y:S04]  /*83b30*/  STL.64 [R1+0x6258], R4 ;  /* 0x0062580401007387 */ /* 0x0001e80000100a00 */
[----:B0-----:R-:W4:Y:S01]  /*83b40*/  LDL.LU R4, [R1+0x3c] ;  /* 0x00003c0001047983 */ /* 0x001f220000300800 */
[----:B--2---:R-:W-:-:S02]  /*83b50*/  IMAD.X R13, R0, 0x1, R7, P4 ;  /* 0x00000001000d7824 */ /* 0x004fc400020e0607 */
[----:B---3--:R-:W-:-:S05]  /*83b60*/  IMAD.X R15, R0, 0x1, R3, P1 ;  /* 0x00000001000f7824 */ /* 0x008fca00008e0603 */
[----:B------:R-:W-:Y:S01]  /*83b70*/  STL [R1+0x4954], R15 ;  /* 0x0049540f01007387 */ /* 0x000fe20000100800 */
[----:B----4-:R-:W-:-:S05]  /*83b80*/  IADD3 R14, P1, PT, R4, R2, RZ ;  /* 0x00000002040e7210 */ /* 0x010fca0007f3e0ff */
[----:B------:R0:W-:Y:S04]  /*83b90*/  STL [R1+0x6260], R14 ;  /* 0x0062600e01007387 */ /* 0x0001e80000100800 */
[----:B0-----:R1:W2:Y:S04]  /*83ba0*/  LDL.64 R14, [R1+0x4940] ;  /* 0x00494000010e7983 */ /* 0x0012a80000100a00 */
[----:B------:R-:W-:Y:S04]  /*83bb0*/  STL.64 [R1+0x6248], R2 ;  /* 0x0062480201007387 */ /* 0x000fe80000100a00 */
[----:B------:R-:W3:Y:S04]  /*83bc0*/  LDL.LU R0, [R1+0x6270] ;  /* 0x0062700001007983 */ /* 0x000ee80000300800 */
[----:B------:R0:W-:Y:S04]  /*83bd0*/  STL [R1+0x494c], R13 ;  /* 0x00494c0d01007387 */ /* 0x0001e80000100800 */
[----:B0-----:R-:W4:Y:S04]  /*83be0*/  LDL.LU.64 R12, [R1+0x6268] ;  /* 0x00626800010c7983 */ /* 0x001f280000300a00 */
[----:B----4-:R0:W-:Y:S04]  /*83bf0*/  STL.64 [R1+0x6240], R12 ;  /* 0x0062400c01007387 */ /* 0x0101e80000100a00 */
[----:B---3--:R3:W-:Y:S01]  /*83c00*/  STL [R1+0x6238], R0 ;  /* 0x0062380001007387 */ /* 0x0087e20000100800 */
[----:B0-----:R-:W-:-:S03]  /*83c10*/  IADD3 R12, P4, PT, R4, R0, RZ ;  /* 0x00000000040c7210 */ /* 0x001fc60007f9e0ff */
[----:B---3--:R-:W2:Y:S02]  /*83c20*/  LDL.LU R0, [R1+0x224c] ;  /* 0x00224c0001007983 */ /* 0x008ea40000300800 */
[----:B--2---:R-:W-:Y:S01]  /*83c30*/  IMAD.X R15, R0, 0x1, R8, P2 ;  /* 0x00000001000f7824 */ /* 0x004fe200010e0608 */
[----:B------:R-:W-:-:S04]  /*83c40*/  IADD3 R4, P2, PT, R4, R6, RZ ;  /* 0x0000000604047210 */ /* 0x000fc80007f5e0ff */
[----:B------:R-:W-:Y:S04]  /*83c50*/  STL [R1+0x4944], R15 ;  /* 0x0049440f01007387 */ /* 0x000fe80000100800 */
[----:B------:R-:W2:Y:S04]  /*83c60*/  LDL.LU R14, [R1+0x6260] ;  /* 0x00626000010e7983 */ /* 0x000ea80000300800 */
[----:B------:R0:W-:Y:S04]  /*83c70*/  STL [R1+0x4928], R4 ;  /* 0x0049280401007387 */ /* 0x0001e80000100800 */
[----:B0-----:R-:W3:Y:S02]  /*83c80*/  LDL.LU.64 R4, [R1+0x6258] ;  /* 0x0062580001047983 */ /* 0x001ee40000300a00 */
[----:B---3--:R-:W-:Y:S01]  /*83c90*/  IMAD.X R15, R0, 0x1, R5, P1 ;  /* 0x00000001000f7824 */ /* 0x008fe200008e0605 */
[----:B------:R-:W-:-:S04]  /*83ca0*/  IADD3 R2, P1, PT, R29, R4, RZ ;  /* 0x000000041d027210 */ /* 0x000fc80007f3e0ff */
[----:B--2---:R0:W-:Y:S04]  /*83cb0*/  STL.64 [R1+0x4938], R14 ;  /* 0x0049380e01007387 */ /* 0x0041e80000100a00 */
[----:B0-----:R-:W2:Y:S04]  /*83cc0*/  LDL.LU.64 R14, [R1+0x6250] ;  /* 0x00625000010e7983 */ /* 0x001ea80000300a00 */
[----:B------:R0:W-:Y:S04]  /*83cd0*/  STL [R1+0x4920], R2 ;  /* 0x0049200201007387 */ /* 0x0001e80000100800 */
[----:B0-----:R-:W3:Y:S04]  /*83ce0*/  LDL.LU.64 R2, [R1+0x6248] ;  /* 0x0062480001027983 */ /* 0x001ee80000300a00 */
[----:B--2---:R0:W-:Y:S04]  /*83cf0*/  STL.64 [R1+0x6230], R14 ;  /* 0x0062300e01007387 */ /* 0x0041e80000100a00 */
[----:B0-----:R1:W2:Y:S01]  /*83d00*/  LDL.64 R14, [R1+0x4928] ;  /* 0x00492800010e7983 */ /* 0x0012a20000100a00 */
[----:B---3--:R-:W-:-:S03]  /*83d10*/  IMAD.X R13, R0, 0x1, R3, P4 ;  /* 0x00000001000d7824 */ /* 0x008fc600020e0603 */
[----:B------:R-:W-:Y:S04]  /*83d20*/  STL.64 [R1+0x6228], R4 ;  /* 0x0062280401007387 */ /* 0x000fe80000100a00 */
[----:B------:R0:W-:Y:S04]  /*83d30*/  STL.64 [R1+0x4930], R12 ;  /* 0x0049300c01007387 */ /* 0x0001e80000100a00 */
[----:B0-----:R-:W3:Y:S04]  /*83d40*/  LDL.LU.64 R12, [R1+0x6240] ;  /* 0x00624000010c7983 */ /* 0x001ee80000300a00 */
[----:B---3--:R-:W-:Y:S04]  /*83d50*/  STL.64 [R1+0x6220], R12 ;  /* 0x0062200c01007387 */ /* 0x008fe80000100a00 */
[----:B------:R0:W-:Y:S04]  /*83d60*/  STL.64 [R1+0x6218], R24 ;  /* 0x0062181801007387 */ /* 0x0001e80000100a00 */
[----:B0-----:R-:W3:Y:S04]  /*83d70*/  LDL.LU R24, [R1+0x40] ;  /* 0x0000400001187983 */ /* 0x001ee80000300800 */
[----:B------:R-:W4:Y:S01]  /*83d80*/  LDL.LU R29, [R1+0x50] ;  /* 0x00005000011d7983 */ /* 0x000f220000300800 */
[----:B--2---:R-:W-:-:S03]  /*83d90*/  IMAD.X R15, R0, 0x1, R7, P2 ;  /* 0x00000001000f7824 */ /* 0x004fc600010e0607 */
[----:B----4-:R0:W-:Y:S04]  /*83da0*/  STL.64 [R1+0x6200], R28 ;  /* 0x0062001c01007387 */ /* 0x0101e80000100a00 */
[----:B0-----:R1:W2:Y:S04]  /*83db0*/  LDL.64 R28, [R1+0x4920] ;  /* 0x00492000011c7983 */ /* 0x0012a80000100a00 */
[----:B------:R-:W3:Y:S04]  /*83dc0*/  LDL.LU R0, [R1+0x6238] ;  /* 0x0062380001007983 */ /* 0x000ee80000300800 */
[----:B------:R0:W-:Y:S04]  /*83dd0*/  STL [R1+0x492c], R15 ;  /* 0x00492c0f01007387 */ /* 0x0001e80000100800 */
[----:B0-----:R-:W4:Y:S04]  /*83de0*/  LDL.LU.64 R14, [R1+0x6230] ;  /* 0x00623000010e7983 */ /* 0x001f280000300a00 */
[----:B------:R0:W-:Y:S04]  /*83df0*/  STL [R1+0x6208], R17 ;  /* 0x0062081101007387 */ /* 0x0001e80000100800 */
[----:B0-----:R-:W2:Y:S01]  /*83e00*/  LDL.LU R17, [R1+0x2248] ;  /* 0x0022480001117983 */ /* 0x001ea20000300800 */
[----:B---3--:R-:W-:-:S03]  /*83e10*/  IADD3 R4, P2, PT, R24, R0, RZ ;  /* 0x0000000018047210 */ /* 0x008fc60007f5e0ff */
[----:B----4-:R0:W-:Y:S04]  /*83e20*/  STL.64 [R1+0x6210], R14 ;  /* 0x0062100e01007387 */ /* 0x0101e80000100a00 */
[----:B0-----:R-:W3:Y:S04]  /*83e30*/  LDL R14, [R1+0x44] ;  /* 0x00004400010e7983 */ /* 0x001ee80000100800 */
[----:B------:R0:W-:Y:S04]  /*83e40*/  STL [R1+0x4910], R4 ;  /* 0x0049100401007387 */ /* 0x0001e80000100800 */
[----:B0-----:R-:W4:Y:S01]  /*83e50*/  LDL.LU.64 R4, [R1+0x6228] ;  /* 0x0062280001047983 */ /* 0x001f220000300a00 */
[C---:B------:R-:W-:Y:S01]  /*83e60*/  IADD3 R12, P4, PT, R24.reuse, R2, RZ ;  /* 0x00000002180c7210 */ /* 0x040fe20007f9e0ff */
[----:B--2---:R-:W-:Y:S01]  /*83e70*/  IMAD.X R29, R17, 0x1, R8, P1 ;  /* 0x00000001111d7824 */ /* 0x004fe200008e0608 */
[----:B------:R-:W-:-:S04]  /*83e80*/  IADD3 R28, P1, PT, R24, R6, RZ ;  /* 0x00000006181c7210 */ /* 0x000fc80007f3e0ff */
[----:B------:R-:W-:Y:S01]  /*83e90*/  STL [R1+0x4924], R29 ;  /* 0x0049241d01007387 */ /* 0x000fe20000100800 */
[----:B----4-:R-:W-:Y:S01]  /*83ea0*/  IMAD.X R13, R17, 0x1, R5, P4 ;  /* 0x00000001110d7824 */ /* 0x010fe200020e0605 */
[----:B---3--:R-:W-:-:S04]  /*83eb0*/  IADD3 R24, P4, PT, R14, R4, RZ ;  /* 0x000000040e187210 */ /* 0x008fc80007f9e0ff */
[----:B------:R0:W-:Y:S04]  /*83ec0*/  STL.64 [R1+0x4918], R12 ;  /* 0x0049180c01007387 */ /* 0x0001e80000100a00 */
[----:B0-----:R-:W2:Y:S04]  /*83ed0*/  LDL.LU.64 R12, [R1+0x6220] ;  /* 0x00622000010c7983 */ /* 0x001ea80000300a00 */
[----:B------:R0:W-:Y:S04]  /*83ee0*/  STL [R1+0x4900], R24 ;  /* 0x0049001801007387 */ /* 0x0001e80000100800 */
[----:B0-----:R-:W3:Y:S04]  /*83ef0*/  LDL.LU.64 R24, [R1+0x6218] ;  /* 0x0062180001187983 */ /* 0x001ee80000300a00 */
[----:B------:R0:W-:Y:S04]  /*83f00*/  STL.64 [R1+0x61f8], R4 ;  /* 0x0061f80401007387 */ /* 0x0001e80000100a00 */
[----:B0-----:R1:W4:Y:S01]  /*83f10*/  LDL.64 R4, [R1+0x4910] ;  /* 0x0049100001047983 */ /* 0x0013220000100a00 */
[----:B------:R-:W-:-:S02]  /*83f20*/  IMAD.X R29, R17, 0x1, R7, P1 ;  /* 0x00000001111d7824 */ /* 0x000fc400008e0607 */
[----:B----4-:R-:W-:Y:S01]  /*83f30*/  IMAD.X R5, R17, 0x1, R3, P2 ;  /* 0x0000000111057824 */ /* 0x010fe200010e0603 */
[----:B------:R-:W-:-:S04]  /*83f40*/  IADD3 R14, P2, PT, R14, R2, RZ ;  /* 0x000000020e0e7210 */ /* 0x000fc80007f5e0ff */
[----:B------:R0:W-:Y:S04]  /*83f50*/  STL [R1+0x4914], R5 ;  /* 0x0049140501007387 */ /* 0x0001e80000100800 */
[----:B0-----:R1:W4:Y:S04]  /*83f60*/  LDL.64 R4, [R1+0x4900] ;  /* 0x0049000001047983 */ /* 0x0013280000100a00 */
[----:B------:R0:W-:Y:S04]  /*83f70*/  STL [R1+0x48f8], R14 ;  /* 0x0048f80e01007387 */ /* 0x0001e80000100800 */
[----:B0-----:R-:W2:Y:S04]  /*83f80*/  LDL.LU.64 R14, [R1+0x6210] ;  /* 0x00621000010e7983 */ /* 0x001ea80000300a00 */
[----:B------:R-:W2:Y:S04]  /*83f90*/  LDL.LU R17, [R1+0x6208] ;  /* 0x0062080001117983 */ /* 0x000ea80000300800 */
[----:B------:R0:W-:Y:S04]  /*83fa0*/  STL.64 [R1+0x4908], R28 ;  /* 0x0049081c01007387 */ /* 0x0001e80000100a00 */
[----:B0-----:R-:W2:Y:S04]  /*83fb0*/  LDL.LU.64 R28, [R1+0x6200] ;  /* 0x00620000011c7983 */ /* 0x001ea80000300a00 */
[----:B--2---:R-:W-:Y:S04]  /*83fc0*/  STL.64 [R1+0x61d0], R28 ;  /* 0x0061d01c01007387 */ /* 0x004fe80000100a00 */
[----:B------:R0:W-:Y:S04]  /*83fd0*/  STL.64 [R1+0x61f0], R14 ;  /* 0x0061f00e01007387 */ /* 0x0001e80000100a00 */
[----:B0-----:R-:W2:Y:S04]  /*83fe0*/  LDL.LU R15, [R1+0x44] ;  /* 0x00004400010f7983 */ /* 0x001ea80000300800 */
[----:B------:R0:W-:Y:S04]  /*83ff0*/  STL.64 [R1+0x61e0], R10 ;  /* 0x0061e00a01007387 */ /* 0x0001e80000100a00 */
[----:B0-----:R1:W2:Y:S04]  /*84000*/  LDL.64 R10, [R1+0x48f8] ;  /* 0x0048f800010a7983 */ /* 0x0012a80000100a00 */
[----:B------:R0:W-:Y:S04]  /*84010*/  STL.64 [R1+0x61e8], R18 ;  /* 0x0061e81201007387 */ /* 0x0001e80000100a00 */
[----:B0-----:R-:W4:Y:S02]  /*84020*/  LDL.LU R18, [R1+0x2244] ;  /* 0x0022440001127983 */ /* 0x001f240000300800 */
[----:B----4-:R-:W-:-:S05]  /*84030*/  IMAD.X R5, R18, 0x1, R8, P4 ;  /* 0x0000000112057824 */ /* 0x010fca00020e0608 */
[----:B------:R0:W-:Y:S04]  /*84040*/  STL [R1+0x4904], R5 ;  /* 0x0049040501007387 */ /* 0x0001e80000100800 */
[----:B0-----:R-:W4:Y:S01]  /*84050*/  LDL.LU.64 R4, [R1+0x61f8] ;  /* 0x0061f80001047983 */ /* 0x001f220000300a00 */
[----:B--2---:R-:W-:-:S03]  /*84060*/  IADD3 R28, P1, PT, R15, R0, RZ ;  /* 0x000000000f1c7210 */ /* 0x004fc60007f3e0ff */
[----:B------:R0:W-:Y:S02]  /*84070*/  STL.64 [R1+0x61d8], R22 ;  /* 0x0061d81601007387 */ /* 0x0001e40000100a00 */
[C---:B------:R-:W-:Y:S02]  /*84080*/  IMAD.X R29, R18.reuse, 0x1, R3, P1 ;  /* 0x00000001121d7824 */ /* 0x040fe400008e0603 */
[----:B0-----:R-:W2:Y:S01]  /*84090*/  LDL.LU R22, [R1+0x48] ;  /* 0x0000480001167983 */ /* 0x001ea20000300800 */
[----:B----4-:R-:W-:-:S05]  /*840a0*/  IMAD.X R11, R18, 0x1, R5, P2 ;  /* 0x00000001120b7824 */ /* 0x010fca00010e0605 */
[----:B------:R-:W-:Y:S04]  /*840b0*/  STL [R1+0x48fc], R11 ;  /* 0x0048fc0b01007387 */ /* 0x000fe80000100800 */
[----:B------:R0:W-:Y:S04]  /*840c0*/  STL.64 [R1+0x48f0], R28 ;  /* 0x0048f01c01007387 */ /* 0x0001e80000100a00 */
[----:B0-----:R-:W4:Y:S01]  /*840d0*/  LDL R29, [R1+0x2240] ;  /* 0x00224000011d7983 */ /* 0x001f220000100800 */
[----:B------:R-:W-:Y:S02]  /*840e0*/  IADD3 R14, P4, PT, R15, R6, RZ ;  /* 0x000000060f0e7210 */ /* 0x000fe40007f9e0ff */
[----:B--2---:R-:W-:-:S03]  /*840f0*/  IADD3 R10, P2, PT, R22, R4, RZ ;  /* 0x00000004160a7210 */ /* 0x004fc60007f5e0ff */
[----:B------:R-:W-:Y:S01]  /*84100*/  IMAD.X R15, R18, 0x1, R7, P4 ;  /* 0x00000001120f7824 */ /* 0x000fe200020e0607 */
[C---:B------:R-:W-:Y:S02]  /*84110*/  IADD3 R18, P4, PT, R22.reuse, R0, RZ ;  /* 0x0000000016127210 */ /* 0x040fe40007f9e0ff */
[C---:B------:R-:W-:Y:S02]  /*84120*/  IADD3 R28, P1, PT, R22.reuse, R2, RZ ;  /* 0x00000002161c7210 */ /* 0x040fe40007f3e0ff */
[----:B------:R0:W-:Y:S04]  /*84130*/  STL.64 [R1+0x48e8], R14 ;  /* 0x0048e80e01007387 */ /* 0x0001e80000100a00 */
[----:B0-----:R-:W2:Y:S04]  /*84140*/  LDL.LU.64 R14, [R1+0x61f0] ;  /* 0x0061f000010e7983 */ /* 0x001ea80000300a00 */
[----:B------:R0:W-:Y:S04]  /*84150*/  STL [R1+0x48d0], R18 ;  /* 0x0048d01201007387 */ /* 0x0001e80000100800 */
[----:B0-----:R-:W2:Y:S01]  /*84160*/  LDL.LU.64 R18, [R1+0x61e8] ;  /* 0x0061e80001127983 */ /* 0x001ea20000300a00 */
[C---:B----4-:R-:W-:Y:S01]  /*84170*/  IMAD.X R11, R29.reuse, 0x1, R8, P2 ;  /* 0x000000011d0b7824 */ /* 0x050fe200010e0608 */
[----:B------:R-:W-:Y:S01]  /*84180*/  IADD3 R22, P2, PT, R22, R6, RZ ;  /* 0x0000000616167210 */ /* 0x000fe20007f5e0ff */
[----:B------:R-:W-:-:S03]  /*84190*/  IMAD.X R29, R29, 0x1, R5, P1 ;  /* 0x000000011d1d7824 */ /* 0x000fc600008e0605 */
[----:B------:R0:W-:Y:S04]  /*841a0*/  STL.64 [R1+0x48e0], R10 ;  /* 0x0048e00a01007387 */ /* 0x0001e80000100a00 */
[----:B0-----:R-:W4:Y:S04]  /*841b0*/  LDL.LU.64 R10, [R1+0x61e0] ;  /* 0x0061e000010a7983 */ /* 0x001f280000300a00 */
[----:B------:R0:W-:Y:S04]  /*841c0*/  STL [R1+0x48c8], R22 ;  /* 0x0048c81601007387 */ /* 0x0001e80000100800 */
[----:B0-----:R-:W2:Y:S04]  /*841d0*/  LDL.LU.64 R22, [R1+0x61d8] ;  /* 0x0061d80001167983 */ /* 0x001ea80000300a00 */
[----:B------:R0:W-:Y:S04]  /*841e0*/  STL.64 [R1+0x48d8], R28 ;  /* 0x0048d81c01007387 */ /* 0x0001e80000100a00 */
[----:B0-----:R-:W2:Y:S04]  /*841f0*/  LDL.LU.64 R28, [R1+0x61d0] ;  /* 0x0061d000011c7983 */ /* 0x001ea80000300a00 */
[----:B--2---:R0:W-:Y:S04]  /*84200*/  STL.64 [R1+0x61b8], R28 ;  /* 0x0061b81c01007387 */ /* 0x0041e80000100a00 */
[----:B0-----:R1:W2:Y:S04]  /*84210*/  LDL.64 R28, [R1+0x48d0] ;  /* 0x0048d000011c7983 */ /* 0x0012a80000100a00 */
[----:B------:R-:W-:Y:S04]  /*84220*/  STL.64 [R1+0x61c8], R22 ;  /* 0x0061c81601007387 */ /* 0x000fe80000100a00 */
[----:B------:R0:W-:Y:S04]  /*84230*/  STL.64 [R1+0x61c0], R26 ;  /* 0x0061c01a01007387 */ /* 0x0001e80000100a00 */
[----:B0-----:R-:W2:Y:S04]  /*84240*/  LDL.LU R26, [R1+0x4c] ;  /* 0x00004c00011a7983 */ /* 0x001ea80000300800 */
[----:B------:R-:W2:Y:S02]  /*84250*/  LDL.LU R23, [R1+0x2240] ;  /* 0x0022400001177983 */ /* 0x000ea40000300800 */
[----:B--2---:R-:W-:-:S05]  /*84260*/  IMAD.X R29, R23, 0x1, R3, P4 ;  /* 0x00000001171d7824 */ /* 0x004fca00020e0603 */
[----:B------:R-:W-:Y:S04]  /*84270*/  STL [R1+0x48d4], R29 ;  /* 0x0048d41d01007387 */ /* 0x000fe80000100800 */
[----:B------:R0:W-:Y:S04]  /*84280*/  STL.64 [R1+0x61b0], R14 ;  /* 0x0061b00e01007387 */ /* 0x0001e80000100a00 */
[----:B0-----:R1:W2:Y:S02]  /*84290*/  LDL.64 R14, [R1+0x48c8] ;  /* 0x0048c800010e7983 */ /* 0x0012a40000100a00 */
[----:B--2---:R-:W-:Y:S01]  /*842a0*/  IMAD.X R15, R23, 0x1, R7, P2 ;  /* 0x00000001170f7824 */ /* 0x004fe200010e0607 */
[----:B------:R-:W-:-:S04]  /*842b0*/  IADD3 R14, P2, PT, R26, R0, RZ ;  /* 0x000000001a0e7210 */ /* 0x000fc80007f5e0ff */
[----:B------:R-:W-:Y:S04]  /*842c0*/  STL [R1+0x48cc], R15 ;  /* 0x0048cc0f01007387 */ /* 0x000fe80000100800 */
[----:B------:R0:W-:Y:S04]  /*842d0*/  STL [R1+0x61a8], R0 ;  /* 0x0061a80001007387 */ /* 0x0001e80000100800 */
[----:B0-----:R-:W2:Y:S01]  /*842e0*/  LDL.LU R0, [R1+0x223c] ;  /* 0x00223c0001007983 */ /* 0x001ea20000300800 */
[C---:B------:R-:W-:Y:S02]  /*842f0*/  IADD3 R22, P1, PT, R26.reuse, R4, RZ ;  /* 0x000000041a167210 */ /* 0x040fe40007f3e0ff */
[----:B------:R-:W-:-:S03]  /*84300*/  IADD3 R28, P4, PT, R26, R2, RZ ;  /* 0x000000021a1c7210 */ /* 0x000fc60007f9e0ff */
[----:B--2---:R-:W-:Y:S01]  /*84310*/  IMAD.X R23, R0, 0x1, R8, P1 ;  /* 0x0000000100177824 */ /* 0x004fe200008e0608 */
[----:B------:R-:W-:Y:S01]  /*84320*/  IADD3 R26, P1, PT, R26, R6, RZ ;  /* 0x000000061a1a7210 */ /* 0x000fe20007f3e0ff */
[----:B------:R-:W-:-:S03]  /*84330*/  IMAD.X R29, R0, 0x1, R5, P4 ;  /* 0x00000001001d7824 */ /* 0x000fc600020e0605 */
[----:B------:R0:W-:Y:S01]  /*84340*/  STL.64 [R1+0x48b0], R22 ;  /* 0x0048b01601007387 */ /* 0x0001e20000100a00 */
[----:B------:R-:W-:-:S03]  /*84350*/  IMAD.X R15, R0, 0x1, R3, P2 ;  /* 0x00000001000f7824 */ /* 0x000fc600010e0603 */
[----:B0-----:R-:W2:Y:S04]  /*84360*/  LDL.LU.64 R22, [R1+0x61c8] ;  /* 0x0061c80001167983 */ /* 0x001ea80000300a00 */
[----:B------:R0:W-:Y:S04]  /*84370*/  STL [R1+0x4898], R26 ;  /* 0x0048981a01007387 */ /* 0x0001e80000100800 */
[----:B0-----:R-:W2:Y:S04]  /*84380*/  LDL.LU.64 R26, [R1+0x61c0] ;  /* 0x0061c000011a7983 */ /* 0x001ea80000300a00 */
[----:B------:R0:W-:Y:S04]  /*84390*/  STL.64 [R1+0x48a8], R28 ;  /* 0x0048a81c01007387 */ /* 0x0001e80000100a00 */
[----:B0-----:R-:W2:Y:S04]  /*843a0*/  LDL.LU.64 R28, [R1+0x61b8] ;  /* 0x0061b800011c7983 */ /* 0x001ea80000300a00 */
[----:B------:R0:W-:Y:S04]  /*843b0*/  STL.64 [R1+0x61a0], R20 ;  /* 0x0061a01401007387 */ /* 0x0001e80000100a00 */
[----:B0-----:R-:W2:Y:S04]  /*843c0*/  LDL R21, [R1+0x2238] ;  /* 0x0022380001157983 */ /* 0x001ea80000100800 */
[----:B------:R0:W-:Y:S04]  /*843d0*/  STL.64 [R1+0x48a0], R14 ;  /* 0x0048a00e01007387 */ /* 0x0001e80000100a00 */
[----:B0-----:R-:W2:Y:S04]  /*843e0*/  LDL.LU.64 R14, [R1+0x61b0] ;  /* 0x0061b000010e7983 */ /* 0x001ea80000300a00 */
[----:B--2---:R-:W-:Y:S04]  /*843f0*/  STL.64 [R1+0x6198], R14 ;  /* 0x0061980e01007387 */ /* 0x004fe80000100a00 */
[----:B------:R0:W-:Y:S04]  /*84400*/  STL.64 [R1+0x6188], R18 ;  /* 0x0061881201007387 */ /* 0x0001e80000100a00 */
[----:B0-----:R1:W2:Y:S04]  /*84410*/  LDL.64 R18, [R1+0x4898] ;  /* 0x0048980001127983 */ /* 0x0012a80000100a00 */
[----:B------:R-:W-:Y:S01]  /*84420*/  STL.64 [R1+0x6190], R2 ;  /* 0x0061900201007387 */ /* 0x000fe20000100a00 */
[----:B------:R-:W-:Y:S01]  /*84430*/  IADD3 R20, P4, PT, R29, R4, RZ ;  /* 0x000000041d147210 */ /* 0x000fe20007f9e0ff */
[----:B--2---:R-:W-:-:S02]  /*84440*/  IMAD.X R19, R0, 0x1, R7, P1 ;  /* 0x0000000100137824 */ /* 0x004fc400008e0607 */
[----:B------:R-:W2:Y:S02]  /*84450*/  LDL.LU R0, [R1+0x61a8] ;  /* 0x0061a80001007983 */ /* 0x000ea40000300800 */
[----:B------:R-:W-:Y:S02]  /*84460*/  IMAD.X R21, R21, 0x1, R8, P4 ;  /* 0x0000000115157824 */ /* 0x000fe400020e0608 */
[----:B------:R0:W-:Y:S04]  /*84470*/  STL.64 [R1+0x6180], R16 ;  /* 0x0061801001007387 */ /* 0x0001e80000100a00 */
[----:B------:R-:W-:Y:S01]  /*84480*/  STL [R1+0x489c], R19 ;  /* 0x00489c1301007387 */ /* 0x000fe20000100800 */
[----:B------:R-:W-:-:S03]  /*84490*/  IADD3 R14, P2, PT, R29, R2, RZ ;  /* 0x000000021d0e7210 */ /* 0x000fc60007f5e0ff */
[----:B0-----:R-:W3:Y:S04]  /*844a0*/  LDL R16, [R1+0x54] ;  /* 0x0000540001107983 */ /* 0x001ee80000100800 */
[----:B------:R0:W-:Y:S04]  /*844b0*/  STL [R1+0x617c], R28 ;  /* 0x00617c1c01007387 */ /* 0x0001e80000100800 */
[----:B------:R1:W-:Y:S01]  /*844c0*/  STL.64 [R1+0x4890], R20 ;  /* 0x0048901401007387 */ /* 0x0003e20000100a00 */
[----:B0-----:R-:W-:-:S03]  /*844d0*/  IADD3 R28, P4, PT, R29, R6, RZ ;  /* 0x000000061d1c7210 */ /* 0x001fc60007f9e0ff */
[----:B-1----:R-:W3:Y:S01]  /*844e0*/  LDL.LU.64 R20, [R1+0x61a0] ;  /* 0x0061a00001147983 */ /* 0x002ee20000300a00 */
[----:B--2---:R-:W-:-:S03]  /*844f0*/  IADD3 R18, P1, PT, R29, R0, RZ ;  /* 0x000000001d127210 */ /* 0x004fc60007f3e0ff */
[----:B------:R-:W2:Y:S02]  /*84500*/  LDL.LU R29, [R1+0x2238] ;  /* 0x00223800011d7983 */ /* 0x000ea40000300800 */
[----:B--2---:R-:W-:Y:S01]  /*84510*/  IMAD.X R15, R29, 0x1, R5, P2 ;  /* 0x000000011d0f7824 */ /* 0x004fe200010e0605 */
[----:B---3--:R-:W-:-:S04]  /*84520*/  IADD3 R2, P2, PT, R16, R4, RZ ;  /* 0x0000000410027210 */ /* 0x008fc80007f5e0ff */
[----:B------:R0:W-:Y:S04]  /*84530*/  STL.64 [R1+0x4888], R14 ;  /* 0x0048880e01007387 */ /* 0x0001e80000100a00 */
[----:B0-----:R-:W2:Y:S04]  /*84540*/  LDL.LU.64 R14, [R1+0x6198] ;  /* 0x00619800010e7983 */ /* 0x001ea80000300a00 */
[----:B------:R0:W-:Y:S04]  /*84550*/  STL [R1+0x4870], R2 ;  /* 0x0048700201007387 */ /* 0x0001e80000100800 */
[----:B0-----:R-:W3:Y:S02]  /*84560*/  LDL.LU.64 R2, [R1+0x6190] ;  /* 0x0061900001027983 */ /* 0x001ee40000300a00 */
[----:B---3--:R-:W-:Y:S01]  /*84570*/  IMAD.X R19, R29, 0x1, R3, P1 ;  /* 0x000000011d137824 */ /* 0x008fe200008e0603 */
[----:B------:R-:W-:-:S04]  /*84580*/  IADD3 R16, P1, PT, R16, R2, RZ ;  /* 0x0000000210107210 */ /* 0x000fc80007f3e0ff */
[----:B------:R0:W-:Y:S04]  /*84590*/  STL.64 [R1+0x4880], R18 ;  /* 0x0048801201007387 */ /* 0x0001e80000100a00 */
[----:B0-----:R-:W3:Y:S04]  /*845a0*/  LDL.LU.64 R18, [R1+0x6188] ;  /* 0x0061880001127983 */ /* 0x001ee80000300a00 */
[----:B------:R0:W-:Y:S04]  /*845b0*/  STL [R1+0x4868], R16 ;  /* 0x0048681001007387 */ /* 0x0001e80000100800 */
[----:B0-----:R-:W2:Y:S04]  /*845c0*/  LDL.LU.64 R16, [R1+0x6180] ;  /* 0x0061800001107983 */ /* 0x001ea80000300a00 */
[----:B------:R-:W-:Y:S04]  /*845d0*/  STL.64 [R1+0x6170], R2 ;  /* 0x0061700201007387 */ /* 0x000fe80000100a00 */
[----:B------:R0:W-:Y:S04]  /*845e0*/  STL [R1+0x6178], R3 ;  /* 0x0061780301007387 */ /* 0x0001e80000100800 */
[----:B0-----:R0:W2:Y:S01]  /*845f0*/  LDL.64 R2, [R1+0x4868] ;  /* 0x0048680001027983 */ /* 0x0010a20000100a00 */
[----:B------:R-:W-:-:S03]  /*84600*/  IMAD.X R29, R29, 0x1, R7, P4 ;  /* 0x000000011d1d7824 */ /* 0x000fc600020e0607 */
[----:B--2---:R-:W2:Y:S04]  /*84610*/  LDL.LU R3, [R1+0x54] ;  /* 0x0000540001037983 */ /* 0x004ea80000300800 */
[----:B------:R1:W-:Y:S04]  /*84620*/  STL.64 [R1+0x4878], R28 ;  /* 0x0048781c01007387 */ /* 0x0003e80000100a00 */
[----:B-1----:R-:W3:Y:S04]  /*84630*/  LDL.LU R28, [R1+0x617c] ;  /* 0x00617c00011c7983 */ /* 0x002ee80000300800 */
[----:B------:R-:W-:Y:S04]  /*84640*/  STL.64 [R1+0x6168], R22 ;  /* 0x0061681601007387 */ /* 0x000fe80000100a00 */
[----:B------:R1:W-:Y:S04]  /*84650*/  STL.64 [R1+0x6158], R20 ;  /* 0x0061581401007387 */ /* 0x0003e80000100a00 */
[----:B-1----:R0:W3:Y:S04]  /*84660*/  LDL.64 R20, [R1+0x4870] ;  /* 0x0048700001147983 */ /* 0x0020e80000100a00 */
[----:B------:R1:W-:Y:S04]  /*84670*/  STL [R1+0x6160], R15 ;  /* 0x0061600f01007387 */ /* 0x0003e80000100800 */
[----:B-1----:R-:W3:Y:S04]  /*84680*/  LDL.LU R15, [R1+0x2234] ;  /* 0x00223400010f7983 */ /* 0x002ee80000300800 */
[----:B------:R-:W4:Y:S01]  /*84690*/  LDL.LU R29, [R1+0x5c] ;  /* 0x00005c00011d7983 */ /* 0x000f220000300800 */
[----:B--2---:R-:W-:Y:S01]  /*846a0*/  IADD3 R22, P4, PT, R3, R0, RZ ;  /* 0x0000000003167210 */ /* 0x004fe20007f9e0ff */
[----:B---3--:R-:W-:Y:S01]  /*846b0*/  IMAD.X R21, R15, 0x1, R8, P2 ;  /* 0x000000010f157824 */ /* 0x008fe200010e0608 */
[----:B------:R-:W-:Y:S01]  /*846c0*/  IADD3 R20, P2, PT, R3, R6, RZ ;  /* 0x0000000603147210 */ /* 0x000fe20007f5e0ff */
[----:B------:R-:W-:-:S03]  /*846d0*/  IMAD.X R3, R15, 0x1, R5, P1 ;  /* 0x000000010f037824 */ /* 0x000fc600008e0605 */
[----:B------:R1:W-:Y:S04]  /*846e0*/  STL [R1+0x4874], R21 ;  /* 0x0048741501007387 */ /* 0x0003e80000100800 */
[----:B-1----:R-:W2:Y:S04]  /*846f0*/  LDL R21, [R1+0x58] ;  /* 0x0000580001157983 */ /* 0x002ea80000100800 */
[----:B------:R1:W-:Y:S04]  /*84700*/  STL [R1+0x486c], R3 ;  /* 0x00486c0301007387 */ /* 0x0003e80000100800 */
[----:B-1----:R0:W3:Y:S01]  /*84710*/  LDL.LU R3, [R1+0x6178] ;  /* 0x0061780001037983 */ /* 0x0020e20000300800 */
[----:B--2---:R-:W-:-:S05]  /*84720*/  IADD3 R2, P1, PT, R21, R4, RZ ;  /* 0x0000000415027210 */ /* 0x004fca0007f3e0ff */
[----:B------:R3:W-:Y:S04]  /*84730*/  STL [R1+0x4850], R2 ;  /* 0x0048500201007387 */ /* 0x0007e80000100800 */
[----:B---3--:R-:W2:Y:S04]  /*84740*/  LDL.LU.64 R2, [R1+0x6170] ;  /* 0x0061700001027983 */ /* 0x008ea80000300a00 */
[----:B------:R1:W-:Y:S01]  /*84750*/  STL.64 [R1+0x6150], R4 ;  /* 0x0061500401007387 */ /* 0x0003e20000100a00 */
[----:B--2---:R-:W-:Y:S01]  /*84760*/  IMAD.X R23, R15, 0x1, R3, P4 ;  /* 0x000000010f177824 */ /* 0x004fe200020e0603 */
[----:B-1----:R-:W-:Y:S01]  /*84770*/  IADD3 R4, P4, PT, R21, R2, RZ ;  /* 0x0000000215047210 */ /* 0x002fe20007f9e0ff */
[----:B------:R-:W-:-:S03]  /*84780*/  IMAD.X R21, R15, 0x1, R7, P2 ;  /* 0x000000010f157824 */ /* 0x000fc600010e0607 */
[----:B------:R1:W-:Y:S04]  /*84790*/  STL.64 [R1+0x4860], R22 ;  /* 0x0048601601007387 */ /* 0x0003e80000100a00 */
[----:B-1----:R-:W2:Y:S04]  /*847a0*/  LDL.LU.64 R22, [R1+0x6168] ;  /* 0x0061680001167983 */ /* 0x002ea80000300a00 */
[----:B------:R1:W-:Y:S04]  /*847b0*/  STL [R1+0x4848], R4 ;  /* 0x0048480401007387 */ /* 0x0003e80000100800 */
[----:B-1----:R0:W3:Y:S04]  /*847c0*/  LDL.64 R4, [R1+0x4850] ;  /* 0x0048500001047983 */ /* 0x0020e80000100a00 */
[----:B------:R-:W2:Y:S04]  /*847d0*/  LDL.LU R15, [R1+0x6160] ;  /* 0x00616000010f7983 */ /* 0x000ea80000300800 */
[----:B------:R1:W-:Y:S04]  /*847e0*/  STL.64 [R1+0x4858], R20 ;  /* 0x0048581401007387 */ /* 0x0003e80000100a00 */
[----:B-1----:R-:W2:Y:S04]  /*847f0*/  LDL.LU.64 R20, [R1+0x6158] ;  /* 0x0061580001147983 */ /* 0x002ea80000300a00 */
[----:B------:R-:W-:Y:S04]  /*84800*/  STL.64 [R1+0x6140], R18 ;  /* 0x0061401201007387 */ /* 0x000fe80000100a00 */
[----:B------:R-:W-:Y:S04]  /*84810*/  STL [R1+0x6148], R19 ;  /* 0x0061481301007387 */ /* 0x000fe80000100800 */
[----:B------:R1:W-:Y:S04]  /*84820*/  STL [R1+0x613c], R12 ;  /* 0x00613c0c01007387 */ /* 0x0003e80000100800 */
[----:B-1----:R-:W3:Y:S04]  /*84830*/  LDL.LU R12, [R1+0x2230] ;  /* 0x00223000010c7983 */ /* 0x002ee80000300800 */
[----:B------:R-:W-:Y:S04]  /*84840*/  STL.64 [R1+0x6120], R16 ;  /* 0x0061201001007387 */ /* 0x000fe80000100a00 */
[----:B------:R1:W-:Y:S04]  /*84850*/  STL [R1+0x6128], R17 ;  /* 0x0061281101007387 */ /* 0x0003e80000100800 */
[----:B-1----:R0:W2:Y:S01]  /*84860*/  LDL.64 R16, [R1+0x4848] ;  /* 0x0048480001107983 */ /* 0x0020a20000100a00 */
[----:B---3--:R-:W-:-:S03]  /*84870*/  IMAD.X R5, R12, 0x1, R8, P1 ;  /* 0x000000010c057824 */ /* 0x008fc600008e0608 */
[----:B--2---:R-:W2:Y:S04]  /*84880*/  LDL.LU R17, [R1+0x58] ;  /* 0x0000580001117983 */ /* 0x004ea80000300800 */
[----:B------:R1:W-:Y:S04]  /*84890*/  STL [R1+0x4854], R5 ;  /* 0x0048540501007387 */ /* 0x0003e80000100800 */
[----:B-1----:R-:W3:Y:S04]  /*848a0*/  LDL.LU.64 R4, [R1+0x6150] ;  /* 0x0061500001047983 */ /* 0x002ee80000300a00 */
[----:B------:R1:W-:Y:S04]  /*848b0*/  STL.64 [R1+0x6130], R8 ;  /* 0x0061300801007387 */ /* 0x0003e80000100a00 */
[----:B------:R-:W-:Y:S01]  /*848c0*/  STL [R1+0x6138], R9 ;  /* 0x0061380901007387 */ /* 0x000fe20000100800 */
[----:B--2---:R-:W-:-:S02]  /*848d0*/  IADD3 R18, P2, PT, R17, R0, RZ ;  /* 0x0000000011127210 */ /* 0x004fc40007f5e0ff */
[----:B-1----:R-:W-:-:S03]  /*848e0*/  IADD3 R8, P1, PT, R17, R6, RZ ;  /* 0x0000000611087210 */ /* 0x002fc60007f3e0ff */
[C---:B------:R-:W-:Y:S02]  /*848f0*/  IMAD.X R19, R12.reuse, 0x1, R3, P2 ;  /* 0x000000010c137824 */ /* 0x040fe400010e0603 */
[----:B---3--:R-:W-:-:S05]  /*84900*/  IMAD.X R17, R12, 0x1, R5, P4 ;  /* 0x000000010c117824 */ /* 0x008fca00020e0605 */
[----:B------:R1:W-:Y:S04]  /*84910*/  STL [R1+0x484c], R17 ;  /* 0x00484c1101007387 */ /* 0x0003e80000100800 */
[----:B-1----:R-:W2:Y:S04]  /*84920*/  LDL R17, [R1+0x222c] ;  /* 0x00222c0001117983 */ /* 0x002ea80000100800 */
[----:B------:R1:W-:Y:S04]  /*84930*/  STL.64 [R1+0x4840], R18 ;  /* 0x0048401201007387 */ /* 0x0003e80000100a00 */
[----:B-1----:R0:W3:Y:S01]  /*84940*/  LDL.LU R19, [R1+0x6148] ;  /* 0x0061480001137983 */ /* 0x0020e20000300800 */
[----:B----4-:R-:W-:Y:S01]  /*84950*/  IADD3 R18, P2, PT, R29, R2, RZ ;  /* 0x000000021d127210 */ /* 0x010fe20007f5e0ff */
[----:B------:R-:W-:-:S04]  /*84960*/  IMAD.X R9, R12, 0x1, R7, P1 ;  /* 0x000000010c097824 */ /* 0x000fc800008e0607 */
[----:B------:R3:W-:Y:S04]  /*84970*/  STL [R1+0x4828], R18 ;  /* 0x0048281201007387 */ /* 0x0007e80000100800 */
[----:B---3--:R-:W3:Y:S04]  /*84980*/  LDL.LU.64 R18, [R1+0x6140] ;  /* 0x0061400001127983 */ /* 0x008ee80000300a00 */
[----:B------:R-:W4:Y:S04]  /*84990*/  LDL.LU R12, [R1+0x613c] ;  /* 0x00613c00010c7983 */ /* 0x000f280000300800 */
[----:B------:R1:W-:Y:S04]  /*849a0*/  STL.64 [R1+0x4838], R8 ;  /* 0x0048380801007387 */ /* 0x0003e80000100a00 */
[----:B-1----:R0:W2:Y:S01]  /*849b0*/  LDL.LU R9, [R1+0x6138] ;  /* 0x0061380001097983 */ /* 0x0020a20000300800 */
[----:B------:R-:W-:-:S05]  /*849c0*/  IADD3 R8, P1, PT, R29, R0, RZ ;  /* 0x000000001d087210 */ /* 0x000fca0007f3e0ff */
[----:B------:R2:W-:Y:S04]  /*849d0*/  STL [R1+0x4820], R8 ;  /* 0x0048200801007387 */ /* 0x0005e80000100800 */
[----:B--2---:R-:W2:Y:S01]  /*849e0*/  LDL.LU.64 R8, [R1+0x6130] ;  /* 0x0061300001087983 */ /* 0x004ea20000300a00 */
[----:B------:R-:W-:-:S05]  /*849f0*/  IADD3 R16, P4, PT, R29, R4, RZ ;  /* 0x000000041d107210 */ /* 0x000fca0007f9e0ff */
[----:B--2---:R-:W-:-:S05]  /*84a00*/  IMAD.X R17, R17, 0x1, R8, P4 ;  /* 0x0000000111117824 */ /* 0x004fca00020e0608 */
[----:B------:R1:W-:Y:S04]  /*84a10*/  STL.64 [R1+0x4830], R16 ;  /* 0x0048301001007387 */ /* 0x0003e80000100a00 */
[----:B-1----:R0:W2:Y:S01]  /*84a20*/  LDL.LU R17, [R1+0x6128] ;  /* 0x0061280001117983 */ /* 0x0020a20000300800 */
[----:B------:R-:W-:-:S05]  /*84a30*/  IADD3 R16, P4, PT, R29, R6, RZ ;  /* 0x000000061d107210 */ /* 0x000fca0007f9e0ff */
[----:B------:R2:W-:Y:S04]  /*84a40*/  STL [R1+0x4818], R16 ;  /* 0x0048181001007387 */ /* 0x0005e80000100800 */
[----:B--2---:R-:W2:Y:S04]  /*84a50*/  LDL.LU.64 R16, [R1+0x6120] ;  /* 0x0061200001107983 */ /* 0x004ea80000300a00 */
[----:B------:R1:W-:Y:S04]  /*84a60*/  STL.64 [R1+0x6118], R8 ;  /* 0x0061180801007387 */ /* 0x0003e80000100a00 */
[----:B-1----:R0:W2:Y:S04]  /*84a70*/  LDL.64 R8, [R1+0x4820] ;  /* 0x0048200001087983 */ /* 0x0020a80000100a00 */
[----:B------:R-:W-:Y:S04]  /*84a80*/  STL.64 [R1+0x6110], R6 ;  /* 0x0061100601007387 */ /* 0x000fe80000100a00 */
[----:B------:R1:W-:Y:S04]  /*84a90*/  STL.64 [R1+0x60f0], R20 ;  /* 0x0060f01401007387 */ /* 0x0003e80000100a00 */
[----:B-1----:R-:W2:Y:S04]  /*84aa0*/  LDL.LU R20, [R1+0x60] ;  /* 0x0000600001147983 */ /* 0x002ea80000300800 */
[----:B------:R1:W-:Y:S04]  /*84ab0*/  STL.64 [R1+0x60f8], R14 ;  /* 0x0060f80e01007387 */ /* 0x0003e80000100a00 */
[----:B-1----:R0:W2:Y:S04]  /*84ac0*/  LDL.64 R14, [R1+0x4828] ;  /* 0x00482800010e7983 */ /* 0x0020a80000100a00 */
[----:B---3--:R-:W-:Y:S04]  /*84ad0*/  STL.64 [R1+0x6100], R18 ;  /* 0x0061001201007387 */ /* 0x008fe80000100a00 */
[----:B------:R1:W-:Y:S04]  /*84ae0*/  STL [R1+0x6108], R19 ;  /* 0x0061081301007387 */ /* 0x0003e80000100800 */
[----:B-1----:R0:W3:Y:S04]  /*84af0*/  LDL.64 R18, [R1+0x4818] ;  /* 0x0048180001127983 */ /* 0x0020e80000100a00 */
[----:B---3--:R-:W2:Y:S02]  /*84b00*/  LDL.LU R19, [R1+0x222c] ;  /* 0x00222c0001137983 */ /* 0x008ea40000300800 */
[----:B--2---:R-:W-:-:S02]  /*84b10*/  IMAD.X R15, R19, 0x1, R5, P2 ;  /* 0x00000001130f7824 */ /* 0x004fc400010e0605 */
[C---:B------:R-:W-:Y:S01]  /*84b20*/  IMAD.X R9, R19.reuse, 0x1, R3, P1 ;  /* 0x0000000113097824 */ /* 0x040fe200008e0603 */
[----:B------:R-:W-:Y:S02]  /*84b30*/  IADD3 R6, P1, PT, R20, R2, RZ ;  /* 0x0000000214067210 */ /* 0x000fe40007f3e0ff */
[----:B------:R-:W-:Y:S04]  /*84b40*/  STL [R1+0x482c], R15 ;  /* 0x00482c0f01007387 */ /* 0x000fe80000100800 */
[----:B------:R-:W2:Y:S04]  /*84b50*/  LDL R29, [R1+0x64] ;  /* 0x00006400011d7983 */ /* 0x000ea80000100800 */
[----:B------:R1:W-:Y:S04]  /*84b60*/  STL [R1+0x4824], R9 ;  /* 0x0048240901007387 */ /* 0x0003e80000100800 */
[----:B-1----:R-:W3:Y:S04]  /*84b70*/  LDL.LU.64 R8, [R1+0x6118] ;  /* 0x0061180001087983 */ /* 0x002ee80000300a00 */
[----:B------:R1:W-:Y:S04]  /*84b80*/  STL [R1+0x4808], R6 ;  /* 0x0048080601007387 */ /* 0x0003e80000100800 */
[----:B-1----:R-:W2:Y:S04]  /*84b90*/  LDL.LU.64 R6, [R1+0x6110] ;  /* 0x0061100001067983 */ /* 0x002ea80000300a00 */
[----:B------:R1:W-:Y:S04]  /*84ba0*/  STL.64 [R1+0x60e8], R2 ;  /* 0x0060e80201007387 */ /* 0x0003e80000100a00 */
[----:B-1----:R-:W3:Y:S01]  /*84bb0*/  LDL R2, [R1+0x2228] ;  /* 0x0022280001027983 */ /* 0x002ee20000100800 */
[----:B--2---:R-:W-:-:S05]  /*84bc0*/  IMAD.X R19, R19, 0x1, R7, P4 ;  /* 0x0000000113137824 */ /* 0x004fca00020e0607 */
[----:B------:R1:W-:Y:S04]  /*84bd0*/  STL [R1+0x481c], R19 ;  /* 0x00481c1301007387 */ /* 0x0003e80000100800 */
[----:B-1----:R0:W2:Y:S01]  /*84be0*/  LDL.LU R19, [R1+0x6108] ;  /* 0x0061080001137983 */ /* 0x0020a20000300800 */
[C---:B------:R-:W-:Y:S02]  /*84bf0*/  IADD3 R14, P2, PT, R20.reuse, R4, RZ ;  /* 0x00000004140e7210 */ /* 0x040fe40007f5e0ff */
[----:B------:R-:W-:-:S03]  /*84c00*/  IADD3 R18, P4, PT, R20, R0, RZ ;  /* 0x0000000014127210 */ /* 0x000fc60007f9e0ff */
[----:B---3--:R-:W-:Y:S01]  /*84c10*/  IMAD.X R15, R2, 0x1, R8, P2 ;  /* 0x00000001020f7824 */ /* 0x008fe200010e0608 */
[----:B------:R-:W-:Y:S01]  /*84c20*/  IADD3 R20, P2, PT, R20, R6, RZ ;  /* 0x0000000614147210 */ /* 0x000fe20007f5e0ff */
[----:B------:R2:W-:Y:S04]  /*84c30*/  STL [R1+0x4800], R18 ;  /* 0x0048001201007387 */ /* 0x0005e80000100800 */
[----:B--2---:R-:W2:Y:S04]  /*84c40*/  LDL.LU.64 R18, [R1+0x6100] ;  /* 0x0061000001127983 */ /* 0x004ea80000300a00 */
[----:B------:R1:W-:Y:S04]  /*84c50*/  STL.64 [R1+0x4810], R14 ;  /* 0x0048100e01007387 */ /* 0x0003e80000100a00 */
[----:B-1----:R-:W3:Y:S04]  /*84c60*/  LDL.LU.64 R14, [R1+0x60f8] ;  /* 0x0060f800010e7983 */ /* 0x002ee80000300a00 */
[----:B------:R1:W-:Y:S04]  /*84c70*/  STL [R1+0x47f8], R20 ;  /* 0x0047f81401007387 */ /* 0x0003e80000100800 */
[----:B-1----:R-:W2:Y:S04]  /*84c80*/  LDL.LU.64 R20, [R1+0x60f0] ;  /* 0x0060f00001147983 */ /* 0x002ea80000300a00 */
[----:B------:R-:W-:Y:S04]  /*84c90*/  STL.64 [R1+0x60d8], R6 ;  /* 0x0060d80601007387 */ /* 0x000fe80000100a00 */
[----:B------:R1:W-:Y:S04]  /*84ca0*/  STL [R1+0x60e0], R7 ;  /* 0x0060e00701007387 */ /* 0x0003e80000100800 */
[----:B-1----:R0:W2:Y:S02]  /*84cb0*/  LDL.64 R6, [R1+0x4808] ;  /* 0x0048080001067983 */ /* 0x0020a40000100a00 */
[----:B--2---:R-:W-:Y:S01]  /*84cc0*/  IMAD.X R7, R2, 0x1, R5, P1 ;  /* 0x0000000102077824 */ /* 0x004fe200008e0605 */
[----:B------:R-:W-:-:S04]  /*84cd0*/  IADD3 R2, P1, PT, R29, R4, RZ ;  /* 0x000000041d027210 */ /* 0x000fc80007f3e0ff */
[----:B------:R1:W-:Y:S04]  /*84ce0*/  STL [R1+0x480c], R7 ;  /* 0x00480c0701007387 */ /* 0x0003e80000100800 */
[----:B-1----:R0:W2:Y:S04]  /*84cf0*/  LDL.64 R6, [R1+0x4800] ;  /* 0x0048000001067983 */ /* 0x0020a80000100a00 */
[----:B------:R1:W-:Y:S04]  /*84d00*/  STL [R1+0x47f0], R2 ;  /* 0x0047f00201007387 */ /* 0x0003e80000100800 */
[----:B-1----:R-:W2:Y:S04]  /*84d10*/  LDL.LU.64 R2, [R1+0x60e8] ;  /* 0x0060e80001027983 */ /* 0x002ea80000300a00 */
[----:B------:R-:W2:Y:S04]  /*84d20*/  LDL R29, [R1+0x2224] ;  /* 0x00222400011d7983 */ /* 0x000ea80000100800 */
[----:B------:R-:W-:Y:S04]  /*84d30*/  STL.64 [R1+0x60c8], R8 ;  /* 0x0060c80801007387 */ /* 0x000fe80000100a00 */
[----:B------:R1:W-:Y:S04]  /*84d40*/  STL [R1+0x60d0], R9 ;  /* 0x0060d00901007387 */ /* 0x0003e80000100800 */
[----:B-1----:R0:W2:Y:S04]  /*84d50*/  LDL.64 R8, [R1+0x47f8] ;  /* 0x0047f80001087983 */ /* 0x0020a80000100a00 */
[----:B--2---:R-:W2:Y:S04]  /*84d60*/  LDL.LU R9, [R1+0x2228] ;  /* 0x0022280001097983 */ /* 0x004ea80000300800 */
[----:B----4-:R1:W-:Y:S04]  /*84d70*/  STL.64 [R1+0x60c0], R12 ;  /* 0x0060c00c01007387 */ /* 0x0103e80000100a00 */
[----:B-1----:R0:W4:Y:S04]  /*84d80*/  LDL.64 R12, [R1+0x47f0] ;  /* 0x0047f000010c7983 */ /* 0x0021280000100a00 */
[----:B------:R1:W-:Y:S04]  /*84d90*/  STL.64 [R1+0x60b8], R4 ;  /* 0x0060b80401007387 */ /* 0x0003e80000100a00 */
[----:B-1----:R-:W3:Y:S01]  /*84da0*/  LDL.LU R4, [R1+0x64] ;  /* 0x0000640001047983 */ /* 0x002ee20000300800 */
[----:B--2---:R-:W-:-:S05]  /*84db0*/  IMAD.X R7, R9, 0x1, R3, P4 ;  /* 0x0000000109077824 */ /* 0x004fca00020e0603 */
[----:B------:R1:W-:Y:S04]  /*84dc0*/  STL [R1+0x4804], R7 ;  /* 0x0048040701007387 */ /* 0x0003e80000100800 */
[----:B-1----:R0:W2:Y:S01]  /*84dd0*/  LDL.LU R7, [R1+0x60e0] ;  /* 0x0060e00001077983 */ /* 0x0020a20000300800 */
[----:B---3--:R-:W-:-:S05]  /*84de0*/  IADD3 R6, P4, PT, R4, R2, RZ ;  /* 0x0000000204067210 */ /* 0x008fca0007f9e0ff */
[----:B------:R2:W-:Y:S04]  /*84df0*/  STL [R1+0x47e8], R6 ;  /* 0x0047e80601007387 */ /* 0x0005e80000100800 */
[----:B--2---:R-:W2:Y:S04]  /*84e00*/  LDL.LU.64 R6, [R1+0x60d8] ;  /* 0x0060d80001067983 */ /* 0x004ea80000300a00 */
[----:B------:R1:W-:Y:S04]  /*84e10*/  STL.64 [R1+0x60a8], R2 ;  /* 0x0060a80201007387 */ /* 0x0003e80000100a00 */
[----:B-1----:R-:W3:Y:S01]  /*84e20*/  LDL R2, [R1+0x68] ;  /* 0x0000680001027983 */ /* 0x002ee20000100800 */
[----:B--2---:R-:W-:-:S03]  /*84e30*/  IMAD.X R9, R9, 0x1, R7, P2 ;  /* 0x0000000109097824 */ /* 0x004fc600010e0607 */
[----:B---3--:R1:W-:Y:S04]  /*84e40*/  STL.64 [R1+0x60b0], R2 ;  /* 0x0060b00201007387 */ /* 0x0083e80000100a00 */
[----:B-1----:R0:W2:Y:S04]  /*84e50*/  LDL.64 R2, [R1+0x47e8] ;  /* 0x0047e80001027983 */ /* 0x0020a80000100a00 */
[----:B------:R1:W-:Y:S04]  /*84e60*/  STL [R1+0x47fc], R9 ;  /* 0x0047fc0901007387 */ /* 0x0003e80000100800 */
[----:B-1----:R0:W3:Y:S01]  /*84e70*/  LDL.LU R9, [R1+0x60d0] ;  /* 0x0060d00001097983 */ /* 0x0020e20000300800 */
[----:B------:R-:W-:-:S05]  /*84e80*/  IADD3 R8, P2, PT, R4, R0, RZ ;  /* 0x0000000004087210 */ /* 0x000fca0007f5e0ff */
[----:B------:R3:W-:Y:S04]  /*84e90*/  STL [R1+0x47e0], R8 ;  /* 0x0047e00801007387 */ /* 0x0007e80000100800 */
[----:B---3--:R-:W4:Y:S02]  /*84ea0*/  LDL.LU.64 R8, [R1+0x60c8] ;  /* 0x0060c80001087983 */ /* 0x008f240000300a00 */
[----:B----4-:R-:W-:Y:S02]  /*84eb0*/  IMAD.X R13, R29, 0x1, R8, P1 ;  /* 0x000000011d0d7824 */ /* 0x010fe400008e0608 */
[----:B------:R-:W-:Y:S02]  /*84ec0*/  IMAD.MOV.U32 R29, RZ, RZ, R27 ;  /* 0x000000ffff1d7224 */ /* 0x000fe400078e001b */
[----:B------:R-:W-:Y:S01]  /*84ed0*/  IMAD.MOV.U32 R27, RZ, RZ, R25 ;  /* 0x000000ffff1b7224 */ /* 0x000fe200078e0019 */
[----:B------:R1:W-:Y:S04]  /*84ee0*/  STL [R1+0x47f4], R13 ;  /* 0x0047f40d01007387 */ /* 0x0003e80000100800 */
[----:B-1----:R-:W3:Y:S04]  /*84ef0*/  LDL.LU.64 R12, [R1+0x60c0] ;  /* 0x0060c000010c7983 */ /* 0x002ee80000300a00 */
[----:B------:R-:W4:Y:S01]  /*84f00*/  LDL.LU R25, [R1+0x70] ;  /* 0x0000700001197983 */ /* 0x000f220000300800 */
[----:B------:R-:W-:-:S03]  /*84f10*/  IADD3 R4, P1, PT, R4, R6, RZ ;  /* 0x0000000604047210 */ /* 0x000fc60007f3e0ff */
[----:B----4-:R1:W-:Y:S04]  /*84f20*/  STL [R1+0x6068], R25 ;  /* 0x0060681901007387 */ /* 0x0103e80000100800 */
[----:B-1----:R-:W4:Y:S04]  /*84f30*/  LDL.LU R25, [R1+0x6c] ;  /* 0x00006c0001197983 */ /* 0x002f280000300800 */
[----:B----4-:R1:W-:Y:S04]  /*84f40*/  STL [R1+0x60a0], R25 ;  /* 0x0060a01901007387 */ /* 0x0103e80000100800 */
[----:B-1----:R-:W2:Y:S04]  /*84f50*/  LDL.LU R25, [R1+0x2224] ;  /* 0x0022240001197983 */ /* 0x002ea80000300800 */
[----:B------:R1:W-:Y:S04]  /*84f60*/  STL [R1+0x47d8], R4 ;  /* 0x0047d80401007387 */ /* 0x0003e80000100800 */
[----:B-1----:R-:W2:Y:S02]  /*84f70*/  LDL.LU.64 R4, [R1+0x60b8] ;  /* 0x0060b80001047983 */ /* 0x002ea40000300a00 */
[----:B--2---:R-:W-:-:S05]  /*84f80*/  IMAD.X R3, R25, 0x1, R5, P4 ;  /* 0x0000000119037824 */ /* 0x004fca00020e0605 */
[----:B------:R1:W-:Y:S04]  /*84f90*/  STL [R1+0x47ec], R3 ;  /* 0x0047ec0301007387 */ /* 0x0003e80000100800 */
[----:B-1----:R-:W2:Y:S02]  /*84fa0*/  LDL.LU.64 R2, [R1+0x60b0] ;  /* 0x0060b00001027983 */ /* 0x002ea40000300a00 */
[----:B--2---:R-:W-:-:S05]  /*84fb0*/  IADD3 R2, P4, PT, R2, R4, RZ ;  /* 0x0000000402027210 */ /* 0x004fca0007f9e0ff */
[----:B------:R1:W-:Y:S04]  /*84fc0*/  STL [R1+0x47d0], R2 ;  /* 0x0047d00201007387 */ /* 0x0003e80000100800 */
[----:B-1----:R-:W2:Y:S04]  /*84fd0*/  LDL.LU.64 R2, [R1+0x60a8] ;  /* 0x0060a80001027983 */ /* 0x002ea80000300a00 */
[----:B------:R1:W-:Y:S04]  /*84fe0*/  STL.64 [R1+0x6098], R4 ;  /* 0x0060980401007387 */ /* 0x0003e80000100a00 */
[----:B-1----:R0:W2:Y:S02]  /*84ff0*/  LDL.64 R4, [R1+0x47e0] ;  /* 0x0047e00001047983 */ /* 0x0020a40000100a00 */
[----:B--2---:R-:W-:-:S05]  /*85000*/  IMAD.X R5, R25, 0x1, R3, P2 ;  /* 0x0000000119057824 */ /* 0x004fca00010e0603 */
[----:B------:R1:W-:Y:S04]  /*85010*/  STL [R1+0x47e4], R5 ;  /* 0x0047e40501007387 */ /* 0x0003e80000100800 */
[----:B-1----:R0:W2:Y:S04]  /*85020*/  LDL.64 R4, [R1+0x47d0] ;  /* 0x0047d00001047983 */ /* 0x0020a80000100a00 */
[----:B------:R1:W-:Y:S04]  /*85030*/  STL.64 [R1+0x6080], R14 ;  /* 0x0060800e01007387 */ /* 0x0003e80000100a00 */
[----:B-1----:R-:W4:Y:S04]  /*85040*/  LDL.LU R15, [R1+0x68] ;  /* 0x00006800010f7983 */ /* 0x002f280000300800 */
[----:B------:R-:W-:Y:S04]  /*85050*/  STL.64 [R1+0x6088], R20 ;  /* 0x0060881401007387 */ /* 0x000fe80000100a00 */
[----:B------:R1:W-:Y:S04]  /*85060*/  STL [R1+0x6090], R21 ;  /* 0x0060901501007387 */ /* 0x0003e80000100800 */
[----:B-1----:R0:W2:Y:S04]  /*85070*/  LDL.64 R20, [R1+0x47d8] ;  /* 0x0047d80001147983 */ /* 0x0020a80000100a00 */
[----:B------:R1:W-:Y:S04]  /*85080*/  STL.64 [R1+0x6078], R18 ;  /* 0x0060781201007387 */ /* 0x0003e80000100a00 */
[----:B-1----:R-:W3:Y:S04]  /*85090*/  LDL.LU R18, [R1+0x2220] ;  /* 0x0022200001127983 */ /* 0x002ee80000300800 */
[----:B------:R-:W-:Y:S01]  /*850a0*/  STL.64 [R1+0x6070], R28 ;  /* 0x0060701c01007387 */ /* 0x000fe20000100a00 */
[----:B--2---:R-:W-:-:S03]  /*850b0*/  IMAD.X R21, R25, 0x1, R7, P1 ;  /* 0x0000000119157824 */ /* 0x004fc600008e0607 */
[----:B------:R-:W2:Y:S04]  /*850c0*/  LDL.LU R25, [R1+0x60a0] ;  /* 0x0060a00001197983 */ /* 0x000ea80000300800 */
[----:B------:R-:W-:Y:S01]  /*850d0*/  STL [R1+0x47dc], R21 ;  /* 0x0047dc1501007387 */ /* 0x000fe20000100800 */
[----:B---3--:R-:W-:-:S05]  /*850e0*/  IMAD.X R5, R18, 0x1, R8, P4 ;  /* 0x0000000112057824 */ /* 0x008fca00020e0608 */
[----:B------:R1:W-:Y:S04]  /*850f0*/  STL [R1+0x47d4], R5 ;  /* 0x0047d40501007387 */ /* 0x0003e80000100800 */
[----:B-1----:R-:W3:Y:S01]  /*85100*/  LDL.LU.64 R4, [R1+0x6098] ;  /* 0x0060980001047983 */ /* 0x002ee20000300a00 */
[C---:B----4-:R-:W-:Y:S02]  /*85110*/  IADD3 R28, P2, PT, R15.reuse, R2, RZ ;  /* 0x000000020f1c7210 */ /* 0x050fe40007f5e0ff */
[----:B------:R-:W-:-:S05]  /*85120*/  IADD3 R20, P1, PT, R15, R0, RZ ;  /* 0x000000000f147210 */ /* 0x000fca0007f3e0ff */
[C---:B------:R-:W-:Y:S02]  /*85130*/  IMAD.X R21, R18.reuse, 0x1, R3, P1 ;  /* 0x0000000112157824 */ /* 0x040fe400008e0603 */
[----:B---3--:R-:W-:-:S05]  /*85140*/  IMAD.X R29, R18, 0x1, R5, P2 ;  /* 0x00000001121d7824 */ /* 0x008fca00010e0605 */
[----:B------:R1:W-:Y:S04]  /*85150*/  STL.64 [R1+0x47c8], R28 ;  /* 0x0047c81c01007387 */ /* 0x0003e80000100a00 */
[----:B-1----:R-:W3:Y:S04]  /*85160*/  LDL R29, [R1+0x221c] ;  /* 0x00221c00011d7983 */ /* 0x002ee80000100800 */
[----:B------:R1:W-:Y:S04]  /*85170*/  STL.64 [R1+0x47c0], R20 ;  /* 0x0047c01401007387 */ /* 0x0003e80000100a00 */
[----:B-1----:R0:W4:Y:S01]  /*85180*/  LDL.LU R21, [R1+0x6090] ;  /* 0x0060900001157983 */ /* 0x0021220000300800 */
[----:B------:R-:W-:-:S02]  /*85190*/  IADD3 R14, P4, PT, R15, R6, RZ ;  /* 0x000000060f0e7210 */ /* 0x000fc40007f9e0ff */
[C---:B--2---:R-:W-:Y:S02]  /*851a0*/  IADD3 R20, P1, PT, R25.reuse, R2, RZ ;  /* 0x0000000219147210 */ /* 0x044fe40007f3e0ff */
[C---:B------:R-:W-:Y:S01]  /*851b0*/  IADD3 R28, P2, PT, R25.reuse, R4, RZ ;  /* 0x00000004191c7210 */ /* 0x040fe20007f5e0ff */
[----:B------:R-:W-:Y:S01]  /*851c0*/  IMAD.X R15, R18, 0x1, R7, P4 ;  /* 0x00000001120f7824 */ /* 0x000fe200020e0607 */
[----:B------:R-:W-:Y:S01]  /*851d0*/  IADD3 R18, P4, PT, R25, R0, RZ ;  /* 0x0000000019127210 */ /* 0x000fe20007f9e0ff */
[----:B------:R4:W-:Y:S02]  /*851e0*/  STL [R1+0x47a8], R20 ;  /* 0x0047a81401007387 */ /* 0x0009e40000100800 */
[----:B---3--:R-:W-:Y:S02]  /*851f0*/  IMAD.X R29, R29, 0x1, R8, P2 ;  /* 0x000000011d1d7824 */ /* 0x008fe400010e0608 */
[----:B----4-:R-:W2:Y:S04]  /*85200*/  LDL.LU.64 R20, [R1+0x6088] ;  /* 0x0060880001147983 */ /* 0x010ea80000300a00 */
[----:B------:R1:W-:Y:S04]  /*85210*/  STL.64 [R1+0x47b8], R14 ;  /* 0x0047b80e01007387 */ /* 0x0003e80000100a00 */
[----:B-1----:R-:W3:Y:S04]  /*85220*/  LDL.LU.64 R14, [R1+0x6080] ;  /* 0x00608000010e7983 */ /* 0x002ee80000300a00 */
[----:B------:R1:W-:Y:S04]  /*85230*/  STL [R1+0x47a0], R18 ;  /* 0x0047a01201007387 */ /* 0x0003e80000100800 */
[----:B-1----:R-:W4:Y:S04]  /*85240*/  LDL.LU.64 R18, [R1+0x6078] ;  /* 0x0060780001127983 */ /* 0x002f280000300a00 */
[----:B------:R1:W-:Y:S04]  /*85250*/  STL.64 [R1+0x47b0], R28 ;  /* 0x0047b01c01007387 */ /* 0x0003e80000100a00 */
[----:B-1----:R-:W2:Y:S04]  /*85260*/  LDL.LU.64 R28, [R1+0x6070] ;  /* 0x00607000011c7983 */ /* 0x002ea80000300a00 */
[----:B--2---:R-:W-:Y:S04]  /*85270*/  STL.64 [R1+0x6050], R28 ;  /* 0x0060501c01007387 */ /* 0x004fe80000100a00 */
[----:B------:R1:W-:Y:S04]  /*85280*/  STL.64 [R1+0x6060], R26 ;  /* 0x0060601a01007387 */ /* 0x0003e80000100a00 */
[----:B-1----:R0:W2:Y:S04]  /*85290*/  LDL.64 R26, [R1+0x47a0] ;  /* 0x0047a000011a7983 */ /* 0x0020a80000100a00 */
[----:B------:R-:W-:Y:S04]  /*852a0*/  STL.64 [R1+0x6058], R12 ;  /* 0x0060580c01007387 */ /* 0x000fe80000100a00 */
[----:B------:R1:W-:Y:S01]  /*852b0*/  STL.64 [R1+0x6040], R22 ;  /* 0x0060401601007387 */ /* 0x0003e20000100a00 */
[----:B------:R-:W-:-:S03]  /*852c0*/  IADD3 R28, P2, PT, R25, R6, RZ ;  /* 0x00000006191c7210 */ /* 0x000fc60007f5e0ff */
[----:B-1----:R0:W2:Y:S04]  /*852d0*/  LDL.64 R22, [R1+0x47a8] ;  /* 0x0047a80001167983 */ /* 0x0020a80000100a00 */
[----:B------:R1:W-:Y:S04]  /*852e0*/  STL.64 [R1+0x6048], R8 ;  /* 0x0060480801007387 */ /* 0x0003e80000100a00 */
[----:B-1----:R-:W2:Y:S04]  /*852f0*/  LDL.LU R8, [R1+0x221c] ;  /* 0x00221c0001087983 */ /* 0x002ea80000300800 */
[----:B------:R-:W3:Y:S01]  /*85300*/  LDL.LU R25, [R1+0x6068] ;  /* 0x0060680001197983 */ /* 0x000ee20000300800 */
[----:B--2---:R-:W-:-:S02]  /*85310*/  IMAD.X R23, R8, 0x1, R5, P1 ;  /* 0x0000000108177824 */ /* 0x004fc400008e0605 */
[C---:B------:R-:W-:Y:S01]  /*85320*/  IMAD.X R27, R8.reuse, 0x1, R3, P4 ;  /* 0x00000001081b7824 */ /* 0x040fe200020e0603 */
[C---:B---3--:R-:W-:Y:S02]  /*85330*/  IADD3 R12, P4, PT, R25.reuse, R2, RZ ;  /* 0x00000002190c7210 */ /* 0x048fe40007f9e0ff */
[----:B------:R-:W-:Y:S01]  /*85340*/  STL [R1+0x47ac], R23 ;  /* 0x0047ac1701007387 */ /* 0x000fe20000100800 */
[C---:B------:R-:W-:Y:S01]  /*85350*/  IADD3 R22, P1, PT, R25.reuse, R4, RZ ;  /* 0x0000000419167210 */ /* 0x040fe20007f3e0ff */
[----:B------:R-:W-:Y:S02]  /*85360*/  IMAD.X R29, R8, 0x1, R7, P2 ;  /* 0x00000001081d7824 */ /* 0x000fe400010e0607 */
[----:B------:R-:W-:Y:S01]  /*85370*/  STL.64 [R1+0x6038], R14 ;  /* 0x0060380e01007387 */ /* 0x000fe20000100a00 */
[----:B------:R-:W-:-:S03]  /*85380*/  IADD3 R8, P2, PT, R25, R0, RZ ;  /* 0x0000000019087210 */ /* 0x000fc60007f5e0ff */
[----:B------:R1:W-:Y:S04]  /*85390*/  STL [R1+0x6030], R4 ;  /* 0x0060300401007387 */ /* 0x0003e80000100800 */
[----:B-1----:R-:W2:Y:S04]  /*853a0*/  LDL R4, [R1+0x2218] ;  /* 0x0022180001047983 */ /* 0x002ea80000100800 */
[----:B------:R1:W-:Y:S04]  /*853b0*/  STL [R1+0x47a4], R27 ;  /* 0x0047a41b01007387 */ /* 0x0003e80000100800 */
[----:B-1----:R-:W3:Y:S04]  /*853c0*/  LDL.LU.64 R26, [R1+0x6060] ;  /* 0x00606000011a7983 */ /* 0x002ee80000300a00 */
[----:B------:R1:W-:Y:S04]  /*853d0*/  STL [R1+0x4788], R12 ;  /* 0x0047880c01007387 */ /* 0x0003e80000100800 */
[----:B-1----:R-:W2:Y:S04]  /*853e0*/  LDL.LU.64 R12, [R1+0x6058] ;  /* 0x00605800010c7983 */ /* 0x002ea80000300a00 */
[----:B------:R1:W-:Y:S04]  /*853f0*/  STL.64 [R1+0x4798], R28 ;  /* 0x0047981c01007387 */ /* 0x0003e80000100a00 */
[----:B-1----:R-:W2:Y:S04]  /*85400*/  LDL.LU.64 R28, [R1+0x6050] ;  /* 0x00605000011c7983 */ /* 0x002ea80000300a00 */
[----:B------:R1:W-:Y:S04]  /*85410*/  STL [R1+0x4780], R8 ;  /* 0x0047800801007387 */ /* 0x0003e80000100800 */
[----:B-1----:R-:W2:Y:S02]  /*85420*/  LDL.LU.64 R8, [R1+0x6048] ;  /* 0x0060480001087983 */ /* 0x002ea40000300a00 */
[----:B--2---:R-:W-:-:S05]  /*85430*/  IMAD.X R23, R4, 0x1, R8, P1 ;  /* 0x0000000104177824 */ /* 0x004fca00008e0608 */
[----:B------:R1:W-:Y:S04]  /*85440*/  STL.64 [R1+0x4790], R22 ;  /* 0x0047901601007387 */ /* 0x0003e80000100a00 */
[----:B-1----:R-:W2:Y:S01]  /*85450*/  LDL.LU.64 R22, [R1+0x6040] ;  /* 0x0060400001167983 */ /* 0x002ea20000300a00 */
[----:B------:R-:W-:-:S05]  /*85460*/  IADD3 R14, P1, PT, R25, R6, RZ ;  /* 0x00000006190e7210 */ /* 0x000fca0007f3e0ff */
[----:B------:R1:W-:Y:S04]  /*85470*/  STL [R1+0x4778], R14 ;  /* 0x0047780e01007387 */ /* 0x0003e80000100800 */
[----:B-1----:R-:W3:Y:S01]  /*85480*/  LDL.LU.64 R14, [R1+0x6038] ;  /* 0x00603800010e7983 */ /* 0x002ee20000300a00 */
[----:B--2---:R-:W-:Y:S02]  /*85490*/  IMAD.MOV.U32 R25, RZ, RZ, R23 ;  /* 0x000000ffff197224 */ /* 0x004fe400078e0017 */
[----:B------:R-:W-:Y:S02]  /*854a0*/  IMAD.MOV.U32 R23, RZ, RZ, R9 ;  /* 0x000000ffff177224 */ /* 0x000fe400078e0009 */
[----:B------:R-:W2:Y:S04]  /*854b0*/  LDL.LU R9, [R1+0x2210] ;  /* 0x0022100001097983 */ /* 0x000ea80000300800 */
[----:B--2---:R1:W-:Y:S04]  /*854c0*/  STL.64 [R1+0x6028], R8 ;  /* 0x0060280801007387 */ /* 0x0043e80000100a00 */
[----:B-1----:R0:W2:Y:S02]  /*854d0*/  LDL.64 R8, [R1+0x4788] ;  /* 0x0047880001087983 */ /* 0x0020a40000100a00 */
[----:B--2---:R-:W-:-:S02]  /*854e0*/  IMAD.X R9, R4, 0x1, R5, P4 ;  /* 0x0000000104097824 */ /* 0x004fc400020e0605 */
[----:B------:R-:W2:Y:S04]  /*854f0*/  LDL.LU R4, [R1+0x6030] ;  /* 0x0060300001047983 */ /* 0x000ea80000300800 */
[----:B------:R1:W-:Y:S04]  /*85500*/  STL [R1+0x478c], R9 ;  /* 0x00478c0901007387 */ /* 0x0003e80000100800 */
[----:B-1----:R0:W2:Y:S04]  /*85510*/  LDL.64 R8, [R1+0x4778] ;  /* 0x0047780001087983 */ /* 0x0020a80000100a00 */
[----:B--2---:R-:W2:Y:S04]  /*85520*/  LDL.LU R9, [R1+0x2218] ;  /* 0x0022180001097983 */ /* 0x004ea80000300800 */
[----:B------:R-:W-:Y:S04]  /*85530*/  STL.64 [R1+0x6020], R20 ;  /* 0x0060201401007387 */ /* 0x000fe80000100a00 */
[----:B----4-:R1:W-:Y:S04]  /*85540*/  STL.64 [R1+0x6010], R18 ;  /* 0x0060101201007387 */ /* 0x0103e80000100a00 */
[----:B-1----:R0:W2:Y:S04]  /*85550*/  LDL.64 R18, [R1+0x4780] ;  /* 0x0047800001127983 */ /* 0x0020a80000100a00 */
[----:B------:R1:W-:Y:S04]  /*85560*/  STL.64 [R1+0x6018], R28 ;  /* 0x0060181c01007387 */ /* 0x0003e80000100a00 */
[----:B-1----:R-:W4:Y:S01]  /*85570*/  LDL.LU R28, [R1+0x74] ;  /* 0x00007400011c7983 */ /* 0x002f220000300800 */
[----:B--2---:R-:W-:-:S02]  /*85580*/  IMAD.X R19, R9, 0x1, R3, P2 ;  /* 0x0000000109137824 */ /* 0x004fc400010e0603 */
[----:B------:R-:W-:-:S03]  /*85590*/  IMAD.X R9, R9, 0x1, R7, P1 ;  /* 0x0000000109097824 */ /* 0x000fc600008e0607 */
[----:B------:R1:W-:Y:S04]  /*855a0*/  STL [R1+0x4784], R19 ;  /* 0x0047841301007387 */ /* 0x0003e80000100800 */
[----:B-1----:R-:W2:Y:S01]  /*855b0*/  LDL R19, [R1+0x2214] ;  /* 0x0022140001137983 */ /* 0x002ea20000100800 */
[----:B----4-:R-:W-:-:S03]  /*855c0*/  IADD3 R18, P2, PT, R28, R2, RZ ;  /* 0x000000021c127210 */ /* 0x010fc60007f5e0ff */
[----:B------:R1:W-:Y:S04]  /*855d0*/  STL.64 [R1+0x6008], R2 ;  /* 0x0060080201007387 */ /* 0x0003e80000100a00 */
[----:B-1----:R-:W4:Y:S04]  /*855e0*/  LDL R2, [R1+0x78] ;  /* 0x0000780001027983 */ /* 0x002f280000100800 */
[----:B------:R1:W-:Y:S04]  /*855f0*/  STL [R1+0x477c], R9 ;  /* 0x00477c0901007387 */ /* 0x0003e80000100800 */
[----:B-1----:R-:W2:Y:S01]  /*85600*/  LDL.LU.64 R8, [R1+0x6028] ;  /* 0x0060280001087983 */ /* 0x002ea20000300a00 */
[----:B------:R-:W-:-:S03]  /*85610*/  IADD3 R20, P4, PT, R28, R4, RZ ;  /* 0x000000041c147210 */ /* 0x000fc60007f9e0ff */
[----:B---3--:R1:W-:Y:S02]  /*85620*/  STL.64 [R1+0x6000], R14 ;  /* 0x0060000e01007387 */ /* 0x0083e40000100a00 */
[C---:B-1----:R-:W-:Y:S01]  /*85630*/  IADD3 R14, P1, PT, R28.reuse, R0, RZ ;  /* 0x000000001c0e7210 */ /* 0x042fe20007f3e0ff */
[C---:B--2---:R-:W-:Y:S01]  /*85640*/  IMAD.X R21, R19.reuse, 0x1, R8, P4 ;  /* 0x0000000113157824 */ /* 0x044fe200020e0608 */
[----:B------:R-:W-:Y:S01]  /*85650*/  IADD3 R28, P4, PT, R28, R6, RZ ;  /* 0x000000061c1c7210 */ /* 0x000fe20007f9e0ff */
[----:B------:R-:W-:Y:S01]  /*85660*/  IMAD.X R19, R19, 0x1, R5, P2 ;  /* 0x0000000113137824 */ /* 0x000fe200010e0605 */
[----:B----4-:R-:W-:Y:S02]  /*85670*/  IADD3 R2, P2, PT, R2, R4, RZ ;  /* 0x0000000402027210 */ /* 0x010fe40007f5e0ff */
[----:B------:R1:W-:Y:S04]  /*85680*/  STL.64 [R1+0x4770], R20 ;  /* 0x0047701401007387 */ /* 0x0003e80000100a00 */
[----:B-1----:R-:W2:Y:S04]  /*85690*/  LDL.LU.64 R20, [R1+0x6020] ;  /* 0x0060200001147983 */ /* 0x002ea80000300a00 */
[----:B------:R1:W-:Y:S04]  /*856a0*/  STL [R1+0x4758], R28 ;  /* 0x0047581c01007387 */ /* 0x0003e80000100800 */
[----:B-1----:R-:W3:Y:S04]  /*856b0*/  LDL.LU.64 R28, [R1+0x6018] ;  /* 0x00601800011c7983 */ /* 0x002ee80000300a00 */
[----:B------:R1:W-:Y:S04]  /*856c0*/  STL.64 [R1+0x4768], R18 ;  /* 0x0047681201007387 */ /* 0x0003e80000100a00 */
[----:B-1----:R-:W4:Y:S04]  /*856d0*/  LDL.LU.64 R18, [R1+0x6010] ;  /* 0x0060100001127983 */ /* 0x002f280000300a00 */
[----:B------:R1:W-:Y:S04]  /*856e0*/  STL [R1+0x4750], R2 ;  /* 0x0047500201007387 */ /* 0x0003e80000100800 */
[----:B-1----:R-:W2:Y:S04]  /*856f0*/  LDL.LU.64 R2, [R1+0x6008] ;  /* 0x0060080001027983 */ /* 0x002ea80000300a00 */
[----:B------:R1:W-:Y:S04]  /*85700*/  STL.64 [R1+0x5ff8], R4 ;  /* 0x005ff80401007387 */ /* 0x0003e80000100a00 */
[----:B-1----:R0:W2:Y:S04]  /*85710*/  LDL.64 R4, [R1+0x4750] ;  /* 0x0047500001047983 */ /* 0x0020a80000100a00 */
[----:B--2---:R-:W2:Y:S02]  /*85720*/  LDL.LU R5, [R1+0x2214] ;  /* 0x0022140001057983 */ /* 0x004ea40000300800 */
[----:B--2---:R-:W-:-:S05]  /*85730*/  IMAD.X R15, R5, 0x1, R3, P1 ;  /* 0x00000001050f7824 */ /* 0x004fca00008e0603 */
[----:B------:R1:W-:Y:S04]  /*85740*/  STL.64 [R1+0x4760], R14 ;  /* 0x0047600e01007387 */ /* 0x0003e80000100a00 */
[----:B-1----:R-:W2:Y:S04]  /*85750*/  LDL.LU.64 R14, [R1+0x6000] ;  /* 0x00600000010e7983 */ /* 0x002ea80000300a00 */
[----:B------:R-:W-:Y:S04]  /*85760*/  STL.64 [R1+0x5fe8], R22 ;  /* 0x005fe81601007387 */ /* 0x000fe80000100a00 */
[----:B------:R-:W-:Y:S04]  /*85770*/  STL [R1+0x5ff0], R23 ;  /* 0x005ff01701007387 */ /* 0x000fe80000100800 */
[----:B--2---:R1:W-:Y:S04]  /*85780*/  STL.64 [R1+0x5fd0], R14 ;  /* 0x005fd00e01007387 */ /* 0x0043e80000100a00 */
[----:B-1----:R-:W2:Y:S04]  /*85790*/  LDL.LU R15, [R1+0x78] ;  /* 0x00007800010f7983 */ /* 0x002ea80000300800 */
[----:B------:R1:W-:Y:S04]  /*857a0*/  STL.64 [R1+0x5fe0], R20 ;  /* 0x005fe01401007387 */ /* 0x0003e80000100a00 */
[----:B-1----:R0:W2:Y:S02]  /*857b0*/  LDL.64 R20, [R1+0x4758] ;  /* 0x0047580001147983 */ /* 0x0020a40000100a00 */
[----:B--2---:R-:W-:-:S02]  /*857c0*/  IMAD.X R21, R5, 0x1, R7, P4 ;  /* 0x0000000105157824 */ /* 0x004fc400020e0607 */
[----:B------:R-:W-:-:S03]  /*857d0*/  IMAD.X R5, R9, 0x1, R8, P2 ;  /* 0x0000000109057824 */ /* 0x000fc600010e0608 */
[----:B------:R-:W-:Y:S04]  /*857e0*/  STL [R1+0x475c], R21 ;  /* 0x00475c1501007387 */ /* 0x000fe80000100800 */
[----:B------:R1:W-:Y:S04]  /*857f0*/  STL [R1+0x4754], R5 ;  /* 0x0047540501007387 */ /* 0x0003e80000100800 */
[----:B-1----:R-:W2:Y:S01]  /*85800*/  LDL.LU.64 R4, [R1+0x5ff8] ;  /* 0x005ff80001047983 */ /* 0x002ea20000300a00 */
[C---:B------:R-:W-:Y:S02]  /*85810*/  IADD3 R22, P1, PT, R15.reuse, R2, RZ ;  /* 0x000000020f167210 */ /* 0x040fe40007f3e0ff */
[----:B------:R-:W-:-:S02]  /*85820*/  IADD3 R20, P4, PT, R15, R0, RZ ;  /* 0x000000000f147210 */ /* 0x000fc40007f9e0ff */
[----:B------:R-:W-:Y:S02]  /*85830*/  IADD3 R14, P2, PT, R15, R6, RZ ;  /* 0x000000060f0e7210 */ /* 0x000fe40007f5e0ff */
[----:B------:R-:W3:Y:S01]  /*85840*/  LDL R15, [R1+0x7c] ;  /* 0x00007c00010f7983 */ /* 0x000ee20000100800 */
[----:B--2---:R-:W-:-:S05]  /*85850*/  IMAD.X R23, R9, 0x1, R5, P1 ;  /* 0x0000000109177824 */ /* 0x004fca00008e0605 */
[----:B------:R1:W-:Y:S04]  /*85860*/  STL.64 [R1+0x4748], R22 ;  /* 0x0047481601007387 */ /* 0x0003e80000100a00 */
[----:B-1----:R0:W2:Y:S01]  /*85870*/  LDL.LU R23, [R1+0x5ff0] ;  /* 0x005ff00001177983 */ /* 0x0020a20000300800 */
[----:B---3--:R-:W-:Y:S01]  /*85880*/  IADD3 R22, P1, PT, R15, R4, RZ ;  /* 0x000000040f167210 */ /* 0x008fe20007f3e0ff */
[----:B------:R-:W-:-:S04]  /*85890*/  IMAD.X R21, R9, 0x1, R3, P4 ;  /* 0x0000000109157824 */ /* 0x000fc800020e0603 */
[----:B------:R2:W-:Y:S04]  /*858a0*/  STL [R1+0x4730], R22 ;  /* 0x0047301601007387 */ /* 0x0005e80000100800 */
[----:B--2---:R-:W2:Y:S04]  /*858b0*/  LDL.LU.64 R22, [R1+0x5fe8] ;  /* 0x005fe80001167983 */ /* 0x004ea80000300a00 */
[----:B------:R1:W-:Y:S04]  /*858c0*/  STL.64 [R1+0x5fc8], R4 ;  /* 0x005fc80401007387 */ /* 0x0003e80000100a00 */
[----:B------:R3:W-:Y:S01]  /*858d0*/  STL.64 [R1+0x4740], R20 ;  /* 0x0047401401007387 */ /* 0x0007e20000100a00 */
[----:B-1----:R-:W-:Y:S01]  /*858e0*/  IADD3 R4, P4, PT, R15, R2, RZ ;  /* 0x000000020f047210 */ /* 0x002fe20007f9e0ff */
[----:B------:R-:W-:-:S02]  /*858f0*/  IMAD.X R15, R9, 0x1, R7, P2 ;  /* 0x00000001090f7824 */ /* 0x000fc400010e0607 */
[----:B---3--:R-:W3:Y:S04]  /*85900*/  LDL.LU.64 R20, [R1+0x5fe0] ;  /* 0x005fe00001147983 */ /* 0x008ee80000300a00 */
[----:B------:R1:W-:Y:S04]  /*85910*/  STL [R1+0x4728], R4 ;  /* 0x0047280401007387 */ /* 0x0003e80000100800 */
[----:B-1----:R0:W3:Y:S04]  /*85920*/  LDL.64 R4, [R1+0x4730] ;  /* 0x0047300001047983 */ /* 0x0020e80000100a00 */
[----:B------:R-:W3:Y:S04]  /*85930*/  LDL.LU R9, [R1+0x5fd8] ;  /* 0x005fd80001097983 */ /* 0x000ee80000300800 */
[----:B------:R1:W-:Y:S04]  /*85940*/  STL.64 [R1+0x4738], R14 ;  /* 0x0047380e01007387 */ /* 0x0003e80000100a00 */
[----:B-1----:R-:W3:Y:S04]  /*85950*/  LDL.LU.64 R14, [R1+0x5fd0] ;  /* 0x005fd000010e7983 */ /* 0x002ee80000300a00 */
[----:B------:R1:W-:Y:S04]  /*85960*/  STL.64 [R1+0x5fa8], R24 ;  /* 0x005fa81801007387 */ /* 0x0003e80000100a00 */
[----:B-1----:R-:W3:Y:S04]  /*85970*/  LDL.LU R25, [R1+0x7c] ;  /* 0x00007c0001197983 */ /* 0x002ee80000300800 */
[----:B------:R1:W-:Y:S04]  /*85980*/  STL [R1+0x5fb0], R29 ;  /* 0x005fb01d01007387 */ /* 0x0003e80000100800 */
[----:B-1----:R-:W3:Y:S04]  /*85990*/  LDL.LU R29, [R1+0x220c] ;  /* 0x00220c00011d7983 */ /* 0x002ee80000300800 */
[----:B------:R-:W-:Y:S04]  /*859a0*/  STL.64 [R1+0x5fb8], R10 ;  /* 0x005fb80a01007387 */ /* 0x000fe80000100a00 */
[----:B------:R-:W-:Y:S04]  /*859b0*/  STL [R1+0x5fc0], R11 ;  /* 0x005fc00b01007387 */ /* 0x000fe80000100800 */
[----:B--2---:R1:W-:Y:S04]  /*859c0*/  STL.64 [R1+0x5f90], R22 ;  /* 0x005f901601007387 */ /* 0x0043e80000100a00 */
[----:B-1----:R0:W2:Y:S01]  /*859d0*/  LDL.64 R22, [R1+0x4728] ;  /* 0x0047280001167983 */ /* 0x0020a20000100a00 */
[----:B---3--:R-:W-:-:S05]  /*859e0*/  IMAD.X R5, R29, 0x1, R8, P1 ;  /* 0x000000011d057824 */ /* 0x008fca00008e0608 */
[----:B------:R1:W-:Y:S04]  /*859f0*/  STL [R1+0x4734], R5 ;  /* 0x0047340501007387 */ /* 0x0003e80000100800 */
[----:B-1----:R-:W2:Y:S01]  /*85a00*/  LDL.LU.64 R4, [R1+0x5fc8] ;  /* 0x005fc80001047983 */ /* 0x002ea20000300a00 */
[C---:B------:R-:W-:Y:S02]  /*85a10*/  IADD3 R10, P2, PT, R25.reuse, R0, RZ ;  /* 0x00000000190a7210 */ /* 0x040fe40007f5e0ff */
[----:B------:R-:W-:Y:S01]  /*85a20*/  IADD3 R24, P1, PT, R25, R6, RZ ;  /* 0x0000000619187210 */ /* 0x000fe20007f3e0ff */
[----:B------:R-:W-:Y:S02]  /*85a30*/  STL.64 [R1+0x5fa0], R8 ;  /* 0x005fa00801007387 */ /* 0x000fe40000100a00 */
[----:B------:R-:W-:-:S02]  /*85a40*/  IMAD.X R11, R29, 0x1, R3, P2 ;  /* 0x000000011d0b7824 */ /* 0x000fc400010e0603 */
[----:B------:R1:W-:Y:S04]  /*85a50*/  STL [R1+0x5f8c], R6 ;  /* 0x005f8c0601007387 */ /* 0x0003e80000100800 */
[----:B-1----:R-:W3:Y:S01]  /*85a60*/  LDL.LU R6, [R1+0x80] ;  /* 0x0000800001067983 */ /* 0x002ee20000300800 */
[----:B--2---:R-:W-:-:S05]  /*85a70*/  IMAD.X R23, R29, 0x1, R5, P4 ;  /* 0x000000011d177824 */ /* 0x004fca00020e0605 */
[----:B------:R-:W-:Y:S04]  /*85a80*/  STL [R1+0x472c], R23 ;  /* 0x00472c1701007387 */ /* 0x000fe80000100800 */
[----:B------:R1:W-:Y:S04]  /*85a90*/  STL.64 [R1+0x4720], R10 ;  /* 0x0047200a01007387 */ /* 0x0003e80000100a00 */
[----:B-1----:R0:W2:Y:S01]  /*85aa0*/  LDL.LU R11, [R1+0x5fc0] ;  /* 0x005fc000010b7983 */ /* 0x0020a20000300800 */
[C---:B---3--:R-:W-:Y:S01]  /*85ab0*/  IADD3 R10, P2, PT, R6.reuse, R2, RZ ;  /* 0x00000002060a7210 */ /* 0x048fe20007f5e0ff */
[----:B------:R-:W-:Y:S01]  /*85ac0*/  IMAD.X R25, R29, 0x1, R7, P1 ;  /* 0x000000011d197824 */ /* 0x000fe200008e0607 */
[----:B------:R-:W-:-:S03]  /*85ad0*/  IADD3 R8, P1, PT, R6, R0, RZ ;  /* 0x0000000006087210 */ /* 0x000fc60007f3e0ff */
[----:B------:R2:W-:Y:S04]  /*85ae0*/  STL [R1+0x4708], R10 ;  /* 0x0047080a01007387 */ /* 0x0005e80000100800 */
[----:B--2---:R-:W2:Y:S04]  /*85af0*/  LDL.LU.64 R10, [R1+0x5fb8] ;  /* 0x005fb800010a7983 */ /* 0x004ea80000300a00 */
[----:B------:R-:W3:Y:S04]  /*85b00*/  LDL.LU R29, [R1+0x5fb0] ;  /* 0x005fb000011d7983 */ /* 0x000ee80000300800 */
[----:B------:R1:W-:Y:S04]  /*85b10*/  STL.64 [R1+0x4718], R24 ;  /* 0x0047181801007387 */ /* 0x0003e80000100a00 */
[----:B-1----:R-:W2:Y:S04]  /*85b20*/  LDL.LU.64 R24, [R1+0x5fa8] ;  /* 0x005fa80001187983 */ /* 0x002ea80000300a00 */
[----:B------:R1:W-:Y:S04]  /*85b30*/  STL [R1+0x4700], R8 ;  /* 0x0047000801007387 */ /* 0x0003e80000100800 */
[----:B-1----:R-:W2:Y:S01]  /*85b40*/  LDL.LU.64 R8, [R1+0x5fa0] ;  /* 0x005fa00001087983 */ /* 0x002ea20000300a00 */
[----:B------:R-:W-:-:S05]  /*85b50*/  IADD3 R22, P4, PT, R6, R4, RZ ;  /* 0x0000000406167210 */ /* 0x000fca0007f9e0ff */
[----:B--2---:R-:W-:Y:S02]  /*85b60*/  IMAD.X R23, R9, 0x1, R8, P4 ;  /* 0x0000000109177824 */ /* 0x004fe400020e0608 */
[----:B------:R-:W2:Y:S04]  /*85b70*/  LDL.LU R9, [R1+0x5f98] ;  /* 0x005f980001097983 */ /* 0x000ea80000300800 */
[----:B------:R1:W-:Y:S04]  /*85b80*/  STL.64 [R1+0x4710], R22 ;  /* 0x0047101601007387 */ /* 0x0003e80000100a00 */
[----:B-1----:R-:W2:Y:S04]  /*85b90*/  LDL.LU.64 R22, [R1+0x5f90] ;  /* 0x005f900001167983 */ /* 0x002ea80000300a00 */
[----:B--2---:R1:W-:Y:S02]  /*85ba0*/  STL.64 [R1+0x5f78], R22 ;  /* 0x005f781601007387 */ /* 0x0043e40000100a00 */
[----:B-1----:R-:W-:-:S02]  /*85bb0*/  IMAD.MOV.U32 R23, RZ, RZ, R6 ;  /* 0x000000ffff177224 */ /* 0x002fc400078e0006 */
[----:B------:R-:W2:Y:S04]  /*85bc0*/  LDL.LU R6, [R1+0x5f8c] ;  /* 0x005f8c0001067983 */ /* 0x000ea80000300800 */
[----:B------:R1:W-:Y:S04]  /*85bd0*/  STL.64 [R1+0x5f70], R8 ;  /* 0x005f700801007387 */ /* 0x0003e80000100a00 */
[----:B-1----:R-:W2:Y:S04]  /*85be0*/  LDL.LU R8, [R1+0x1bc] ;  /* 0x0001bc0001087983 */ /* 0x002ea80000300800 */
[----:B------:R1:W-:Y:S04]  /*85bf0*/  STL.64 [R1+0x5f68], R14 ;  /* 0x005f680e01007387 */ /* 0x0003e80000100a00 */
[----:B-1----:R0:W2:Y:S04]  /*85c00*/  LDL.64 R14, [R1+0x4708] ;  /* 0x00470800010e7983 */ /* 0x0020a80000100a00 */
[----:B------:R-:W-:Y:S04]  /*85c10*/  STL.64 [R1+0x5f80], R20 ;  /* 0x005f801401007387 */ /* 0x000fe80000100a00 */
[----:B------:R1:W-:Y:S04]  /*85c20*/  STL [R1+0x5f88], R21 ;  /* 0x005f881501007387 */ /* 0x0003e80000100800 */
[----:B-1----:R0:W3:Y:S04]  /*85c30*/  LDL.64 R20, [R1+0x4700] ;  /* 0x0047000001147983 */ /* 0x0020e80000100a00 */
[----:B------:R1:W-:Y:S04]  /*85c40*/  STL [R1+0x5f60], R24 ;  /* 0x005f601801007387 */ /* 0x0003e80000100800 */
[----:B-1----:R-:W4:Y:S01]  /*85c50*/  LDL.LU R24, [R1+0x84] ;  /* 0x0000840001187983 */ /* 0x002f220000300800 */
[----:B--2---:R-:W-:-:S05]  /*85c60*/  IMAD.X R15, R8, 0x1, R5, P2 ;  /* 0x00000001080f7824 */ /* 0x004fca00010e0605 */
[----:B------:R1:W-:Y:S04]  /*85c70*/  STL [R1+0x470c], R15 ;  /* 0x00470c0f01007387 */ /* 0x0003e80000100800 */
[----:B-1----:R-:W2:Y:S01]  /*85c80*/  LDL R15, [R1+0x1b8] ;  /* 0x0001b800010f7983 */ /* 0x002ea20000100800 */
[----:B---3--:R-:W-:-:S05]  /*85c90*/  IMAD.X R21, R8, 0x1, R3, P1 ;  /* 0x0000000108157824 */ /* 0x008fca00008e0603 */
[----:B------:R1:W-:Y:S04]  /*85ca0*/  STL [R1+0x4704], R21 ;  /* 0x0047041501007387 */ /* 0x0003e80000100800 */
[----:B-1----:R0:W3:Y:S01]  /*85cb0*/  LDL.LU R21, [R1+0x5f88] ;  /* 0x005f880001157983 */ /* 0x0020e20000300800 */
[----:B------:R-:W-:Y:S02]  /*85cc0*/  IADD3 R22, P4, PT, R23, R6, RZ ;  /* 0x0000000617167210 */ /* 0x000fe40007f9e0ff */
[----:B----4-:R-:W-:-:S03]  /*85cd0*/  IADD3 R20, P1, PT, R24, R2, RZ ;  /* 0x0000000218147210 */ /* 0x010fc60007f3e0ff */
[----:B------:R-:W-:Y:S01]  /*85ce0*/  IMAD.X R23, R8, 0x1, R7, P4 ;  /* 0x0000000108177824 */ /* 0x000fe200020e0607 */
[C---:B------:R-:W-:Y:S01]  /*85cf0*/  IADD3 R8, P4, PT, R24.reuse, R0, RZ ;  /* 0x0000000018087210 */ /* 0x040fe20007f9e0ff */
[----:B------:R3:W-:Y:S04]  /*85d00*/  STL [R1+0x46e8], R20 ;  /* 0x0046e81401007387 */ /* 0x0007e80000100800 */
[----:B---3--:R-:W3:Y:S04]  /*85d10*/  LDL.LU.64 R20, [R1+0x5f80] ;  /* 0x005f800001147983 */ /* 0x008ee80000300a00 */
[----:B------:R1:W-:Y:S04]  /*85d20*/  STL.64 [R1+0x46f8], R22 ;  /* 0x0046f81601007387 */ /* 0x0003e80000100a00 */
[----:B-1----:R-:W4:Y:S04]  /*85d30*/  LDL.LU.64 R22, [R1+0x5f78] ;  /* 0x005f780001167983 */ /* 0x002f280000300a00 */
[----:B------:R1:W-:Y:S04]  /*85d40*/  STL [R1+0x46e0], R8 ;  /* 0x0046e00801007387 */ /* 0x0003e80000100800 */
[----:B-1----:R-:W2:Y:S01]  /*85d50*/  LDL.LU.64 R8, [R1+0x5f70] ;  /* 0x005f700001087983 */ /* 0x002ea20000300a00 */
[----:B------:R-:W-:-:S05]  /*85d60*/  IADD3 R14, P2, PT, R24, R4, RZ ;  /* 0x00000004180e7210 */ /* 0x000fca0007f5e0ff */
[----:B--2---:R-:W-:-:S05]  /*85d70*/  IMAD.X R15, R15, 0x1, R8, P2 ;  /* 0x000000010f0f7824 */ /* 0x004fca00010e0608 */
[----:B------:R1:W-:Y:S04]  /*85d80*/  STL.64 [R1+0x46f0], R14 ;  /* 0x0046f00e01007387 */ /* 0x0003e80000100a00 */
[----:B-1----:R-:W2:Y:S04]  /*85d90*/  LDL.LU.64 R14, [R1+0x5f68] ;  /* 0x005f6800010e7983 */ /* 0x002ea80000300a00 */
[----:B------:R1:W-:Y:S02]  /*85da0*/  STL.64 [R1+0x5f58], R8 ;  /* 0x005f580801007387 */ /* 0x0003e40000100a00 */
[----:B-1----:R-:W-:-:S02]  /*85db0*/  IADD3 R8, P2, PT, R24, R6, RZ ;  /* 0x0000000618087210 */ /* 0x002fc40007f5e0ff */
[----:B------:R-:W2:Y:S04]  /*85dc0*/  LDL.LU R24, [R1+0x5f60] ;  /* 0x005f600001187983 */ /* 0x000ea80000300800 */
[----:B------:R-:W3:Y:S04]  /*85dd0*/  LDL.LU R9, [R1+0x1b8] ;  /* 0x0001b80001097983 */ /* 0x000ee80000300800 */
[----:B--2---:R1:W-:Y:S04]  /*85de0*/  STL.64 [R1+0x5f40], R24 ;  /* 0x005f401801007387 */ /* 0x0043e80000100a00 */
[----:B-1----:R0:W3:Y:S04]  /*85df0*/  LDL.64 R24, [R1+0x46e0] ;  /* 0x0046e00001187983 */ /* 0x0020e80000100a00 */
[----:B------:R1:W-:Y:S04]  /*85e00*/  STL.64 [R1+0x5f48], R28 ;  /* 0x005f481c01007387 */ /* 0x0003e80000100a00 */
[----:B-1----:R-:W2:Y:S04]  /*85e10*/  LDL.LU R28, [R1+0x88] ;  /* 0x00008800011c7983 */ /* 0x002ea80000300800 */
[----:B------:R1:W-:Y:S04]  /*85e20*/  STL.64 [R1+0x5f50], R26 ;  /* 0x005f501a01007387 */ /* 0x0003e80000100a00 */
[----:B-1----:R0:W2:Y:S01]  /*85e30*/  LDL.64 R26, [R1+0x46e8] ;  /* 0x0046e800011a7983 */ /* 0x0020a20000100a00 */
[----:B---3--:R-:W-:-:S02]  /*85e40*/  IMAD.X R25, R9, 0x1, R3, P4 ;  /* 0x0000000109197824 */ /* 0x008fc400020e0603 */
[C---:B--2---:R-:W-:Y:S02]  /*85e50*/  IMAD.X R27, R9.reuse, 0x1, R5, P1 ;  /* 0x00000001091b7824 */ /* 0x044fe400008e0605 */
[----:B------:R-:W-:-:S03]  /*85e60*/  IMAD.X R9, R9, 0x1, R7, P2 ;  /* 0x0000000109097824 */ /* 0x000fc600010e0607 */
[----:B------:R-:W-:Y:S04]  /*85e70*/  STL [R1+0x46ec], R27 ;  /* 0x0046ec1b01007387 */ /* 0x000fe80000100800 */
[----:B------:R-:W-:Y:S04]  /*85e80*/  STL [R1+0x46e4], R25 ;  /* 0x0046e41901007387 */ /* 0x000fe80000100800 */
[----:B------:R-:W-:Y:S04]  /*85e90*/  STL.64 [R1+0x5f38], R2 ;  /* 0x005f380201007387 */ /* 0x000fe80000100a00 */
[----:B------:R1:W-:Y:S04]  /*85ea0*/  STL.64 [R1+0x46d8], R8 ;  /* 0x0046d80801007387 */ /* 0x0003e80000100a00 */
[----:B-1----:R-:W2:Y:S01]  /*85eb0*/  LDL.LU.64 R8, [R1+0x5f58] ;  /* 0x005f580001087983 */ /* 0x002ea20000300a00 */
[----:B------:R-:W-:-:S02]  /*85ec0*/  IADD3 R26, P1, PT, R28, R4, RZ ;  /* 0x000000041c1a7210 */ /* 0x000fc40007f3e0ff */
[C---:B------:R-:W-:Y:S01]  /*85ed0*/  IADD3 R24, P4, PT, R28.reuse, R2, RZ ;  /* 0x000000021c187210 */ /* 0x040fe20007f9e0ff */
[----:B------:R1:W-:Y:S02]  /*85ee0*/  STL.64 [R1+0x5f30], R14 ;  /* 0x005f300e01007387 */ /* 0x0003e40000100a00 */
[C---:B-1----:R-:W-:Y:S01]  /*85ef0*/  IADD3 R14, P2, PT, R28.reuse, R0, RZ ;  /* 0x000000001c0e7210 */ /* 0x042fe20007f5e0ff */
[C---:B--2---:R-:W-:Y:S01]  /*85f00*/  IMAD.X R27, R9.reuse, 0x1, R8, P1 ;  /* 0x00000001091b7824 */ /* 0x044fe200008e0608 */
[----:B------:R-:W-:Y:S01]  /*85f10*/  IADD3 R28, P1, PT, R28, R6, RZ ;  /* 0x000000061c1c7210 */ /* 0x000fe20007f3e0ff */
[----:B------:R-:W-:-:S03]  /*85f20*/  IMAD.X R25, R9, 0x1, R5, P4 ;  /* 0x0000000109197824 */ /* 0x000fc600020e0605 */
[----:B------:R1:W-:Y:S04]  /*85f30*/  STL.64 [R1+0x46d0], R26 ;  /* 0x0046d01a01007387 */ /* 0x0003e80000100a00 */
[----:B-1----:R-:W2:Y:S04]  /*85f40*/  LDL.LU.64 R26, [R1+0x5f50] ;  /* 0x005f5000011a7983 */ /* 0x002ea80000300a00 */
[----:B------:R1:W-:Y:S04]  /*85f50*/  STL [R1+0x46b8], R28 ;  /* 0x0046b81c01007387 */ /* 0x0003e80000100800 */
[----:B-1----:R-:W3:Y:S04]  /*85f60*/  LDL.LU.64 R28, [R1+0x5f48] ;  /* 0x005f4800011c7983 */ /* 0x002ee80000300a00 */
[----:B------:R1:W-:Y:S04]  /*85f70*/  STL.64 [R1+0x46c8], R24 ;  /* 0x0046c81801007387 */ /* 0x0003e80000100a00 */
[----:B-1----:R-:W2:Y:S04]  /*85f80*/  LDL.LU.64 R24, [R1+0x5f40] ;  /* 0x005f400001187983 */ /* 0x002ea80000300a00 */
[----:B----4-:R1:W-:Y:S04]  /*85f90*/  STL.64 [R1+0x5f18], R22 ;  /* 0x005f181601007387 */ /* 0x0103e80000100a00 */
[----:B-1----:R-:W4:Y:S02]  /*85fa0*/  LDL.LU R22, [R1+0x8c] ;  /* 0x00008c0001167983 */ /* 0x002f240000300800 */
[----:B----4-:R-:W-:-:S05]  /*85fb0*/  IADD3 R2, P4, PT, R22, R4, RZ ;  /* 0x0000000416027210 */ /* 0x010fca0007f9e0ff */
[----:B------:R1:W-:Y:S04]  /*85fc0*/  STL [R1+0x46b0], R2 ;  /* 0x0046b00201007387 */ /* 0x0003e80000100800 */
[----:B-1----:R-:W4:Y:S04]  /*85fd0*/  LDL.LU.64 R2, [R1+0x5f38] ;  /* 0x005f380001027983 */ /* 0x002f280000300a00 */
[----:B------:R1:W-:Y:S04]  /*85fe0*/  STL.64 [R1+0x5f20], R4 ;  /* 0x005f200401007387 */ /* 0x0003e80000100a00 */
[----:B-1----:R0:W2:Y:S01]  /*85ff0*/  LDL.64 R4, [R1+0x46b0] ;  /* 0x0046b00001047983 */ /* 0x0020a20000100a00 */
[----:B----4-:R-:W-:-:S03]  /*86000*/  IMAD.X R15, R9, 0x1, R3, P2 ;  /* 0x00000001090f7824 */ /* 0x010fc600010e0603 */
[----:B--2---:R-:W2:Y:S04]  /*86010*/  LDL R5, [R1+0x1b0] ;  /* 0x0001b00001057983 */ /* 0x004ea80000100800 */
[----:B------:R1:W-:Y:S04]  /*86020*/  STL.64 [R1+0x46c0], R14 ;  /* 0x0046c00e01007387 */ /* 0x0003e80000100a00 */
[----:B-1----:R-:W4:Y:S04]  /*86030*/  LDL.LU.64 R14, [R1+0x5f30] ;  /* 0x005f3000010e7983 */ /* 0x002f280000300a00 */
[----:B----4-:R-:W-:Y:S04]  /*86040*/  STL.64 [R1+0x5f10], R14 ;  /* 0x005f100e01007387 */ /* 0x010fe80000100a00 */
[----:B------:R1:W-:Y:S04]  /*86050*/  STL.64 [R1+0x5f00], R20 ;  /* 0x005f001401007387 */ /* 0x0003e80000100a00 */
[----:B-1----:R0:W4:Y:S01]  /*86060*/  LDL.64 R20, [R1+0x46b8] ;  /* 0x0046b80001147983 */ /* 0x0021220000100a00 */
[----:B--2---:R-:W-:Y:S01]  /*86070*/  IMAD.X R5, R5, 0x1, R8, P4 ;  /* 0x0000000105057824 */ /* 0x004fe200020e0608 */
[----:B------:R-:W-:-:S02]  /*86080*/  IADD3 R14, P2, PT, R22, R2, RZ ;  /* 0x00000002160e7210 */ /* 0x000fc40007f5e0ff */
[----:B------:R1:W-:Y:S04]  /*86090*/  STL.64 [R1+0x5f08], R2 ;  /* 0x005f080201007387 */ /* 0x0003e80000100a00 */
[----:B-1----:R-:W2:Y:S01]  /*860a0*/  LDL R2, [R1+0x90] ;  /* 0x0000900001027983 */ /* 0x002ea20000100800 */
[----:B----4-:R-:W-:Y:S01]  /*860b0*/  IMAD.X R21, R9, 0x1, R7, P1 ;  /* 0x0000000109157824 */ /* 0x010fe200008e0607 */
[C---:B------:R-:W-:Y:S02]  /*860c0*/  IADD3 R20, P1, PT, R22.reuse, R0, RZ ;  /* 0x0000000016147210 */ /* 0x040fe40007f3e0ff */
[----:B------:R-:W4:Y:S01]  /*860d0*/  LDL.LU R9, [R1+0x5f28] ;  /* 0x005f280001097983 */ /* 0x000f220000300800 */
[----:B------:R-:W-:-:S03]  /*860e0*/  IADD3 R22, P4, PT, R22, R6, RZ ;  /* 0x0000000616167210 */ /* 0x000fc60007f9e0ff */
[----:B------:R-:W-:Y:S04]  /*860f0*/  STL [R1+0x46bc], R21 ;  /* 0x0046bc1501007387 */ /* 0x000fe80000100800 */
[----:B------:R1:W-:Y:S04]  /*86100*/  STL [R1+0x46b4], R5 ;  /* 0x0046b40501007387 */ /* 0x0003e80000100800 */
[----:B-1----:R-:W2:Y:S04]  /*86110*/  LDL.LU.64 R4, [R1+0x5f20] ;  /* 0x005f200001047983 */ /* 0x002ea80000300a00 */
[----:B------:R1:W-:Y:S04]  /*86120*/  STL [R1+0x4698], R22 ;  /* 0x0046981601007387 */ /* 0x0003e80000100800 */
[----:B-1----:R-:W2:Y:S04]  /*86130*/  LDL.LU.64 R22, [R1+0x5f18] ;  /* 0x005f180001167983 */ /* 0x002ea80000300a00 */
[----:B------:R1:W-:Y:S04]  /*86140*/  STL [R1+0x5ef8], R6 ;  /* 0x005ef80601007387 */ /* 0x0003e80000100800 */
[----:B-1----:R-:W2:Y:S02]  /*86150*/  LDL.LU R6, [R1+0x1b0] ;  /* 0x0001b00001067983 */ /* 0x002ea40000300800 */
[----:B--2---:R-:W-:Y:S01]  /*86160*/  IMAD.X R15, R6, 0x1, R5, P2 ;  /* 0x00000001060f7824 */ /* 0x004fe200010e0605 */
[----:B------:R-:W-:-:S04]  /*86170*/  IADD3 R2, P2, PT, R2, R4, RZ ;  /* 0x0000000402027210 */ /* 0x000fc80007f5e0ff */
[----:B------:R1:W-:Y:S04]  /*86180*/  STL.64 [R1+0x46a8], R14 ;  /* 0x0046a80e01007387 */ /* 0x0003e80000100a00 */
[----:B-1----:R-:W2:Y:S04]  /*86190*/  LDL.LU.64 R14, [R1+0x5f10] ;  /* 0x005f1000010e7983 */ /* 0x002ea80000300a00 */
[----:B------:R1:W-:Y:S04]  /*861a0*/  STL [R1+0x4690], R2 ;  /* 0x0046900201007387 */ /* 0x0003e80000100800 */
[----:B-1----:R-:W2:Y:S04]  /*861b0*/  LDL.LU.64 R2, [R1+0x5f08] ;  /* 0x005f080001027983 */ /* 0x002ea80000300a00 */
[----:B------:R1:W-:Y:S04]  /*861c0*/  STL.64 [R1+0x5ee8], R4 ;  /* 0x005ee80401007387 */ /* 0x0003e80000100a00 */
[----:B-1----:R-:W3:Y:S01]  /*861d0*/  LDL.LU R4, [R1+0x90] ;  /* 0x0000900001047983 */ /* 0x002ee20000300800 */
[----:B--2---:R-:W-:-:S05]  /*861e0*/  IMAD.X R21, R6, 0x1, R3, P1 ;  /* 0x0000000106157824 */ /* 0x004fca00008e0603 */
[----:B------:R1:W-:Y:S04]  /*861f0*/  STL.64 [R1+0x46a0], R20 ;  /* 0x0046a01401007387 */ /* 0x0003e80000100a00 */
[----:B-1----:R-:W2:Y:S04]  /*86200*/  LDL.LU.64 R20, [R1+0x5f00] ;  /* 0x005f000001147983 */ /* 0x002ea80000300a00 */
[----:B--2---:R1:W-:Y:S04]  /*86210*/  STL.64 [R1+0x5ef0], R20 ;  /* 0x005ef01401007387 */ /* 0x0043e80000100a00 */
[----:B-1----:R0:W3:Y:S04]  /*86220*/  LDL.64 R20, [R1+0x4690] ;  /* 0x0046900001147983 */ /* 0x0020e80000100a00 */
[----:B------:R1:W-:Y:S04]  /*86230*/  STL.64 [R1+0x5ed0], R10 ;  /* 0x005ed00a01007387 */ /* 0x0003e80000100a00 */
[----:B-1----:R0:W2:Y:S04]  /*86240*/  LDL.64 R10, [R1+0x4698] ;  /* 0x00469800010a7983 */ /* 0x0020a80000100a00 */
[----:B------:R-:W-:Y:S04]  /*86250*/  STL.64 [R1+0x5ee0], R24 ;  /* 0x005ee01801007387 */ /* 0x000fe80000100a00 */
[----:B------:R1:W-:Y:S04]  /*86260*/  STL.64 [R1+0x5ed8], R22 ;  /* 0x005ed81601007387 */ /* 0x0003e80000100a00 */
[----:B-1----:R-:W2:Y:S01]  /*86270*/  LDL R22, [R1+0x94] ;  /* 0x0000940001167983 */ /* 0x002ea20000100800 */
[----:B---3--:R-:W-:-:S02]  /*86280*/  IMAD.MOV.U32 R21, RZ, RZ, R29 ;  /* 0x000000ffff157224 */ /* 0x008fc400078e001d */
[----:B------:R-:W-:Y:S02]  /*86290*/  IMAD.MOV.U32 R29, RZ, RZ, R28 ;  /* 0x000000ffff1d7224 */ /* 0x000fe400078e001c */
[----:B------:R-:W3:Y:S04]  /*862a0*/  LDL R28, [R1+0x1a4] ;  /* 0x0001a400011c7983 */ /* 0x000ee80000100800 */
[----:B---3--:R1:W-:Y:S04]  /*862b0*/  STL [R1+0x5e78], R28 ;  /* 0x005e781c01007387 */ /* 0x0083e80000100800 */
[----:B-1----:R-:W3:Y:S01]  /*862c0*/  LDL.LU R28, [R1+0x22dc] ;  /* 0x0022dc00011c7983 */ /* 0x002ee20000300800 */
[----:B--2---:R-:W-:-:S03]  /*862d0*/  IMAD.X R11, R6, 0x1, R7, P4 ;  /* 0x00000001060b7824 */ /* 0x004fc600020e0607 */
[----:B---3--:R1:W-:Y:S04]  /*862e0*/  STL [R1+0x5ea0], R28 ;  /* 0x005ea01c01007387 */ /* 0x0083e80000100800 */
[----:B-1----:R-:W2:Y:S04]  /*862f0*/  LDL.LU R28, [R1+0x1a8] ;  /* 0x0001a800011c7983 */ /* 0x002ea80000300800 */
[----:B------:R-:W3:Y:S01]  /*86300*/  LDL.LU R6, [R1+0x5ef8] ;  /* 0x005ef80001067983 */ /* 0x000ee20000300800 */
[----:B------:R-:W-:Y:S02]  /*86310*/  IMAD.MOV.U32 R25, RZ, RZ, R21 ;  /* 0x000000ffff197224 */ /* 0x000fe400078e0015 */
[----:B----4-:R-:W-:Y:S01]  /*86320*/  IMAD.X R21, R9, 0x1, R8, P2 ;  /* 0x0000000109157824 */ /* 0x010fe200010e0608 */
[----:B------:R-:W-:-:S02]  /*86330*/  IADD3 R24, P1, PT, R4, R2, RZ ;  /* 0x0000000204187210 */ /* 0x000fc40007f3e0ff */
[C---:B------:R-:W-:Y:S01]  /*86340*/  IADD3 R10, P4, PT, R4.reuse, R0, RZ ;  /* 0x00000000040a7210 */ /* 0x040fe20007f9e0ff */
[----:B------:R-:W-:Y:S04]  /*86350*/  STL [R1+0x469c], R11 ;  /* 0x00469c0b01007387 */ /* 0x000fe80000100800 */
[----:B------:R1:W-:Y:S04]  /*86360*/  STL [R1+0x4694], R21 ;  /* 0x0046941501007387 */ /* 0x0003e80000100800 */
[----:B-1----:R-:W4:Y:S04]  /*86370*/  LDL.LU.64 R20, [R1+0x5ef0] ;  /* 0x005ef00001147983 */ /* 0x002f280000300a00 */
[----:B------:R-:W-:Y:S01]  /*86380*/  STL.64 [R1+0x5ec8], R26 ;  /* 0x005ec81a01007387 */ /* 0x000fe20000100a00 */
[----:B---3--:R-:W-:-:S05]  /*86390*/  IADD3 R4, P2, PT, R4, R6, RZ ;  /* 0x0000000604047210 */ /* 0x008fca0007f5e0ff */
[----:B------:R1:W-:Y:S04]  /*863a0*/  STL [R1+0x4678], R4 ;  /* 0x0046780401007387 */ /* 0x0003e80000100800 */
[----:B-1----:R-:W3:Y:S01]  /*863b0*/  LDL.LU.64 R4, [R1+0x5ee8] ;  /* 0x005ee80001047983 */ /* 0x002ee20000300a00 */
[----:B------:R-:W-:Y:S02]  /*863c0*/  IMAD.MOV.U32 R26, RZ, RZ, R25 ;  /* 0x000000ffff1a7224 */ /* 0x000fe400078e0019 */
[C---:B------:R-:W-:Y:S02]  /*863d0*/  IMAD.X R11, R9.reuse, 0x1, R3, P4 ;  /* 0x00000001090b7824 */ /* 0x040fe400020e0603 */
[----:B---3--:R-:W-:Y:S01]  /*863e0*/  IMAD.X R25, R9, 0x1, R5, P1 ;  /* 0x0000000109197824 */ /* 0x008fe200008e0605 */
[----:B------:R-:W-:-:S04]  /*863f0*/  IADD3 R22, P1, PT, R22, R4, RZ ;  /* 0x0000000416167210 */ /* 0x000fc80007f3e0ff */
[----:B------:R1:W-:Y:S04]  /*86400*/  STL.64 [R1+0x4688], R24 ;  /* 0x0046881801007387 */ /* 0x0003e80000100a00 */
[----:B-1----:R-:W3:Y:S04]  /*86410*/  LDL.LU.64 R24, [R1+0x5ee0] ;  /* 0x005ee00001187983 */ /* 0x002ee80000300a00 */
[----:B------:R1:W-:Y:S04]  /*86420*/  STL [R1+0x4670], R22 ;  /* 0x0046701601007387 */ /* 0x0003e80000100800 */
[----:B-1----:R-:W2:Y:S04]  /*86430*/  LDL.LU.64 R22, [R1+0x5ed8] ;  /* 0x005ed80001167983 */ /* 0x002ea80000300a00 */
[----:B------:R1:W-:Y:S04]  /*86440*/  STL.64 [R1+0x5eb8], R4 ;  /* 0x005eb80401007387 */ /* 0x0003e80000100a00 */
[----:B-1----:R0:W2:Y:S04]  /*86450*/  LDL.64 R4, [R1+0x4670] ;  /* 0x0046700001047983 */ /* 0x0020a80000100a00 */
[----:B------:R1:W-:Y:S04]  /*86460*/  STL.64 [R1+0x4680], R10 ;  /* 0x0046800a01007387 */ /* 0x0003e80000100a00 */
[----:B-1----:R-:W2:Y:S04]  /*86470*/  LDL.LU.64 R10, [R1+0x5ed0] ;  /* 0x005ed000010a7983 */ /* 0x002ea80000300a00 */
[----:B--2---:R1:W-:Y:S04]  /*86480*/  STL.64 [R1+0x5eb0], R10 ;  /* 0x005eb00a01007387 */ /* 0x0043e80000100a00 */
[----:B-1----:R0:W2:Y:S04]  /*86490*/  LDL.64 R10, [R1+0x4678] ;  /* 0x00467800010a7983 */ /* 0x0020a80000100a00 */
[----:B------:R1:W-:Y:S04]  /*864a0*/  STL.64 [R1+0x5e98], R16 ;  /* 0x005e981001007387 */ /* 0x0003e80000100a00 */
[----:B-1----:R-:W3:Y:S01]  /*864b0*/  LDL.LU R17, [R1+0x94] ;  /* 0x0000940001117983 */ /* 0x002ee20000300800 */
[----:B------:R-:W-:-:S02]  /*864c0*/  IMAD.MOV.U32 R16, RZ, RZ, R26 ;  /* 0x000000ffff107224 */ /* 0x000fc400078e001a */
[----:B--2---:R-:W-:Y:S01]  /*864d0*/  IMAD.X R11, R9, 0x1, R7, P2 ;  /* 0x00000001090b7824 */ /* 0x004fe200010e0607 */
[----:B---3--:R-:W-:-:S05]  /*864e0*/  IADD3 R26, P4, PT, R17, R2, RZ ;  /* 0x00000002111a7210 */ /* 0x008fca0007f9e0ff */
[----:B------:R1:W-:Y:S04]  /*864f0*/  STL [R1+0x4668], R26 ;  /* 0x0046681a01007387 */ /* 0x0003e80000100800 */
[----:B-1----:R-:W2:Y:S04]  /*86500*/  LDL.LU.64 R26, [R1+0x5ec8] ;  /* 0x005ec800011a7983 */ /* 0x002ea80000300a00 */
[----:B------:R-:W3:Y:S01]  /*86510*/  LDL.LU R9, [R1+0x5ec0] ;  /* 0x005ec00001097983 */ /* 0x000ee20000300800 */
[----:B------:R-:W-:-:S03]  /*86520*/  IMAD.X R5, R28, 0x1, R8, P1 ;  /* 0x000000011c057824 */ /* 0x000fc600008e0608 */
[----:B------:R-:W-:Y:S04]  /*86530*/  STL [R1+0x467c], R11 ;  /* 0x00467c0b01007387 */ /* 0x000fe80000100800 */
[----:B--2---:R1:W-:Y:S04]  /*86540*/  STL.64 [R1+0x5e88], R26 ;  /* 0x005e881a01007387 */ /* 0x0043e80000100a00 */
[----:B-1----:R0:W2:Y:S04]  /*86550*/  LDL.64 R26, [R1+0x4668] ;  /* 0x00466800011a7983 */ /* 0x0020a80000100a00 */
[----:B------:R1:W-:Y:S04]  /*86560*/  STL [R1+0x4674], R5 ;  /* 0x0046740501007387 */ /* 0x0003e80000100800 */
[----:B-1----:R-:W2:Y:S04]  /*86570*/  LDL.LU.64 R4, [R1+0x5eb8] ;  /* 0x005eb80001047983 */ /* 0x002ea80000300a00 */
[----:B---3--:R1:W-:Y:S02]  /*86580*/  STL.64 [R1+0x5e90], R8 ;  /* 0x005e900801007387 */ /* 0x0083e40000100a00 */
[----:B-1----:R-:W-:-:S05]  /*86590*/  IMAD.MOV.U32 R8, RZ, RZ, R16 ;  /* 0x000000ffff087224 */ /* 0x002fca00078e0010 */
[----:B------:R1:W-:Y:S04]  /*865a0*/  STL.64 [R1+0x5ea8], R8 ;  /* 0x005ea80801007387 */ /* 0x0003e80000100a00 */
[----:B-1----:R-:W3:Y:S01]  /*865b0*/  LDL R8, [R1+0x98] ;  /* 0x0000980001087983 */ /* 0x002ee20000100800 */
[C---:B------:R-:W-:Y:S02]  /*865c0*/  IADD3 R10, P2, PT, R17.reuse, R0, RZ ;  /* 0x00000000110a7210 */ /* 0x040fe40007f5e0ff */
[----:B------:R-:W-:-:S03]  /*865d0*/  IADD3 R16, P1, PT, R17, R6, RZ ;  /* 0x0000000611107210 */ /* 0x000fc60007f3e0ff */
[C---:B------:R-:W-:Y:S02]  /*865e0*/  IMAD.X R11, R28.reuse, 0x1, R3, P2 ;  /* 0x000000011c0b7824 */ /* 0x040fe400010e0603 */
[C---:B------:R-:W-:Y:S02]  /*865f0*/  IMAD.X R17, R28.reuse, 0x1, R7, P1 ;  /* 0x000000011c117824 */ /* 0x040fe400008e0607 */
[----:B--2---:R-:W-:-:S05]  /*86600*/  IMAD.X R27, R28, 0x1, R5, P4 ;  /* 0x000000011c1b7824 */ /* 0x004fca00020e0605 */
[----:B------:R-:W-:Y:S04]  /*86610*/  STL [R1+0x466c], R27 ;  /* 0x00466c1b01007387 */ /* 0x000fe80000100800 */
[----:B------:R1:W-:Y:S04]  /*86620*/  STL.64 [R1+0x4660], R10 ;  /* 0x0046600a01007387 */ /* 0x0003e80000100a00 */
[----:B-1----:R-:W2:Y:S01]  /*86630*/  LDL.LU.64 R10, [R1+0x5eb0] ;  /* 0x005eb000010a7983 */ /* 0x002ea20000300a00 */
[C---:B---3--:R-:W-:Y:S02]  /*86640*/  IADD3 R26, P4, PT, R8.reuse, R4, RZ ;  /* 0x00000004081a7210 */ /* 0x048fe40007f9e0ff */
[----:B------:R-:W-:-:S05]  /*86650*/  IADD3 R8, P2, PT, R8, R2, RZ ;  /* 0x0000000208087210 */ /* 0x000fca0007f5e0ff */
[----:B------:R1:W-:Y:S04]  /*86660*/  STL [R1+0x4648], R8 ;  /* 0x0046480801007387 */ /* 0x0003e80000100800 */
[----:B-1----:R-:W3:Y:S04]  /*86670*/  LDL.LU.64 R8, [R1+0x5ea8] ;  /* 0x005ea80001087983 */ /* 0x002ee80000300a00 */
[----:B------:R-:W2:Y:S04]  /*86680*/  LDL.LU R28, [R1+0x5ea0] ;  /* 0x005ea000011c7983 */ /* 0x000ea80000300800 */
[----:B------:R1:W-:Y:S04]  /*86690*/  STL.64 [R1+0x4658], R16 ;  /* 0x0046581001007387 */ /* 0x0003e80000100a00 */
[----:B-1----:R-:W2:Y:S04]  /*866a0*/  LDL.LU.64 R16, [R1+0x5e98] ;  /* 0x005e980001107983 */ /* 0x002ea80000300a00 */
[----:B--2---:R1:W-:Y:S04]  /*866b0*/  STL.64 [R1+0x5e80], R16 ;  /* 0x005e801001007387 */ /* 0x0043e80000100a00 */
[----:B-1----:R-:W2:Y:S01]  /*866c0*/  LDL.LU R17, [R1+0x98] ;  /* 0x0000980001117983 */ /* 0x002ea20000300800 */
[----:B---3--:R-:W-:Y:S01]  /*866d0*/  IMAD.MOV.U32 R16, RZ, RZ, R8 ;  /* 0x000000ffff107224 */ /* 0x008fe200078e0008 */
[----:B--2---:R-:W-:-:S05]  /*866e0*/  IADD3 R8, P1, PT, R17, R6, RZ ;  /* 0x0000000611087210 */ /* 0x004fca0007f3e0ff */
[----:B------:R1:W-:Y:S04]  /*866f0*/  STL [R1+0x4640], R8 ;  /* 0x0046400801007387 */ /* 0x0003e80000100800 */
[----:B-1----:R-:W2:Y:S02]  /*86700*/  LDL.LU.64 R8, [R1+0x5e90] ;  /* 0x005e900001087983 */ /* 0x002ea40000300a00 */
[----:B--2---:R-:W-:-:S05]  /*86710*/  IMAD.X R27, R28, 0x1, R8, P4 ;  /* 0x000000011c1b7824 */ /* 0x004fca00020e0608 */
[----:B------:R1:W-:Y:S04]  /*86720*/  STL.64 [R1+0x4650], R26 ;  /* 0x0046501a01007387 */ /* 0x0003e80000100a00 */
[----:B-1----:R-:W2:Y:S04]  /*86730*/  LDL.LU.64 R26, [R1+0x5e88] ;  /* 0x005e8800011a7983 */ /* 0x002ea80000300a00 */
[----:B--2---:R1:W-:Y:S04]  /*86740*/  STL.64 [R1+0x5e68], R26 ;  /* 0x005e681a01007387 */ /* 0x0043e80000100a00 */
[----:B-1----:R0:W2:Y:S04]  /*86750*/  LDL.64 R26, [R1+0x4648] ;  /* 0x00464800011a7983 */ /* 0x0020a80000100a00 */
[----:B------:R1:W-:Y:S04]  /*86760*/  STL.64 [R1+0x5e70], R12 ;  /* 0x005e700c01007387 */ /* 0x0003e80000100a00 */
[----:B-1----:R0:W3:Y:S04]  /*86770*/  LDL.64 R12, [R1+0x4640] ;  /* 0x00464000010c7983 */ /* 0x0020e80000100a00 */
[----:B------:R-:W-:Y:S01]  /*86780*/  STL.64 [R1+0x5e60], R4 ;  /* 0x005e600401007387 */ /* 0x000fe20000100a00 */
[----:B--2---:R-:W-:-:S05]  /*86790*/  IMAD.X R27, R28, 0x1, R5, P2 ;  /* 0x000000011c1b7824 */ /* 0x004fca00010e0605 */
[----:B------:R-:W-:Y:S01]  /*867a0*/  STL [R1+0x464c], R27 ;  /* 0x00464c1b01007387 */ /* 0x000fe20000100800 */
[----:B---3--:R-:W-:Y:S01]  /*867b0*/  IMAD.MOV.U32 R13, RZ, RZ, R16 ;  /* 0x000000ffff0d7224 */ /* 0x008fe200078e0010 */
[----:B------:R-:W-:-:S05]  /*867c0*/  IADD3 R16, P4, PT, R17, R0, RZ ;  /* 0x0000000011107210 */ /* 0x000fca0007f9e0ff */
[----:B------:R-:W-:-:S05]  /*867d0*/  IMAD.X R17, R28, 0x1, R3, P4 ;  /* 0x000000011c117824 */ /* 0x000fca00020e0603 */
[----:B------:R1:W-:Y:S04]  /*867e0*/  STL.64 [R1+0x4638], R16 ;  /* 0x0046381001007387 */ /* 0x0003e80000100a00 */
[----:B-1----:R-:W2:Y:S01]  /*867f0*/  LDL.LU.64 R16, [R1+0x5e80] ;  /* 0x005e800001107983 */ /* 0x002ea20000300a00 */
[----:B----4-:R-:W-:Y:S01]  /*86800*/  IMAD.MOV.U32 R5, RZ, RZ, R20 ;  /* 0x000000ffff057224 */ /* 0x010fe200078e0014 */
[----:B------:R-:W-:Y:S01]  /*86810*/  IADD3 R26, P2, PT, R9, R6, RZ ;  /* 0x00000006091a7210 */ /* 0x000fe20007f5e0ff */
[----:B------:R-:W-:Y:S01]  /*86820*/  IMAD.MOV.U32 R20, RZ, RZ, R10 ;  /* 0x000000ffff147224 */ /* 0x000fe200078e000a */
[----:B------:R-:W-:-:S05]  /*86830*/  SHF.R.S32.HI R10, RZ, 0x1f, R9 ;  /* 0x0000001fff0a7819 */ /* 0x000fca0000011409 */
[----:B------:R-:W-:Y:S01]  /*86840*/  IMAD.X R27, R10, 0x1, R7, P2 ;  /* 0x000000010a1b7824 */ /* 0x000fe200010e0607 */
[C---:B------:R-:W-:Y:S01]  /*86850*/  IADD3 R4, P4, PT, R9.reuse, R0, RZ ;  /* 0x0000000009047210 */ /* 0x040fe20007f9e0ff */
[----:B--2---:R1:W-:Y:S02]  /*86860*/  STL.64 [R1+0x5e58], R16 ;  /* 0x005e581001007387 */ /* 0x0043e40000100a00 */
[----:B-1----:R-:W-:Y:S02]  /*86870*/  IMAD.MOV.U32 R17, RZ, RZ, R5 ;  /* 0x000000ffff117224 */ /* 0x002fe400078e0005 */
[----:B------:R-:W-:Y:S02]  /*86880*/  IMAD.MOV.U32 R5, RZ, RZ, R13 ;  /* 0x000000ffff057224 */ /* 0x000fe400078e000d */
[----:B------:R-:W-:Y:S02]  /*86890*/  IMAD.X R13, R28, 0x1, R7, P1 ;  /* 0x000000011c0d7824 */ /* 0x000fe400008e0607 */
[----:B------:R-:W2:Y:S04]  /*868a0*/  LDL.LU R28, [R1+0x5e78] ;  /* 0x005e7800011c7983 */ /* 0x000ea80000300800 */
[----:B------:R1:W-:Y:S04]  /*868b0*/  STL [R1+0x4644], R13 ;  /* 0x0046440d01007387 */ /* 0x0003e80000100800 */
[----:B-1----:R-:W3:Y:S04]  /*868c0*/  LDL.LU.64 R12, [R1+0x5e70] ;  /* 0x005e7000010c7983 */ /* 0x002ee80000300a00 */
[----:B------:R1:W-:Y:S01]  /*868d0*/  STL.64 [R1+0x4b38], R26 ;  /* 0x004b381a01007387 */ /* 0x0003e20000100a00 */
[----:B------:R-:W-:-:S03]  /*868e0*/  IADD3 R16, P1, PT, R9, R2, RZ ;  /* 0x0000000209107210 */ /* 0x000fc60007f3e0ff */
[----:B-1----:R-:W4:Y:S04]  /*868f0*/  LDL.LU.64 R26, [R1+0x5e68] ;  /* 0x005e6800011a7983 */ /* 0x002f280000300a00 */
[----:B------:R1:W-:Y:S02]  /*86900*/  STL.64 [R1+0x5e50], R6 ;  /* 0x005e500601007387 */ /* 0x0003e40000100a00 */
[----:B-1----:R-:W-:Y:S02]  /*86910*/  IMAD.MOV.U32 R7, RZ, RZ, R17 ;  /* 0x000000ffff077224 */ /* 0x002fe400078e0011 */
[----:B------:R-:W-:Y:S02]  /*86920*/  IMAD.MOV.U32 R17, RZ, RZ, R5 ;  /* 0x000000ffff117224 */ /* 0x000fe400078e0005 */
[----:B------:R-:W-:-:S05]  /*86930*/  IMAD.X R5, R10, 0x1, R3, P4 ;  /* 0x000000010a057824 */ /* 0x000fca00020e0603 */
[----:B------:R1:W-:Y:S04]  /*86940*/  STL.64 [R1+0x4b58], R4 ;  /* 0x004b580401007387 */ /* 0x0003e80000100a00 */
[----:B-1----:R-:W2:Y:S04]  /*86950*/  LDL.LU.64 R4, [R1+0x5e60] ;  /* 0x005e600001047983 */ /* 0x002ea80000300a00 */
[----:B------:R1:W-:Y:S04]  /*86960*/  STL.64 [R1+0x5e40], R2 ;  /* 0x005e400201007387 */ /* 0x0003e80000100a00 */
[----:B-1----:R-:W2:Y:S04]  /*86970*/  LDL R2, [R1+0x9c] ;  /* 0x00009c0001027983 */ /* 0x002ea80000100800 */
[----:B--2---:R1:W-:Y:S02]  /*86980*/  STL.64 [R1+0x5e48], R2 ;  /* 0x005e480201007387 */ /* 0x0043e40000100a00 */
[----:B-1----:R-:W-:-:S02]  /*86990*/  IMAD.MOV.U32 R2, RZ, RZ, R7 ;  /* 0x000000ffff027224 */ /* 0x002fc400078e0007 */
[----:B------:R-:W-:Y:S02]  /*869a0*/  IMAD.MOV.U32 R7, RZ, RZ, R17 ;  /* 0x000000ffff077224 */ /* 0x000fe400078e0011 */
[----:B------:R-:W-:-:S05]  /*869b0*/  IMAD.X R17, R10, 0x1, R5, P1 ;  /* 0x000000010a117824 */ /* 0x000fca00008e0605 */
[----:B------:R1:W-:Y:S04]  /*869c0*/  STL.64 [R1+0x4b50], R16 ;  /* 0x004b501001007387 */ /* 0x0003e80000100a00 */
[----:B-1----:R-:W2:Y:S01]  /*869d0*/  LDL.LU.64 R16, [R1+0x5e58] ;  /* 0x005e580001107983 */ /* 0x002ea20000300a00 */
[----:B------:R-:W-:-:S03]  /*869e0*/  IADD3 R6, P2, PT, R9, R4, RZ ;  /* 0x0000000409067210 */ /* 0x000fc60007f5e0ff */
[----:B--2---:R-:W-:Y:S04]  /*869f0*/  STL.64 [R1+0x5e30], R16 ;  /* 0x005e301001007387 */ /* 0x004fe80000100a00 */
[----:B------:R1:W-:Y:S02]  /*86a00*/  STL [R1+0x5e38], R17 ;  /* 0x005e381101007387 */ /* 0x0003e40000100800 */
[----:B-1----:R-:W-:Y:S02]  /*86a10*/  IMAD.MOV.U32 R17, RZ, RZ, R7 ;  /* 0x000000ffff117224 */ /* 0x002fe400078e0007 */
[----:B------:R-:W-:-:S05]  /*86a20*/  IMAD.X R7, R10, 0x1, R8, P2 ;  /* 0x000000010a077824 */ /* 0x000fca00010e0608 */
[----:B------:R1:W-:Y:S04]  /*86a30*/  STL.64 [R1+0x4b48], R6 ;  /* 0x004b480601007387 */ /* 0x0003e80000100a00 */
[----:B-1----:R-:W2:Y:S01]  /*86a40*/  LDL.LU.64 R6, [R1+0x5e50] ;  /* 0x005e500001067983 */ /* 0x002ea20000300a00 */
[----:B------:R-:W-:Y:S01]  /*86a50*/  IMAD.MOV.U32 R10, RZ, RZ, R2 ;  /* 0x000000ffff0a7224 */ /* 0x000fe200078e0002 */
[----:B--2---:R-:W-:-:S05]  /*86a60*/  IADD3 R2, P2, PT, R28, R6, RZ ;  /* 0x000000061c027210 */ /* 0x004fca0007f5e0ff */
[----:B------:R1:W-:Y:S04]  /*86a70*/  STL [R1+0x4b40], R2 ;  /* 0x004b400201007387 */ /* 0x0003e80000100800 */
[----:B-1----:R-:W2:Y:S01]  /*86a80*/  LDL.LU.64 R2, [R1+0x5e48] ;  /* 0x005e480001027983 */ /* 0x002ea20000300a00 */
[----:B------:R-:W-:Y:S01]  /*86a90*/  IMAD.MOV.U32 R9, RZ, RZ, R11 ;  /* 0x000000ffff097224 */ /* 0x000fe200078e000b */
[----:B------:R-:W-:Y:S02]  /*86aa0*/  SHF.R.S32.HI R11, RZ, 0x1f, R28 ;  /* 0x0000001fff0b7819 */ /* 0x000fe4000001141c */
[----:B------:R-:W-:Y:S01]  /*86ab0*/  IADD3 R16, P1, PT, R28, R0, RZ ;  /* 0x000000001c107210 */ /* 0x000fe20007f3e0ff */
[----:B------:R1:W-:Y:S04]  /*86ac0*/  STL [R1+0x5398], R28 ;  /* 0x0053981c01007387 */ /* 0x0003e80000100800 */
[----:B-1----:R-:W3:Y:S01]  /*86ad0*/  LDL.LU R28, [R1+0x164] ;  /* 0x00016400011c7983 */ /* 0x002ee20000300800 */
[----:B--2---:R-:W-:-:S05]  /*86ae0*/  IADD3 R2, P4, PT, R2, R4, RZ ;  /* 0x0000000402027210 */ /* 0x004fca0007f9e0ff */
[----:B------:R1:W-:Y:S04]  /*86af0*/  STL [R1+0x4630], R2 ;  /* 0x0046300201007387 */ /* 0x0003e80000100800 */
[----:B-1----:R-:W2:Y:S04]  /*86b00*/  LDL.LU.64 R2, [R1+0x5e40] ;  /* 0x005e400001027983 */ /* 0x002ea80000300a00 */
[----:B------:R1:W-:Y:S04]  /*86b10*/  STL.64 [R1+0x5e28], R20 ;  /* 0x005e281401007387 */ /* 0x0003e80000100a00 */
[----:B-1----:R0:W2:Y:S04]  /*86b20*/  LDL.64 R20, [R1+0x4b40] ;  /* 0x004b400001147983 */ /* 0x0020a80000100a00 */
[----:B------:R1:W-:Y:S04]  /*86b30*/  STL.64 [R1+0x5e10], R4 ;  /* 0x005e100401007387 */ /* 0x0003e80000100a00 */
[----:B-1----:R-:W3:Y:S01]  /*86b40*/  LDL.LU R4, [R1+0x9c] ;  /* 0x00009c0001047983 */ /* 0x002ee20000300800 */
[----:B--2---:R-:W-:-:S02]  /*86b50*/  IMAD.MOV.U32 R21, RZ, RZ, R17 ;  /* 0x000000ffff157224 */ /* 0x004fc400078e0011 */
[----:B------:R-:W-:-:S05]  /*86b60*/  IMAD.X R17, R11, 0x1, R3, P1 ;  /* 0x000000010b117824 */ /* 0x000fca00008e0603 */
[----:B------:R1:W-:Y:S04]  /*86b70*/  STL.64 [R1+0x4b70], R16 ;  /* 0x004b701001007387 */ /* 0x0003e80000100a00 */
[----:B-1----:R0:W2:Y:S01]  /*86b80*/  LDL.LU R17, [R1+0x5e38] ;  /* 0x005e380001117983 */ /* 0x0020a20000300800 */
[----:B---3--:R-:W-:-:S05]  /*86b90*/  IADD3 R16, P1, PT, R4, R2, RZ ;  /* 0x0000000204107210 */ /* 0x008fca0007f3e0ff */
[----:B------:R2:W-:Y:S04]  /*86ba0*/  STL [R1+0x4628], R16 ;  /* 0x0046281001007387 */ /* 0x0005e80000100800 */
[----:B--2---:R-:W2:Y:S04]  /*86bb0*/  LDL.LU.64 R16, [R1+0x5e30] ;  /* 0x005e300001107983 */ /* 0x004ea80000300a00 */
[----:B--2---:R1:W-:Y:S04]  /*86bc0*/  STL.64 [R1+0x5e20], R16 ;  /* 0x005e201001007387 */ /* 0x0043e80000100a00 */
[----:B------:R-:W-:Y:S01]  /*86bd0*/  STL.64 [R1+0x5e00], R2 ;  /* 0x005e000201007387 */ /* 0x000fe20000100a00 */
[----:B-1----:R-:W-:-:S02]  /*86be0*/  IMAD.MOV.U32 R16, RZ, RZ, R21 ;  /* 0x000000ffff107224 */ /* 0x002fc400078e0015 */
[----:B------:R-:W-:-:S05]  /*86bf0*/  IMAD.X R21, R11, 0x1, R7, P2 ;  /* 0x000000010b157824 */ /* 0x000fca00010e0607 */
[----:B------:R1:W-:Y:S04]  /*86c00*/  STL [R1+0x4b44], R21 ;  /* 0x004b441501007387 */ /* 0x0003e80000100800 */
[----:B-1----:R-:W2:Y:S04]  /*86c10*/  LDL.LU.64 R20, [R1+0x5e28] ;  /* 0x005e280001147983 */ /* 0x002ea80000300a00 */
[----:B------:R1:W-:Y:S04]  /*86c20*/  STL.64 [R1+0x5e18], R6 ;  /* 0x005e180601007387 */ /* 0x0003e80000100a00 */
[----:B------:R-:W3:Y:S04]  /*86c30*/  LDL R2, [R1+0xb0] ;  /* 0x0000b00001027983 */ /* 0x000ee80000100800 */
[----:B-1----:R0:W2:Y:S04]  /*86c40*/  LDL.64 R6, [R1+0x4630] ;  /* 0x0046300001067983 */ /* 0x0020a80000100a00 */
[----:B---3--:R1:W-:Y:S01]  /*86c50*/  STL.64 [R1+0x5e08], R2 ;  /* 0x005e080201007387 */ /* 0x0083e20000100a00 */
[----:B--2---:R-:W-:Y:S01]  /*86c60*/  IMAD.MOV.U32 R7, RZ, RZ, R16 ;  /* 0x000000ffff077224 */ /* 0x004fe200078e0010 */
[----:B------:R-:W-:-:S02]  /*86c70*/  IADD3 R16, P2, PT, R4, R0, RZ ;  /* 0x0000000004107210 */ /* 0x000fc40007f5e0ff */
[----:B-1----:R0:W2:Y:S04]  /*86c80*/  LDL.64 R2, [R1+0x4628] ;  /* 0x0046280001027983 */ /* 0x0020a80000100a00 */
[----:B------:R-:W-:Y:S04]  /*86c90*/  STL [R1+0x539c], R11 ;  /* 0x00539c0b01007387 */ /* 0x000fe80000100800 */
[----:B------:R-:W-:Y:S04]  /*86ca0*/  STL [R1+0x5548], R11 ;  /* 0x0055480b01007387 */ /* 0x000fe80000100800 */
[----:B------:R1:W-:Y:S04]  /*86cb0*/  STL [R1+0x4620], R16 ;  /* 0x0046201001007387 */ /* 0x0003e80000100800 */
[----:B-1----:R-:W3:Y:S04]  /*86cc0*/  LDL.LU.64 R16, [R1+0x5e20] ;  /* 0x005e200001107983 */ /* 0x002ee80000300a00 */
[----:B------:R1:W-:Y:S04]  /*86cd0*/  STL [R1+0x5de8], R0 ;  /* 0x005de80001007387 */ /* 0x0003e80000100800 */
[----:B-1----:R-:W2:Y:S01]  /*86ce0*/  LDL.LU R0, [R1+0x23c8] ;  /* 0x0023c80001007983 */ /* 0x002ea20000300800 */
[----:B------:R-:W-:-:S02]  /*86cf0*/  IMAD.MOV.U32 R11, RZ, RZ, R7 ;  /* 0x000000ffff0b7224 */ /* 0x000fc400078e0007 */
[----:B--2---:R-:W-:-:S05]  /*86d00*/  IMAD.X R7, R0, 0x1, R8, P4 ;  /* 0x0000000100077824 */ /* 0x004fca00020e0608 */
[----:B------:R1:W-:Y:S04]  /*86d10*/  STL [R1+0x4634], R7 ;  /* 0x0046340701007387 */ /* 0x0003e80000100800 */
[----:B-1----:R-:W2:Y:S02]  /*86d20*/  LDL.LU.64 R6, [R1+0x5e18] ;  /* 0x005e180001067983 */ /* 0x002ea40000300a00 */
[----:B--2---:R-:W-:-:S05]  /*86d30*/  IADD3 R4, P4, PT, R4, R6, RZ ;  /* 0x0000000604047210 */ /* 0x004fca0007f9e0ff */
[----:B------:R1:W-:Y:S04]  /*86d40*/  STL [R1+0x4618], R4 ;  /* 0x0046180401007387 */ /* 0x0003e80000100800 */
[----:B-1----:R-:W2:Y:S04]  /*86d50*/  LDL.LU.64 R4, [R1+0x5e10] ;  /* 0x005e100001047983 */ /* 0x002ea80000300a00 */
[----:B------:R-:W-:Y:S04]  /*86d60*/  STL.64 [R1+0x5df0], R6 ;  /* 0x005df00601007387 */ /* 0x000fe80000100a00 */
[----:B------:R1:W-:Y:S04]  /*86d70*/  STL [R1+0x5df8], R7 ;  /* 0x005df80701007387 */ /* 0x0003e80000100800 */
[----:B-1----:R0:W3:Y:S01]  /*86d80*/  LDL.64 R6, [R1+0x4620] ;  /* 0x0046200001067983 */ /* 0x0020e20000100a00 */
[----:B--2---:R-:W-:-:S05]  /*86d90*/  IMAD.X R3, R0, 0x1, R5, P1 ;  /* 0x0000000100037824 */ /* 0x004fca00008e0605 */
[----:B------:R1:W-:Y:S04]  /*86da0*/  STL [R1+0x462c], R3 ;  /* 0x00462c0301007387 */ /* 0x0003e80000100800 */
[----:B-1----:R-:W2:Y:S02]  /*86db0*/  LDL.LU.64 R2, [R1+0x5e08] ;  /* 0x005e080001027983 */ /* 0x002ea40000300a00 */
[----:B--2---:R-:W-:-:S05]  /*86dc0*/  IADD3 R2, P1, PT, R2, R4, RZ ;  /* 0x0000000402027210 */ /* 0x004fca0007f3e0ff */
[----:B------:R1:W-:Y:S04]  /*86dd0*/  STL [R1+0x4610], R2 ;  /* 0x0046100201007387 */ /* 0x0003e80000100800 */
[----:B-1----:R-:W3:Y:S04]  /*86de0*/  LDL.LU.64 R2, [R1+0x5e00] ;  /* 0x005e000001027983 */ /* 0x002ee80000300a00 */
[----:B------:R1:W-:Y:S04]  /*86df0*/  STL.64 [R1+0x5de0], R20 ;  /* 0x005de01401007387 */ /* 0x0003e80000100a00 */
[----:B-1----:R0:W2:Y:S04]  /*86e00*/  LDL.64 R20, [R1+0x4618] ;  /* 0x0046180001147983 */ /* 0x0020a80000100a00 */
[----:B----4-:R-:W-:Y:S04]  /*86e10*/  STL.64 [R1+0x5dd8], R26 ;  /* 0x005dd81a01007387 */ /* 0x010fe80000100a00 */
[----:B------:R1:W-:Y:S04]  /*86e20*/  STL.64 [R1+0x5dc8], R4 ;  /* 0x005dc80401007387 */ /* 0x0003e80000100a00 */
[----:B-1----:R-:W4:Y:S01]  /*86e30*/  LDL.LU R4, [R1+0xb0] ;  /* 0x0000b00001047983 */ /* 0x002f220000300800 */
[----:B---3--:R-:W-:-:S05]  /*86e40*/  IMAD.X R7, R0, 0x1, R3, P2 ;  /* 0x0000000100077824 */ /* 0x008fca00010e0603 */
[----:B------:R1:W-:Y:S04]  /*86e50*/  STL [R1+0x4624], R7 ;  /* 0x0046240701007387 */ /* 0x0003e80000100800 */
[----:B-1----:R0:W3:Y:S01]  /*86e60*/  LDL.LU R7, [R1+0x5df8] ;  /* 0x005df80001077983 */ /* 0x0020e20000300800 */
[----:B----4-:R-:W-:-:S05]  /*86e70*/  IADD3 R6, P2, PT, R4, R2, RZ ;  /* 0x0000000204067210 */ /* 0x010fca0007f5e0ff */
[----:B------:R3:W-:Y:S04]  /*86e80*/  STL [R1+0x4608], R6 ;  /* 0x0046080601007387 */ /* 0x0007e80000100800 */
[----:B---3--:R-:W2:Y:S04]  /*86e90*/  LDL.LU.64 R6, [R1+0x5df0] ;  /* 0x005df00001067983 */ /* 0x008ea80000300a00 */
[----:B------:R-:W-:Y:S01]  /*86ea0*/  STL.64 [R1+0x5db8], R2 ;  /* 0x005db80201007387 */ /* 0x000fe20000100a00 */
[----:B--2---:R-:W-:-:S03]  /*86eb0*/  IMAD.X R21, R0, 0x1, R7, P4 ;  /* 0x0000000100157824 */ /* 0x004fc600020e0607 */
[----:B------:R-:W2:Y:S04]  /*86ec0*/  LDL.LU R0, [R1+0x5de8] ;  /* 0x005de80001007983 */ /* 0x000ea80000300800 */
[----:B------:R1:W-:Y:S04]  /*86ed0*/  STL [R1+0x461c], R21 ;  /* 0x00461c1501007387 */ /* 0x0003e80000100800 */
[----:B-1----:R-:W3:Y:S04]  /*86ee0*/  LDL.LU.64 R20, [R1+0x5de0] ;  /* 0x005de00001147983 */ /* 0x002ee80000300a00 */
[----:B------:R1:W-:Y:S04]  /*86ef0*/  STL.64 [R1+0x5dd0], R6 ;  /* 0x005dd00601007387 */ /* 0x0003e80000100a00 */
[----:B------:R-:W4:Y:S04]  /*86f00*/  LDL R2, [R1+0xb4] ;  /* 0x0000b40001027983 */ /* 0x000f280000100800 */
[----:B-1----:R0:W3:Y:S01]  /*86f10*/  LDL.64 R6, [R1+0x4610] ;  /* 0x0046100001067983 */ /* 0x0020e20000100a00 */
[----:B--2---:R-:W-:-:S03]  /*86f20*/  IADD3 R26, P4, PT, R4, R0, RZ ;  /* 0x00000000041a7210 */ /* 0x004fc60007f9e0ff */
[----:B----4-:R1:W-:Y:S04]  /*86f30*/  STL.64 [R1+0x5dc0], R2 ;  /* 0x005dc00201007387 */ /* 0x0103e80000100a00 */
[----:B-1----:R0:W2:Y:S04]  /*86f40*/  LDL.64 R2, [R1+0x4608] ;  /* 0x0046080001027983 */ /* 0x0020a80000100a00 */
[----:B------:R1:W-:Y:S04]  /*86f50*/  STL [R1+0x4600], R26 ;  /* 0x0046001a01007387 */ /* 0x0003e80000100800 */
[----:B-1----:R-:W4:Y:S04]  /*86f60*/  LDL.LU.64 R26, [R1+0x5dd8] ;  /* 0x005dd800011a7983 */ /* 0x002f280000300a00 */
[----:B------:R1:W-:Y:S04]  /*86f70*/  STL [R1+0x5da0], R0 ;  /* 0x005da00001007387 */ /* 0x0003e80000100800 */
[----:B-1----:R-:W3:Y:S02]  /*86f80*/  LDL.LU R0, [R1+0x23c4] ;  /* 0x0023c40001007983 */ /* 0x002ee40000300800 */
[----:B---3--:R-:W-:-:S05]  /*86f90*/  IMAD.X R7, R0, 0x1, R8, P1 ;  /* 0x0000000100077824 */ /* 0x008fca00008e0608 */
[----:B------:R1:W-:Y:S04]  /*86fa0*/  STL [R1+0x4614], R7 ;  /* 0x0046140701007387 */ /* 0x0003e80000100800 */
[----:B-1----:R-:W3:Y:S02]  /*86fb0*/  LDL.LU.64 R6, [R1+0x5dd0] ;  /* 0x005dd00001067983 */ /* 0x002ee40000300a00 */
[----:B---3--:R-:W-:-:S05]  /*86fc0*/  IADD3 R4, P1, PT, R4, R6, RZ ;  /* 0x0000000604047210 */ /* 0x008fca0007f3e0ff */
        /* <DEDUP_REMOVED lines=13> */
[----:B------:R-:W-:Y:S04]  /*870a0*/  STL.64 [R1+0x5d90], R14 ;  /* 0x005d900e01007387 */ /* 0x000fe80000100a00 */
[----:B------:R1:W-:Y:S04]  /*870b0*/  STL.64 [R1+0x5d80], R4 ;  /* 0x005d800401007387 */ /* 0x0003e80000100a00 */
[----:B-1----:R-:W2:Y:S01]  /*870c0*/  LDL.LU R4, [R1+0xb4] ;  /* 0x0000b40001047983 */ /* 0x002ea20000300800 */
[----:B---3--:R-:W-:-:S05]  /*870d0*/  IMAD.X R7, R0, 0x1, R3, P4 ;  /* 0x0000000100077824 */ /* 0x008fca00020e0603 */
[----:B------:R1:W-:Y:S04]  /*870e0*/  STL [R1+0x4604], R7 ;  /* 0x0046040701007387 */ /* 0x0003e80000100800 */
[----:B-1----:R0:W3:Y:S01]  /*870f0*/  LDL.LU R7, [R1+0x5db0] ;  /* 0x005db00001077983 */ /* 0x0020e20000300800 */
[----:B--2---:R-:W-:-:S05]  /*87100*/  IADD3 R6, P4, PT, R4, R2, RZ ;  /* 0x0000000204067210 */ /* 0x004fca0007f9e0ff */
        /* <DEDUP_REMOVED lines=8> */
[----:B------:R-:W3:Y:S04]  /*87190*/  LDL R2, [R1+0xb8] ;  /* 0x0000b80001027983 */ /* 0x000ee80000100800 */
[----:B-1----:R0:W4:Y:S01]  /*871a0*/  LDL.64 R6, [R1+0x45f0] ;  /* 0x0045f00001067983 */ /* 0x0021220000100a00 */
[----:B--2---:R-:W-:-:S03]  /*871b0*/  IADD3 R14, P1, PT, R4, R0, RZ ;  /* 0x00000000040e7210 */ /* 0x004fc60007f3e0ff */
[----:B---3--:R1:W-:Y:S04]  /*871c0*/  STL.64 [R1+0x5d78], R2 ;  /* 0x005d780201007387 */ /* 0x0083e80000100a00 */
[----:B-1----:R0:W2:Y:S04]  /*871d0*/  LDL.64 R2, [R1+0x45e8] ;  /* 0x0045e80001027983 */ /* 0x0020a80000100a00 */
[----:B------:R1:W-:Y:S04]  /*871e0*/  STL [R1+0x45e0], R14 ;  /* 0x0045e00e01007387 */ /* 0x0003e80000100800 */
[----:B-1----:R-:W3:Y:S04]  /*871f0*/  LDL.LU.64 R14, [R1+0x5d90] ;  /* 0x005d9000010e7983 */ /* 0x002ee80000300a00 */
[----:B------:R1:W-:Y:S04]  /*87200*/  STL [R1+0x5d58], R0 ;  /* 0x005d580001007387 */ /* 0x0003e80000100800 */
[----:B-1----:R-:W4:Y:S02]  /*87210*/  LDL.LU R0, [R1+0x23c0] ;  /* 0x0023c00001007983 */ /* 0x002f240000300800 */
[----:B----4-:R-:W-:-:S05]  /*87220*/  IMAD.X R7, R0, 0x1, R8, P2 ;  /* 0x0000000100077824 */ /* 0x010fca00010e0608 */
[----:B------:R1:W-:Y:S04]  /*87230*/  STL [R1+0x45f4], R7 ;  /* 0x0045f40701007387 */ /* 0x0003e80000100800 */
[----:B-1----:R-:W4:Y:S02]  /*87240*/  LDL.LU.64 R6, [R1+0x5d88] ;  /* 0x005d880001067983 */ /* 0x002f240000300a00 */
[----:B----4-:R-:W-:-:S05]  /*87250*/  IADD3 R4, P2, PT, R4, R6, RZ ;  /* 0x0000000604047210 */ /* 0x010fca0007f5e0ff */
[----:B------:R1:W-:Y:S04]  /*87260*/  STL [R1+0x45d8], R4 ;  /* 0x0045d80401007387 */ /* 0x0003e80000100800 */
[----:B-1----:R-:W2:Y:S04]  /*87270*/  LDL.LU.64 R4, [R1+0x5d80] ;  /* 0x005d800001047983 */ /* 0x002ea80000300a00 */
[----:B------:R-:W-:Y:S04]  /*87280*/  STL.64 [R1+0x5d60], R6 ;  /* 0x005d600601007387 */ /* 0x000fe80000100a00 */
[----:B------:R1:W-:Y:S04]  /*87290*/  STL [R1+0x5d68], R7 ;  /* 0x005d680701007387 */ /* 0x0003e80000100800 */
[----:B-1----:R0:W4:Y:S01]  /*872a0*/  LDL.64 R6, [R1+0x45e0] ;  /* 0x0045e00001067983 */ /* 0x0021220000100a00 */
[----:B--2---:R-:W-:-:S05]  /*872b0*/  IMAD.X R3, R0, 0x1, R5, P4 ;  /* 0x0000000100037824 */ /* 0x004fca00020e0605 */
[----:B------:R1:W-:Y:S04]  /*872c0*/  STL [R1+0x45ec], R3 ;  /* 0x0045ec0301007387 */ /* 0x0003e80000100800 */
[----:B-1----:R-:W2:Y:S02]  /*872d0*/  LDL.LU.64 R2, [R1+0x5d78] ;  /* 0x005d780001027983 */ /* 0x002ea40000300a00 */
[----:B--2---:R-:W-:-:S05]  /*872e0*/  IADD3 R2, P4, PT, R2, R4, RZ ;  /* 0x0000000402027210 */ /* 0x004fca0007f9e0ff */
[----:B------:R1:W-:Y:S04]  /*872f0*/  STL [R1+0x45d0], R2 ;  /* 0x0045d00201007387 */ /* 0x0003e80000100800 */
[----:B-1----:R-:W4:Y:S04]  /*87300*/  LDL.LU.64 R2, [R1+0x5d70] ;  /* 0x005d700001027983 */ /* 0x002f280000300a00 */
[----:B------:R1:W-:Y:S04]  /*87310*/  STL.64 [R1+0x5d50], R12 ;  /* 0x005d500c01007387 */ /* 0x0003e80000100a00 */
[----:B-1----:R0:W2:Y:S04]  /*87320*/  LDL.64 R12, [R1+0x45d8] ;  /* 0x0045d800010c7983 */ /* 0x0020a80000100a00 */
[----:B---3--:R-:W-:Y:S04]  /*87330*/  STL.64 [R1+0x5d48], R14 ;  /* 0x005d480e01007387 */ /* 0x008fe80000100a00 */
[----:B------:R1:W-:Y:S04]  /*87340*/  STL.64 [R1+0x5d38], R4 ;  /* 0x005d380401007387 */ /* 0x0003e80000100a00 */
[----:B-1----:R-:W3:Y:S01]  /*87350*/  LDL.LU R4, [R1+0xb8] ;  /* 0x0000b80001047983 */ /* 0x002ee20000300800 */
[----:B----4-:R-:W-:-:S05]  /*87360*/  IMAD.X R7, R0, 0x1, R3, P1 ;  /* 0x0000000100077824 */ /* 0x010fca00008e0603 */
[----:B------:R1:W-:Y:S04]  /*87370*/  STL [R1+0x45e4], R7 ;  /* 0x0045e40701007387 */ /* 0x0003e80000100800 */
[----:B-1----:R0:W4:Y:S01]  /*87380*/  LDL.LU R7, [R1+0x5d68] ;  /* 0x005d680001077983 */ /* 0x0021220000300800 */
[----:B---3--:R-:W-:-:S05]  /*87390*/  IADD3 R6, P1, PT, R4, R2, RZ ;  /* 0x0000000204067210 */ /* 0x008fca0007f3e0ff */
[----:B------:R4:W-:Y:S04]  /*873a0*/  STL [R1+0x45c8], R6 ;  /* 0x0045c80601007387 */ /* 0x0009e80000100800 */
[----:B----4-:R-:W2:Y:S04]  /*873b0*/  LDL.LU.64 R6, [R1+0x5d60] ;  /* 0x005d600001067983 */ /* 0x010ea80000300a00 */
        /* <DEDUP_REMOVED lines=53> */
[----:B-1----:R-:W4:Y:S04]  /*87710*/  LDL.LU.64 R8, [R1+0x5d00] ;  /* 0x005d000001087983 */ /* 0x002f280000300a00 */
[----:B------:R1:W-:Y:S04]  /*87720*/  STL [R1+0x5cc8], R0 ;  /* 0x005cc80001007387 */ /* 0x0003e80000100800 */
[----:B-1----:R-:W4:Y:S02]  /*87730*/  LDL.LU R0, [R1+0x23b8] ;  /* 0x0023b80001007983 */ /* 0x002f240000300800 */
[----:B----4-:R-:W-:-:S05]  /*87740*/  IMAD.X R7, R0, 0x1, R8, P1 ;  /* 0x0000000100077824 */ /* 0x010fca00008e0608 */
        /* <DEDUP_REMOVED lines=98> */
[----:B------:R-:W-:Y:S04]  /*87d70*/  STL.64 [R1+0x5c28], R8 ;  /* 0x005c280801007387 */ /* 0x000fe80000100a00 */
[----:B------:R1:W-:Y:S04]  /*87d80*/  STL.64 [R1+0x5c18], R4 ;  /* 0x005c180401007387 */ /* 0x0003e80000100a00 */
[----:B-1----:R-:W2:Y:S01]  /*87d90*/  LDL.LU R4, [R1+0xc8] ;  /* 0x0000c80001047983 */ /* 0x002ea20000300800 */
[----:B----4-:R-:W-:-:S05]  /*87da0*/  IMAD.X R7, R0, 0x1, R3, P2 ;  /* 0x0000000100077824 */ /* 0x010fca00010e0603 */
[----:B------:R1:W-:Y:S04]  /*87db0*/  STL [R1+0x4564], R7 ;  /* 0x0045640701007387 */ /* 0x0003e80000100800 */
[----:B-1----:R0:W4:Y:S01]  /*87dc0*/  LDL.LU R7, [R1+0x5c48] ;  /* 0x005c480001077983 */ /* 0x0021220000300800 */
[----:B--2---:R-:W-:-:S05]  /*87dd0*/  IADD3 R6, P2, PT, R4, R2, RZ ;  /* 0x0000000204067210 */ /* 0x004fca0007f5e0ff */
[----:B------:R4:W-:Y:S04]  /*87de0*/  STL [R1+0x4548], R6 ;  /* 0x0045480601007387 */ /* 0x0009e80000100800 */
[----:B----4-:R-:W2:Y:S04]  /*87df0*/  LDL.LU.64 R6, [R1+0x5c40] ;  /* 0x005c400001067983 */ /* 0x010ea80000300a00 */
[----:B------:R-:W-:Y:S01]  /*87e00*/  STL.64 [R1+0x5c08], R2 ;  /* 0x005c080201007387 */ /* 0x000fe20000100a00 */
[----:B--2---:R-:W-:-:S03]  /*87e10*/  IMAD.X R21, R0, 0x1, R7, P4 ;  /* 0x0000000100157824 */ /* 0x004fc600020e0607 */
[----:B------:R-:W2:Y:S04]  /*87e20*/  LDL.LU R0, [R1+0x5c38] ;  /* 0x005c380001007983 */ /* 0x000ea80000300800 */
[----:B------:R1:W-:Y:S04]  /*87e30*/  STL [R1+0x455c], R21 ;  /* 0x00455c1501007387 */ /* 0x0003e80000100800 */
[----:B-1----:R-:W4:Y:S04]  /*87e40*/  LDL.LU.64 R20, [R1+0x5c30] ;  /* 0x005c300001147983 */ /* 0x002f280000300a00 */
        /* <DEDUP_REMOVED lines=176> */
[----:B-1----:R-:W4:Y:S04]  /*88950*/  LDL.LU.64 R6, [R1+0x5b00] ;  /* 0x005b000001067983 */ /* 0x002f280000300a00 */
[----:B------:R1:W-:Y:S04]  /*88960*/  STL.64 [R1+0x5ae0], R8 ;  /* 0x005ae00801007387 */ /* 0x0003e80000100a00 */
[----:B-1----:R0:W2:Y:S01]  /*88970*/  LDL.64 R8, [R1+0x44c0] ;  /* 0x0044c00001087983 */ /* 0x0020a20000100a00 */
[----:B----4-:R-:W-:-:S05]  /*88980*/  IADD3 R4, P2, PT, R4, R6, RZ ;  /* 0x0000000604047210 */ /* 0x010fca0007f5e0ff */
[----:B------:R1:W-:Y:S04]  /*88990*/  STL [R1+0x44b8], R4 ;  /* 0x0044b80401007387 */ /* 0x0003e80000100800 */
[----:B-1----:R-:W2:Y:S04]  /*889a0*/  LDL.LU.64 R4, [R1+0x5af8] ;  /* 0x005af80001047983 */ /* 0x002ea80000300a00 */
[----:B------:R-:W-:Y:S01]  /*889b0*/  STL.64 [R1+0x5ad8], R6 ;  /* 0x005ad80601007387 */ /* 0x000fe20000100a00 */
[----:B--2---:R-:W-:-:S05]  /*889c0*/  IMAD.X R3, R0, 0x1, R5, P4 ;  /* 0x0000000100037824 */ /* 0x004fca00020e0605 */
[----:B------:R1:W-:Y:S04]  /*889d0*/  STL [R1+0x44cc], R3 ;  /* 0x0044cc0301007387 */ /* 0x0003e80000100800 */
[----:B-1----:R-:W2:Y:S02]  /*889e0*/  LDL.LU.64 R2, [R1+0x5af0] ;  /* 0x005af00001027983 */ /* 0x002ea40000300a00 */
[----:B--2---:R-:W-:-:S05]  /*889f0*/  IADD3 R2, P4, PT, R2, R4, RZ ;  /* 0x0000000402027210 */ /* 0x004fca0007f9e0ff */
[----:B------:R1:W-:Y:S04]  /*88a00*/  STL [R1+0x44b0], R2 ;  /* 0x0044b00201007387 */ /* 0x0003e80000100800 */
[----:B-1----:R-:W2:Y:S04]  /*88a10*/  LDL.LU.64 R2, [R1+0x5ae8] ;  /* 0x005ae80001027983 */ /* 0x002ea80000300a00 */
[----:B------:R1:W-:Y:S04]  /*88a20*/  STL.64 [R1+0x5ac8], R22 ;  /* 0x005ac81601007387 */ /* 0x0003e80000100a00 */
[----:B-1----:R0:W4:Y:S04]  /*88a30*/  LDL.64 R22, [R1+0x44b8] ;  /* 0x0044b80001167983 */ /* 0x0021280000100a00 */
[----:B------:R1:W-:Y:S04]  /*88a40*/  STL.64 [R1+0x5ab8], R4 ;  /* 0x005ab80401007387 */ /* 0x0003e80000100a00 */
[----:B-1----:R-:W3:Y:S01]  /*88a50*/  LDL.LU R4, [R1+0xe0] ;  /* 0x0000e00001047983 */ /* 0x002ee20000300800 */
[----:B--2---:R-:W-:-:S05]  /*88a60*/  IMAD.X R9, R0, 0x1, R3, P1 ;  /* 0x0000000100097824 */ /* 0x004fca00008e0603 */
[----:B------:R1:W-:Y:S04]  /*88a70*/  STL [R1+0x44c4], R9 ;  /* 0x0044c40901007387 */ /* 0x0003e80000100800 */
[----:B-1----:R-:W2:Y:S01]  /*88a80*/  LDL.LU.64 R8, [R1+0x5ae0] ;  /* 0x005ae00001087983 */ /* 0x002ea20000300a00 */
[----:B---3--:R-:W-:-:S05]  /*88a90*/  IADD3 R6, P1, PT, R4, R2, RZ ;  /* 0x0000000204067210 */ /* 0x008fca0007f3e0ff */
[----:B------:R1:W-:Y:S04]  /*88aa0*/  STL [R1+0x44a8], R6 ;  /* 0x0044a80601007387 */ /* 0x0003e80000100800 */
[----:B-1----:R-:W4:Y:S04]  /*88ab0*/  LDL.LU.64 R6, [R1+0x5ad8] ;  /* 0x005ad80001067983 */ /* 0x002f280000300a00 */
[----:B------:R1:W-:Y:S04]  /*88ac0*/  STL.64 [R1+0x5aa8], R2 ;  /* 0x005aa80201007387 */ /* 0x0003e80000100a00 */
[----:B-1----:R-:W3:Y:S04]  /*88ad0*/  LDL R2, [R1+0xe4] ;  /* 0x0000e40001027983 */ /* 0x002ee80000100800 */
[----:B---3--:R1:W-:Y:S04]  /*88ae0*/  STL.64 [R1+0x5ab0], R2 ;  /* 0x005ab00201007387 */ /* 0x0083e80000100a00 */
[----:B-1----:R-:W3:Y:S01]  /*88af0*/  LDL.64 R2, [R1+0x44a8] ;  /* 0x0044a80001027983 */ /* 0x002ee20000100a00 */
[----:B----4-:R-:W-:-:S03]  /*88b00*/  IMAD.X R23, R0, 0x1, R7, P2 ;  /* 0x0000000100177824 */ /* 0x010fc600010e0607 */
[----:B---3--:R1:W-:Y:S04]  /*88b10*/  STL [R1+0x5ac0], R2 ;  /* 0x005ac00201007387 */ /* 0x0083e80000100800 */
[----:B-1----:R0:W2:Y:S04]  /*88b20*/  LDL.64 R2, [R1+0x44b0] ;  /* 0x0044b00001027983 */ /* 0x0020a80000100a00 */
[----:B------:R-:W3:Y:S04]  /*88b30*/  LDL.LU R0, [R1+0x5ad0] ;  /* 0x005ad00001007983 */ /* 0x000ee80000300800 */
[----:B------:R1:W-:Y:S04]  /*88b40*/  STL [R1+0x44bc], R23 ;  /* 0x0044bc1701007387 */ /* 0x0003e80000100800 */
[----:B-1----:R-:W4:Y:S04]  /*88b50*/  LDL.LU.64 R22, [R1+0x5ac8] ;  /* 0x005ac80001167983 */ /* 0x002f280000300a00 */
[----:B------:R3:W-:Y:S02]  /*88b60*/  STL.64 [R1+0x5aa0], R16 ;  /* 0x005aa01001007387 */ /* 0x0007e40000100a00 */
[----:B---3--:R-:W-:-:S02]  /*88b70*/  IADD3 R16, P2, PT, R4, R0, RZ ;  /* 0x0000000004107210 */ /* 0x008fc40007f5e0ff */
[----:B------:R1:W-:Y:S04]  /*88b80*/  STL [R1+0x5a98], R0 ;  /* 0x005a980001007387 */ /* 0x0003e80000100800 */
[----:B-1----:R-:W2:Y:S02]  /*88b90*/  LDL.LU R0, [R1+0x2398] ;  /* 0x0023980001007983 */ /* 0x002ea40000300800 */
[----:B--2---:R-:W-:Y:S01]  /*88ba0*/  IMAD.X R3, R0, 0x1, R8, P4 ;  /* 0x0000000100037824 */ /* 0x004fe200020e0608 */
[----:B------:R-:W-:-:S04]  /*88bb0*/  IADD3 R4, P4, PT, R4, R6, RZ ;  /* 0x0000000604047210 */ /* 0x000fc80007f9e0ff */
[----:B------:R-:W-:Y:S04]  /*88bc0*/  STL [R1+0x44b4], R3 ;  /* 0x0044b40301007387 */ /* 0x000fe80000100800 */
[----:B------:R0:W2:Y:S04]  /*88bd0*/  LDL.LU R2, [R1+0x5ac0] ;  /* 0x005ac00001027983 */ /* 0x0000a80000300800 */
[----:B------:R1:W-:Y:S04]  /*88be0*/  STL [R1+0x4498], R4 ;  /* 0x0044980401007387 */ /* 0x0003e80000100800 */
[----:B-1----:R-:W3:Y:S02]  /*88bf0*/  LDL.LU.64 R4, [R1+0x5ab8] ;  /* 0x005ab80001047983 */ /* 0x002ee40000300a00 */
[----:B---3--:R-:W-:-:S05]  /*88c00*/  IMAD.X R3, R0, 0x1, R5, P1 ;  /* 0x0000000100037824 */ /* 0x008fca00008e0605 */
[----:B------:R2:W-:Y:S04]  /*88c10*/  STL [R1+0x44ac], R3 ;  /* 0x0044ac0301007387 */ /* 0x0005e80000100800 */
[----:B--2---:R-:W2:Y:S02]  /*88c20*/  LDL.LU.64 R2, [R1+0x5ab0] ;  /* 0x005ab00001027983 */ /* 0x004ea40000300a00 */
[----:B--2---:R-:W-:-:S05]  /*88c30*/  IADD3 R2, P1, PT, R2, R4, RZ ;  /* 0x0000000402027210 */ /* 0x004fca0007f3e0ff */
[----:B------:R1:W-:Y:S04]  /*88c40*/  STL [R1+0x4490], R2 ;  /* 0x0044900201007387 */ /* 0x0003e80000100800 */
[----:B-1----:R-:W2:Y:S04]  /*88c50*/  LDL.LU.64 R2, [R1+0x5aa8] ;  /* 0x005aa80001027983 */ /* 0x002ea80000300a00 */
[----:B------:R1:W-:Y:S04]  /*88c60*/  STL.64 [R1+0x5a90], R8 ;  /* 0x005a900801007387 */ /* 0x0003e80000100a00 */
[----:B-1----:R0:W3:Y:S04]  /*88c70*/  LDL.64 R8, [R1+0x4498] ;  /* 0x0044980001087983 */ /* 0x0020e80000100a00 */
[----:B------:R1:W-:Y:S04]  /*88c80*/  STL.64 [R1+0x5a80], R4 ;  /* 0x005a800401007387 */ /* 0x0003e80000100a00 */
[----:B-1----:R-:W3:Y:S01]  /*88c90*/  LDL.LU R4, [R1+0xe4] ;  /* 0x0000e40001047983 */ /* 0x002ee20000300800 */
[----:B--2---:R-:W-:-:S05]  /*88ca0*/  IMAD.X R17, R0, 0x1, R3, P2 ;  /* 0x0000000100117824 */ /* 0x004fca00010e0603 */
[----:B------:R1:W-:Y:S04]  /*88cb0*/  STL.64 [R1+0x44a0], R16 ;  /* 0x0044a01001007387 */ /* 0x0003e80000100a00 */
[----:B-1----:R-:W2:Y:S04]  /*88cc0*/  LDL.LU.64 R16, [R1+0x5aa0] ;  /* 0x005aa00001107983 */ /* 0x002ea80000300a00 */
[----:B--2---:R1:W-:Y:S04]  /*88cd0*/  STL.64 [R1+0x5a70], R16 ;  /* 0x005a701001007387 */ /* 0x0043e80000100a00 */
[----:B-1----:R-:W2:Y:S01]  /*88ce0*/  LDL R16, [R1+0xe8] ;  /* 0x0000e80001107983 */ /* 0x002ea20000100800 */
[----:B---3--:R-:W-:-:S03]  /*88cf0*/  IMAD.X R9, R0, 0x1, R7, P4 ;  /* 0x0000000100097824 */ /* 0x008fc600020e0607 */
[----:B--2---:R1:W-:Y:S04]  /*88d00*/  STL.64 [R1+0x5a78], R16 ;  /* 0x005a781001007387 */ /* 0x0043e80000100a00 */
[----:B------:R2:W-:Y:S01]  /*88d10*/  STL.64 [R1+0x5a88], R2 ;  /* 0x005a880201007387 */ /* 0x0005e20000100a00 */
[----:B-1----:R-:W-:-:S03]  /*88d20*/  IADD3 R16, P2, PT, R4, R2, RZ ;  /* 0x0000000204107210 */ /* 0x002fc60007f5e0ff */
[----:B--2---:R0:W2:Y:S04]  /*88d30*/  LDL.64 R2, [R1+0x4490] ;  /* 0x0044900001027983 */ /* 0x0040a80000100a00 */
[----:B------:R-:W3:Y:S04]  /*88d40*/  LDL.LU R0, [R1+0x5a98] ;  /* 0x005a980001007983 */ /* 0x000ee80000300800 */
[----:B------:R1:W-:Y:S04]  /*88d50*/  STL [R1+0x449c], R9 ;  /* 0x00449c0901007387 */ /* 0x0003e80000100800 */
[----:B-1----:R-:W2:Y:S04]  /*88d60*/  LDL.LU.64 R8, [R1+0x5a90] ;  /* 0x005a900001087983 */ /* 0x002ea80000300a00 */
[----:B------:R3:W-:Y:S02]  /*88d70*/  STL.64 [R1+0x5a68], R26 ;  /* 0x005a681a01007387 */ /* 0x0007e40000100a00 */
[----:B---3--:R-:W-:-:S02]  /*88d80*/  IADD3 R26, P4, PT, R4, R0, RZ ;  /* 0x00000000041a7210 */ /* 0x008fc40007f9e0ff */
[----:B------:R1:W-:Y:S04]  /*88d90*/  STL [R1+0x5a60], R0 ;  /* 0x005a600001007387 */ /* 0x0003e80000100800 */
[----:B-1----:R-:W2:Y:S02]  /*88da0*/  LDL.LU R0, [R1+0x2394] ;  /* 0x0023940001007983 */ /* 0x002ea40000300800 */
[----:B--2---:R-:W-:Y:S01]  /*88db0*/  IMAD.X R3, R0, 0x1, R8, P1 ;  /* 0x0000000100037824 */ /* 0x004fe200008e0608 */
[----:B------:R-:W-:-:S04]  /*88dc0*/  IADD3 R4, P1, PT, R4, R6, RZ ;  /* 0x0000000604047210 */ /* 0x000fc80007f3e0ff */
[----:B------:R1:W-:Y:S04]  /*88dd0*/  STL [R1+0x4494], R3 ;  /* 0x0044940301007387 */ /* 0x0003e80000100800 */
[----:B-1----:R-:W2:Y:S04]  /*88de0*/  LDL.LU.64 R2, [R1+0x5a88] ;  /* 0x005a880001027983 */ /* 0x002ea80000300a00 */
[----:B------:R1:W-:Y:S04]  /*88df0*/  STL [R1+0x4478], R4 ;  /* 0x0044780401007387 */ /* 0x0003e80000100800 */
[----:B-1----:R-:W3:Y:S02]  /*88e00*/  LDL.LU.64 R4, [R1+0x5a80] ;  /* 0x005a800001047983 */ /* 0x002ee40000300a00 */
[----:B---3--:R-:W-:-:S05]  /*88e10*/  IMAD.X R17, R0, 0x1, R5, P2 ;  /* 0x0000000100117824 */ /* 0x008fca00010e0605 */
[----:B------:R1:W-:Y:S04]  /*88e20*/  STL.64 [R1+0x4488], R16 ;  /* 0x0044881001007387 */ /* 0x0003e80000100a00 */
[----:B-1----:R-:W3:Y:S02]  /*88e30*/  LDL.LU.64 R16, [R1+0x5a78] ;  /* 0x005a780001107983 */ /* 0x002ee40000300a00 */
[----:B---3--:R-:W-:-:S05]  /*88e40*/  IADD3 R16, P2, PT, R16, R4, RZ ;  /* 0x0000000410107210 */ /* 0x008fca0007f5e0ff */
[----:B------:R1:W-:Y:S04]  /*88e50*/  STL [R1+0x4470], R16 ;  /* 0x0044701001007387 */ /* 0x0003e80000100800 */
[----:B-1----:R-:W3:Y:S01]  /*88e60*/  LDL.LU.64 R16, [R1+0x5a70] ;  /* 0x005a700001107983 */ /* 0x002ee20000300a00 */
[----:B--2---:R-:W-:-:S03]  /*88e70*/  IMAD.X R27, R0, 0x1, R3, P4 ;  /* 0x00000001001b7824 */ /* 0x004fc600020e0603 */
[----:B---3--:R1:W-:Y:S04]  /*88e80*/  STL.64 [R1+0x5a58], R16 ;  /* 0x005a581001007387 */ /* 0x0083e80000100a00 */
[----:B-1----:R0:W2:Y:S04]  /*88e90*/  LDL.64 R16, [R1+0x4478] ;  /* 0x0044780001107983 */ /* 0x0020a80000100a00 */
[----:B------:R1:W-:Y:S04]  /*88ea0*/  STL.64 [R1+0x5a48], R4 ;  /* 0x005a480401007387 */ /* 0x0003e80000100a00 */
[----:B-1----:R-:W3:Y:S04]  /*88eb0*/  LDL.LU R4, [R1+0xe8] ;  /* 0x0000e80001047983 */ /* 0x002ee80000300800 */
[----:B------:R1:W-:Y:S04]  /*88ec0*/  STL.64 [R1+0x4480], R26 ;  /* 0x0044801a01007387 */ /* 0x0003e80000100a00 */
[----:B-1----:R-:W2:Y:S04]  /*88ed0*/  LDL.LU.64 R26, [R1+0x5a68] ;  /* 0x005a6800011a7983 */ /* 0x002ea80000300a00 */
[----:B--2---:R1:W-:Y:S04]  /*88ee0*/  STL.64 [R1+0x5a38], R26 ;  /* 0x005a381a01007387 */ /* 0x0043e80000100a00 */
[----:B-1----:R-:W2:Y:S01]  /*88ef0*/  LDL R26, [R1+0xec] ;  /* 0x0000ec00011a7983 */ /* 0x002ea20000100800 */
[----:B------:R-:W-:-:S03]  /*88f00*/  IMAD.X R17, R0, 0x1, R7, P1 ;  /* 0x0000000100117824 */ /* 0x000fc600008e0607 */
[----:B--2---:R3:W-:Y:S04]  /*88f10*/  STL.64 [R1+0x5a40], R26 ;  /* 0x005a401a01007387 */ /* 0x0047e80000100a00 */
[----:B------:R1:W-:Y:S01]  /*88f20*/  STL.64 [R1+0x5a50], R2 ;  /* 0x005a500201007387 */ /* 0x0003e20000100a00 */
[----:B---3--:R-:W-:-:S03]  /*88f30*/  IADD3 R26, P4, PT, R4, R2, RZ ;  /* 0x00000002041a7210 */ /* 0x008fc60007f9e0ff */
[----:B-1----:R0:W2:Y:S04]  /*88f40*/  LDL.64 R2, [R1+0x4470] ;  /* 0x0044700001027983 */ /* 0x0020a80000100a00 */
[----:B------:R-:W3:Y:S04]  /*88f50*/  LDL.LU R0, [R1+0x5a60] ;  /* 0x005a600001007983 */ /* 0x000ee80000300800 */
[----:B------:R1:W-:Y:S04]  /*88f60*/  STL [R1+0x447c], R17 ;  /* 0x00447c1101007387 */ /* 0x0003e80000100800 */
[----:B-1----:R-:W2:Y:S04]  /*88f70*/  LDL.LU.64 R16, [R1+0x5a58] ;  /* 0x005a580001107983 */ /* 0x002ea80000300a00 */
[----:B--2---:R1:W-:Y:S04]  /*88f80*/  STL.64 [R1+0x5a30], R16 ;  /* 0x005a301001007387 */ /* 0x0043e80000100a00 */
[----:B---3--:R2:W-:Y:S01]  /*88f90*/  STL [R1+0x5a20], R0 ;  /* 0x005a200001007387 */ /* 0x0085e20000100800 */
[----:B-1----:R-:W-:-:S03]  /*88fa0*/  IADD3 R16, P1, PT, R4, R0, RZ ;  /* 0x0000000004107210 */ /* 0x002fc60007f3e0ff */
[----:B--2---:R-:W2:Y:S02]  /*88fb0*/  LDL.LU R0, [R1+0x2390] ;  /* 0x0023900001007983 */ /* 0x004ea40000300800 */
[----:B--2---:R-:W-:Y:S01]  /*88fc0*/  IMAD.X R3, R0, 0x1, R8, P2 ;  /* 0x0000000100037824 */ /* 0x004fe200010e0608 */
[----:B------:R-:W-:-:S04]  /*88fd0*/  IADD3 R4, P2, PT, R4, R6, RZ ;  /* 0x0000000604047210 */ /* 0x000fc80007f5e0ff */
[----:B------:R1:W-:Y:S04]  /*88fe0*/  STL [R1+0x4474], R3 ;  /* 0x0044740301007387 */ /* 0x0003e80000100800 */
[----:B-1----:R-:W2:Y:S04]  /*88ff0*/  LDL.LU.64 R2, [R1+0x5a50] ;  /* 0x005a500001027983 */ /* 0x002ea80000300a00 */
[----:B------:R1:W-:Y:S04]  /*89000*/  STL [R1+0x4458], R4 ;  /* 0x0044580401007387 */ /* 0x0003e80000100800 */
[----:B-1----:R-:W3:Y:S04]  /*89010*/  LDL.LU.64 R4, [R1+0x5a48] ;  /* 0x005a480001047983 */ /* 0x002ee80000300a00 */
[----:B------:R-:W-:Y:S01]  /*89020*/  STL.64 [R1+0x5a28], R6 ;  /* 0x005a280601007387 */ /* 0x000fe20000100a00 */
        /* <DEDUP_REMOVED lines=12> */
[----:B-1----:R-:W2:Y:S01]  /*890f0*/  LDL.LU.64 R16, [R1+0x5a30] ;  /* 0x005a300001107983 */ /* 0x002ea20000300a00 */
[----:B---3--:R-:W-:-:S03]  /*89100*/  IADD3 R6, P1, PT, R4, R2, RZ ;  /* 0x0000000204067210 */ /* 0x008fc60007f3e0ff */
[----:B--2---:R1:W-:Y:S04]  /*89110*/  STL.64 [R1+0x5a10], R16 ;  /* 0x005a101001007387 */ /* 0x0043e80000100a00 */
[----:B-1----:R0:W2:Y:S04]  /*89120*/  LDL.64 R16, [R1+0x4450] ;  /* 0x0044500001107983 */ /* 0x0020a80000100a00 */
[----:B------:R1:W-:Y:S04]  /*89130*/  STL [R1+0x4448], R6 ;  /* 0x0044480601007387 */ /* 0x0003e80000100800 */
[----:B-1----:R-:W3:Y:S04]  /*89140*/  LDL.LU.64 R6, [R1+0x5a28] ;  /* 0x005a280001067983 */ /* 0x002ee80000300a00 */
[----:B------:R-:W-:Y:S04]  /*89150*/  STL.64 [R1+0x59f8], R2 ;  /* 0x0059f80201007387 */ /* 0x000fe80000100a00 */
[----:B------:R1:W-:Y:S04]  /*89160*/  STL [R1+0x5a00], R3 ;  /* 0x005a000301007387 */ /* 0x0003e80000100800 */
[----:B-1----:R0:W2:Y:S01]  /*89170*/  LDL.64 R2, [R1+0x4448] ;  /* 0x0044480001027983 */ /* 0x0020a20000100a00 */
[----:B---3--:R-:W-:-:S03]  /*89180*/  IMAD.X R27, R0, 0x1, R7, P2 ;  /* 0x00000001001b7824 */ /* 0x008fc600010e0607 */
[----:B------:R-:W3:Y:S04]  /*89190*/  LDL.LU R0, [R1+0x5a20] ;  /* 0x005a200001007983 */ /* 0x000ee80000300800 */
[----:B------:R1:W-:Y:S04]  /*891a0*/  STL [R1+0x445c], R27 ;  /* 0x00445c1b01007387 */ /* 0x0003e80000100800 */
[----:B-1----:R-:W2:Y:S04]  /*891b0*/  LDL.LU.64 R26, [R1+0x5a18] ;  /* 0x005a1800011a7983 */ /* 0x002ea80000300a00 */
[----:B--2---:R1:W-:Y:S04]  /*891c0*/  STL.64 [R1+0x59e8], R26 ;  /* 0x0059e81a01007387 */ /* 0x0043e80000100a00 */
[----:B-1----:R-:W2:Y:S04]  /*891d0*/  LDL R26, [R1+0xf0] ;  /* 0x0000f000011a7983 */ /* 0x002ea80000100800 */
[----:B------:R-:W-:Y:S04]  /*891e0*/  STL.64 [R1+0x59f0], R24 ;  /* 0x0059f01801007387 */ /* 0x000fe80000100a00 */
[----:B------:R1:W-:Y:S04]  /*891f0*/  STL [R1+0x59e0], R19 ;  /* 0x0059e01301007387 */ /* 0x0003e80000100800 */
[----:B-1----:R-:W2:Y:S01]  /*89200*/  LDL.LU R19, [R1+0x238c] ;  /* 0x00238c0001137983 */ /* 0x002ea20000300800 */
[C---:B---3--:R-:W-:Y:S01]  /*89210*/  IADD3 R24, P2, PT, R4.reuse, R0, RZ ;  /* 0x0000000004187210 */ /* 0x048fe20007f5e0ff */
[----:B--2---:R-:W-:Y:S01]  /*89220*/  IMAD.X R17, R19, 0x1, R8, P4 ;  /* 0x0000000113117824 */ /* 0x004fe200020e0608 */
[----:B------:R-:W-:-:S04]  /*89230*/  IADD3 R4, P4, PT, R4, R6, RZ ;  /* 0x0000000604047210 */ /* 0x000fc80007f9e0ff */
[----:B------:R1:W-:Y:S04]  /*89240*/  STL [R1+0x4454], R17 ;  /* 0x0044541101007387 */ /* 0x0003e80000100800 */
[----:B-1----:R-:W2:Y:S04]  /*89250*/  LDL.LU.64 R16, [R1+0x5a10] ;  /* 0x005a100001107983 */ /* 0x002ea80000300a00 */
[----:B------:R1:W-:Y:S04]  /*89260*/  STL [R1+0x4438], R4 ;  /* 0x0044380401007387 */ /* 0x0003e80000100800 */
[----:B-1----:R-:W3:Y:S02]  /*89270*/  LDL.LU.64 R4, [R1+0x5a08] ;  /* 0x005a080001047983 */ /* 0x002ee40000300a00 */
[----:B---3--:R-:W-:-:S05]  /*89280*/  IMAD.X R3, R19, 0x1, R5, P1 ;  /* 0x0000000113037824 */ /* 0x008fca00008e0605 */
[----:B------:R1:W-:Y:S04]  /*89290*/  STL [R1+0x444c], R3 ;  /* 0x00444c0301007387 */ /* 0x0003e80000100800 */
[----:B-1----:R0:W3:Y:S01]  /*892a0*/  LDL.LU R3, [R1+0x5a00] ;  /* 0x005a000001037983 */ /* 0x0020e20000300800 */
[----:B------:R-:W-:-:S05]  /*892b0*/  IADD3 R2, P1, PT, R26, R4, RZ ;  /* 0x000000041a027210 */ /* 0x000fca0007f3e0ff */
[----:B------:R3:W-:Y:S04]  /*892c0*/  STL [R1+0x4430], R2 ;  /* 0x0044300201007387 */ /* 0x0007e80000100800 */
[----:B---3--:R-:W3:Y:S04]  /*892d0*/  LDL.LU.64 R2, [R1+0x59f8] ;  /* 0x0059f80001027983 */ /* 0x008ee80000300a00 */
[----:B------:R1:W-:Y:S04]  /*892e0*/  STL.64 [R1+0x59d8], R4 ;  /* 0x0059d80401007387 */ /* 0x0003e80000100a00 */
[----:B-1----:R0:W2:Y:S01]  /*892f0*/  LDL.64 R4, [R1+0x4438] ;  /* 0x0044380001047983 */ /* 0x0020a20000100a00 */
[----:B---3--:R-:W-:Y:S01]  /*89300*/  IMAD.X R25, R19, 0x1, R3, P2 ;  /* 0x0000000113197824 */ /* 0x008fe200010e0603 */
[----:B------:R-:W-:-:S04]  /*89310*/  IADD3 R26, P2, PT, R26, R2, RZ ;  /* 0x000000021a1a7210 */ /* 0x000fc80007f5e0ff */
[----:B------:R1:W-:Y:S01]  /*89320*/  STL.64 [R1+0x4440], R24 ;  /* 0x0044401801007387 */ /* 0x0003e20000100a00 */
[----:B--2---:R-:W-:-:S03]  /*89330*/  IMAD.X R5, R19, 0x1, R7, P4 ;  /* 0x0000000113057824 */ /* 0x004fc600020e0607 */
[----:B-1----:R-:W2:Y:S04]  /*89340*/  LDL.LU.64 R24, [R1+0x59f0] ;  /* 0x0059f00001187983 */ /* 0x002ea80000300a00 */
[----:B------:R1:W-:Y:S04]  /*89350*/  STL [R1+0x4428], R26 ;  /* 0x0044281a01007387 */ /* 0x0003e80000100800 */
[----:B-1----:R-:W3:Y:S04]  /*89360*/  LDL.LU.64 R26, [R1+0x59e8] ;  /* 0x0059e800011a7983 */ /* 0x002ee80000300a00 */
[----:B------:R-:W2:Y:S04]  /*89370*/  LDL.LU R19, [R1+0x59e0] ;  /* 0x0059e00001137983 */ /* 0x000ea80000300800 */
[----:B------:R1:W-:Y:S04]  /*89380*/  STL [R1+0x443c], R5 ;  /* 0x00443c0501007387 */ /* 0x0003e80000100800 */
[----:B-1----:R0:W3:Y:S04]  /*89390*/  LDL.64 R4, [R1+0x4430] ;  /* 0x0044300001047983 */ /* 0x0020e80000100a00 */
[----:B----4-:R1:W-:Y:S04]  /*893a0*/  STL.64 [R1+0x59b8], R22 ;  /* 0x0059b81601007387 */ /* 0x0103e80000100a00 */
[----:B-1----:R-:W4:Y:S04]  /*893b0*/  LDL.LU R22, [R1+0xf4] ;  /* 0x0000f40001167983 */ /* 0x002f280000300800 */
[----:B------:R1:W-:Y:S04]  /*893c0*/  STL.64 [R1+0x59c0], R16 ;  /* 0x0059c01001007387 */ /* 0x0003e80000100a00 */
[----:B-1----:R0:W3:Y:S04]  /*893d0*/  LDL.64 R16, [R1+0x4428] ;  /* 0x0044280001107983 */ /* 0x0020e80000100a00 */
[----:B--2---:R1:W-:Y:S04]  /*893e0*/  STL.64 [R1+0x59c8], R18 ;  /* 0x0059c81201007387 */ /* 0x0043e80000100a00 */
[----:B-1----:R-:W2:Y:S04]  /*893f0*/  LDL.LU R18, [R1+0xf0] ;  /* 0x0000f00001127983 */ /* 0x002ea80000300800 */
[----:B------:R-:W-:Y:S04]  /*89400*/  STL [R1+0x59d0], R19 ;  /* 0x0059d01301007387 */ /* 0x000fe80000100800 */
[----:B------:R-:W-:Y:S01]  /*89410*/  STL [R1+0x59b4], R10 ;  /* 0x0059b40a01007387 */ /* 0x000fe20000100800 */
[----:B---3--:R-:W-:-:S04]  /*89420*/  IMAD.MOV.U32 R17, RZ, RZ, R11 ;  /* 0x000000ffff117224 */ /* 0x008fc800078e000b */
[----:B------:R-:W-:-:S05]  /*89430*/  IMAD.X R5, R17, 0x1, R8, P1 ;  /* 0x0000000111057824 */ /* 0x000fca00008e0608 */
[----:B------:R1:W-:Y:S04]  /*89440*/  STL [R1+0x4434], R5 ;  /* 0x0044340501007387 */ /* 0x0003e80000100800 */
[----:B-1----:R-:W3:Y:S01]  /*89450*/  LDL.LU.64 R4, [R1+0x59d8] ;  /* 0x0059d80001047983 */ /* 0x002ee20000300a00 */
[----:B------:R-:W-:Y:S01]  /*89460*/  IMAD.MOV.U32 R19, RZ, RZ, R17 ;  /* 0x000000ffff137224 */ /* 0x000fe200078e0011 */
[C---:B--2---:R-:W-:Y:S02]  /*89470*/  IADD3 R10, P4, PT, R18.reuse, R0, RZ ;  /* 0x00000000120a7210 */ /* 0x044fe40007f9e0ff */
[----:B------:R-:W-:-:S03]  /*89480*/  IADD3 R18, P1, PT, R18, R6, RZ ;  /* 0x0000000612127210 */ /* 0x000fc60007f3e0ff */
[C---:B------:R-:W-:Y:S02]  /*89490*/  IMAD.X R11, R19.reuse, 0x1, R3, P4 ;  /* 0x00000001130b7824 */ /* 0x040fe400020e0603 */
[C---:B---3--:R-:W-:Y:S02]  /*894a0*/  IMAD.X R17, R19.reuse, 0x1, R5, P2 ;  /* 0x0000000113117824 */ /* 0x048fe400010e0605 */
[----:B------:R-:W-:-:S03]  /*894b0*/  IMAD.X R19, R19, 0x1, R7, P1 ;  /* 0x0000000113137824 */ /* 0x000fc600008e0607 */
[----:B------:R-:W-:Y:S04]  /*894c0*/  STL [R1+0x442c], R17 ;  /* 0x00442c1101007387 */ /* 0x000fe80000100800 */
[----:B------:R1:W-:Y:S04]  /*894d0*/  STL.64 [R1+0x4420], R10 ;  /* 0x0044200a01007387 */ /* 0x0003e80000100a00 */
[----:B-1----:R-:W2:Y:S04]  /*894e0*/  LDL R11, [R1+0x2384] ;  /* 0x00238400010b7983 */ /* 0x002ea80000100800 */
[----:B------:R1:W-:Y:S04]  /*894f0*/  STL.64 [R1+0x4418], R18 ;  /* 0x0044181201007387 */ /* 0x0003e80000100a00 */
[----:B-1----:R0:W3:Y:S01]  /*89500*/  LDL.LU R19, [R1+0x59d0] ;  /* 0x0059d00001137983 */ /* 0x0020e20000300800 */
[----:B----4-:R-:W-:-:S02]  /*89510*/  IADD3 R16, P2, PT, R22, R4, RZ ;  /* 0x0000000416107210 */ /* 0x010fc40007f5e0ff */
[C---:B------:R-:W-:Y:S02]  /*89520*/  IADD3 R18, P1, PT, R22.reuse, R0, RZ ;  /* 0x0000000016127210 */ /* 0x040fe40007f3e0ff */
[----:B------:R-:W-:-:S03]  /*89530*/  IADD3 R10, P4, PT, R22, R2, RZ ;  /* 0x00000002160a7210 */ /* 0x000fc60007f9e0ff */
[----:B------:R3:W-:Y:S01]  /*89540*/  STL [R1+0x4400], R18 ;  /* 0x0044001201007387 */ /* 0x0007e20000100800 */
[C---:B--2---:R-:W-:Y:S01]  /*89550*/  IMAD.X R17, R11.reuse, 0x1, R8, P2 ;  /* 0x000000010b117824 */ /* 0x044fe200010e0608 */
[----:B------:R-:W-:Y:S01]  /*89560*/  IADD3 R22, P2, PT, R22, R6, RZ ;  /* 0x0000000616167210 */ /* 0x000fe20007f5e0ff */
[----:B------:R-:W-:Y:S01]  /*89570*/  IMAD.X R11, R11, 0x1, R5, P4 ;  /* 0x000000010b0b7824 */ /* 0x000fe200020e0605 */
[----:B---3--:R-:W2:Y:S04]  /*89580*/  LDL.LU.64 R18, [R1+0x59c8] ;  /* 0x0059c80001127983 */ /* 0x008ea80000300a00 */
[----:B------:R1:W-:Y:S04]  /*89590*/  STL.64 [R1+0x4410], R16 ;  /* 0x0044101001007387 */ /* 0x0003e80000100a00 */
[----:B-1----:R-:W3:Y:S04]  /*895a0*/  LDL.LU.64 R16, [R1+0x59c0] ;  /* 0x0059c00001107983 */ /* 0x002ee80000300a00 */
[----:B------:R1:W-:Y:S04]  /*895b0*/  STL [R1+0x43f8], R22 ;  /* 0x0043f81601007387 */ /* 0x0003e80000100800 */
[----:B-1----:R-:W4:Y:S04]  /*895c0*/  LDL.LU.64 R22, [R1+0x59b8] ;  /* 0x0059b80001167983 */ /* 0x002f280000300a00 */
[----:B------:R1:W-:Y:S04]  /*895d0*/  STL.64 [R1+0x4408], R10 ;  /* 0x0044080a01007387 */ /* 0x0003e80000100a00 */
[----:B-1----:R-:W2:Y:S04]  /*895e0*/  LDL.LU R10, [R1+0x59b4] ;  /* 0x0059b400010a7983 */ /* 0x002ea80000300800 */
[----:B--2---:R-:W-:Y:S04]  /*895f0*/  STL [R1+0x59a0], R10 ;  /* 0x0059a00a01007387 */ /* 0x004fe80000100800 */
[----:B------:R1:W-:Y:S04]  /*89600*/  STL.64 [R1+0x5990], R26 ;  /* 0x0059901a01007387 */ /* 0x0003e80000100a00 */
[----:B-1----:R0:W2:Y:S04]  /*89610*/  LDL.64 R26, [R1+0x4400] ;  /* 0x00440000011a7983 */ /* 0x0020a80000100a00 */
[----:B------:R-:W-:Y:S04]  /*89620*/  STL.64 [R1+0x59a8], R24 ;  /* 0x0059a81801007387 */ /* 0x000fe80000100a00 */
[----:B------:R1:W-:Y:S04]  /*89630*/  STL [R1+0x59b0], R25 ;  /* 0x0059b01901007387 */ /* 0x0003e80000100800 */
[----:B-1----:R0:W2:Y:S04]  /*89640*/  LDL.64 R24, [R1+0x43f8] ;  /* 0x0043f80001187983 */ /* 0x0020a80000100a00 */
[----:B--2---:R-:W2:Y:S04]  /*89650*/  LDL.LU R25, [R1+0x2384] ;  /* 0x0023840001197983 */ /* 0x004ea80000300800 */
[----:B------:R1:W-:Y:S04]  /*89660*/  STL.64 [R1+0x5998], R12 ;  /* 0x0059980c01007387 */ /* 0x0003e80000100a00 */
[----:B-1----:R-:W3:Y:S01]  /*89670*/  LDL.LU R12, [R1+0xf8] ;  /* 0x0000f800010c7983 */ /* 0x002ee20000300800 */
[----:B--2---:R-:W-:-:S02]  /*89680*/  IMAD.X R27, R25, 0x1, R3, P1 ;  /* 0x00000001191b7824 */ /* 0x004fc400008e0603 */
[----:B------:R-:W-:-:S03]  /*89690*/  IMAD.X R25, R25, 0x1, R7, P2 ;  /* 0x0000000119197824 */ /* 0x000fc600010e0607 */
[----:B------:R-:W-:Y:S04]  /*896a0*/  STL [R1+0x4404], R27 ;  /* 0x0044041b01007387 */ /* 0x000fe80000100800 */
[----:B------:R1:W-:Y:S01]  /*896b0*/  STL [R1+0x598c], R2 ;  /* 0x00598c0201007387 */ /* 0x0003e20000100800 */
[----:B---3--:R-:W-:-:S03]  /*896c0*/  IADD3 R26, P1, PT, R12, R2, RZ ;  /* 0x000000020c1a7210 */ /* 0x008fc60007f3e0ff */
[----:B-1----:R-:W2:Y:S04]  /*896d0*/  LDL R2, [R1+0x2380] ;  /* 0x0023800001027983 */ /* 0x002ea80000100800 */
[----:B------:R1:W-:Y:S04]  /*896e0*/  STL [R1+0x43fc], R25 ;  /* 0x0043fc1901007387 */ /* 0x0003e80000100800 */
[----:B-1----:R0:W3:Y:S01]  /*896f0*/  LDL.LU R25, [R1+0x59b0] ;  /* 0x0059b00001197983 */ /* 0x0020e20000300800 */
[C---:B------:R-:W-:Y:S02]  /*89700*/  IADD3 R10, P4, PT, R12.reuse, R4, RZ ;  /* 0x000000040c0a7210 */ /* 0x040fe40007f9e0ff */
[----:B------:R-:W-:-:S05]  /*89710*/  IADD3 R24, P2, PT, R12, R0, RZ ;  /* 0x000000000c187210 */ /* 0x000fca0007f5e0ff */
[----:B------:R3:W-:Y:S01]  /*89720*/  STL [R1+0x43e0], R24 ;  /* 0x0043e01801007387 */ /* 0x0007e20000100800 */
[----:B--2---:R-:W-:-:S03]  /*89730*/  IMAD.X R11, R2, 0x1, R8, P4 ;  /* 0x00000001020b7824 */ /* 0x004fc600020e0608 */
[----:B---3--:R-:W2:Y:S04]  /*89740*/  LDL.LU.64 R24, [R1+0x59a8] ;  /* 0x0059a80001187983 */ /* 0x008ea80000300a00 */
[----:B------:R1:W-:Y:S04]  /*89750*/  STL.64 [R1+0x43f0], R10 ;  /* 0x0043f00a01007387 */ /* 0x0003e80000100a00 */
[----:B-1----:R-:W3:Y:S01]  /*89760*/  LDL.LU R10, [R1+0x59a0] ;  /* 0x0059a000010a7983 */ /* 0x002ee20000300800 */
[----:B------:R-:W-:Y:S01]  /*89770*/  IADD3 R12, P4, PT, R12, R6, RZ ;  /* 0x000000060c0c7210 */ /* 0x000fe20007f9e0ff */
[----:B------:R-:W-:-:S02]  /*89780*/  IMAD.X R27, R2, 0x1, R5, P1 ;  /* 0x00000001021b7824 */ /* 0x000fc400008e0605 */
[----:B---3--:R1:W-:Y:S04]  /*89790*/  STL [R1+0x5988], R10 ;  /* 0x0059880a01007387 */ /* 0x0083e80000100800 */
[----:B-1----:R0:W3:Y:S04]  /*897a0*/  LDL.64 R10, [R1+0x43e0] ;  /* 0x0043e000010a7983 */ /* 0x0020e80000100a00 */
[----:B------:R1:W-:Y:S04]  /*897b0*/  STL [R1+0x43d8], R12 ;  /* 0x0043d80c01007387 */ /* 0x0003e80000100800 */
[----:B-1----:R-:W2:Y:S04]  /*897c0*/  LDL.LU.64 R12, [R1+0x5998] ;  /* 0x00599800010c7983 */ /* 0x002ea80000300a00 */
[----:B------:R1:W-:Y:S04]  /*897d0*/  STL.64 [R1+0x43e8], R26 ;  /* 0x0043e81a01007387 */ /* 0x0003e80000100a00 */
[----:B-1----:R-:W4:Y:S01]  /*897e0*/  LDL.LU.64 R26, [R1+0x5990] ;  /* 0x00599000011a7983 */ /* 0x002f220000300a00 */
[----:B---3--:R-:W-:-:S03]  /*897f0*/  IMAD.X R11, R2, 0x1, R3, P2 ;  /* 0x00000001020b7824 */ /* 0x008fc600010e0603 */
[----:B--2---:R1:W-:Y:S04]  /*89800*/  STL.64 [R1+0x5978], R12 ;  /* 0x0059780c01007387 */ /* 0x0043e80000100a00 */
[----:B-1----:R-:W2:Y:S04]  /*89810*/  LDL.LU R12, [R1+0xfc] ;  /* 0x0000fc00010c7983 */ /* 0x002ea80000300800 */
[----:B------:R1:W-:Y:S04]  /*89820*/  STL.64 [R1+0x5980], R16 ;  /* 0x0059801001007387 */ /* 0x0003e80000100a00 */
[----:B-1----:R-:W3:Y:S04]  /*89830*/  LDL R17, [R1+0x237c] ;  /* 0x00237c0001117983 */ /* 0x002ee80000100800 */
[----:B------:R-:W2:Y:S04]  /*89840*/  LDL.LU R2, [R1+0x598c] ;  /* 0x00598c0001027983 */ /* 0x000ea80000300800 */
[----:B------:R-:W-:Y:S04]  /*89850*/  STL [R1+0x43e4], R11 ;  /* 0x0043e40b01007387 */ /* 0x000fe80000100800 */
[----:B------:R-:W2:Y:S04]  /*89860*/  LDL.LU R10, [R1+0x5988] ;  /* 0x00598800010a7983 */ /* 0x000ea80000300800 */
[----:B------:R1:W-:Y:S04]  /*89870*/  STL.64 [R1+0x5968], R28 ;  /* 0x0059681c01007387 */ /* 0x0003e80000100a00 */
[----:B-1----:R-:W2:Y:S04]  /*89880*/  LDL R28, [R1+0x100] ;  /* 0x00010000011c7983 */ /* 0x002ea80000100800 */
[----:B--2---:R-:W-:Y:S04]  /*89890*/  STL.64 [R1+0x5970], R28 ;  /* 0x0059701c01007387 */ /* 0x004fe80000100a00 */
[----:B------:R1:W-:Y:S04]  /*898a0*/  STL [R1+0x5960], R10 ;  /* 0x0059600a01007387 */ /* 0x0003e80000100800 */
[----:B-1----:R0:W2:Y:S01]  /*898b0*/  LDL.64 R10, [R1+0x43d8] ;  /* 0x0043d800010a7983 */ /* 0x0020a20000100a00 */
[----:B------:R-:W-:-:S03]  /*898c0*/  IADD3 R16, P1, PT, R12, R4, RZ ;  /* 0x000000040c107210 */ /* 0x000fc60007f3e0ff */
[----:B--2---:R-:W2:Y:S02]  /*898d0*/  LDL.LU R11, [R1+0x2380] ;  /* 0x00238000010b7983 */ /* 0x004ea40000300800 */
[----:B---3--:R-:W-:Y:S01]  /*898e0*/  IMAD.X R17, R17, 0x1, R8, P1 ;  /* 0x0000000111117824 */ /* 0x008fe200008e0608 */
[C---:B------:R-:W-:Y:S01]  /*898f0*/  IADD3 R28, P2, PT, R12.reuse, R2, RZ ;  /* 0x000000020c1c7210 */ /* 0x040fe20007f5e0ff */
[----:B--2---:R-:W-:Y:S01]  /*89900*/  IMAD.X R11, R11, 0x1, R7, P4 ;  /* 0x000000010b0b7824 */ /* 0x004fe200020e0607 */
[C---:B------:R-:W-:Y:S02]  /*89910*/  IADD3 R10, P4, PT, R12.reuse, R0, RZ ;  /* 0x000000000c0a7210 */ /* 0x040fe40007f9e0ff */
[----:B------:R-:W-:Y:S02]  /*89920*/  IADD3 R12, P1, PT, R12, R6, RZ ;  /* 0x000000060c0c7210 */ /* 0x000fe40007f3e0ff */
[----:B------:R-:W-:Y:S04]  /*89930*/  STL [R1+0x43dc], R11 ;  /* 0x0043dc0b01007387 */ /* 0x000fe80000100800 */
[----:B------:R1:W-:Y:S04]  /*89940*/  STL.64 [R1+0x43d0], R16 ;  /* 0x0043d01001007387 */ /* 0x0003e80000100a00 */
[----:B-1----:R-:W2:Y:S04]  /*89950*/  LDL.LU.64 R16, [R1+0x5980] ;  /* 0x0059800001107983 */ /* 0x002ea80000300a00 */
[----:B------:R1:W-:Y:S04]  /*89960*/  STL [R1+0x43b8], R12 ;  /* 0x0043b80c01007387 */ /* 0x0003e80000100800 */
[----:B-1----:R-:W3:Y:S04]  /*89970*/  LDL.LU.64 R12, [R1+0x5978] ;  /* 0x00597800010c7983 */ /* 0x002ee80000300a00 */
[----:B------:R1:W-:Y:S04]  /*89980*/  STL [R1+0x595c], R6 ;  /* 0x00595c0601007387 */ /* 0x0003e80000100800 */
[----:B-1----:R-:W2:Y:S02]  /*89990*/  LDL.LU R6, [R1+0x237c] ;  /* 0x00237c0001067983 */ /* 0x002ea40000300800 */
[----:B--2---:R-:W-:-:S05]  /*899a0*/  IMAD.X R29, R6, 0x1, R5, P2 ;  /* 0x00000001061d7824 */ /* 0x004fca00010e0605 */
[----:B------:R1:W-:Y:S04]  /*899b0*/  STL.64 [R1+0x43c8], R28 ;  /* 0x0043c81c01007387 */ /* 0x0003e80000100a00 */
[----:B-1----:R-:W2:Y:S01]  /*899c0*/  LDL.LU.64 R28, [R1+0x5970] ;  /* 0x00597000011c7983 */ /* 0x002ea20000300a00 */
[----:B------:R-:W-:Y:S01]  /*899d0*/  IMAD.X R11, R6, 0x1, R3, P4 ;  /* 0x00000001060b7824 */ /* 0x000fe200020e0603 */
[----:B--2---:R-:W-:-:S05]  /*899e0*/  IADD3 R28, P2, PT, R28, R4, RZ ;  /* 0x000000041c1c7210 */ /* 0x004fca0007f5e0ff */
[----:B------:R1:W-:Y:S04]  /*899f0*/  STL [R1+0x43b0], R28 ;  /* 0x0043b01c01007387 */ /* 0x0003e80000100800 */
[----:B-1----:R-:W2:Y:S04]  /*89a00*/  LDL.LU.64 R28, [R1+0x5968] ;  /* 0x00596800011c7983 */ /* 0x002ea80000300a00 */
[----:B------:R1:W-:Y:S04]  /*89a10*/  STL [R1+0x5940], R4 ;  /* 0x0059400401007387 */ /* 0x0003e80000100800 */
[----:B-1----:R-:W3:Y:S04]  /*89a20*/  LDL.LU R4, [R1+0x100] ;  /* 0x0001000001047983 */ /* 0x002ee80000300800 */
[----:B------:R1:W-:Y:S04]  /*89a30*/  STL.64 [R1+0x43c0], R10 ;  /* 0x0043c00a01007387 */ /* 0x0003e80000100a00 */
[----:B-1----:R-:W3:Y:S04]  /*89a40*/  LDL.LU R10, [R1+0x5960] ;  /* 0x00596000010a7983 */ /* 0x002ee80000300800 */
[----:B--2---:R1:W-:Y:S04]  /*89a50*/  STL.64 [R1+0x5948], R28 ;  /* 0x0059481c01007387 */ /* 0x0043e80000100a00 */
[----:B-1----:R-:W2:Y:S04]  /*89a60*/  LDL.64 R28, [R1+0x43b0] ;  /* 0x0043b000011c7983 */ /* 0x002ea80000100a00 */
[----:B--2---:R-:W2:Y:S04]  /*89a70*/  LDL R29, [R1+0x2378] ;  /* 0x00237800011d7983 */ /* 0x004ea80000100800 */
[----:B--2---:R-:W-:Y:S04]  /*89a80*/  STL.64 [R1+0x5950], R28 ;  /* 0x0059501c01007387 */ /* 0x004fe80000100a00 */
[----:B------:R1:W-:Y:S04]  /*89a90*/  STL [R1+0x5958], R29 ;  /* 0x0059581d01007387 */ /* 0x0003e80000100800 */
[----:B-1----:R0:W2:Y:S04]  /*89aa0*/  LDL.64 R28, [R1+0x43b8] ;  /* 0x0043b800011c7983 */ /* 0x0020a80000100a00 */
[----:B----4-:R1:W-:Y:S04]  /*89ab0*/  STL.64 [R1+0x5920], R26 ;  /* 0x0059201a01007387 */ /* 0x0103e80000100a00 */
[----:B-1----:R-:W4:Y:S01]  /*89ac0*/  LDL R26, [R1+0x104] ;  /* 0x00010400011a7983 */ /* 0x002f220000100800 */
[----:B--2---:R-:W-:-:S03]  /*89ad0*/  IMAD.X R29, R6, 0x1, R7, P1 ;  /* 0x00000001061d7824 */ /* 0x004fc600008e0607 */
[----:B----4-:R-:W-:Y:S04]  /*89ae0*/  STL.64 [R1+0x5938], R26 ;  /* 0x0059381a01007387 */ /* 0x010fe80000100a00 */
[----:B------:R-:W2:Y:S04]  /*89af0*/  LDL.LU R11, [R1+0x110] ;  /* 0x00011000010b7983 */ /* 0x000ea80000300800 */
[----:B------:R-:W-:Y:S04]  /*89b00*/  STL.64 [R1+0x5930], R2 ;  /* 0x0059300201007387 */ /* 0x000fe80000100a00 */
[----:B------:R-:W4:Y:S04]  /*89b10*/  LDL.LU R6, [R1+0x595c] ;  /* 0x00595c0001067983 */ /* 0x000f280000300800 */
[----:B------:R1:W-:Y:S04]  /*89b20*/  STL [R1+0x43bc], R29 ;  /* 0x0043bc1d01007387 */ /* 0x0003e80000100800 */
[----:B-1----:R0:W2:Y:S01]  /*89b30*/  LDL.LU R29, [R1+0x5958] ;  /* 0x00595800011d7983 */ /* 0x0020a20000300800 */
[----:B---3--:R-:W-:-:S05]  /*89b40*/  IADD3 R28, P1, PT, R4, R0, RZ ;  /* 0x00000000041c7210 */ /* 0x008fca0007f3e0ff */
[----:B------:R2:W-:Y:S04]  /*89b50*/  STL [R1+0x43a0], R28 ;  /* 0x0043a01c01007387 */ /* 0x0005e80000100800 */
[----:B--2---:R-:W2:Y:S02]  /*89b60*/  LDL.LU.64 R28, [R1+0x5950] ;  /* 0x00595000011c7983 */ /* 0x004ea40000300a00 */
[----:B--2---:R-:W-:-:S05]  /*89b70*/  IMAD.X R29, R29, 0x1, R8, P2 ;  /* 0x000000011d1d7824 */ /* 0x004fca00010e0608 */
[----:B------:R1:W-:Y:S04]  /*89b80*/  STL [R1+0x43b4], R29 ;  /* 0x0043b41d01007387 */ /* 0x0003e80000100800 */
[----:B-1----:R-:W2:Y:S01]  /*89b90*/  LDL.LU.64 R28, [R1+0x5948] ;  /* 0x00594800011c7983 */ /* 0x002ea20000300a00 */
[----:B------:R-:W-:-:S03]  /*89ba0*/  IADD3 R26, P4, PT, R4, R2, RZ ;  /* 0x00000002041a7210 */ /* 0x000fc60007f9e0ff */
[----:B--2---:R1:W-:Y:S04]  /*89bb0*/  STL.64 [R1+0x5928], R28 ;  /* 0x0059281c01007387 */ /* 0x0043e80000100a00 */
[----:B-1----:R0:W2:Y:S04]  /*89bc0*/  LDL.64 R28, [R1+0x43a0] ;  /* 0x0043a000011c7983 */ /* 0x0020a80000100a00 */
[----:B------:R4:W-:Y:S02]  /*89bd0*/  STL.64 [R1+0x5918], R10 ;  /* 0x0059180a01007387 */ /* 0x0009e40000100a00 */
[----:B----4-:R-:W-:-:S02]  /*89be0*/  IADD3 R10, P2, PT, R4, R6, RZ ;  /* 0x00000006040a7210 */ /* 0x010fc40007f5e0ff */
[----:B------:R-:W3:Y:S04]  /*89bf0*/  LDL.LU R4, [R1+0x5940] ;  /* 0x0059400001047983 */ /* 0x000ee80000300800 */
[----:B------:R-:W4:Y:S02]  /*89c00*/  LDL.LU R11, [R1+0x2378] ;  /* 0x00237800010b7983 */ /* 0x000f240000300800 */
[----:B----4-:R-:W-:-:S05]  /*89c10*/  IMAD.X R27, R11, 0x1, R5, P4 ;  /* 0x000000010b1b7824 */ /* 0x010fca00020e0605 */
[----:B------:R1:W-:Y:S04]  /*89c20*/  STL.64 [R1+0x43a8], R26 ;  /* 0x0043a81a01007387 */ /* 0x0003e80000100a00 */
[----:B-1----:R-:W3:Y:S02]  /*89c30*/  LDL.LU.64 R26, [R1+0x5938] ;  /* 0x00593800011a7983 */ /* 0x002ee40000300a00 */
[----:B---3--:R-:W-:-:S05]  /*89c40*/  IADD3 R2, P4, PT, R26, R4, RZ ;  /* 0x000000041a027210 */ /* 0x008fca0007f9e0ff */
[----:B------:R1:W-:Y:S04]  /*89c50*/  STL [R1+0x4390], R2 ;  /* 0x0043900201007387 */ /* 0x0003e80000100800 */
[----:B-1----:R-:W2:Y:S02]  /*89c60*/  LDL.LU.64 R2, [R1+0x5930] ;  /* 0x0059300001027983 */ /* 0x002ea40000300a00 */
[----:B--2---:R-:W-:Y:S01]  /*89c70*/  IMAD.X R29, R11, 0x1, R3, P1 ;  /* 0x000000010b1d7824 */ /* 0x004fe200008e0603 */
[----:B------:R-:W-:-:S04]  /*89c80*/  IADD3 R26, P1, PT, R26, R2, RZ ;  /* 0x000000021a1a7210 */ /* 0x000fc80007f3e0ff */
[----:B------:R1:W-:Y:S04]  /*89c90*/  STL [R1+0x43a4], R29 ;  /* 0x0043a41d01007387 */ /* 0x0003e80000100800 */
[----:B-1----:R-:W2:Y:S04]  /*89ca0*/  LDL.LU.64 R28, [R1+0x5928] ;  /* 0x00592800011c7983 */ /* 0x002ea80000300a00 */
[----:B------:R1:W-:Y:S04]  /*89cb0*/  STL [R1+0x4388], R26 ;  /* 0x0043881a01007387 */ /* 0x0003e80000100800 */
[----:B-1----:R-:W3:Y:S04]  /*89cc0*/  LDL.LU.64 R26, [R1+0x5920] ;  /* 0x00592000011a7983 */ /* 0x002ee80000300a00 */
[----:B------:R1:W-:Y:S04]  /*89cd0*/  STL.64 [R1+0x5908], R2 ;  /* 0x0059080201007387 */ /* 0x0003e80000100a00 */
[----:B-1----:R-:W4:Y:S01]  /*89ce0*/  LDL R2, [R1+0x108] ;  /* 0x0001080001027983 */ /* 0x002f220000100800 */
[----:B------:R-:W-:-:S03]  /*89cf0*/  IMAD.X R11, R11, 0x1, R7, P2 ;  /* 0x000000010b0b7824 */ /* 0x000fc600010e0607 */
[----:B----4-:R1:W-:Y:S04]  /*89d00*/  STL.64 [R1+0x5910], R2 ;  /* 0x0059100201007387 */ /* 0x0103e80000100a00 */
[----:B-1----:R0:W4:Y:S04]  /*89d10*/  LDL.64 R2, [R1+0x4388] ;  /* 0x0043880001027983 */ /* 0x0021280000100a00 */
[----:B----4-:R-:W4:Y:S04]  /*89d20*/  LDL.LU R3, [R1+0x104] ;  /* 0x0001040001037983 */ /* 0x010f280000300800 */
[----:B------:R1:W-:Y:S04]  /*89d30*/  STL.64 [R1+0x4398], R10 ;  /* 0x0043980a01007387 */ /* 0x0003e80000100a00 */
[----:B-1----:R-:W2:Y:S04]  /*89d40*/  LDL.LU.64 R10, [R1+0x5918] ;  /* 0x00591800010a7983 */ /* 0x002ea80000300a00 */
[----:B--2---:R-:W-:Y:S04]  /*89d50*/  STL.64 [R1+0x5900], R10 ;  /* 0x0059000a01007387 */ /* 0x004fe80000100a00 */
[----:B------:R1:W-:Y:S04]  /*89d60*/  STL.64 [R1+0x58e8], R16 ;  /* 0x0058e81001007387 */ /* 0x0003e80000100a00 */
[----:B-1----:R0:W2:Y:S04]  /*89d70*/  LDL.64 R16, [R1+0x4390] ;  /* 0x0043900001107983 */ /* 0x0020a80000100a00 */
[----:B------:R1:W-:Y:S04]  /*89d80*/  STL [R1+0x58f0], R25 ;  /* 0x0058f01901007387 */ /* 0x0003e80000100800 */
[----:B-1----:R-:W2:Y:S01]  /*89d90*/  LDL.LU R25, [R1+0x2374] ;  /* 0x0023740001197983 */ /* 0x002ea20000300800 */
[----:B----4-:R-:W-:-:S03]  /*89da0*/  IADD3 R10, P2, PT, R3, R0, RZ ;  /* 0x00000000030a7210 */ /* 0x010fc60007f5e0ff */
[----:B------:R-:W-:Y:S01]  /*89db0*/  STL.64 [R1+0x58f8], R12 ;  /* 0x0058f80c01007387 */ /* 0x000fe20000100a00 */
[----:B--2---:R-:W-:Y:S01]  /*89dc0*/  IMAD.X R17, R25, 0x1, R8, P4 ;  /* 0x0000000119117824 */ /* 0x004fe200020e0608 */
[----:B------:R-:W-:Y:S01]  /*89dd0*/  IADD3 R16, P4, PT, R3, R6, RZ ;  /* 0x0000000603107210 */ /* 0x000fe20007f9e0ff */
[----:B------:R-:W-:-:S03]  /*89de0*/  IMAD.X R3, R25, 0x1, R5, P1 ;  /* 0x0000000119037824 */ /* 0x000fc600008e0605 */
[----:B------:R-:W-:Y:S04]  /*89df0*/  STL [R1+0x4394], R17 ;  /* 0x0043941101007387 */ /* 0x000fe80000100800 */
[----:B------:R1:W-:Y:S04]  /*89e00*/  STL [R1+0x438c], R3 ;  /* 0x00438c0301007387 */ /* 0x0003e80000100800 */
[----:B-1----:R-:W2:Y:S02]  /*89e10*/  LDL.LU.64 R2, [R1+0x5910] ;  /* 0x0059100001027983 */ /* 0x002ea40000300a00 */
[----:B--2---:R-:W-:-:S05]  /*89e20*/  IADD3 R2, P1, PT, R2, R4, RZ ;  /* 0x0000000402027210 */ /* 0x004fca0007f3e0ff */
[----:B------:R1:W-:Y:S04]  /*89e30*/  STL [R1+0x4370], R2 ;  /* 0x0043700201007387 */ /* 0x0003e80000100800 */
[----:B-1----:R-:W2:Y:S04]  /*89e40*/  LDL.LU.64 R2, [R1+0x5908] ;  /* 0x0059080001027983 */ /* 0x002ea80000300a00 */
[----:B------:R1:W-:Y:S04]  /*89e50*/  STL [R1+0x58d8], R4 ;  /* 0x0058d80401007387 */ /* 0x0003e80000100800 */
[----:B-1----:R-:W4:Y:S01]  /*89e60*/  LDL.LU R4, [R1+0x108] ;  /* 0x0001080001047983 */ /* 0x002f220000300800 */
[----:B--2---:R-:W-:-:S05]  /*89e70*/  IMAD.X R11, R25, 0x1, R3, P2 ;  /* 0x00000001190b7824 */ /* 0x004fca00010e0603 */
[----:B------:R1:W-:Y:S04]  /*89e80*/  STL.64 [R1+0x4380], R10 ;  /* 0x0043800a01007387 */ /* 0x0003e80000100a00 */
[----:B-1----:R-:W2:Y:S01]  /*89e90*/  LDL.LU.64 R10, [R1+0x5900] ;  /* 0x00590000010a7983 */ /* 0x002ea20000300a00 */
[C---:B----4-:R-:W-:Y:S01]  /*89ea0*/  IADD3 R12, P2, PT, R4.reuse, R2, RZ ;  /* 0x00000002040c7210 */ /* 0x050fe20007f5e0ff */
[----:B------:R-:W-:Y:S02]  /*89eb0*/  IMAD.X R17, R25, 0x1, R7, P4 ;  /* 0x0000000119117824 */ /* 0x000fe400020e0607 */
[----:B--2---:R-:W-:Y:S04]  /*89ec0*/  STL.64 [R1+0x58e0], R10 ;  /* 0x0058e00a01007387 */ /* 0x004fe80000100a00 */
[----:B------:R1:W-:Y:S04]  /*89ed0*/  STL [R1+0x4368], R12 ;  /* 0x0043680c01007387 */ /* 0x0003e80000100800 */
[----:B-1----:R-:W2:Y:S04]  /*89ee0*/  LDL.LU.64 R12, [R1+0x58f8] ;  /* 0x0058f800010c7983 */ /* 0x002ea80000300a00 */
[----:B------:R-:W4:Y:S04]  /*89ef0*/  LDL.LU R25, [R1+0x58f0] ;  /* 0x0058f00001197983 */ /* 0x000f280000300800 */
[----:B------:R1:W-:Y:S04]  /*89f00*/  STL.64 [R1+0x4378], R16 ;  /* 0x0043781001007387 */ /* 0x0003e80000100a00 */
[----:B-1----:R-:W2:Y:S04]  /*89f10*/  LDL.LU.64 R16, [R1+0x58e8] ;  /* 0x0058e80001107983 */ /* 0x002ea80000300a00 */
[----:B------:R1:W-:Y:S04]  /*89f20*/  STL.64 [R1+0x58c8], R22 ;  /* 0x0058c81601007387 */ /* 0x0003e80000100a00 */
[----:B-1----:R-:W2:Y:S04]  /*89f30*/  LDL R22, [R1+0x10c] ;  /* 0x00010c0001167983 */ /* 0x002ea80000100800 */
[----:B---3--:R1:W-:Y:S04]  /*89f40*/  STL.64 [R1+0x58c0], R26 ;  /* 0x0058c01a01007387 */ /* 0x0083e80000100a00 */
[----:B-1----:R0:W3:Y:S01]  /*89f50*/  LDL.64 R26, [R1+0x4370] ;  /* 0x00437000011a7983 */ /* 0x0020e20000100a00 */
[----:B------:R-:W-:-:S03]  /*89f60*/  IADD3 R10, P4, PT, R4, R0, RZ ;  /* 0x00000000040a7210 */ /* 0x000fc60007f9e0ff */
[----:B---3--:R-:W3:Y:S04]  /*89f70*/  LDL R27, [R1+0x2370] ;  /* 0x00237000011b7983 */ /* 0x008ee80000100800 */
[----:B------:R1:W-:Y:S04]  /*89f80*/  STL [R1+0x4360], R10 ;  /* 0x0043600a01007387 */ /* 0x0003e80000100800 */
[----:B-1----:R-:W2:Y:S04]  /*89f90*/  LDL.LU.64 R10, [R1+0x58e0] ;  /* 0x0058e000010a7983 */ /* 0x002ea80000300a00 */
[----:B------:R1:W-:Y:S01]  /*89fa0*/  STL.64 [R1+0x58d0], R8 ;  /* 0x0058d00801007387 */ /* 0x0003e20000100a00 */
[----:B---3--:R-:W-:Y:S01]  /*89fb0*/  IMAD.X R27, R27, 0x1, R8, P1 ;  /* 0x000000011b1b7824 */ /* 0x008fe200008e0608 */
[----:B------:R-:W-:-:S02]  /*89fc0*/  IADD3 R26, P1, PT, R4, R6, RZ ;  /* 0x00000006041a7210 */ /* 0x000fc40007f3e0ff */
[----:B-1----:R0:W3:Y:S04]  /*89fd0*/  LDL.64 R8, [R1+0x4360] ;  /* 0x0043600001087983 */ /* 0x0020e80000100a00 */
[----:B------:R1:W-:Y:S04]  /*89fe0*/  STL [R1+0x4374], R27 ;  /* 0x0043741b01007387 */ /* 0x0003e80000100800 */
[----:B------:R-:W3:Y:S04]  /*89ff0*/  LDL.LU R4, [R1+0x58d8] ;  /* 0x0058d80001047983 */ /* 0x000ee80000300800 */
[----:B-1----:R-:W3:Y:S04]  /*8a000*/  LDL.LU R27, [R1+0x2370] ;  /* 0x00237000011b7983 */ /* 0x002ee80000300800 */
[----:B--2---:R1:W-:Y:S04]  /*8a010*/  STL.64 [R1+0x58b0], R10 ;  /* 0x0058b00a01007387 */ /* 0x0043e80000100a00 */
[----:B-1----:R0:W2:Y:S01]  /*8a020*/  LDL.64 R10, [R1+0x4368] ;  /* 0x00436800010a7983 */ /* 0x0020a20000100a00 */
[----:B---3--:R-:W-:-:S02]  /*8a030*/  IMAD.X R9, R27, 0x1, R3, P4 ;  /* 0x000000011b097824 */ /* 0x008fc400020e0603 */
[C---:B--2---:R-:W-:Y:S01]  /*8a040*/  IMAD.X R11, R27.reuse, 0x1, R5, P2 ;  /* 0x000000011b0b7824 */ /* 0x044fe200010e0605 */
[C---:B------:R-:W-:Y:S02]  /*8a050*/  IADD3 R10, P2, PT, R22.reuse, R4, RZ ;  /* 0x00000004160a7210 */ /* 0x040fe40007f5e0ff */
[----:B------:R-:W-:Y:S01]  /*8a060*/  IADD3 R22, P4, PT, R22, R2, RZ ;  /* 0x0000000216167210 */ /* 0x000fe20007f9e0ff */
[----:B------:R-:W-:Y:S01]  /*8a070*/  IMAD.X R27, R27, 0x1, R7, P1 ;  /* 0x000000011b1b7824 */ /* 0x000fe200008e0607 */
[----:B------:R1:W-:Y:S04]  /*8a080*/  STL [R1+0x436c], R11 ;  /* 0x00436c0b01007387 */ /* 0x0003e80000100800 */
[----:B------:R-:W-:Y:S04]  /*8a090*/  STL.64 [R1+0x58b8], R20 ;  /* 0x0058b81401007387 */ /* 0x000fe80000100a00 */
[----:B-1----:R-:W2:Y:S04]  /*8a0a0*/  LDL R11, [R1+0x236c] ;  /* 0x00236c00010b7983 */ /* 0x002ea80000100800 */
[----:B------:R1:W-:Y:S04]  /*8a0b0*/  STL [R1+0x4364], R9 ;  /* 0x0043640901007387 */ /* 0x0003e80000100800 */
[----:B-1----:R-:W2:Y:S04]  /*8a0c0*/  LDL.LU.64 R8, [R1+0x58d0] ;  /* 0x0058d00001087983 */ /* 0x002ea80000300a00 */
[----:B------:R1:W-:Y:S04]  /*8a0d0*/  STL [R1+0x4348], R22 ;  /* 0x0043481601007387 */ /* 0x0003e80000100800 */
[----:B-1----:R-:W3:Y:S04]  /*8a0e0*/  LDL.LU.64 R22, [R1+0x58c8] ;  /* 0x0058c80001167983 */ /* 0x002ee80000300a00 */
[----:B------:R1:W-:Y:S04]  /*8a0f0*/  STL.64 [R1+0x4358], R26 ;  /* 0x0043581a01007387 */ /* 0x0003e80000100a00 */
[----:B-1----:R-:W2:Y:S04]  /*8a100*/  LDL.LU.64 R26, [R1+0x58c0] ;  /* 0x0058c000011a7983 */ /* 0x002ea80000300a00 */
[----:B--2---:R1:W-:Y:S04]  /*8a110*/  STL.64 [R1+0x5898], R26 ;  /* 0x0058981a01007387 */ /* 0x0043e80000100a00 */
[----:B-1----:R-:W2:Y:S01]  /*8a120*/  LDL.LU R27, [R1+0x10c] ;  /* 0x00010c00011b7983 */ /* 0x002ea20000300800 */
[----:B------:R-:W-:Y:S01]  /*8a130*/  IMAD.X R11, R11, 0x1, R8, P2 ;  /* 0x000000010b0b7824 */ /* 0x000fe200010e0608 */
[----:B--2---:R-:W-:-:S05]  /*8a140*/  IADD3 R20, P1, PT, R27, R0, RZ ;  /* 0x000000001b147210 */ /* 0x004fca0007f3e0ff */
[----:B------:R1:W-:Y:S04]  /*8a150*/  STL [R1+0x4340], R20 ;  /* 0x0043401401007387 */ /* 0x0003e80000100800 */
[----:B-1----:R-:W2:Y:S04]  /*8a160*/  LDL.LU.64 R20, [R1+0x58b8] ;  /* 0x0058b80001147983 */ /* 0x002ea80000300a00 */
[----:B------:R1:W-:Y:S01]  /*8a170*/  STL.64 [R1+0x4350], R10 ;  /* 0x0043500a01007387 */ /* 0x0003e20000100a00 */
[----:B------:R-:W-:-:S03]  /*8a180*/  IADD3 R26, P2, PT, R27, R6, RZ ;  /* 0x000000061b1a7210 */ /* 0x000fc60007f5e0ff */
[----:B-1----:R-:W3:Y:S04]  /*8a190*/  LDL.LU.64 R10, [R1+0x58b0] ;  /* 0x0058b000010a7983 */ /* 0x002ee80000300a00 */
[----:B------:R1:W-:Y:S04]  /*8a1a0*/  STL.64 [R1+0x58a8], R8 ;  /* 0x0058a80801007387 */ /* 0x0003e80000100a00 */
[----:B-1----:R0:W3:Y:S04]  /*8a1b0*/  LDL.64 R8, [R1+0x4340] ;  /* 0x0043400001087983 */ /* 0x0020e80000100a00 */
[----:B------:R-:W-:Y:S04]  /*8a1c0*/  STL.64 [R1+0x58a0], R18 ;  /* 0x0058a01201007387 */ /* 0x000fe80000100a00 */
[----:B--2---:R1:W-:Y:S04]  /*8a1d0*/  STL.64 [R1+0x5890], R20 ;  /* 0x0058901401007387 */ /* 0x0043e80000100a00 */
[----:B-1----:R0:W2:Y:S04]  /*8a1e0*/  LDL.64 R20, [R1+0x4348] ;  /* 0x0043480001147983 */ /* 0x0020a80000100a00 */
[----:B------:R-:W2:Y:S02]  /*8a1f0*/  LDL.LU R27, [R1+0x236c] ;  /* 0x00236c00011b7983 */ /* 0x000ea40000300800 */
[----:B--2---:R-:W-:-:S02]  /*8a200*/  IMAD.X R21, R27, 0x1, R5, P4 ;  /* 0x000000011b157824 */ /* 0x004fc400020e0605 */
[----:B---3--:R-:W-:Y:S01]  /*8a210*/  IMAD.X R9, R27, 0x1, R3, P1 ;  /* 0x000000011b097824 */ /* 0x008fe200008e0603 */
[----:B------:R-:W-:Y:S02]  /*8a220*/  IADD3 R18, P1, PT, R11, R2, RZ ;  /* 0x000000020b127210 */ /* 0x000fe40007f3e0ff */
[----:B------:R1:W-:Y:S01]  /*8a230*/  STL [R1+0x434c], R21 ;  /* 0x00434c1501007387 */ /* 0x0003e20000100800 */
[----:B------:R-:W-:-:S03]  /*8a240*/  IMAD.X R27, R27, 0x1, R7, P2 ;  /* 0x000000011b1b7824 */ /* 0x000fc600010e0607 */
[----:B-1----:R-:W2:Y:S04]  /*8a250*/  LDL R21, [R1+0x2368] ;  /* 0x0023680001157983 */ /* 0x002ea80000100800 */
[----:B------:R1:W-:Y:S04]  /*8a260*/  STL [R1+0x4344], R9 ;  /* 0x0043440901007387 */ /* 0x0003e80000100800 */
[----:B-1----:R-:W2:Y:S04]  /*8a270*/  LDL.LU.64 R8, [R1+0x58a8] ;  /* 0x0058a80001087983 */ /* 0x002ea80000300a00 */
[----:B------:R1:W-:Y:S04]  /*8a280*/  STL [R1+0x4328], R18 ;  /* 0x0043281201007387 */ /* 0x0003e80000100800 */
[----:B-1----:R-:W3:Y:S04]  /*8a290*/  LDL.LU.64 R18, [R1+0x58a0] ;  /* 0x0058a00001127983 */ /* 0x002ee80000300a00 */
[----:B------:R1:W-:Y:S04]  /*8a2a0*/  STL.64 [R1+0x5888], R2 ;  /* 0x0058880201007387 */ /* 0x0003e80000100a00 */
[----:B-1----:R0:W3:Y:S04]  /*8a2b0*/  LDL.64 R2, [R1+0x4328] ;  /* 0x0043280001027983 */ /* 0x0020e80000100a00 */
[----:B------:R1:W-:Y:S04]  /*8a2c0*/  STL.64 [R1+0x4338], R26 ;  /* 0x0043381a01007387 */ /* 0x0003e80000100a00 */
[----:B-1----:R-:W3:Y:S01]  /*8a2d0*/  LDL.LU.64 R26, [R1+0x5898] ;  /* 0x00589800011a7983 */ /* 0x002ee20000300a00 */
[----:B------:R-:W-:-:S05]  /*8a2e0*/  IADD3 R20, P4, PT, R11, R4, RZ ;  /* 0x000000040b147210 */ /* 0x000fca0007f9e0ff */
[----:B--2---:R-:W-:Y:S01]  /*8a2f0*/  IMAD.X R21, R21, 0x1, R8, P4 ;  /* 0x0000000115157824 */ /* 0x004fe200020e0608 */
[----:B---3--:R-:W-:Y:S04]  /*8a300*/  STL.64 [R1+0x5878], R26 ;  /* 0x0058781a01007387 */ /* 0x008fe80000100a00 */
[----:B------:R1:W-:Y:S04]  /*8a310*/  STL.64 [R1+0x4330], R20 ;  /* 0x0043301401007387 */ /* 0x0003e80000100a00 */
[----:B-1----:R-:W2:Y:S04]  /*8a320*/  LDL.LU.64 R20, [R1+0x5890] ;  /* 0x0058900001147983 */ /* 0x002ea80000300a00 */
[----:B--2---:R-:W-:Y:S04]  /*8a330*/  STL.64 [R1+0x5868], R20 ;  /* 0x0058681401007387 */ /* 0x004fe80000100a00 */
[----:B------:R1:W-:Y:S04]  /*8a340*/  STL.64 [R1+0x5870], R16 ;  /* 0x0058701001007387 */ /* 0x0003e80000100a00 */
[----:B-1----:R-:W2:Y:S04]  /*8a350*/  LDL R16, [R1+0x114] ;  /* 0x0001140001107983 */ /* 0x002ea80000100800 */
[----:B------:R-:W-:Y:S04]  /*8a360*/  STL.64 [R1+0x5880], R6 ;  /* 0x0058800601007387 */ /* 0x000fe80000100a00 */
[----:B------:R-:W3:Y:S02]  /*8a370*/  LDL.LU R21, [R1+0x2368] ;  /* 0x0023680001157983 */ /* 0x000ee40000300800 */
[----:B---3--:R-:W-:-:S05]  /*8a380*/  IMAD.X R3, R21, 0x1, R5, P1 ;  /* 0x0000000115037824 */ /* 0x008fca00008e0605 */
[----:B------:R1:W-:Y:S04]  /*8a390*/  STL [R1+0x432c], R3 ;  /* 0x00432c0301007387 */ /* 0x0003e80000100800 */
[----:B-1----:R-:W3:Y:S01]  /*8a3a0*/  LDL.LU.64 R2, [R1+0x5888] ;  /* 0x0058880001027983 */ /* 0x002ee20000300a00 */
[C---:B------:R-:W-:Y:S02]  /*8a3b0*/  IADD3 R26, P2, PT, R11.reuse, R0, RZ ;  /* 0x000000000b1a7210 */ /* 0x040fe40007f5e0ff */
[----:B------:R-:W-:Y:S02]  /*8a3c0*/  IADD3 R20, P4, PT, R11, R6, RZ ;  /* 0x000000060b147210 */ /* 0x000fe40007f9e0ff */
[----:B--2---:R-:W-:Y:S01]  /*8a3d0*/  IADD3 R6, P1, PT, R16, R4, RZ ;  /* 0x0000000410067210 */ /* 0x004fe20007f3e0ff */
[----:B------:R1:W-:Y:S04]  /*8a3e0*/  STL.64 [R1+0x5860], R4 ;  /* 0x0058600401007387 */ /* 0x0003e80000100a00 */
[----:B------:R2:W-:Y:S01]  /*8a3f0*/  STL [R1+0x4310], R6 ;  /* 0x0043100601007387 */ /* 0x0005e20000100800 */
[----:B-1----:R-:W-:-:S02]  /*8a400*/  IMAD.MOV.U32 R4, RZ, RZ, R6 ;  /* 0x000000ffff047224 */ /* 0x002fc400078e0006 */
[----:B------:R-:W-:Y:S02]  /*8a410*/  IMAD.MOV.U32 R5, RZ, RZ, R7 ;  /* 0x000000ffff057224 */ /* 0x000fe400078e0007 */
[----:B--2---:R-:W2:Y:S01]  /*8a420*/  LDL.LU.64 R6, [R1+0x5880] ;  /* 0x0058800001067983 */ /* 0x004ea20000300a00 */
[----:B---3--:R-:W-:-:S05]  /*8a430*/  IMAD.X R27, R21, 0x1, R3, P2 ;  /* 0x00000001151b7824 */ /* 0x008fca00010e0603 */
[----:B------:R1:W-:Y:S04]  /*8a440*/  STL.64 [R1+0x4320], R26 ;  /* 0x0043201a01007387 */ /* 0x0003e80000100a00 */
[----:B-1----:R-:W3:Y:S04]  /*8a450*/  LDL.LU.64 R26, [R1+0x5878] ;  /* 0x00587800011a7983 */ /* 0x002ee80000300a00 */
[----:B------:R-:W3:Y:S01]  /*8a460*/  LDL.LU R11, [R1+0x124] ;  /* 0x00012400010b7983 */ /* 0x000ee20000300800 */
[----:B------:R-:W-:Y:S01]  /*8a470*/  IADD3 R16, P2, PT, R16, R2, RZ ;  /* 0x0000000210107210 */ /* 0x000fe20007f5e0ff */
[----:B--2---:R-:W-:-:S02]  /*8a480*/  IMAD.X R21, R21, 0x1, R7, P4 ;  /* 0x0000000115157824 */ /* 0x004fc400020e0607 */
[----:B---3--:R1:W-:Y:S04]  /*8a490*/  STL [R1+0x57f8], R11 ;  /* 0x0057f80b01007387 */ /* 0x0083e80000100800 */
[----:B-1----:R-:W2:Y:S04]  /*8a4a0*/  LDL R11, [R1+0x235c] ;  /* 0x00235c00010b7983 */ /* 0x002ea80000100800 */
[----:B------:R1:W-:Y:S04]  /*8a4b0*/  STL [R1+0x4308], R16 ;  /* 0x0043081001007387 */ /* 0x0003e80000100800 */
[----:B-1----:R-:W3:Y:S04]  /*8a4c0*/  LDL.LU.64 R16, [R1+0x5870] ;  /* 0x0058700001107983 */ /* 0x002ee80000300a00 */
[----:B------:R1:W-:Y:S04]  /*8a4d0*/  STL.64 [R1+0x4318], R20 ;  /* 0x0043181401007387 */ /* 0x0003e80000100a00 */
[----:B-1----:R-:W2:Y:S04]  /*8a4e0*/  LDL.LU.64 R20, [R1+0x5868] ;  /* 0x0058680001147983 */ /* 0x002ea80000300a00 */
[----:B---3--:R1:W-:Y:S04]  /*8a4f0*/  STL.64 [R1+0x5840], R16 ;  /* 0x0058401001007387 */ /* 0x0083e80000100a00 */
[----:B-1----:R-:W3:Y:S04]  /*8a500*/  LDL.LU R17, [R1+0x114] ;  /* 0x0001140001117983 */ /* 0x002ee80000300800 */
[----:B------:R1:W-:Y:S04]  /*8a510*/  STL [R1+0x5848], R15 ;  /* 0x0058480f01007387 */ /* 0x0003e80000100800 */
[----:B-1----:R-:W2:Y:S04]  /*8a520*/  LDL.LU R15, [R1+0x2364] ;  /* 0x00236400010f7983 */ /* 0x002ea80000300800 */
[----:B------:R1:W-:Y:S04]  /*8a530*/  STL.64 [R1+0x5850], R22 ;  /* 0x0058501601007387 */ /* 0x0003e80000100a00 */
[----:B-1----:R-:W3:Y:S04]  /*8a540*/  LDL R22, [R1+0x118] ;  /* 0x0001180001167983 */ /* 0x002ee80000100800 */
[----:B------:R-:W-:Y:S04]  /*8a550*/  STL.64 [R1+0x5858], R28 ;  /* 0x0058581c01007387 */ /* 0x000fe80000100a00 */
[----:B------:R1:W-:Y:S04]  /*8a560*/  STL.64 [R1+0x5830], R26 ;  /* 0x0058301a01007387 */ /* 0x0003e80000100a00 */
[----:B-1----:R0:W4:Y:S01]  /*8a570*/  LDL.64 R26, [R1+0x4308] ;  /* 0x00430800011a7983 */ /* 0x0021220000100a00 */
[----:B--2---:R-:W-:-:S05]  /*8a580*/  IMAD.X R5, R15, 0x1, R8, P1 ;  /* 0x000000010f057824 */ /* 0x004fca00008e0608 */
[----:B------:R1:W-:Y:S04]  /*8a590*/  STL [R1+0x4314], R5 ;  /* 0x0043140501007387 */ /* 0x0003e80000100800 */
[----:B-1----:R-:W4:Y:S01]  /*8a5a0*/  LDL.LU.64 R4, [R1+0x5860] ;  /* 0x0058600001047983 */ /* 0x002f220000300a00 */
[----:B---3--:R-:W-:-:S03]  /*8a5b0*/  IADD3 R28, P4, PT, R17, R0, RZ ;  /* 0x00000000111c7210 */ /* 0x008fc60007f9e0ff */
[----:B------:R-:W-:Y:S02]  /*8a5c0*/  STL.64 [R1+0x5838], R10 ;  /* 0x0058380a01007387 */ /* 0x000fe40000100a00 */
[C---:B------:R-:W-:Y:S02]  /*8a5d0*/  IMAD.X R29, R15.reuse, 0x1, R3, P4 ;  /* 0x000000010f1d7824 */ /* 0x040fe400020e0603 */
[----:B----4-:R-:W-:Y:S01]  /*8a5e0*/  IMAD.X R27, R15, 0x1, R5, P2 ;  /* 0x000000010f1b7824 */ /* 0x010fe200010e0605 */
[C---:B------:R-:W-:Y:S02]  /*8a5f0*/  IADD3 R26, P2, PT, R22.reuse, R4, RZ ;  /* 0x00000004161a7210 */ /* 0x040fe40007f5e0ff */
[----:B------:R-:W-:Y:S02]  /*8a600*/  IADD3 R22, P4, PT, R22, R2, RZ ;  /* 0x0000000216167210 */ /* 0x000fe40007f9e0ff */
[----:B------:R1:W-:Y:S04]  /*8a610*/  STL [R1+0x430c], R27 ;  /* 0x00430c1b01007387 */ /* 0x0003e80000100800 */
[----:B-1----:R-:W2:Y:S04]  /*8a620*/  LDL R27, [R1+0x2360] ;  /* 0x00236000011b7983 */ /* 0x002ea80000100800 */
[----:B------:R1:W-:Y:S04]  /*8a630*/  STL.64 [R1+0x4300], R28 ;  /* 0x0043001c01007387 */ /* 0x0003e80000100a00 */
[----:B-1----:R-:W3:Y:S04]  /*8a640*/  LDL.LU.64 R28, [R1+0x5858] ;  /* 0x00585800011c7983 */ /* 0x002ee80000300a00 */
[----:B------:R1:W-:Y:S04]  /*8a650*/  STL [R1+0x42e8], R22 ;  /* 0x0042e81601007387 */ /* 0x0003e80000100800 */
[----:B-1----:R-:W4:Y:S01]  /*8a660*/  LDL.LU.64 R22, [R1+0x5850] ;  /* 0x0058500001167983 */ /* 0x002f220000300a00 */
[----:B------:R-:W-:-:S05]  /*8a670*/  IADD3 R16, P1, PT, R17, R6, RZ ;  /* 0x0000000611107210 */ /* 0x000fca0007f3e0ff */
[----:B------:R-:W-:Y:S02]  /*8a680*/  IMAD.X R17, R15, 0x1, R7, P1 ;  /* 0x000000010f117824 */ /* 0x000fe400008e0607 */
[----:B------:R-:W2:Y:S04]  /*8a690*/  LDL.LU R15, [R1+0x5848] ;  /* 0x00584800010f7983 */ /* 0x000ea80000300800 */
[----:B------:R1:W-:Y:S04]  /*8a6a0*/  STL.64 [R1+0x42f8], R16 ;  /* 0x0042f81001007387 */ /* 0x0003e80000100a00 */
[----:B-1----:R-:W3:Y:S04]  /*8a6b0*/  LDL.LU.64 R16, [R1+0x5840] ;  /* 0x0058400001107983 */ /* 0x002ee80000300a00 */
[----:B----4-:R1:W-:Y:S04]  /*8a6c0*/  STL.64 [R1+0x5818], R22 ;  /* 0x0058181601007387 */ /* 0x0103e80000100a00 */
[----:B-1----:R-:W4:Y:S01]  /*8a6d0*/  LDL.LU R23, [R1+0x118] ;  /* 0x0001180001177983 */ /* 0x002f220000300800 */
[----:B--2---:R-:W-:Y:S01]  /*8a6e0*/  IMAD.X R27, R27, 0x1, R8, P2 ;  /* 0x000000011b1b7824 */ /* 0x004fe200010e0608 */
[----:B----4-:R-:W-:-:S05]  /*8a6f0*/  IADD3 R10, P1, PT, R23, R0, RZ ;  /* 0x00000000170a7210 */ /* 0x010fca0007f3e0ff */
[----:B------:R1:W-:Y:S04]  /*8a700*/  STL [R1+0x42e0], R10 ;  /* 0x0042e00a01007387 */ /* 0x0003e80000100800 */
[----:B-1----:R-:W2:Y:S04]  /*8a710*/  LDL.LU.64 R10, [R1+0x5838] ;  /* 0x00583800010a7983 */ /* 0x002ea80000300a00 */
[----:B------:R1:W-:Y:S04]  /*8a720*/  STL.64 [R1+0x42f0], R26 ;  /* 0x0042f01a01007387 */ /* 0x0003e80000100a00 */
[----:B-1----:R-:W4:Y:S04]  /*8a730*/  LDL.LU.64 R26, [R1+0x5830] ;  /* 0x00583000011a7983 */ /* 0x002f280000300a00 */
[----:B----4-:R1:W-:Y:S04]  /*8a740*/  STL.64 [R1+0x5800], R26 ;  /* 0x0058001a01007387 */ /* 0x0103e80000100a00 */
[----:B-1----:R-:W4:Y:S04]  /*8a750*/  LDL.LU R26, [R1+0x11c] ;  /* 0x00011c00011a7983 */ /* 0x002f280000300800 */
[----:B--2---:R1:W-:Y:S04]  /*8a760*/  STL.64 [R1+0x5810], R10 ;  /* 0x0058100a01007387 */ /* 0x0043e80000100a00 */
[----:B-1----:R-:W2:Y:S04]  /*8a770*/  LDL.LU R10, [R1+0x2360] ;  /* 0x00236000010a7983 */ /* 0x002ea80000300800 */
[----:B------:R-:W-:Y:S04]  /*8a780*/  STL.64 [R1+0x5820], R18 ;  /* 0x0058201201007387 */ /* 0x000fe80000100a00 */
[----:B------:R1:W-:Y:S04]  /*8a790*/  STL [R1+0x5828], R19 ;  /* 0x0058281301007387 */ /* 0x0003e80000100800 */
[----:B-1----:R0:W2:Y:S04]  /*8a7a0*/  LDL.64 R18, [R1+0x42e0] ;  /* 0x0042e00001127983 */ /* 0x0020a80000100a00 */
[----:B------:R1:W-:Y:S04]  /*8a7b0*/  STL.64 [R1+0x5808], R20 ;  /* 0x0058081401007387 */ /* 0x0003e80000100a00 */
[----:B-1----:R0:W3:Y:S01]  /*8a7c0*/  LDL.64 R20, [R1+0x42e8] ;  /* 0x0042e80001147983 */ /* 0x0020e20000100a00 */
[----:B--2---:R-:W-:-:S02]  /*8a7d0*/  IMAD.X R19, R10, 0x1, R3, P1 ;  /* 0x000000010a137824 */ /* 0x004fc400008e0603 */
[----:B---3--:R-:W-:-:S05]  /*8a7e0*/  IMAD.X R21, R10, 0x1, R5, P4 ;  /* 0x000000010a157824 */ /* 0x008fca00020e0605 */
[----:B------:R-:W-:Y:S04]  /*8a7f0*/  STL [R1+0x42ec], R21 ;  /* 0x0042ec1501007387 */ /* 0x000fe80000100800 */
[----:B------:R1:W-:Y:S04]  /*8a800*/  STL [R1+0x42e4], R19 ;  /* 0x0042e41301007387 */ /* 0x0003e80000100800 */
[----:B-1----:R0:W2:Y:S01]  /*8a810*/  LDL.LU R19, [R1+0x5828] ;  /* 0x0058280001137983 */ /* 0x0020a20000300800 */
[----:B------:R-:W-:Y:S02]  /*8a820*/  IADD3 R22, P2, PT, R23, R6, RZ ;  /* 0x0000000617167210 */ /* 0x000fe40007f5e0ff */
[----:B----4-:R-:W-:-:S03]  /*8a830*/  IADD3 R18, P1, PT, R26, R2, RZ ;  /* 0x000000021a127210 */ /* 0x010fc60007f3e0ff */
[----:B------:R-:W-:Y:S01]  /*8a840*/  IMAD.X R23, R10, 0x1, R7, P2 ;  /* 0x000000010a177824 */ /* 0x000fe200010e0607 */
[C---:B------:R-:W-:Y:S01]  /*8a850*/  IADD3 R10, P2, PT, R26.reuse, R0, RZ ;  /* 0x000000001a0a7210 */ /* 0x040fe20007f5e0ff */
[----:B------:R2:W-:Y:S04]  /*8a860*/  STL [R1+0x42c8], R18 ;  /* 0x0042c81201007387 */ /* 0x0005e80000100800 */
[----:B--2---:R-:W2:Y:S04]  /*8a870*/  LDL.LU.64 R18, [R1+0x5820] ;  /* 0x0058200001127983 */ /* 0x004ea80000300a00 */
[----:B------:R1:W-:Y:S04]  /*8a880*/  STL.64 [R1+0x42d8], R22 ;  /* 0x0042d81601007387 */ /* 0x0003e80000100a00 */
[----:B-1----:R-:W3:Y:S04]  /*8a890*/  LDL.LU.64 R22, [R1+0x5818] ;  /* 0x0058180001167983 */ /* 0x002ee80000300a00 */
[----:B------:R1:W-:Y:S04]  /*8a8a0*/  STL [R1+0x42c0], R10 ;  /* 0x0042c00a01007387 */ /* 0x0003e80000100800 */
[----:B-1----:R-:W4:Y:S01]  /*8a8b0*/  LDL.LU.64 R10, [R1+0x5810] ;  /* 0x00581000010a7983 */ /* 0x002f220000300a00 */
[----:B------:R-:W-:-:S05]  /*8a8c0*/  IADD3 R20, P4, PT, R26, R4, RZ ;  /* 0x000000041a147210 */ /* 0x000fca0007f9e0ff */
[----:B----4-:R-:W-:Y:S01]  /*8a8d0*/  IMAD.X R21, R11, 0x1, R8, P4 ;  /* 0x000000010b157824 */ /* 0x010fe200020e0608 */
[----:B------:R-:W-:-:S04]  /*8a8e0*/  IADD3 R26, P4, PT, R26, R6, RZ ;  /* 0x000000061a1a7210 */ /* 0x000fc80007f9e0ff */
[----:B------:R1:W-:Y:S04]  /*8a8f0*/  STL.64 [R1+0x42d0], R20 ;  /* 0x0042d01401007387 */ /* 0x0003e80000100a00 */
[----:B-1----:R-:W4:Y:S04]  /*8a900*/  LDL.LU.64 R20, [R1+0x5808] ;  /* 0x0058080001147983 */ /* 0x002f280000300a00 */
[----:B------:R1:W-:Y:S04]  /*8a910*/  STL [R1+0x42b8], R26 ;  /* 0x0042b81a01007387 */ /* 0x0003e80000100800 */
[----:B-1----:R-:W2:Y:S04]  /*8a920*/  LDL.LU.64 R26, [R1+0x5800] ;  /* 0x00580000011a7983 */ /* 0x002ea80000300a00 */
[----:B------:R1:W-:Y:S04]  /*8a930*/  STL.64 [R1+0x57f0], R6 ;  /* 0x0057f00601007387 */ /* 0x0003e80000100a00 */
[----:B-1----:R0:W2:Y:S04]  /*8a940*/  LDL.64 R6, [R1+0x42c0] ;  /* 0x0042c00001067983 */ /* 0x0020a80000100a00 */
[----:B------:R1:W-:Y:S04]  /*8a950*/  STL.64 [R1+0x57d8], R12 ;  /* 0x0057d80c01007387 */ /* 0x0003e80000100a00 */
[----:B-1----:R0:W2:Y:S02]  /*8a960*/  LDL.64 R12, [R1+0x42c8] ;  /* 0x0042c800010c7983 */ /* 0x0020a40000100a00 */
[----:B--2---:R-:W-:-:S02]  /*8a970*/  IMAD.X R13, R11, 0x1, R5, P1 ;  /* 0x000000010b0d7824 */ /* 0x004fc400008e0605 */
[----:B------:R-:W2:Y:S04]  /*8a980*/  LDL.LU R11, [R1+0x57f8] ;  /* 0x0057f800010b7983 */ /* 0x000ea80000300800 */
[----:B------:R-:W-:Y:S04]  /*8a990*/  STL.64 [R1+0x57e0], R8 ;  /* 0x0057e00801007387 */ /* 0x000fe80000100a00 */
[----:B------:R-:W-:Y:S04]  /*8a9a0*/  STL [R1+0x42cc], R13 ;  /* 0x0042cc0d01007387 */ /* 0x000fe80000100800 */
[----:B------:R1:W-:Y:S04]  /*8a9b0*/  STL [R1+0x57e8], R9 ;  /* 0x0057e80901007387 */ /* 0x0003e80000100800 */
[----:B-1----:R0:W2:Y:S04]  /*8a9c0*/  LDL.64 R8, [R1+0x42b8] ;  /* 0x0042b80001087983 */ /* 0x0020a80000100a00 */
[----:B--2---:R-:W2:Y:S04]  /*8a9d0*/  LDL.LU R9, [R1+0x235c] ;  /* 0x00235c0001097983 */ /* 0x004ea80000300800 */
[----:B---3--:R1:W-:Y:S04]  /*8a9e0*/  STL.64 [R1+0x57d0], R22 ;  /* 0x0057d01601007387 */ /* 0x0083e80000100a00 */
[----:B-1----:R-:W3:Y:S04]  /*8a9f0*/  LDL.LU R22, [R1+0x120] ;  /* 0x0001200001167983 */ /* 0x002ee80000300800 */
[----:B------:R-:W3:Y:S01]  /*8aa00*/  LDL R13, [R1+0x2358] ;  /* 0x00235800010d7983 */ /* 0x000ee20000100800 */
[----:B--2---:R-:W-:-:S05]  /*8aa10*/  IMAD.X R7, R9, 0x1, R3, P2 ;  /* 0x0000000109077824 */ /* 0x004fca00010e0603 */
[----:B------:R1:W-:Y:S04]  /*8aa20*/  STL [R1+0x42c4], R7 ;  /* 0x0042c40701007387 */ /* 0x0003e80000100800 */
[----:B-1----:R-:W2:Y:S04]  /*8aa30*/  LDL.LU.64 R6, [R1+0x57f0] ;  /* 0x0057f00001067983 */ /* 0x002ea80000300a00 */
[----:B------:R-:W-:Y:S04]  /*8aa40*/  STL.64 [R1+0x57c8], R10 ;  /* 0x0057c80a01007387 */ /* 0x000fe80000100a00 */
[----:B------:R-:W-:Y:S01]  /*8aa50*/  STL.64 [R1+0x57c0], R2 ;  /* 0x0057c00201007387 */ /* 0x000fe20000100a00 */
[----:B--2---:R-:W-:-:S05]  /*8aa60*/  IMAD.X R9, R9, 0x1, R7, P4 ;  /* 0x0000000109097824 */ /* 0x004fca00020e0607 */
[----:B------:R1:W-:Y:S04]  /*8aa70*/  STL [R1+0x42bc], R9 ;  /* 0x0042bc0901007387 */ /* 0x0003e80000100800 */
[----:B-1----:R0:W2:Y:S01]  /*8aa80*/  LDL.LU R9, [R1+0x57e8] ;  /* 0x0057e80001097983 */ /* 0x0020a20000300800 */
[----:B---3--:R-:W-:-:S05]  /*8aa90*/  IADD3 R8, P4, PT, R22, R0, RZ ;  /* 0x0000000016087210 */ /* 0x008fca0007f9e0ff */
[----:B------:R2:W-:Y:S04]  /*8aaa0*/  STL [R1+0x42a0], R8 ;  /* 0x0042a00801007387 */ /* 0x0005e80000100800 */
[----:B--2---:R-:W2:Y:S01]  /*8aab0*/  LDL.LU.64 R8, [R1+0x57e0] ;  /* 0x0057e00001087983 */ /* 0x004ea20000300a00 */
[----:B------:R-:W-:-:S05]  /*8aac0*/  IADD3 R12, P1, PT, R22, R4, RZ ;  /* 0x00000004160c7210 */ /* 0x000fca0007f3e0ff */
[----:B--2---:R-:W-:-:S05]  /*8aad0*/  IMAD.X R13, R13, 0x1, R8, P1 ;  /* 0x000000010d0d7824 */ /* 0x004fca00008e0608 */
[----:B------:R1:W-:Y:S04]  /*8aae0*/  STL.64 [R1+0x42b0], R12 ;  /* 0x0042b00c01007387 */ /* 0x0003e80000100a00 */
[----:B-1----:R-:W2:Y:S01]  /*8aaf0*/  LDL.LU.64 R12, [R1+0x57d8] ;  /* 0x0057d800010c7983 */ /* 0x002ea20000300a00 */
[C---:B------:R-:W-:Y:S02]  /*8ab00*/  IADD3 R10, P2, PT, R22.reuse, R2, RZ ;  /* 0x00000002160a7210 */ /* 0x040fe40007f5e0ff */
[----:B------:R-:W-:Y:S01]  /*8ab10*/  IADD3 R22, P1, PT, R22, R6, RZ ;  /* 0x0000000616167210 */ /* 0x000fe20007f3e0ff */
[----:B--2---:R1:W-:Y:S04]  /*8ab20*/  STL.64 [R1+0x57b8], R12 ;  /* 0x0057b80c01007387 */ /* 0x0043e80000100a00 */
[----:B-1----:R0:W2:Y:S04]  /*8ab30*/  LDL.64 R12, [R1+0x42a0] ;  /* 0x0042a000010c7983 */ /* 0x0020a80000100a00 */
[----:B------:R1:W-:Y:S04]  /*8ab40*/  STL [R1+0x4298], R22 ;  /* 0x0042981601007387 */ /* 0x0003e80000100800 */
[----:B-1----:R-:W3:Y:S04]  /*8ab50*/  LDL.LU.64 R22, [R1+0x57d0] ;  /* 0x0057d00001167983 */ /* 0x002ee80000300a00 */
[----:B---3--:R1:W-:Y:S04]  /*8ab60*/  STL.64 [R1+0x57b0], R22 ;  /* 0x0057b01601007387 */ /* 0x0083e80000100a00 */
[----:B-1----:R0:W3:Y:S04]  /*8ab70*/  LDL.64 R22, [R1+0x4298] ;  /* 0x0042980001167983 */ /* 0x0020e80000100a00 */
[----:B---3--:R-:W3:Y:S02]  /*8ab80*/  LDL.LU R23, [R1+0x2358] ;  /* 0x0023580001177983 */ /* 0x008ee40000300800 */
[----:B---3--:R-:W-:-:S05]  /*8ab90*/  IMAD.X R11, R23, 0x1, R5, P2 ;  /* 0x00000001170b7824 */ /* 0x008fca00010e0605 */
[----:B------:R1:W-:Y:S04]  /*8aba0*/  STL.64 [R1+0x42a8], R10 ;  /* 0x0042a80a01007387 */ /* 0x0003e80000100a00 */
[----:B-1----:R-:W3:Y:S02]  /*8abb0*/  LDL.LU.64 R10, [R1+0x57c8] ;  /* 0x0057c800010a7983 */ /* 0x002ee40000300a00 */
[----:B---3--:R-:W-:-:S05]  /*8abc0*/  IADD3 R2, P2, PT, R11, R4, RZ ;  /* 0x000000040b027210 */ /* 0x008fca0007f5e0ff */
[----:B------:R1:W-:Y:S04]  /*8abd0*/  STL [R1+0x4290], R2 ;  /* 0x0042900201007387 */ /* 0x0003e80000100800 */
[----:B-1----:R-:W2:Y:S04]  /*8abe0*/  LDL.LU.64 R2, [R1+0x57c0] ;  /* 0x0057c00001027983 */ /* 0x002ea80000300a00 */
[----:B------:R-:W-:Y:S04]  /*8abf0*/  STL.64 [R1+0x57a0], R4 ;  /* 0x0057a00401007387 */ /* 0x000fe80000100a00 */
[----:B------:R1:W-:Y:S04]  /*8ac00*/  STL [R1+0x57a8], R5 ;  /* 0x0057a80501007387 */ /* 0x0003e80000100800 */
[----:B-1----:R-:W3:Y:S01]  /*8ac10*/  LDL.64 R4, [R1+0x4290] ;  /* 0x0042900001047983 */ /* 0x002ee20000100a00 */
[----:B--2---:R-:W-:-:S03]  /*8ac20*/  IMAD.X R13, R23, 0x1, R3, P4 ;  /* 0x00000001170d7824 */ /* 0x004fc600020e0603 */
[----:B---3--:R-:W-:Y:S04]  /*8ac30*/  STL [R1+0x57ac], R4 ;  /* 0x0057ac0401007387 */ /* 0x008fe80000100800 */
[----:B------:R1:W-:Y:S04]  /*8ac40*/  STL [R1+0x42a4], R13 ;  /* 0x0042a40d01007387 */ /* 0x0003e80000100800 */
[----:B-1----:R-:W2:Y:S01]  /*8ac50*/  LDL.LU.64 R12, [R1+0x57b8] ;  /* 0x0057b800010c7983 */ /* 0x002ea20000300a00 */
[----:B------:R-:W-:Y:S01]  /*8ac60*/  IMAD.X R23, R23, 0x1, R7, P1 ;  /* 0x0000000117177824 */ /* 0x000fe200008e0607 */
[----:B------:R-:W-:-:S02]  /*8ac70*/  IADD3 R4, P1, PT, R11, R0, RZ ;  /* 0x000000000b047210 */ /* 0x000fc40007f3e0ff */
[----:B--2---:R-:W-:Y:S04]  /*8ac80*/  STL.64 [R1+0x5798], R12 ;  /* 0x0057980c01007387 */ /* 0x004fe80000100a00 */
[----:B------:R-:W-:Y:S04]  /*8ac90*/  STL.64 [R1+0x5790], R2 ;  /* 0x0057900201007387 */ /* 0x000fe80000100a00 */
[----:B------:R1:W-:Y:S04]  /*8aca0*/  STL [R1+0x429c], R23 ;  /* 0x00429c1701007387 */ /* 0x0003e80000100800 */
[----:B-1----:R-:W2:Y:S04]  /*8acb0*/  LDL.LU.64 R22, [R1+0x57b0] ;  /* 0x0057b00001167983 */ /* 0x002ea80000300a00 */
[----:B------:R1:W-:Y:S04]  /*8acc0*/  STL [R1+0x4280], R4 ;  /* 0x0042800401007387 */ /* 0x0003e80000100800 */
[----:B-1----:R0:W3:Y:S04]  /*8acd0*/  LDL.LU R4, [R1+0x57ac] ;  /* 0x0057ac0001047983 */ /* 0x0020e80000300800 */
[----:B------:R1:W-:Y:S04]  /*8ace0*/  STL [R1+0x5780], R0 ;  /* 0x0057800001007387 */ /* 0x0003e80000100800 */
[----:B-1----:R-:W2:Y:S02]  /*8acf0*/  LDL.LU R0, [R1+0x2354] ;  /* 0x0023540001007983 */ /* 0x002ea40000300800 */
        /* <DEDUP_REMOVED lines=8> */
[----:B------:R-:W-:-:S05]  /*8ad80*/  IADD3 R12, P4, PT, R11, R2, RZ ;  /* 0x000000020b0c7210 */ /* 0x000fca0007f9e0ff */
[----:B--2---:R-:W-:-:S05]  /*8ad90*/  IMAD.X R13, R0, 0x1, R5, P4 ;  /* 0x00000001000d7824 */ /* 0x004fca00020e0605 */
[----:B------:R1:W-:Y:S01]  /*8ada0*/  STL.64 [R1+0x4288], R12 ;  /* 0x0042880c01007387 */ /* 0x0003e20000100a00 */
[----:B---3--:R-:W-:-:S03]  /*8adb0*/  IADD3 R2, P4, PT, R6, R4, RZ ;  /* 0x0000000406027210 */ /* 0x008fc60007f9e0ff */
[----:B-1----:R-:W2:Y:S04]  /*8adc0*/  LDL.LU.64 R12, [R1+0x5798] ;  /* 0x00579800010c7983 */ /* 0x002ea80000300a00 */
[----:B------:R1:W-:Y:S04]  /*8add0*/  STL [R1+0x4270], R2 ;  /* 0x0042700201007387 */ /* 0x0003e80000100800 */
[----:B-1----:R-:W3:Y:S04]  /*8ade0*/  LDL.LU.64 R2, [R1+0x5790] ;  /* 0x0057900001027983 */ /* 0x002ee80000300a00 */
[----:B------:R1:W-:Y:S04]  /*8adf0*/  STL.64 [R1+0x5778], R8 ;  /* 0x0057780801007387 */ /* 0x0003e80000100a00 */
[----:B-1----:R0:W2:Y:S04]  /*8ae00*/  LDL.64 R8, [R1+0x4278] ;  /* 0x0042780001087983 */ /* 0x0020a80000100a00 */
[----:B------:R1:W-:Y:S04]  /*8ae10*/  STL.64 [R1+0x5770], R4 ;  /* 0x0057700401007387 */ /* 0x0003e80000100a00 */
[----:B-1----:R0:W3:Y:S02]  /*8ae20*/  LDL.64 R4, [R1+0x4280] ;  /* 0x0042800001047983 */ /* 0x0020e40000100a00 */
[----:B---3--:R-:W-:-:S05]  /*8ae30*/  IMAD.X R5, R0, 0x1, R3, P1 ;  /* 0x0000000100057824 */ /* 0x008fca00008e0603 */
[----:B------:R1:W-:Y:S04]  /*8ae40*/  STL [R1+0x4284], R5 ;  /* 0x0042840501007387 */ /* 0x0003e80000100800 */
[----:B-1----:R0:W3:Y:S01]  /*8ae50*/  LDL.64 R4, [R1+0x4270] ;  /* 0x0042700001047983 */ /* 0x0020e20000100a00 */
[----:B------:R-:W-:-:S03]  /*8ae60*/  IADD3 R6, P1, PT, R6, R2, RZ ;  /* 0x0000000206067210 */ /* 0x000fc60007f3e0ff */
[----:B---3--:R-:W3:Y:S04]  /*8ae70*/  LDL R5, [R1+0x2350] ;  /* 0x0023500001057983 */ /* 0x008ee80000100800 */
[----:B------:R-:W2:Y:S04]  /*8ae80*/  LDL.LU R11, [R1+0x138] ;  /* 0x00013800010b7983 */ /* 0x000ea80000300800 */
[----:B--2---:R1:W-:Y:S04]  /*8ae90*/  STL [R1+0x56f8], R11 ;  /* 0x0056f80b01007387 */ /* 0x0043e80000100800 */
[----:B-1----:R-:W2:Y:S04]  /*8aea0*/  LDL.LU R11, [R1+0x2348] ;  /* 0x00234800010b7983 */ /* 0x002ea80000300800 */
[----:B------:R1:W-:Y:S04]  /*8aeb0*/  STL [R1+0x4268], R6 ;  /* 0x0042680601007387 */ /* 0x0003e80000100800 */
[----:B-1----:R-:W2:Y:S04]  /*8aec0*/  LDL.LU.64 R6, [R1+0x5788] ;  /* 0x0057880001067983 */ /* 0x002ea80000300a00 */
[----:B------:R1:W-:Y:S04]  /*8aed0*/  STL [R1+0x576c], R2 ;  /* 0x00576c0201007387 */ /* 0x0003e80000100800 */
[----:B-1----:R-:W3:Y:S01]  /*8aee0*/  LDL.LU R2, [R1+0x128] ;  /* 0x0001280001027983 */ /* 0x002ee20000300800 */
[----:B--2---:R-:W-:-:S03]  /*8aef0*/  IMAD.X R9, R0, 0x1, R7, P2 ;  /* 0x0000000100097824 */ /* 0x004fc600010e0607 */
[----:B------:R-:W2:Y:S04]  /*8af00*/  LDL.LU R0, [R1+0x5780] ;  /* 0x0057800001007983 */ /* 0x000ea80000300800 */
[----:B------:R1:W-:Y:S04]  /*8af10*/  STL [R1+0x427c], R9 ;  /* 0x00427c0901007387 */ /* 0x0003e80000100800 */
[----:B-1----:R-:W3:Y:S04]  /*8af20*/  LDL.LU.64 R8, [R1+0x5778] ;  /* 0x0057780001087983 */ /* 0x002ee80000300a00 */
[----:B------:R2:W-:Y:S04]  /*8af30*/  STL.64 [R1+0x5760], R26 ;  /* 0x0057601a01007387 */ /* 0x0005e80000100a00 */
[----:B------:R-:W-:Y:S01]  /*8af40*/  STL [R1+0x5768], R27 ;  /* 0x0057681b01007387 */ /* 0x000fe20000100800 */
[----:B---3--:R-:W-:-:S05]  /*8af50*/  IMAD.X R5, R5, 0x1, R8, P4 ;  /* 0x0000000105057824 */ /* 0x008fca00020e0608 */
[----:B------:R1:W-:Y:S01]  /*8af60*/  STL [R1+0x4274], R5 ;  /* 0x0042740501007387 */ /* 0x0003e20000100800 */
[----:B--2---:R-:W-:-:S03]  /*8af70*/  IADD3 R26, P2, PT, R2, R0, RZ ;  /* 0x00000000021a7210 */ /* 0x004fc60007f5e0ff */
[----:B-1----:R-:W2:Y:S04]  /*8af80*/  LDL.LU.64 R4, [R1+0x5770] ;  /* 0x0057700001047983 */ /* 0x002ea80000300a00 */
[----:B------:R1:W-:Y:S04]  /*8af90*/  STL.64 [R1+0x5750], R8 ;  /* 0x0057500801007387 */ /* 0x0003e80000100a00 */
[----:B------:R-:W-:Y:S04]  /*8afa0*/  STL [R1+0x5758], R9 ;  /* 0x0057580901007387 */ /* 0x000fe80000100800 */
[----:B------:R3:W-:Y:S01]  /*8afb0*/  STL.64 [R1+0x5740], R10 ;  /* 0x0057400a01007387 */ /* 0x0007e20000100a00 */
[----:B-1----:R-:W-:-:S03]  /*8afc0*/  IADD3 R8, P4, PT, R2, R6, RZ ;  /* 0x0000000602087210 */ /* 0x002fc60007f9e0ff */
[----:B---3--:R-:W3:Y:S04]  /*8afd0*/  LDL.LU R10, [R1+0x12c] ;  /* 0x00012c00010a7983 */ /* 0x008ee80000300800 */
[----:B------:R1:W-:Y:S04]  /*8afe0*/  STL.64 [R1+0x5748], R28 ;  /* 0x0057481c01007387 */ /* 0x0003e80000100a00 */
[----:B-1----:R0:W2:Y:S04]  /*8aff0*/  LDL.64 R28, [R1+0x4268] ;  /* 0x00426800011c7983 */ /* 0x0020a80000100a00 */
[----:B------:R-:W3:Y:S04]  /*8b000*/  LDL.LU R2, [R1+0x576c] ;  /* 0x00576c0001027983 */ /* 0x000ee80000300800 */
[----:B------:R-:W2:Y:S02]  /*8b010*/  LDL.LU R9, [R1+0x2350] ;  /* 0x0023500001097983 */ /* 0x000ea40000300800 */
[----:B--2---:R-:W-:-:S02]  /*8b020*/  IMAD.X R29, R9, 0x1, R5, P1 ;  /* 0x00000001091d7824 */ /* 0x004fc400008e0605 */
[----:B------:R-:W-:-:S03]  /*8b030*/  IMAD.X R27, R9, 0x1, R3, P2 ;  /* 0x00000001091b7824 */ /* 0x000fc600010e0603 */
[----:B------:R1:W-:Y:S04]  /*8b040*/  STL [R1+0x426c], R29 ;  /* 0x00426c1d01007387 */ /* 0x0003e80000100800 */
[----:B-1----:R-:W2:Y:S04]  /*8b050*/  LDL R29, [R1+0x234c] ;  /* 0x00234c00011d7983 */ /* 0x002ea80000100800 */
[----:B------:R1:W-:Y:S04]  /*8b060*/  STL.64 [R1+0x4260], R26 ;  /* 0x0042601a01007387 */ /* 0x0003e80000100a00 */
[----:B-1----:R0:W2:Y:S01]  /*8b070*/  LDL.LU R27, [R1+0x5768] ;  /* 0x00576800011b7983 */ /* 0x0020a20000300800 */
[----:B---3--:R-:W-:Y:S01]  /*8b080*/  IADD3 R26, P2, PT, R10, R2, RZ ;  /* 0x000000020a1a7210 */ /* 0x008fe20007f5e0ff */
[----:B------:R-:W-:-:S04]  /*8b090*/  IMAD.X R9, R9, 0x1, R7, P4 ;  /* 0x0000000109097824 */ /* 0x000fc800020e0607 */
[----:B------:R2:W-:Y:S04]  /*8b0a0*/  STL [R1+0x4248], R26 ;  /* 0x0042481a01007387 */ /* 0x0005e80000100800 */
[----:B--2---:R-:W2:Y:S04]  /*8b0b0*/  LDL.LU.64 R26, [R1+0x5760] ;  /* 0x00576000011a7983 */ /* 0x004ea80000300a00 */
[----:B------:R1:W-:Y:S04]  /*8b0c0*/  STL.64 [R1+0x4258], R8 ;  /* 0x0042580801007387 */ /* 0x0003e80000100a00 */
[----:B-1----:R0:W3:Y:S01]  /*8b0d0*/  LDL.LU R9, [R1+0x5758] ;  /* 0x0057580001097983 */ /* 0x0020e20000300800 */
[----:B------:R-:W-:-:S05]  /*8b0e0*/  IADD3 R8, P4, PT, R10, R0, RZ ;  /* 0x000000000a087210 */ /* 0x000fca0007f9e0ff */
[----:B------:R3:W-:Y:S04]  /*8b0f0*/  STL [R1+0x4240], R8 ;  /* 0x0042400801007387 */ /* 0x0007e80000100800 */
[----:B---3--:R-:W3:Y:S01]  /*8b100*/  LDL.LU.64 R8, [R1+0x5750] ;  /* 0x0057500001087983 */ /* 0x008ee20000300a00 */
[----:B------:R-:W-:-:S05]  /*8b110*/  IADD3 R28, P1, PT, R10, R4, RZ ;  /* 0x000000040a1c7210 */ /* 0x000fca0007f3e0ff */
[----:B---3--:R-:W-:Y:S01]  /*8b120*/  IMAD.X R29, R29, 0x1, R8, P1 ;  /* 0x000000011d1d7824 */ /* 0x008fe200008e0608 */
[----:B------:R-:W-:-:S04]  /*8b130*/  IADD3 R10, P1, PT, R10, R6, RZ ;  /* 0x000000060a0a7210 */ /* 0x000fc80007f3e0ff */
[----:B------:R1:W-:Y:S04]  /*8b140*/  STL.64 [R1+0x4250], R28 ;  /* 0x0042501c01007387 */ /* 0x0003e80000100a00 */
[----:B-1----:R-:W3:Y:S04]  /*8b150*/  LDL.LU.64 R28, [R1+0x5748] ;  /* 0x00574800011c7983 */ /* 0x002ee80000300a00 */
[----:B------:R1:W-:Y:S04]  /*8b160*/  STL.64 [R1+0x5738], R8 ;  /* 0x0057380801007387 */ /* 0x0003e80000100a00 */
[----:B-1----:R0:W2:Y:S04]  /*8b170*/  LDL.64 R8, [R1+0x4240] ;  /* 0x0042400001087983 */ /* 0x0020a80000100a00 */
[----:B------:R1:W-:Y:S04]  /*8b180*/  STL [R1+0x4238], R10 ;  /* 0x0042380a01007387 */ /* 0x0003e80000100800 */
[----:B-1----:R-:W2:Y:S04]  /*8b190*/  LDL.LU.64 R10, [R1+0x5740] ;  /* 0x00574000010a7983 */ /* 0x002ea80000300a00 */
[----:B--2---:R1:W-:Y:S04]  /*8b1a0*/  STL.64 [R1+0x5730], R10 ;  /* 0x0057300a01007387 */ /* 0x0043e80000100a00 */
[----:B-1----:R0:W2:Y:S04]  /*8b1b0*/  LDL.64 R10, [R1+0x4238] ;  /* 0x00423800010a7983 */ /* 0x0020a80000100a00 */
[----:B--2---:R-:W2:Y:S04]  /*8b1c0*/  LDL.LU R11, [R1+0x234c] ;  /* 0x00234c00010b7983 */ /* 0x004ea80000300800 */
[----:B------:R1:W-:Y:S04]  /*8b1d0*/  STL.64 [R1+0x5718], R16 ;  /* 0x0057181001007387 */ /* 0x0003e80000100a00 */
[----:B-1----:R-:W3:Y:S04]  /*8b1e0*/  LDL.LU R16, [R1+0x130] ;  /* 0x0001300001107983 */ /* 0x002ee80000300800 */
[----:B------:R1:W-:Y:S04]  /*8b1f0*/  STL.64 [R1+0x5720], R26 ;  /* 0x0057201a01007387 */ /* 0x0003e80000100a00 */
[----:B-1----:R0:W3:Y:S01]  /*8b200*/  LDL.64 R26, [R1+0x4248] ;  /* 0x00424800011a7983 */ /* 0x0020e20000100a00 */
[----:B--2---:R-:W-:-:S02]  /*8b210*/  IMAD.X R9, R11, 0x1, R3, P4 ;  /* 0x000000010b097824 */ /* 0x004fc400020e0603 */
[----:B---3--:R-:W-:-:S05]  /*8b220*/  IMAD.X R27, R11, 0x1, R5, P2 ;  /* 0x000000010b1b7824 */ /* 0x008fca00010e0605 */
[----:B------:R-:W-:Y:S04]  /*8b230*/  STL [R1+0x424c], R27 ;  /* 0x00424c1b01007387 */ /* 0x000fe80000100800 */
[----:B------:R-:W-:Y:S04]  /*8b240*/  STL.64 [R1+0x5728], R4 ;  /* 0x0057280401007387 */ /* 0x000fe80000100a00 */
[----:B------:R1:W-:Y:S04]  /*8b250*/  STL [R1+0x4244], R9 ;  /* 0x0042440901007387 */ /* 0x0003e80000100800 */
[----:B-1----:R-:W2:Y:S04]  /*8b260*/  LDL.LU.64 R8, [R1+0x5738] ;  /* 0x0057380001087983 */ /* 0x002ea80000300a00 */
[----:B------:R1:W-:Y:S04]  /*8b270*/  STL.64 [R1+0x5708], R18 ;  /* 0x0057081201007387 */ /* 0x0003e80000100a00 */
[----:B-1----:R-:W3:Y:S01]  /*8b280*/  LDL R18, [R1+0x134] ;  /* 0x0001340001127983 */ /* 0x002ee20000100800 */
[----:B------:R-:W-:Y:S01]  /*8b290*/  IMAD.X R11, R11, 0x1, R7, P1 ;  /* 0x000000010b0b7824 */ /* 0x000fe200008e0607 */
[----:B------:R-:W-:-:S02]  /*8b2a0*/  IADD3 R26, P2, PT, R16, R4, RZ ;  /* 0x00000004101a7210 */ /* 0x000fc40007f5e0ff */
[C---:B------:R-:W-:Y:S01]  /*8b2b0*/  IADD3 R4, P1, PT, R16.reuse, R0, RZ ;  /* 0x0000000010047210 */ /* 0x040fe20007f3e0ff */
[----:B---3--:R-:W-:Y:S04]  /*8b2c0*/  STL.64 [R1+0x5710], R18 ;  /* 0x0057101201007387 */ /* 0x008fe80000100a00 */
[----:B------:R1:W-:Y:S04]  /*8b2d0*/  STL [R1+0x423c], R11 ;  /* 0x00423c0b01007387 */ /* 0x0003e80000100800 */
[----:B-1----:R-:W2:Y:S04]  /*8b2e0*/  LDL.LU.64 R10, [R1+0x5730] ;  /* 0x00573000010a7983 */ /* 0x002ea80000300a00 */
[----:B------:R1:W-:Y:S04]  /*8b2f0*/  STL [R1+0x4220], R4 ;  /* 0x0042200401007387 */ /* 0x0003e80000100800 */
[----:B-1----:R-:W3:Y:S01]  /*8b300*/  LDL.LU.64 R4, [R1+0x5728] ;  /* 0x0057280001047983 */ /* 0x002ee20000300a00 */
[C---:B------:R-:W-:Y:S01]  /*8b310*/  IADD3 R18, P4, PT, R16.reuse, R2, RZ ;  /* 0x0000000210127210 */ /* 0x040fe20007f9e0ff */
[----:B--2---:R-:W-:Y:S01]  /*8b320*/  IMAD.X R27, R11, 0x1, R8, P2 ;  /* 0x000000010b1b7824 */ /* 0x004fe200010e0608 */
[----:B------:R-:W-:-:S04]  /*8b330*/  IADD3 R16, P2, PT, R16, R6, RZ ;  /* 0x0000000610107210 */ /* 0x000fc80007f5e0ff */
[----:B------:R1:W-:Y:S01]  /*8b340*/  STL.64 [R1+0x4230], R26 ;  /* 0x0042301a01007387 */ /* 0x0003e20000100a00 */
[----:B---3--:R-:W-:-:S03]  /*8b350*/  IMAD.X R19, R11, 0x1, R5, P4 ;  /* 0x000000010b137824 */ /* 0x008fc600020e0605 */
[----:B-1----:R-:W2:Y:S04]  /*8b360*/  LDL.LU.64 R26, [R1+0x5720] ;  /* 0x00572000011a7983 */ /* 0x002ea80000300a00 */
[----:B------:R1:W-:Y:S04]  /*8b370*/  STL [R1+0x4218], R16 ;  /* 0x0042181001007387 */ /* 0x0003e80000100800 */
[----:B-1----:R-:W3:Y:S04]  /*8b380*/  LDL.LU.64 R16, [R1+0x5718] ;  /* 0x0057180001107983 */ /* 0x002ee80000300a00 */
[----:B------:R-:W-:Y:S04]  /*8b390*/  STL.64 [R1+0x5700], R6 ;  /* 0x0057000601007387 */ /* 0x000fe80000100a00 */
[----:B------:R1:W-:Y:S04]  /*8b3a0*/  STL.64 [R1+0x4228], R18 ;  /* 0x0042281201007387 */ /* 0x0003e80000100a00 */
        /* <DEDUP_REMOVED lines=10> */
[----:B-1----:R-:W2:Y:S04]  /*8b450*/  LDL.LU R13, [R1+0x134] ;  /* 0x00013400010d7983 */ /* 0x002ea80000300800 */
[----:B------:R-:W-:Y:S04]  /*8b460*/  STL.64 [R1+0x56e0], R22 ;  /* 0x0056e01601007387 */ /* 0x000fe80000100a00 */
[----:B------:R1:W-:Y:S04]  /*8b470*/  STL [R1+0x56e8], R23 ;  /* 0x0056e81701007387 */ /* 0x0003e80000100800 */
[----:B-1----:R0:W3:Y:S01]  /*8b480*/  LDL.64 R22, [R1+0x4218] ;  /* 0x0042180001167983 */ /* 0x0020e20000100a00 */
[----:B--2---:R-:W-:-:S05]  /*8b490*/  IADD3 R6, P1, PT, R13, R2, RZ ;  /* 0x000000020d067210 */ /* 0x004fca0007f3e0ff */
[----:B------:R1:W-:Y:S04]  /*8b4a0*/  STL [R1+0x4208], R6 ;  /* 0x0042080601007387 */ /* 0x0003e80000100800 */
[----:B-1----:R-:W3:Y:S02]  /*8b4b0*/  LDL.LU.64 R6, [R1+0x5700] ;  /* 0x0057000001067983 */ /* 0x002ee40000300a00 */
[----:B---3--:R-:W-:Y:S02]  /*8b4c0*/  IMAD.X R23, R11, 0x1, R7, P2 ;  /* 0x000000010b177824 */ /* 0x008fe400010e0607 */
[----:B------:R-:W2:Y:S04]  /*8b4d0*/  LDL.LU R11, [R1+0x56f8] ;  /* 0x0056f800010b7983 */ /* 0x000ea80000300800 */
[----:B------:R-:W-:Y:S04]  /*8b4e0*/  STL [R1+0x421c], R23 ;  /* 0x00421c1701007387 */ /* 0x000fe80000100800 */
[----:B------:R1:W-:Y:S04]  /*8b4f0*/  STL.64 [R1+0x56c8], R26 ;  /* 0x0056c81a01007387 */ /* 0x0003e80000100a00 */
[----:B-1----:R0:W3:Y:S04]  /*8b500*/  LDL.64 R26, [R1+0x4208] ;  /* 0x00420800011a7983 */ /* 0x0020e80000100a00 */
[----:B------:R1:W-:Y:S04]  /*8b510*/  STL.64 [R1+0x56d0], R16 ;  /* 0x0056d01001007387 */ /* 0x0003e80000100a00 */
[----:B-1----:R-:W2:Y:S02]  /*8b520*/  LDL.LU R16, [R1+0x2344] ;  /* 0x0023440001107983 */ /* 0x002ea40000300800 */
[----:B--2---:R-:W-:-:S05]  /*8b530*/  IMAD.X R5, R16, 0x1, R8, P4 ;  /* 0x0000000110057824 */ /* 0x004fca00020e0608 */
[----:B------:R1:W-:Y:S04]  /*8b540*/  STL [R1+0x4214], R5 ;  /* 0x0042140501007387 */ /* 0x0003e80000100800 */
[----:B-1----:R-:W3:Y:S01]  /*8b550*/  LDL.LU.64 R4, [R1+0x56f0] ;  /* 0x0056f00001047983 */ /* 0x002ee20000300a00 */
[----:B------:R-:W-:-:S05]  /*8b560*/  IADD3 R22, P2, PT, R13, R0, RZ ;  /* 0x000000000d167210 */ /* 0x000fca0007f5e0ff */
[C---:B------:R-:W-:Y:S02]  /*8b570*/  IMAD.X R23, R16.reuse, 0x1, R3, P2 ;  /* 0x0000000110177824 */ /* 0x040fe400010e0603 */
[----:B---3--:R-:W-:-:S05]  /*8b580*/  IMAD.X R27, R16, 0x1, R5, P1 ;  /* 0x00000001101b7824 */ /* 0x008fca00008e0605 */
[----:B------:R1:W-:Y:S04]  /*8b590*/  STL [R1+0x420c], R27 ;  /* 0x00420c1b01007387 */ /* 0x0003e80000100800 */
[----:B-1----:R-:W2:Y:S04]  /*8b5a0*/  LDL R27, [R1+0x2340] ;  /* 0x00234000011b7983 */ /* 0x002ea80000100800 */
[----:B------:R1:W-:Y:S04]  /*8b5b0*/  STL.64 [R1+0x4200], R22 ;  /* 0x0042001601007387 */ /* 0x0003e80000100a00 */
[----:B-1----:R0:W3:Y:S01]  /*8b5c0*/  LDL.LU R23, [R1+0x56e8] ;  /* 0x0056e80001177983 */ /* 0x0020e20000300800 */
[----:B------:R-:W-:-:S02]  /*8b5d0*/  IADD3 R12, P4, PT, R13, R6, RZ ;  /* 0x000000060d0c7210 */ /* 0x000fc40007f9e0ff */
[C---:B------:R-:W-:Y:S02]  /*8b5e0*/  IADD3 R22, P2, PT, R11.reuse, R2, RZ ;  /* 0x000000020b167210 */ /* 0x040fe40007f5e0ff */
[C---:B------:R-:W-:Y:S01]  /*8b5f0*/  IADD3 R26, P1, PT, R11.reuse, R4, RZ ;  /* 0x000000040b1a7210 */ /* 0x040fe20007f3e0ff */
[----:B------:R-:W-:Y:S01]  /*8b600*/  IMAD.X R13, R16, 0x1, R7, P4 ;  /* 0x00000001100d7824 */ /* 0x000fe200020e0607 */
[----:B------:R-:W-:Y:S01]  /*8b610*/  IADD3 R16, P4, PT, R11, R0, RZ ;  /* 0x000000000b107210 */ /* 0x000fe20007f9e0ff */
[----:B------:R3:W-:Y:S02]  /*8b620*/  STL [R1+0x41e8], R22 ;  /* 0x0041e81601007387 */ /* 0x0007e40000100800 */
[----:B--2---:R-:W-:Y:S02]  /*8b630*/  IMAD.X R27, R27, 0x1, R8, P1 ;  /* 0x000000011b1b7824 */ /* 0x004fe400008e0608 */
[----:B---3--:R-:W2:Y:S04]  /*8b640*/  LDL.LU.64 R22, [R1+0x56e0] ;  /* 0x0056e00001167983 */ /* 0x008ea80000300a00 */
[----:B------:R1:W-:Y:S04]  /*8b650*/  STL.64 [R1+0x41f8], R12 ;  /* 0x0041f80c01007387 */ /* 0x0003e80000100a00 */
[----:B-1----:R-:W3:Y:S04]  /*8b660*/  LDL.LU.64 R12, [R1+0x56d8] ;  /* 0x0056d800010c7983 */ /* 0x002ee80000300a00 */
[----:B------:R1:W-:Y:S04]  /*8b670*/  STL [R1+0x41e0], R16 ;  /* 0x0041e01001007387 */ /* 0x0003e80000100800 */
[----:B-1----:R-:W3:Y:S04]  /*8b680*/  LDL.LU.64 R16, [R1+0x56d0] ;  /* 0x0056d00001107983 */ /* 0x002ee80000300a00 */
[----:B------:R1:W-:Y:S04]  /*8b690*/  STL.64 [R1+0x41f0], R26 ;  /* 0x0041f01a01007387 */ /* 0x0003e80000100a00 */
[----:B-1----:R-:W3:Y:S04]  /*8b6a0*/  LDL.LU.64 R26, [R1+0x56c8] ;  /* 0x0056c800011a7983 */ /* 0x002ee80000300a00 */
[----:B--2---:R1:W-:Y:S04]  /*8b6b0*/  STL.64 [R1+0x56c0], R22 ;  /* 0x0056c01601007387 */ /* 0x0043e80000100a00 */
[----:B-1----:R0:W2:Y:S04]  /*8b6c0*/  LDL.64 R22, [R1+0x41e0] ;  /* 0x0041e00001167983 */ /* 0x0020a80000100a00 */
[----:B---3--:R-:W-:Y:S04]  /*8b6d0*/  STL.64 [R1+0x56b8], R26 ;  /* 0x0056b81a01007387 */ /* 0x008fe80000100a00 */
[----:B------:R1:W-:Y:S04]  /*8b6e0*/  STL.64 [R1+0x56b0], R8 ;  /* 0x0056b00801007387 */ /* 0x0003e80000100a00 */
[----:B-1----:R-:W2:Y:S04]  /*8b6f0*/  LDL.LU R8, [R1+0x2340] ;  /* 0x0023400001087983 */ /* 0x002ea80000300800 */
[----:B------:R1:W-:Y:S04]  /*8b700*/  STL.64 [R1+0x56a8], R18 ;  /* 0x0056a81201007387 */ /* 0x0003e80000100a00 */
[----:B-1----:R0:W3:Y:S04]  /*8b710*/  LDL.64 R18, [R1+0x41e8] ;  /* 0x0041e80001127983 */ /* 0x0020e80000100a00 */
[----:B------:R1:W-:Y:S04]  /*8b720*/  STL.64 [R1+0x56a0], R24 ;  /* 0x0056a01801007387 */ /* 0x0003e80000100a00 */
[----:B-1----:R-:W4:Y:S01]  /*8b730*/  LDL.LU R24, [R1+0x13c] ;  /* 0x00013c0001187983 */ /* 0x002f220000300800 */
[----:B--2---:R-:W-:-:S02]  /*8b740*/  IMAD.X R23, R8, 0x1, R3, P4 ;  /* 0x0000000108177824 */ /* 0x004fc400020e0603 */
[----:B---3--:R-:W-:-:S05]  /*8b750*/  IMAD.X R19, R8, 0x1, R5, P2 ;  /* 0x0000000108137824 */ /* 0x008fca00010e0605 */
[----:B------:R-:W-:Y:S04]  /*8b760*/  STL [R1+0x41ec], R19 ;  /* 0x0041ec1301007387 */ /* 0x000fe80000100800 */
[----:B------:R1:W-:Y:S04]  /*8b770*/  STL [R1+0x41e4], R23 ;  /* 0x0041e41701007387 */ /* 0x0003e80000100800 */
[----:B-1----:R-:W2:Y:S01]  /*8b780*/  LDL.LU.64 R22, [R1+0x56c0] ;  /* 0x0056c00001167983 */ /* 0x002ea20000300a00 */
[----:B------:R-:W-:-:S05]  /*8b790*/  IADD3 R26, P1, PT, R11, R6, RZ ;  /* 0x000000060b1a7210 */ /* 0x000fca0007f3e0ff */
[----:B------:R-:W-:Y:S01]  /*8b7a0*/  IMAD.X R27, R8, 0x1, R7, P1 ;  /* 0x00000001081b7824 */ /* 0x000fe200008e0607 */
[C---:B----4-:R-:W-:Y:S01]  /*8b7b0*/  IADD3 R8, P1, PT, R24.reuse, R0, RZ ;  /* 0x0000000018087210 */ /* 0x050fe20007f3e0ff */
[----:B--2---:R1:W-:Y:S04]  /*8b7c0*/  STL.64 [R1+0x5698], R22 ;  /* 0x0056981601007387 */ /* 0x0043e80000100a00 */
[----:B------:R-:W2:Y:S04]  /*8b7d0*/  LDL R11, [R1+0x2338] ;  /* 0x00233800010b7983 */ /* 0x000ea80000100800 */
[----:B-1----:R-:W3:Y:S04]  /*8b7e0*/  LDL R23, [R1+0x233c] ;  /* 0x00233c0001177983 */ /* 0x002ee80000100800 */
[----:B------:R1:W-:Y:S04]  /*8b7f0*/  STL.64 [R1+0x41d8], R26 ;  /* 0x0041d81a01007387 */ /* 0x0003e80000100a00 */
[----:B-1----:R-:W4:Y:S04]  /*8b800*/  LDL.LU.64 R26, [R1+0x56b8] ;  /* 0x0056b800011a7983 */ /* 0x002f280000300a00 */
[----:B------:R1:W-:Y:S04]  /*8b810*/  STL [R1+0x41c0], R8 ;  /* 0x0041c00801007387 */ /* 0x0003e80000100800 */
[----:B-1----:R-:W3:Y:S01]  /*8b820*/  LDL.LU.64 R8, [R1+0x56b0] ;  /* 0x0056b00001087983 */ /* 0x002ee20000300a00 */
[----:B------:R-:W-:-:S02]  /*8b830*/  IADD3 R18, P2, PT, R24, R4, RZ ;  /* 0x0000000418127210 */ /* 0x000fc40007f5e0ff */
[----:B------:R-:W-:-:S03]  /*8b840*/  IADD3 R22, P4, PT, R24, R2, RZ ;  /* 0x0000000218167210 */ /* 0x000fc60007f9e0ff */
[C---:B---3--:R-:W-:Y:S01]  /*8b850*/  IMAD.X R19, R23.reuse, 0x1, R8, P2 ;  /* 0x0000000117137824 */ /* 0x048fe200010e0608 */
[----:B------:R-:W-:Y:S01]  /*8b860*/  IADD3 R24, P2, PT, R24, R6, RZ ;  /* 0x0000000618187210 */ /* 0x000fe20007f5e0ff */
[----:B------:R-:W-:-:S03]  /*8b870*/  IMAD.X R23, R23, 0x1, R5, P4 ;  /* 0x0000000117177824 */ /* 0x000fc600020e0605 */
[----:B------:R1:W-:Y:S04]  /*8b880*/  STL.64 [R1+0x41d0], R18 ;  /* 0x0041d01201007387 */ /* 0x0003e80000100a00 */
[----:B-1----:R-:W3:Y:S04]  /*8b890*/  LDL.LU.64 R18, [R1+0x56a8] ;  /* 0x0056a80001127983 */ /* 0x002ee80000300a00 */
[----:B------:R1:W-:Y:S04]  /*8b8a0*/  STL [R1+0x41b8], R24 ;  /* 0x0041b81801007387 */ /* 0x0003e80000100800 */
[----:B-1----:R-:W3:Y:S04]  /*8b8b0*/  LDL.LU.64 R24, [R1+0x56a0] ;  /* 0x0056a00001187983 */ /* 0x002ee80000300a00 */
[----:B------:R1:W-:Y:S04]  /*8b8c0*/  STL.64 [R1+0x41c8], R22 ;  /* 0x0041c81601007387 */ /* 0x0003e80000100a00 */
[----:B-1----:R-:W3:Y:S04]  /*8b8d0*/  LDL.LU.64 R22, [R1+0x5698] ;  /* 0x0056980001167983 */ /* 0x002ee80000300a00 */
[----:B--2---:R-:W-:Y:S04]  /*8b8e0*/  STL.64 [R1+0x5688], R10 ;  /* 0x0056880a01007387 */ /* 0x004fe80000100a00 */
[----:B------:R1:W-:Y:S04]  /*8b8f0*/  STL [R1+0x5690], R11 ;  /* 0x0056900b01007387 */ /* 0x0003e80000100800 */
[----:B-1----:R0:W2:Y:S04]  /*8b900*/  LDL.64 R10, [R1+0x41b8] ;  /* 0x0041b800010a7983 */ /* 0x0020a80000100a00 */
[----:B--2---:R-:W2:Y:S04]  /*8b910*/  LDL.LU R11, [R1+0x233c] ;  /* 0x00233c00010b7983 */ /* 0x004ea80000300800 */
[----:B---3--:R1:W-:Y:S04]  /*8b920*/  STL.64 [R1+0x5678], R22 ;  /* 0x0056781601007387 */ /* 0x0083e80000100a00 */
[----:B-1----:R-:W3:Y:S04]  /*8b930*/  LDL.LU R22, [R1+0x140] ;  /* 0x0001400001167983 */ /* 0x002ee80000300800 */
[----:B------:R-:W-:Y:S04]  /*8b940*/  STL.64 [R1+0x5680], R12 ;  /* 0x0056800c01007387 */ /* 0x000fe80000100a00 */
[----:B------:R1:W-:Y:S04]  /*8b950*/  STL.64 [R1+0x5670], R16 ;  /* 0x0056701001007387 */ /* 0x0003e80000100a00 */
[----:B-1----:R0:W2:Y:S02]  /*8b960*/  LDL.64 R16, [R1+0x41c0] ;  /* 0x0041c00001107983 */ /* 0x0020a40000100a00 */
[----:B--2---:R-:W-:-:S02]  /*8b970*/  IMAD.X R17, R11, 0x1, R3, P1 ;  /* 0x000000010b117824 */ /* 0x004fc400008e0603 */
[----:B------:R-:W-:-:S03]  /*8b980*/  IMAD.X R11, R11, 0x1, R7, P2 ;  /* 0x000000010b0b7824 */ /* 0x000fc600010e0607 */
[----:B------:R-:W-:Y:S04]  /*8b990*/  STL [R1+0x41c4], R17 ;  /* 0x0041c41101007387 */ /* 0x000fe80000100800 */
[----:B------:R-:W-:Y:S04]  /*8b9a0*/  STL.64 [R1+0x5668], R2 ;  /* 0x0056680201007387 */ /* 0x000fe80000100a00 */
[----:B------:R1:W-:Y:S04]  /*8b9b0*/  STL [R1+0x41bc], R11 ;  /* 0x0041bc0b01007387 */ /* 0x0003e80000100800 */
[----:B-1----:R0:W2:Y:S01]  /*8b9c0*/  LDL.LU R11, [R1+0x5690] ;  /* 0x00569000010b7983 */ /* 0x0020a20000300800 */
[----:B---3--:R-:W-:-:S05]  /*8b9d0*/  IADD3 R10, P2, PT, R22, R0, RZ ;  /* 0x00000000160a7210 */ /* 0x008fca0007f5e0ff */
[----:B------:R2:W-:Y:S04]  /*8b9e0*/  STL [R1+0x41a0], R10 ;  /* 0x0041a00a01007387 */ /* 0x0005e80000100800 */
[----:B--2---:R-:W2:Y:S01]  /*8b9f0*/  LDL.LU.64 R10, [R1+0x5688] ;  /* 0x00568800010a7983 */ /* 0x004ea20000300a00 */
[C---:B------:R-:W-:Y:S02]  /*8ba00*/  IADD3 R12, P4, PT, R22.reuse, R4, RZ ;  /* 0x00000004160c7210 */ /* 0x040fe40007f9e0ff */
[----:B------:R-:W-:-:S03]  /*8ba10*/  IADD3 R16, P1, PT, R22, R2, RZ ;  /* 0x0000000216107210 */ /* 0x000fc60007f3e0ff */
        /* <DEDUP_REMOVED lines=8> */
[----:B-1----:R0:W2:Y:S04]  /*8baa0*/  LDL.64 R6, [R1+0x41a0] ;  /* 0x0041a00001067983 */ /* 0x0020a80000100a00 */
[----:B------:R1:W-:Y:S04]  /*8bab0*/  STL.64 [R1+0x41a8], R16 ;  /* 0x0041a81001007387 */ /* 0x0003e80000100a00 */
[----:B-1----:R-:W2:Y:S04]  /*8bac0*/  LDL.LU.64 R16, [R1+0x5670] ;  /* 0x0056700001107983 */ /* 0x002ea80000300a00 */
[----:B------:R-:W-:Y:S04]  /*8bad0*/  STL.64 [R1+0x5650], R8 ;  /* 0x0056500801007387 */ /* 0x000fe80000100a00 */
[----:B------:R1:W-:Y:S04]  /*8bae0*/  STL [R1+0x5658], R9 ;  /* 0x0056580901007387 */ /* 0x0003e80000100800 */
[----:B-1----:R0:W2:Y:S04]  /*8baf0*/  LDL.64 R8, [R1+0x4198] ;  /* 0x0041980001087983 */ /* 0x0020a80000100a00 */
[----:B--2---:R-:W2:Y:S04]  /*8bb00*/  LDL.LU R9, [R1+0x2338] ;  /* 0x0023380001097983 */ /* 0x004ea80000300800 */
[----:B------:R1:W-:Y:S04]  /*8bb10*/  STL.64 [R1+0x5640], R24 ;  /* 0x0056401801007387 */ /* 0x0003e80000100a00 */
[----:B-1----:R-:W2:Y:S02]  /*8bb20*/  LDL.LU R24, [R1+0x144] ;  /* 0x0001440001187983 */ /* 0x002ea40000300800 */
[----:B--2---:R-:W-:-:S05]  /*8bb30*/  IADD3 R2, P1, PT, R24, R4, RZ ;  /* 0x0000000418027210 */ /* 0x004fca0007f3e0ff */
[----:B------:R1:W-:Y:S04]  /*8bb40*/  STL [R1+0x4190], R2 ;  /* 0x0041900201007387 */ /* 0x0003e80000100800 */
[----:B-1----:R-:W2:Y:S04]  /*8bb50*/  LDL.LU.64 R2, [R1+0x5668] ;  /* 0x0056680001027983 */ /* 0x002ea80000300a00 */
[----:B------:R1:W-:Y:S04]  /*8bb60*/  STL.64 [R1+0x5648], R4 ;  /* 0x0056480401007387 */ /* 0x0003e80000100a00 */
[----:B-1----:R0:W3:Y:S01]  /*8bb70*/  LDL.64 R4, [R1+0x4190] ;  /* 0x0041900001047983 */ /* 0x0020e20000100a00 */
[----:B--2---:R-:W-:-:S05]  /*8bb80*/  IMAD.X R7, R9, 0x1, R3, P2 ;  /* 0x0000000109077824 */ /* 0x004fca00010e0603 */
[----:B------:R1:W-:Y:S04]  /*8bb90*/  STL [R1+0x41a4], R7 ;  /* 0x0041a40701007387 */ /* 0x0003e80000100800 */
[----:B-1----:R-:W2:Y:S04]  /*8bba0*/  LDL.LU.64 R6, [R1+0x5660] ;  /* 0x0056600001067983 */ /* 0x002ea80000300a00 */
[----:B------:R-:W-:Y:S04]  /*8bbb0*/  STL [R1+0x5638], R10 ;  /* 0x0056380a01007387 */ /* 0x000fe80000100800 */
[----:B------:R-:W3:Y:S04]  /*8bbc0*/  LDL R11, [R1+0x2334] ;  /* 0x00233400010b7983 */ /* 0x000ee80000100800 */
[----:B------:R-:W-:Y:S01]  /*8bbd0*/  STL.64 [R1+0x5630], R2 ;  /* 0x0056300201007387 */ /* 0x000fe20000100a00 */
[----:B--2---:R-:W-:-:S05]  /*8bbe0*/  IMAD.X R9, R9, 0x1, R7, P4 ;  /* 0x0000000109097824 */ /* 0x004fca00020e0607 */
[----:B------:R1:W-:Y:S04]  /*8bbf0*/  STL [R1+0x419c], R9 ;  /* 0x00419c0901007387 */ /* 0x0003e80000100800 */
[----:B-1----:R0:W2:Y:S01]  /*8bc00*/  LDL.LU R9, [R1+0x5658] ;  /* 0x0056580001097983 */ /* 0x0020a20000300800 */
[----:B------:R-:W-:-:S05]  /*8bc10*/  IADD3 R8, P4, PT, R24, R0, RZ ;  /* 0x0000000018087210 */ /* 0x000fca0007f9e0ff */
[----:B------:R2:W-:Y:S04]  /*8bc20*/  STL [R1+0x4180], R8 ;  /* 0x0041800801007387 */ /* 0x0005e80000100800 */
[----:B--2---:R-:W3:Y:S02]  /*8bc30*/  LDL.LU.64 R8, [R1+0x5650] ;  /* 0x0056500001087983 */ /* 0x004ee40000300a00 */
[----:B---3--:R-:W-:-:S05]  /*8bc40*/  IMAD.X R5, R11, 0x1, R8, P1 ;  /* 0x000000010b057824 */ /* 0x008fca00008e0608 */
[----:B------:R1:W-:Y:S04]  /*8bc50*/  STL [R1+0x4194], R5 ;  /* 0x0041940501007387 */ /* 0x0003e80000100800 */
[----:B-1----:R-:W2:Y:S01]  /*8bc60*/  LDL.LU.64 R4, [R1+0x5648] ;  /* 0x0056480001047983 */ /* 0x002ea20000300a00 */
[C---:B------:R-:W-:Y:S02]  /*8bc70*/  IADD3 R10, P2, PT, R24.reuse, R2, RZ ;  /* 0x00000002180a7210 */ /* 0x040fe40007f5e0ff */
[----:B------:R-:W-:-:S05]  /*8bc80*/  IADD3 R24, P1, PT, R24, R6, RZ ;  /* 0x0000000618187210 */ /* 0x000fca0007f3e0ff */
[----:B------:R1:W-:Y:S04]  /*8bc90*/  STL [R1+0x4178], R24 ;  /* 0x0041781801007387 */ /* 0x0003e80000100800 */
[----:B-1----:R-:W3:Y:S04]  /*8bca0*/  LDL.LU.64 R24, [R1+0x5640] ;  /* 0x0056400001187983 */ /* 0x002ee80000300a00 */
[----:B------:R1:W-:Y:S04]  /*8bcb0*/  STL.64 [R1+0x5628], R6 ;  /* 0x0056280601007387 */ /* 0x0003e80000100a00 */
[----:B-1----:R0:W3:Y:S01]  /*8bcc0*/  LDL.64 R6, [R1+0x4180] ;  /* 0x0041800001067983 */ /* 0x0020e20000100a00 */
[----:B--2---:R-:W-:-:S05]  /*8bcd0*/  IMAD.X R11, R11, 0x1, R5, P2 ;  /* 0x000000010b0b7824 */ /* 0x004fca00010e0605 */
[----:B------:R1:W-:Y:S04]  /*8bce0*/  STL.64 [R1+0x4188], R10 ;  /* 0x0041880a01007387 */ /* 0x0003e80000100a00 */
[----:B-1----:R-:W2:Y:S04]  /*8bcf0*/  LDL.LU R10, [R1+0x5638] ;  /* 0x00563800010a7983 */ /* 0x002ea80000300800 */
[----:B------:R1:W-:Y:S04]  /*8bd00*/  STL [R1+0x5620], R9 ;  /* 0x0056200901007387 */ /* 0x0003e80000100800 */
[----:B-1----:R-:W3:Y:S04]  /*8bd10*/  LDL.LU R9, [R1+0x2334] ;  /* 0x0023340001097983 */ /* 0x002ee80000300800 */
[----:B----4-:R1:W-:Y:S04]  /*8bd20*/  STL.64 [R1+0x5610], R26 ;  /* 0x0056101a01007387 */ /* 0x0103e80000100a00 */
[----:B-1----:R-:W4:Y:S04]  /*8bd30*/  LDL.LU R26, [R1+0x148] ;  /* 0x00014800011a7983 */ /* 0x002f280000300800 */
[----:B------:R-:W2:Y:S01]  /*8bd40*/  LDL R11, [R1+0x14c] ;  /* 0x00014c00010b7983 */ /* 0x000ea20000100800 */
[----:B----4-:R-:W-:-:S05]  /*8bd50*/  IADD3 R2, P2, PT, R26, R4, RZ ;  /* 0x000000041a027210 */ /* 0x010fca0007f5e0ff */
[----:B------:R1:W-:Y:S04]  /*8bd60*/  STL [R1+0x4170], R2 ;  /* 0x0041700201007387 */ /* 0x0003e80000100800 */
[----:B-1----:R-:W3:Y:S04]  /*8bd70*/  LDL.LU.64 R2, [R1+0x5630] ;  /* 0x0056300001027983 */ /* 0x002ee80000300a00 */
[----:B------:R1:W-:Y:S04]  /*8bd80*/  STL.64 [R1+0x5618], R4 ;  /* 0x0056180401007387 */ /* 0x0003e80000100a00 */
[----:B-1----:R0:W4:Y:S01]  /*8bd90*/  LDL.64 R4, [R1+0x4170] ;  /* 0x0041700001047983 */ /* 0x0021220000100a00 */
[----:B---3--:R-:W-:-:S03]  /*8bda0*/  IMAD.X R7, R9, 0x1, R3, P4 ;  /* 0x0000000109077824 */ /* 0x008fc600020e0603 */
[----:B----4-:R-:W3:Y:S04]  /*8bdb0*/  LDL R5, [R1+0x2330] ;  /* 0x0023300001057983 */ /* 0x010ee80000100800 */
[----:B------:R1:W-:Y:S04]  /*8bdc0*/  STL [R1+0x4184], R7 ;  /* 0x0041840701007387 */ /* 0x0003e80000100800 */
[----:B-1----:R-:W4:Y:S04]  /*8bdd0*/  LDL.LU.64 R6, [R1+0x5628] ;  /* 0x0056280001067983 */ /* 0x002f280000300a00 */
[----:B------:R-:W-:Y:S04]  /*8bde0*/  STL.64 [R1+0x5600], R18 ;  /* 0x0056001201007387 */ /* 0x000fe80000100a00 */
[----:B------:R-:W-:Y:S04]  /*8bdf0*/  STL [R1+0x5608], R19 ;  /* 0x0056081301007387 */ /* 0x000fe80000100800 */
[----:B------:R1:W-:Y:S04]  /*8be00*/  STL.64 [R1+0x55f8], R24 ;  /* 0x0055f81801007387 */ /* 0x0003e80000100a00 */
[----:B-1----:R0:W4:Y:S01]  /*8be10*/  LDL.64 R24, [R1+0x4178] ;  /* 0x0041780001187983 */ /* 0x0021220000100a00 */
[----:B------:R-:W-:Y:S01]  /*8be20*/  IADD3 R18, P4, PT, R26, R2, RZ ;  /* 0x000000021a127210 */ /* 0x000fe20007f9e0ff */
[----:B---3--:R-:W-:-:S02]  /*8be30*/  IMAD.X R5, R5, 0x1, R8, P2 ;  /* 0x0000000105057824 */ /* 0x008fc400010e0608 */
[----:B----4-:R-:W-:Y:S01]  /*8be40*/  IMAD.X R25, R9, 0x1, R7, P1 ;  /* 0x0000000109197824 */ /* 0x010fe200008e0607 */
[C---:B------:R-:W-:Y:S02]  /*8be50*/  IADD3 R24, P1, PT, R26.reuse, R0, RZ ;  /* 0x000000001a187210 */ /* 0x040fe40007f3e0ff */
[----:B------:R-:W-:Y:S01]  /*8be60*/  IADD3 R26, P2, PT, R26, R6, RZ ;  /* 0x000000061a1a7210 */ /* 0x000fe20007f5e0ff */
[----:B------:R-:W3:Y:S04]  /*8be70*/  LDL.LU R9, [R1+0x5620] ;  /* 0x0056200001097983 */ /* 0x000ee80000300800 */
[----:B------:R-:W-:Y:S04]  /*8be80*/  STL [R1+0x417c], R25 ;  /* 0x00417c1901007387 */ /* 0x000fe80000100800 */
[----:B------:R1:W-:Y:S04]  /*8be90*/  STL [R1+0x4174], R5 ;  /* 0x0041740501007387 */ /* 0x0003e80000100800 */
[----:B-1----:R-:W4:Y:S04]  /*8bea0*/  LDL.LU.64 R4, [R1+0x5618] ;  /* 0x0056180001047983 */ /* 0x002f280000300a00 */
[----:B------:R1:W-:Y:S04]  /*8beb0*/  STL [R1+0x4158], R26 ;  /* 0x0041581a01007387 */ /* 0x0003e80000100800 */
[----:B-1----:R-:W2:Y:S04]  /*8bec0*/  LDL.LU.64 R26, [R1+0x5610] ;  /* 0x00561000011a7983 */ /* 0x002ea80000300a00 */
[----:B------:R1:W-:Y:S04]  /*8bed0*/  STL [R1+0x55f0], R6 ;  /* 0x0055f00601007387 */ /* 0x0003e80000100800 */
[----:B-1----:R-:W4:Y:S02]  /*8bee0*/  LDL.LU R6, [R1+0x2330] ;  /* 0x0023300001067983 */ /* 0x002f240000300800 */
[----:B----4-:R-:W-:-:S05]  /*8bef0*/  IMAD.X R19, R6, 0x1, R5, P4 ;  /* 0x0000000106137824 */ /* 0x010fca00020e0605 */
[----:B------:R1:W-:Y:S04]  /*8bf00*/  STL.64 [R1+0x4168], R18 ;  /* 0x0041681201007387 */ /* 0x0003e80000100a00 */
[----:B-1----:R0:W4:Y:S01]  /*8bf10*/  LDL.LU R19, [R1+0x5608] ;  /* 0x0056080001137983 */ /* 0x0021220000300800 */
[----:B--2---:R-:W-:Y:S01]  /*8bf20*/  IADD3 R18, P4, PT, R11, R4, RZ ;  /* 0x000000040b127210 */ /* 0x004fe20007f9e0ff */
[----:B------:R-:W-:-:S04]  /*8bf30*/  IMAD.X R25, R6, 0x1, R3, P1 ;  /* 0x0000000106197824 */ /* 0x000fc800008e0603 */
[----:B------:R4:W-:Y:S04]  /*8bf40*/  STL [R1+0x4150], R18 ;  /* 0x0041501201007387 */ /* 0x0009e80000100800 */
[----:B----4-:R-:W2:Y:S04]  /*8bf50*/  LDL.LU.64 R18, [R1+0x5600] ;  /* 0x0056000001127983 */ /* 0x010ea80000300a00 */
[----:B------:R1:W-:Y:S04]  /*8bf60*/  STL.64 [R1+0x55d8], R4 ;  /* 0x0055d80401007387 */ /* 0x0003e80000100a00 */
[----:B-1----:R-:W4:Y:S04]  /*8bf70*/  LDL.LU R4, [R1+0x14c] ;  /* 0x00014c0001047983 */ /* 0x002f280000300800 */
[----:B------:R1:W-:Y:S04]  /*8bf80*/  STL.64 [R1+0x4160], R24 ;  /* 0x0041601801007387 */ /* 0x0003e80000100a00 */
[----:B-1----:R-:W2:Y:S04]  /*8bf90*/  LDL.LU.64 R24, [R1+0x55f8] ;  /* 0x0055f80001187983 */ /* 0x002ea80000300a00 */
[----:B--2---:R1:W-:Y:S04]  /*8bfa0*/  STL.64 [R1+0x55e8], R24 ;  /* 0x0055e81801007387 */ /* 0x0043e80000100a00 */
[----:B-1----:R0:W2:Y:S04]  /*8bfb0*/  LDL.64 R24, [R1+0x4158] ;  /* 0x0041580001187983 */ /* 0x0020a80000100a00 */
[----:B------:R1:W-:Y:S04]  /*8bfc0*/  STL [R1+0x55b0], R19 ;  /* 0x0055b01301007387 */ /* 0x0003e80000100800 */
[----:B-1----:R-:W3:Y:S04]  /*8bfd0*/  LDL.LU R19, [R1+0x232c] ;  /* 0x00232c0001137983 */ /* 0x002ee80000300800 */
[----:B------:R1:W-:Y:S04]  /*8bfe0*/  STL.64 [R1+0x55e0], R22 ;  /* 0x0055e01601007387 */ /* 0x0003e80000100a00 */
[----:B-1----:R0:W3:Y:S04]  /*8bff0*/  LDL.64 R22, [R1+0x4150] ;  /* 0x0041500001167983 */ /* 0x0020e80000100a00 */
[----:B------:R-:W-:Y:S04]  /*8c000*/  STL.64 [R1+0x55c8], R12 ;  /* 0x0055c80c01007387 */ /* 0x000fe80000100a00 */
[----:B------:R-:W-:Y:S04]  /*8c010*/  STL [R1+0x55d0], R13 ;  /* 0x0055d00d01007387 */ /* 0x000fe80000100800 */
[----:B------:R1:W-:Y:S04]  /*8c020*/  STL.64 [R1+0x55b8], R26 ;  /* 0x0055b81a01007387 */ /* 0x0003e80000100a00 */
[----:B-1----:R-:W3:Y:S04]  /*8c030*/  LDL R26, [R1+0x150] ;  /* 0x00015000011a7983 */ /* 0x002ee80000100800 */
[----:B------:R-:W3:Y:S01]  /*8c040*/  LDL.LU R11, [R1+0x2320] ;  /* 0x00232000010b7983 */ /* 0x000ee20000300800 */
[----:B--2---:R-:W-:-:S03]  /*8c050*/  IMAD.X R25, R6, 0x1, R7, P2 ;  /* 0x0000000106197824 */ /* 0x004fc600010e0607 */
[----:B------:R-:W2:Y:S04]  /*8c060*/  LDL.LU R6, [R1+0x55f0] ;  /* 0x0055f00001067983 */ /* 0x000ea80000300800 */
[----:B------:R1:W-:Y:S01]  /*8c070*/  STL [R1+0x415c], R25 ;  /* 0x00415c1901007387 */ /* 0x0003e20000100800 */
[----:B----4-:R-:W-:-:S03]  /*8c080*/  IADD3 R12, P1, PT, R4, R2, RZ ;  /* 0x00000002040c7210 */ /* 0x010fc60007f3e0ff */
[----:B-1----:R-:W4:Y:S04]  /*8c090*/  LDL.LU.64 R24, [R1+0x55e8] ;  /* 0x0055e80001187983 */ /* 0x002f280000300a00 */
[----:B------:R1:W-:Y:S01]  /*8c0a0*/  STL.64 [R1+0x55c0], R20 ;  /* 0x0055c01401007387 */ /* 0x0003e20000100a00 */
[----:B---3--:R-:W-:Y:S01]  /*8c0b0*/  IMAD.X R23, R19, 0x1, R8, P4 ;  /* 0x0000000113177824 */ /* 0x008fe200020e0608 */
[----:B-1----:R-:W-:-:S04]  /*8c0c0*/  IADD3 R20, P2, PT, R4, R0, RZ ;  /* 0x0000000004147210 */ /* 0x002fc80007f5e0ff */
[----:B------:R1:W-:Y:S04]  /*8c0d0*/  STL [R1+0x4154], R23 ;  /* 0x0041541701007387 */ /* 0x0003e80000100800 */
[----:B-1----:R-:W3:Y:S01]  /*8c0e0*/  LDL.LU.64 R22, [R1+0x55e0] ;  /* 0x0055e00001167983 */ /* 0x002ee20000300a00 */
[----:B--2---:R-:W-:-:S05]  /*8c0f0*/  IADD3 R4, P4, PT, R4, R6, RZ ;  /* 0x0000000604047210 */ /* 0x004fca0007f9e0ff */
[----:B------:R1:W-:Y:S04]  /*8c100*/  STL [R1+0x4138], R4 ;  /* 0x0041380401007387 */ /* 0x0003e80000100800 */
[----:B-1----:R-:W2:Y:S02]  /*8c110*/  LDL.LU.64 R4, [R1+0x55d8] ;  /* 0x0055d80001047983 */ /* 0x002ea40000300a00 */
[----:B--2---:R-:W-:-:S05]  /*8c120*/  IMAD.X R13, R19, 0x1, R5, P1 ;  /* 0x00000001130d7824 */ /* 0x004fca00008e0605 */
[----:B------:R1:W-:Y:S04]  /*8c130*/  STL.64 [R1+0x4148], R12 ;  /* 0x0041480c01007387 */ /* 0x0003e80000100a00 */
[----:B-1----:R0:W2:Y:S01]  /*8c140*/  LDL.LU R13, [R1+0x55d0] ;  /* 0x0055d000010d7983 */ /* 0x0020a20000300800 */
[----:B------:R-:W-:-:S05]  /*8c150*/  IADD3 R12, P1, PT, R26, R4, RZ ;  /* 0x000000041a0c7210 */ /* 0x000fca0007f3e0ff */
[----:B------:R2:W-:Y:S04]  /*8c160*/  STL [R1+0x4130], R12 ;  /* 0x0041300c01007387 */ /* 0x0005e80000100800 */
[----:B--2---:R-:W2:Y:S04]  /*8c170*/  LDL.LU.64 R12, [R1+0x55c8] ;  /* 0x0055c800010c7983 */ /* 0x004ea80000300a00 */
[----:B------:R1:W-:Y:S04]  /*8c180*/  STL.64 [R1+0x55a8], R4 ;  /* 0x0055a80401007387 */ /* 0x0003e80000100a00 */
[----:B-1----:R0:W2:Y:S01]  /*8c190*/  LDL.64 R4, [R1+0x4138] ;  /* 0x0041380001047983 */ /* 0x0020a20000100a00 */
[----:B------:R-:W-:Y:S01]  /*8c1a0*/  IMAD.X R21, R19, 0x1, R3, P2 ;  /* 0x0000000113157824 */ /* 0x000fe200010e0603 */
[----:B------:R-:W-:-:S04]  /*8c1b0*/  IADD3 R26, P2, PT, R26, R2, RZ ;  /* 0x000000021a1a7210 */ /* 0x000fc80007f5e0ff */
[----:B------:R1:W-:Y:S04]  /*8c1c0*/  STL.64 [R1+0x4140], R20 ;  /* 0x0041401401007387 */ /* 0x0003e80000100a00 */
[----:B-1----:R-:W3:Y:S04]  /*8c1d0*/  LDL.LU.64 R20, [R1+0x55c0] ;  /* 0x0055c00001147983 */ /* 0x002ee80000300a00 */
[----:B------:R1:W-:Y:S04]  /*8c1e0*/  STL [R1+0x4128], R26 ;  /* 0x0041281a01007387 */ /* 0x0003e80000100800 */
[----:B-1----:R-:W3:Y:S01]  /*8c1f0*/  LDL.LU.64 R26, [R1+0x55b8] ;  /* 0x0055b800011a7983 */ /* 0x002ee20000300a00 */
[----:B--2---:R-:W-:-:S03]  /*8c200*/  IMAD.X R5, R19, 0x1, R7, P4 ;  /* 0x0000000113057824 */ /* 0x004fc600020e0607 */
[----:B------:R-:W2:Y:S04]  /*8c210*/  LDL.LU R19, [R1+0x55b0] ;  /* 0x0055b00001137983 */ /* 0x000ea80000300800 */
[----:B------:R1:W-:Y:S04]  /*8c220*/  STL [R1+0x413c], R5 ;  /* 0x00413c0501007387 */ /* 0x0003e80000100800 */
[----:B-1----:R0:W3:Y:S04]  /*8c230*/  LDL.64 R4, [R1+0x4130] ;  /* 0x0041300001047983 */ /* 0x0020e80000100a00 */
[----:B--2---:R-:W-:Y:S04]  /*8c240*/  STL.64 [R1+0x55a0], R18 ;  /* 0x0055a01201007387 */ /* 0x004fe80000100a00 */
[----:B------:R1:W-:Y:S04]  /*8c250*/  STL.64 [R1+0x5590], R28 ;  /* 0x0055901c01007387 */ /* 0x0003e80000100a00 */
[----:B-1----:R-:W2:Y:S04]  /*8c260*/  LDL.LU R29, [R1+0x150] ;  /* 0x00015000011d7983 */ /* 0x002ea80000300800 */
[----:B----4-:R-:W-:Y:S04]  /*8c270*/  STL.64 [R1+0x5598], R24 ;  /* 0x0055981801007387 */ /* 0x010fe80000100a00 */
[----:B------:R1:W-:Y:S04]  /*8c280*/  STL.64 [R1+0x5580], R16 ;  /* 0x0055801001007387 */ /* 0x0003e80000100a00 */
[----:B-1----:R0:W4:Y:S04]  /*8c290*/  LDL.64 R16, [R1+0x4128] ;  /* 0x0041280001107983 */ /* 0x0021280000100a00 */
[----:B------:R1:W-:Y:S04]  /*8c2a0*/  STL.64 [R1+0x5578], R10 ;  /* 0x0055780a01007387 */ /* 0x0003e80000100a00 */
[----:B-1----:R-:W2:Y:S04]  /*8c2b0*/  LDL.LU R10, [R1+0x154] ;  /* 0x00015400010a7983 */ /* 0x002ea80000300800 */
[----:B---3--:R1:W-:Y:S04]  /*8c2c0*/  STL.64 [R1+0x5588], R22 ;  /* 0x0055881601007387 */ /* 0x0083e80000100a00 */
[----:B-1----:R-:W3:Y:S02]  /*8c2d0*/  LDL.LU R22, [R1+0x2328] ;  /* 0x0023280001167983 */ /* 0x002ee40000300800 */
[----:B---3--:R-:W-:-:S05]  /*8c2e0*/  IMAD.X R5, R22, 0x1, R8, P1 ;  /* 0x0000000116057824 */ /* 0x008fca00008e0608 */
[----:B------:R1:W-:Y:S04]  /*8c2f0*/  STL [R1+0x4134], R5 ;  /* 0x0041340501007387 */ /* 0x0003e80000100800 */
[----:B-1----:R-:W4:Y:S01]  /*8c300*/  LDL.LU.64 R4, [R1+0x55a8] ;  /* 0x0055a80001047983 */ /* 0x002f220000300a00 */
[C---:B--2---:R-:W-:Y:S02]  /*8c310*/  IADD3 R18, P4, PT, R29.reuse, R0, RZ ;  /* 0x000000001d127210 */ /* 0x044fe40007f9e0ff */
[----:B------:R-:W-:Y:S01]  /*8c320*/  IADD3 R28, P1, PT, R29, R6, RZ ;  /* 0x000000061d1c7210 */ /* 0x000fe20007f3e0ff */
[----:B----4-:R-:W-:-:S05]  /*8c330*/  IMAD.X R17, R22, 0x1, R5, P2 ;  /* 0x0000000116117824 */ /* 0x010fca00010e0605 */
[----:B------:R1:W-:Y:S04]  /*8c340*/  STL [R1+0x412c], R17 ;  /* 0x00412c1101007387 */ /* 0x0003e80000100800 */
[----:B-1----:R-:W2:Y:S01]  /*8c350*/  LDL R17, [R1+0x2324] ;  /* 0x0023240001117983 */ /* 0x002ea20000100800 */
[----:B------:R-:W-:Y:S01]  /*8c360*/  IMAD.X R19, R22, 0x1, R3, P4 ;  /* 0x0000000116137824 */ /* 0x000fe200020e0603 */
[C---:B------:R-:W-:Y:S02]  /*8c370*/  IADD3 R24, P4, PT, R10.reuse, R2, RZ ;  /* 0x000000020a187210 */ /* 0x040fe40007f9e0ff */
[----:B------:R-:W-:Y:S01]  /*8c380*/  IADD3 R16, P2, PT, R10, R4, RZ ;  /* 0x000000040a107210 */ /* 0x000fe20007f5e0ff */
[----:B------:R-:W-:Y:S01]  /*8c390*/  IMAD.X R29, R22, 0x1, R7, P1 ;  /* 0x00000001161d7824 */ /* 0x000fe200008e0607 */
[C---:B------:R-:W-:Y:S01]  /*8c3a0*/  IADD3 R22, P1, PT, R10.reuse, R0, RZ ;  /* 0x000000000a167210 */ /* 0x040fe20007f3e0ff */
[----:B------:R1:W-:Y:S04]  /*8c3b0*/  STL.64 [R1+0x4120], R18 ;  /* 0x0041201201007387 */ /* 0x0003e80000100a00 */
[----:B-1----:R-:W3:Y:S04]  /*8c3c0*/  LDL.LU.64 R18, [R1+0x55a0] ;  /* 0x0055a00001127983 */ /* 0x002ee80000300a00 */
[----:B------:R1:W-:Y:S04]  /*8c3d0*/  STL [R1+0x4108], R24 ;  /* 0x0041081801007387 */ /* 0x0003e80000100800 */
[----:B-1----:R-:W4:Y:S04]  /*8c3e0*/  LDL.LU.64 R24, [R1+0x5598] ;  /* 0x0055980001187983 */ /* 0x002f280000300a00 */
[----:B------:R1:W-:Y:S04]  /*8c3f0*/  STL.64 [R1+0x4118], R28 ;  /* 0x0041181c01007387 */ /* 0x0003e80000100a00 */
[----:B-1----:R-:W3:Y:S04]  /*8c400*/  LDL.LU.64 R28, [R1+0x5590] ;  /* 0x00559000011c7983 */ /* 0x002ee80000300a00 */
[----:B------:R1:W-:Y:S04]  /*8c410*/  STL [R1+0x4100], R22 ;  /* 0x0041001601007387 */ /* 0x0003e80000100800 */
[----:B-1----:R-:W3:Y:S01]  /*8c420*/  LDL.LU.64 R22, [R1+0x5588] ;  /* 0x0055880001167983 */ /* 0x002ee20000300a00 */
[----:B--2---:R-:W-:Y:S01]  /*8c430*/  IMAD.X R17, R17, 0x1, R8, P2 ;  /* 0x0000000111117824 */ /* 0x004fe200010e0608 */
[----:B------:R-:W-:-:S04]  /*8c440*/  IADD3 R10, P2, PT, R10, R6, RZ ;  /* 0x000000060a0a7210 */ /* 0x000fc80007f5e0ff */
[----:B------:R1:W-:Y:S04]  /*8c450*/  STL.64 [R1+0x4110], R16 ;  /* 0x0041101001007387 */ /* 0x0003e80000100a00 */
[----:B-1----:R-:W2:Y:S04]  /*8c460*/  LDL.LU.64 R16, [R1+0x5580] ;  /* 0x0055800001107983 */ /* 0x002ea80000300a00 */
[----:B------:R1:W-:Y:S04]  /*8c470*/  STL [R1+0x40f8], R10 ;  /* 0x0040f80a01007387 */ /* 0x0003e80000100800 */
[----:B-1----:R-:W2:Y:S04]  /*8c480*/  LDL.LU.64 R10, [R1+0x5578] ;  /* 0x00557800010a7983 */ /* 0x002ea80000300a00 */
[----:B------:R-:W-:Y:S04]  /*8c490*/  STL.64 [R1+0x5568], R8 ;  /* 0x0055680801007387 */ /* 0x000fe80000100a00 */
[----:B------:R1:W-:Y:S04]  /*8c4a0*/  STL [R1+0x5570], R9 ;  /* 0x0055700901007387 */ /* 0x0003e80000100800 */
[----:B-1----:R0:W2:Y:S04]  /*8c4b0*/  LDL.64 R8, [R1+0x40f8] ;  /* 0x0040f80001087983 */ /* 0x0020a80000100a00 */
[----:B--2---:R-:W2:Y:S04]  /*8c4c0*/  LDL.LU R9, [R1+0x2324] ;  /* 0x0023240001097983 */ /* 0x004ea80000300800 */
[----:B------:R1:W-:Y:S04]  /*8c4d0*/  STL.64 [R1+0x5560], R26 ;  /* 0x0055601a01007387 */ /* 0x0003e80000100a00 */
[----:B-1----:R0:W2:Y:S04]  /*8c4e0*/  LDL.64 R26, [R1+0x4108] ;  /* 0x00410800011a7983 */ /* 0x0020a80000100a00 */
[----:B------:R1:W-:Y:S04]  /*8c4f0*/  STL.64 [R1+0x5550], R20 ;  /* 0x0055501401007387 */ /* 0x0003e80000100a00 */
[----:B-1----:R0:W3:Y:S01]  /*8c500*/  LDL.64 R20, [R1+0x4100] ;  /* 0x0041000001147983 */ /* 0x0020e20000100a00 */
[----:B--2---:R-:W-:-:S05]  /*8c510*/  IMAD.X R27, R9, 0x1, R5, P4 ;  /* 0x00000001091b7824 */ /* 0x004fca00020e0605 */
[----:B------:R-:W-:Y:S04]  /*8c520*/  STL [R1+0x410c], R27 ;  /* 0x00410c1b01007387 */ /* 0x000fe80000100800 */
[----:B----4-:R1:W-:Y:S01]  /*8c530*/  STL.64 [R1+0x5558], R24 ;  /* 0x0055581801007387 */ /* 0x0103e20000100a00 */
[C---:B---3--:R-:W-:Y:S02]  /*8c540*/  IMAD.X R21, R9.reuse, 0x1, R3, P1 ;  /* 0x0000000109157824 */ /* 0x048fe400008e0603 */
[----:B------:R-:W-:Y:S01]  /*8c550*/  IMAD.X R9, R9, 0x1, R7, P2 ;  /* 0x0000000109097824 */ /* 0x000fe200010e0607 */
[----:B-1----:R-:W2:Y:S04]  /*8c560*/  LDL.LU R24, [R1+0x158] ;  /* 0x0001580001187983 */ /* 0x002ea80000300800 */
[----:B------:R1:W-:Y:S04]  /*8c570*/  STL [R1+0x5510], R28 ;  /* 0x0055101c01007387 */ /* 0x0003e80000100800 */
[----:B-1----:R-:W3:Y:S04]  /*8c580*/  LDL.LU R28, [R1+0x231c] ;  /* 0x00231c00011c7983 */ /* 0x002ee80000300800 */
[----:B------:R-:W-:Y:S04]  /*8c590*/  STL [R1+0x4104], R21 ;  /* 0x0041041501007387 */ /* 0x000fe80000100800 */
[----:B------:R1:W-:Y:S04]  /*8c5a0*/  STL [R1+0x40fc], R9 ;  /* 0x0040fc0901007387 */ /* 0x0003e80000100800 */
[----:B-1----:R0:W4:Y:S01]  /*8c5b0*/  LDL.LU R9, [R1+0x5570] ;  /* 0x0055700001097983 */ /* 0x0021220000300800 */
[----:B--2---:R-:W-:-:S05]  /*8c5c0*/  IADD3 R8, P2, PT, R24, R0, RZ ;  /* 0x0000000018087210 */ /* 0x004fca0007f5e0ff */
[----:B------:R4:W-:Y:S04]  /*8c5d0*/  STL [R1+0x40e0], R8 ;  /* 0x0040e00801007387 */ /* 0x0009e80000100800 */
[----:B----4-:R-:W2:Y:S01]  /*8c5e0*/  LDL.LU.64 R8, [R1+0x5568] ;  /* 0x0055680001087983 */ /* 0x010ea20000300a00 */
[C---:B------:R-:W-:Y:S02]  /*8c5f0*/  IADD3 R26, P4, PT, R24.reuse, R4, RZ ;  /* 0x00000004181a7210 */ /* 0x040fe40007f9e0ff */
[----:B------:R-:W-:-:S05]  /*8c600*/  IADD3 R20, P1, PT, R24, R2, RZ ;  /* 0x0000000218147210 */ /* 0x000fca0007f3e0ff */
[C---:B------:R-:W-:Y:S02]  /*8c610*/  IMAD.X R21, R11.reuse, 0x1, R5, P1 ;  /* 0x000000010b157824 */ /* 0x040fe400008e0605 */
[----:B--2---:R-:W-:Y:S01]  /*8c620*/  IMAD.X R27, R11, 0x1, R8, P4 ;  /* 0x000000010b1b7824 */ /* 0x004fe200020e0608 */
[----:B------:R-:W-:-:S04]  /*8c630*/  IADD3 R24, P4, PT, R24, R6, RZ ;  /* 0x0000000618187210 */ /* 0x000fc80007f9e0ff */
[----:B------:R1:W-:Y:S04]  /*8c640*/  STL.64 [R1+0x40f0], R26 ;  /* 0x0040f01a01007387 */ /* 0x0003e80000100a00 */
[----:B-1----:R-:W2:Y:S04]  /*8c650*/  LDL.LU.64 R26, [R1+0x5560] ;  /* 0x00556000011a7983 */ /* 0x002ea80000300a00 */
[----:B------:R1:W-:Y:S04]  /*8c660*/  STL [R1+0x40d8], R24 ;  /* 0x0040d81801007387 */ /* 0x0003e80000100800 */
[----:B-1----:R-:W4:Y:S04]  /*8c670*/  LDL.LU.64 R24, [R1+0x5558] ;  /* 0x0055580001187983 */ /* 0x002f280000300a00 */
[----:B------:R1:W-:Y:S04]  /*8c680*/  STL.64 [R1+0x40e8], R20 ;  /* 0x0040e81401007387 */ /* 0x0003e80000100a00 */
[----:B-1----:R-:W2:Y:S04]  /*8c690*/  LDL.LU.64 R20, [R1+0x5550] ;  /* 0x0055500001147983 */ /* 0x002ea80000300a00 */
[----:B--2---:R1:W-:Y:S04]  /*8c6a0*/  STL.64 [R1+0x5530], R20 ;  /* 0x0055301401007387 */ /* 0x0043e80000100a00 */
[----:B-1----:R0:W2:Y:S04]  /*8c6b0*/  LDL.64 R20, [R1+0x40e0] ;  /* 0x0040e00001147983 */ /* 0x0020a80000100a00 */
[----:B----4-:R1:W-:Y:S04]  /*8c6c0*/  STL.64 [R1+0x5520], R24 ;  /* 0x0055201801007387 */ /* 0x0103e80000100a00 */
[----:B-1----:R0:W4:Y:S04]  /*8c6d0*/  LDL.64 R24, [R1+0x40d8] ;  /* 0x0040d80001187983 */ /* 0x0021280000100a00 */
[----:B------:R-:W-:Y:S04]  /*8c6e0*/  STL.64 [R1+0x5540], R16 ;  /* 0x0055401001007387 */ /* 0x000fe80000100a00 */
[----:B------:R1:W-:Y:S04]  /*8c6f0*/  STL.64 [R1+0x5538], R18 ;  /* 0x0055381201007387 */ /* 0x0003e80000100a00 */
[----:B-1----:R-:W3:Y:S04]  /*8c700*/  LDL.LU R18, [R1+0x15c] ;  /* 0x00015c0001127983 */ /* 0x002ee80000300800 */
[----:B------:R1:W-:Y:S04]  /*8c710*/  STL [R1+0x5528], R10 ;  /* 0x0055280a01007387 */ /* 0x0003e80000100800 */
[----:B-1----:R-:W3:Y:S01]  /*8c720*/  LDL R10, [R1+0x160] ;  /* 0x00016000010a7983 */ /* 0x002ee20000100800 */
[----:B--2---:R-:W-:-:S05]  /*8c730*/  IMAD.X R21, R11, 0x1, R3, P2 ;  /* 0x000000010b157824 */ /* 0x004fca00010e0603 */
[----:B------:R1:W-:Y:S01]  /*8c740*/  STL [R1+0x40e4], R21 ;  /* 0x0040e41501007387 */ /* 0x0003e20000100800 */
[----:B----4-:R-:W-:-:S03]  /*8c750*/  IMAD.X R25, R11, 0x1, R7, P4 ;  /* 0x000000010b197824 */ /* 0x010fc600020e0607 */
[----:B------:R-:W2:Y:S04]  /*8c760*/  LDL.LU R11, [R1+0x5548] ;  /* 0x00554800010b7983 */ /* 0x000ea80000300800 */
[----:B------:R4:W-:Y:S01]  /*8c770*/  STL [R1+0x40dc], R25 ;  /* 0x0040dc1901007387 */ /* 0x0009e20000100800 */
[C---:B---3--:R-:W-:Y:S02]  /*8c780*/  IADD3 R16, P1, PT, R18.reuse, R4, RZ ;  /* 0x0000000412107210 */ /* 0x048fe40007f3e0ff */
[C---:B------:R-:W-:Y:S02]  /*8c790*/  IADD3 R20, P2, PT, R18.reuse, R2, RZ ;  /* 0x0000000212147210 */ /* 0x040fe40007f5e0ff */
[----:B------:R-:W-:Y:S01]  /*8c7a0*/  IADD3 R24, P4, PT, R18, R0, RZ ;  /* 0x0000000012187210 */ /* 0x000fe20007f9e0ff */
[----:B------:R-:W-:Y:S01]  /*8c7b0*/  IMAD.X R17, R28, 0x1, R8, P1 ;  /* 0x000000011c117824 */ /* 0x000fe200008e0608 */
[----:B------:R-:W-:Y:S01]  /*8c7c0*/  IADD3 R18, P1, PT, R18, R6, RZ ;  /* 0x0000000612127210 */ /* 0x000fe20007f3e0ff */
[----:B-1----:R-:W-:-:S03]  /*8c7d0*/  IMAD.X R21, R28, 0x1, R5, P2 ;  /* 0x000000011c157824 */ /* 0x002fc600010e0605 */
[----:B------:R1:W-:Y:S01]  /*8c7e0*/  STL.64 [R1+0x40d0], R16 ;  /* 0x0040d01001007387 */ /* 0x0003e20000100a00 */
[----:B------:R-:W-:Y:S01]  /*8c7f0*/  IADD3 R10, P2, PT, R10, R4, RZ ;  /* 0x000000040a0a7210 */ /* 0x000fe20007f5e0ff */
[----:B----4-:R-:W-:Y:S02]  /*8c800*/  IMAD.X R25, R28, 0x1, R3, P4 ;  /* 0x000000011c197824 */ /* 0x010fe400020e0603 */
[----:B-1----:R-:W3:Y:S04]  /*8c810*/  LDL.LU.64 R16, [R1+0x5540] ;  /* 0x0055400001107983 */ /* 0x002ee80000300a00 */
[----:B------:R1:W-:Y:S04]  /*8c820*/  STL [R1+0x40b8], R18 ;  /* 0x0040b81201007387 */ /* 0x0003e80000100800 */
[----:B-1----:R-:W4:Y:S04]  /*8c830*/  LDL.LU.64 R18, [R1+0x5538] ;  /* 0x0055380001127983 */ /* 0x002f280000300a00 */
[----:B------:R-:W-:Y:S04]  /*8c840*/  STL.64 [R1+0x5518], R6 ;  /* 0x0055180601007387 */ /* 0x000fe80000100a00 */
[----:B------:R1:W-:Y:S04]  /*8c850*/  STL.64 [R1+0x40c8], R20 ;  /* 0x0040c81401007387 */ /* 0x0003e80000100a00 */
[----:B-1----:R-:W3:Y:S04]  /*8c860*/  LDL.LU.64 R20, [R1+0x5530] ;  /* 0x0055300001147983 */ /* 0x002ee80000300a00 */
[----:B------:R1:W-:Y:S04]  /*8c870*/  STL.64 [R1+0x5508], R4 ;  /* 0x0055080401007387 */ /* 0x0003e80000100a00 */
[----:B------:R0:W-:Y:S01]  /*8c880*/  STL [R1+0x40b0], R10 ;  /* 0x0040b00a01007387 */ /* 0x0001e20000100800 */
[----:B-1----:R-:W-:-:S03]  /*8c890*/  IMAD.MOV.U32 R4, RZ, RZ, R10 ;  /* 0x000000ffff047224 */ /* 0x002fc600078e000a */
[----:B0-----:R-:W3:Y:S04]  /*8c8a0*/  LDL.LU R10, [R1+0x5528] ;  /* 0x00552800010a7983 */ /* 0x001ee80000300800 */
[----:B------:R0:W-:Y:S04]  /*8c8b0*/  STL.64 [R1+0x40c0], R24 ;  /* 0x0040c01801007387 */ /* 0x0001e80000100a00 */
[----:B0-----:R-:W3:Y:S01]  /*8c8c0*/  LDL.LU.64 R24, [R1+0x5520] ;  /* 0x0055200001187983 */ /* 0x001ee20000300a00 */
[----:B--2---:R-:W-:-:S03]  /*8c8d0*/  IMAD.MOV.U32 R5, RZ, RZ, R11 ;  /* 0x000000ffff057224 */ /* 0x004fc600078e000b */
[----:B---3--:R0:W-:Y:S04]  /*8c8e0*/  STL.64 [R1+0x5500], R24 ;  /* 0x0055001801007387 */ /* 0x0081e80000100a00 */
[----:B0-----:R0:W2:Y:S04]  /*8c8f0*/  LDL.64 R24, [R1+0x40b8] ;  /* 0x0040b80001187983 */ /* 0x0010a80000100a00 */
[----:B------:R-:W3:Y:S04]  /*8c900*/  LDL.LU R11, [R1+0x170] ;  /* 0x00017000010b7983 */ /* 0x000ee80000300800 */
[----:B---3--:R1:W-:Y:S04]  /*8c910*/  STL.64 [R1+0x54e8], R10 ;  /* 0x0054e80a01007387 */ /* 0x0083e80000100a00 */
[----:B-1----:R-:W3:Y:S02]  /*8c920*/  LDL.LU R11, [R1+0x160] ;  /* 0x00016000010b7983 */ /* 0x002ee40000300800 */
[----:B---3--:R-:W-:-:S05]  /*8c930*/  IADD3 R6, P4, PT, R11, R2, RZ ;  /* 0x000000020b067210 */ /* 0x008fca0007f9e0ff */
[----:B------:R1:W-:Y:S04]  /*8c940*/  STL [R1+0x40a8], R6 ;  /* 0x0040a80601007387 */ /* 0x0003e80000100800 */
[----:B-1----:R-:W2:Y:S02]  /*8c950*/  LDL.LU.64 R6, [R1+0x5518] ;  /* 0x0055180001067983 */ /* 0x002ea40000300a00 */
[----:B--2---:R-:W-:Y:S02]  /*8c960*/  IMAD.X R25, R28, 0x1, R7, P1 ;  /* 0x000000011c197824 */ /* 0x004fe400008e0607 */
[----:B------:R-:W2:Y:S04]  /*8c970*/  LDL.LU R28, [R1+0x5510] ;  /* 0x00551000011c7983 */ /* 0x000ea80000300800 */
[----:B------:R1:W-:Y:S04]  /*8c980*/  STL [R1+0x54f0], R17 ;  /* 0x0054f01101007387 */ /* 0x0003e80000100800 */
[----:B-1----:R-:W3:Y:S04]  /*8c990*/  LDL.LU R17, [R1+0x2318] ;  /* 0x0023180001117983 */ /* 0x002ee80000300800 */
[----:B------:R-:W-:Y:S04]  /*8c9a0*/  STL [R1+0x40bc], R25 ;  /* 0x0040bc1901007387 */ /* 0x000fe80000100800 */
[----:B------:R1:W-:Y:S04]  /*8c9b0*/  STL.64 [R1+0x54e0], R20 ;  /* 0x0054e01401007387 */ /* 0x0003e80000100a00 */
[----:B-1----:R0:W2:Y:S01]  /*8c9c0*/  LDL.64 R20, [R1+0x40a8] ;  /* 0x0040a80001147983 */ /* 0x0020a20000100a00 */
[----:B---3--:R-:W-:-:S05]  /*8c9d0*/  IMAD.X R5, R17, 0x1, R8, P2 ;  /* 0x0000000111057824 */ /* 0x008fca00010e0608 */
[----:B------:R1:W-:Y:S04]  /*8c9e0*/  STL [R1+0x40b4], R5 ;  /* 0x0040b40501007387 */ /* 0x0003e80000100800 */
[----:B-1----:R-:W3:Y:S01]  /*8c9f0*/  LDL.LU.64 R4, [R1+0x5508] ;  /* 0x0055080001047983 */ /* 0x002ee20000300a00 */
[C---:B------:R-:W-:Y:S02]  /*8ca00*/  IADD3 R24, P1, PT, R11.reuse, R0, RZ ;  /* 0x000000000b187210 */ /* 0x040fe40007f3e0ff */
[----:B------:R-:W-:Y:S01]  /*8ca10*/  IADD3 R10, P2, PT, R11, R6, RZ ;  /* 0x000000060b0a7210 */ /* 0x000fe20007f5e0ff */
[----:B------:R2:W-:Y:S02]  /*8ca20*/  STL.64 [R1+0x54f8], R6 ;  /* 0x0054f80601007387 */ /* 0x0005e40000100a00 */
[C---:B------:R-:W-:Y:S01]  /*8ca30*/  IMAD.X R25, R17.reuse, 0x1, R3, P1 ;  /* 0x0000000111197824 */ /* 0x040fe200008e0603 */
[----:B--2---:R-:W-:Y:S01]  /*8ca40*/  IADD3 R6, P1, PT, R28, R2, RZ ;  /* 0x000000021c067210 */ /* 0x004fe20007f3e0ff */
[----:B---3--:R-:W-:-:S05]  /*8ca50*/  IMAD.X R21, R17, 0x1, R5, P4 ;  /* 0x0000000111157824 */ /* 0x008fca00020e0605 */
[----:B------:R1:W-:Y:S04]  /*8ca60*/  STL [R1+0x40ac], R21 ;  /* 0x0040ac1501007387 */ /* 0x0003e80000100800 */
[----:B-1----:R-:W2:Y:S04]  /*8ca70*/  LDL R21, [R1+0x2314] ;  /* 0x0023140001157983 */ /* 0x002ea80000100800 */
[----:B------:R1:W-:Y:S04]  /*8ca80*/  STL.64 [R1+0x40a0], R24 ;  /* 0x0040a01801007387 */ /* 0x0003e80000100a00 */
[----:B-1----:R-:W3:Y:S04]  /*8ca90*/  LDL.LU.64 R24, [R1+0x5500] ;  /* 0x0055000001187983 */ /* 0x002ee80000300a00 */
[----:B------:R1:W-:Y:S04]  /*8caa0*/  STL [R1+0x4088], R6 ;  /* 0x0040880601007387 */ /* 0x0003e80000100800 */
[----:B-1----:R-:W2:Y:S01]  /*8cab0*/  LDL.LU.64 R6, [R1+0x54f8] ;  /* 0x0054f80001067983 */ /* 0x002ea20000300a00 */
[----:B------:R-:W-:Y:S01]  /*8cac0*/  IADD3 R20, P4, PT, R28, R4, RZ ;  /* 0x000000041c147210 */ /* 0x000fe20007f9e0ff */
[----:B--2---:R-:W-:-:S02]  /*8cad0*/  IMAD.X R11, R17, 0x1, R7, P2 ;  /* 0x00000001110b7824 */ /* 0x004fc400010e0607 */
[----:B------:R-:W2:Y:S04]  /*8cae0*/  LDL.LU R17, [R1+0x54f0] ;  /* 0x0054f00001117983 */ /* 0x000ea80000300800 */
[----:B------:R1:W-:Y:S04]  /*8caf0*/  STL.64 [R1+0x4098], R10 ;  /* 0x0040980a01007387 */ /* 0x0003e80000100a00 */
[----:B-1----:R-:W2:Y:S01]  /*8cb00*/  LDL.LU.64 R10, [R1+0x54e8] ;  /* 0x0054e800010a7983 */ /* 0x002ea20000300a00 */
[----:B------:R-:W-:-:S03]  /*8cb10*/  IMAD.X R21, R21, 0x1, R8, P4 ;  /* 0x0000000115157824 */ /* 0x000fc600020e0608 */
[----:B--2---:R1:W-:Y:S04]  /*8cb20*/  STL.64 [R1+0x54d8], R10 ;  /* 0x0054d80a01007387 */ /* 0x0043e80000100a00 */
[----:B-1----:R-:W2:Y:S04]  /*8cb30*/  LDL.LU R11, [R1+0x168] ;  /* 0x00016800010b7983 */ /* 0x002ea80000300800 */
[----:B------:R1:W-:Y:S04]  /*8cb40*/  STL.64 [R1+0x4090], R20 ;  /* 0x0040901401007387 */ /* 0x0003e80000100a00 */
[----:B-1----:R-:W2:Y:S01]  /*8cb50*/  LDL.LU.64 R20, [R1+0x54e0] ;  /* 0x0054e00001147983 */ /* 0x002ea20000300a00 */
[----:B------:R-:W-:-:S03]  /*8cb60*/  IADD3 R10, P2, PT, R28, R0, RZ ;  /* 0x000000001c0a7210 */ /* 0x000fc60007f5e0ff */
[----:B--2---:R1:W-:Y:S04]  /*8cb70*/  STL.64 [R1+0x54d0], R20 ;  /* 0x0054d01401007387 */ /* 0x0043e80000100a00 */
[----:B------:R2:W-:Y:S01]  /*8cb80*/  STL [R1+0x54c0], R29 ;  /* 0x0054c01d01007387 */ /* 0x0005e20000100800 */
[----:B-1----:R-:W-:-:S03]  /*8cb90*/  IMAD.MOV.U32 R21, RZ, RZ, R28 ;  /* 0x000000ffff157224 */ /* 0x002fc600078e001c */
[----:B--2---:R0:W2:Y:S04]  /*8cba0*/  LDL.64 R28, [R1+0x4088] ;  /* 0x00408800011c7983 */ /* 0x0040a80000100a00 */
[----:B------:R1:W-:Y:S04]  /*8cbb0*/  STL.64 [R1+0x54c8], R22 ;  /* 0x0054c81601007387 */ /* 0x0003e80000100a00 */
[----:B-1----:R-:W2:Y:S02]  /*8cbc0*/  LDL.LU R22, [R1+0x2314] ;  /* 0x0023140001167983 */ /* 0x002ea40000300800 */
[----:B--2---:R-:W-:Y:S01]  /*8cbd0*/  IMAD.X R29, R22, 0x1, R5, P1 ;  /* 0x00000001161d7824 */ /* 0x004fe200008e0605 */
[----:B------:R-:W-:-:S04]  /*8cbe0*/  IADD3 R28, P1, PT, R11, R4, RZ ;  /* 0x000000040b1c7210 */ /* 0x000fc80007f3e0ff */
[----:B------:R-:W-:Y:S04]  /*8cbf0*/  STL [R1+0x408c], R29 ;  /* 0x00408c1d01007387 */ /* 0x000fe80000100800 */
[----:B------:R1:W-:Y:S02]  /*8cc00*/  STL.64 [R1+0x54b8], R4 ;  /* 0x0054b80401007387 */ /* 0x0003e40000100a00 */
[----:B-1----:R-:W-:Y:S02]  /*8cc10*/  IMAD.MOV.U32 R4, RZ, RZ, R11 ;  /* 0x000000ffff047224 */ /* 0x002fe400078e000b */
[----:B------:R-:W-:-:S05]  /*8cc20*/  IMAD.X R11, R22, 0x1, R3, P2 ;  /* 0x00000001160b7824 */ /* 0x000fca00010e0603 */
[----:B------:R1:W-:Y:S04]  /*8cc30*/  STL.64 [R1+0x4080], R10 ;  /* 0x0040800a01007387 */ /* 0x0003e80000100a00 */
[----:B-1----:R-:W2:Y:S01]  /*8cc40*/  LDL.LU.64 R10, [R1+0x54d8] ;  /* 0x0054d800010a7983 */ /* 0x002ea20000300a00 */
[----:B------:R-:W-:-:S03]  /*8cc50*/  IADD3 R20, P4, PT, R21, R6, RZ ;  /* 0x0000000615147210 */ /* 0x000fc60007f9e0ff */
[----:B--2---:R1:W-:Y:S04]  /*8cc60*/  STL.64 [R1+0x54b0], R10 ;  /* 0x0054b00a01007387 */ /* 0x0043e80000100a00 */
[----:B-1----:R-:W2:Y:S01]  /*8cc70*/  LDL R11, [R1+0x2310] ;  /* 0x00231000010b7983 */ /* 0x002ea20000100800 */
[----:B------:R-:W-:Y:S01]  /*8cc80*/  IMAD.X R21, R22, 0x1, R7, P4 ;  /* 0x0000000116157824 */ /* 0x000fe200020e0607 */
[----:B------:R-:W-:-:S04]  /*8cc90*/  IADD3 R22, P4, PT, R4, R0, RZ ;  /* 0x0000000004167210 */ /* 0x000fc80007f9e0ff */
[----:B------:R1:W-:Y:S04]  /*8cca0*/  STL.64 [R1+0x4078], R20 ;  /* 0x0040781401007387 */ /* 0x0003e80000100a00 */
[----:B-1----:R-:W3:Y:S04]  /*8ccb0*/  LDL.LU.64 R20, [R1+0x54d0] ;  /* 0x0054d00001147983 */ /* 0x002ee80000300a00 */
[----:B------:R1:W-:Y:S04]  /*8ccc0*/  STL [R1+0x4060], R22 ;  /* 0x0040601601007387 */ /* 0x0003e80000100800 */
[----:B-1----:R-:W3:Y:S01]  /*8ccd0*/  LDL.LU.64 R22, [R1+0x54c8] ;  /* 0x0054c80001167983 */ /* 0x002ee20000300a00 */
[----:B--2---:R-:W-:-:S05]  /*8cce0*/  IMAD.X R29, R11, 0x1, R8, P1 ;  /* 0x000000010b1d7824 */ /* 0x004fca00008e0608 */
[----:B------:R1:W-:Y:S04]  /*8ccf0*/  STL.64 [R1+0x4070], R28 ;  /* 0x0040701c01007387 */ /* 0x0003e80000100a00 */
[----:B-1----:R-:W2:Y:S04]  /*8cd00*/  LDL.LU R29, [R1+0x54c0] ;  /* 0x0054c000011d7983 */ /* 0x002ea80000300800 */
[----:B------:R1:W-:Y:S04]  /*8cd10*/  STL.64 [R1+0x54a8], R14 ;  /* 0x0054a80e01007387 */ /* 0x0003e80000100a00 */
[----:B-1----:R0:W2:Y:S01]  /*8cd20*/  LDL.64 R14, [R1+0x4060] ;  /* 0x00406000010e7983 */ /* 0x0020a20000100a00 */
[----:B------:R-:W-:-:S02]  /*8cd30*/  IADD3 R10, P2, PT, R4, R2, RZ ;  /* 0x00000002040a7210 */ /* 0x000fc40007f5e0ff */
[----:B------:R-:W-:Y:S01]  /*8cd40*/  IADD3 R4, P1, PT, R4, R6, RZ ;  /* 0x0000000604047210 */ /* 0x000fe20007f3e0ff */
[----:B--2---:R-:W2:Y:S04]  /*8cd50*/  LDL R15, [R1+0x16c] ;  /* 0x00016c00010f7983 */ /* 0x004ea80000100800 */
[----:B------:R-:W2:Y:S04]  /*8cd60*/  LDL.LU R28, [R1+0x2308] ;  /* 0x00230800011c7983 */ /* 0x000ea80000300800 */
[----:B--2---:R1:W-:Y:S04]  /*8cd70*/  STL [R1+0x5468], R28 ;  /* 0x0054681c01007387 */ /* 0x0043e80000100800 */
[----:B-1----:R-:W2:Y:S04]  /*8cd80*/  LDL.LU R28, [R1+0x230c] ;  /* 0x00230c00011c7983 */ /* 0x002ea80000300800 */
[----:B------:R1:W-:Y:S04]  /*8cd90*/  STL [R1+0x4058], R4 ;  /* 0x0040580401007387 */ /* 0x0003e80000100800 */
[----:B-1----:R-:W2:Y:S04]  /*8cda0*/  LDL.LU.64 R4, [R1+0x54b8] ;  /* 0x0054b80001047983 */ /* 0x002ea80000300a00 */
[----:B------:R-:W-:Y:S01]  /*8cdb0*/  STL.64 [R1+0x54a0], R6 ;  /* 0x0054a00601007387 */ /* 0x000fe20000100a00 */
[----:B--2---:R-:W-:-:S05]  /*8cdc0*/  IMAD.X R11, R11, 0x1, R5, P2 ;  /* 0x000000010b0b7824 */ /* 0x004fca00010e0605 */
[----:B------:R1:W-:Y:S04]  /*8cdd0*/  STL.64 [R1+0x4068], R10 ;  /* 0x0040680a01007387 */ /* 0x0003e80000100a00 */
[----:B-1----:R-:W2:Y:S04]  /*8cde0*/  LDL.LU.64 R10, [R1+0x54b0] ;  /* 0x0054b000010a7983 */ /* 0x002ea80000300a00 */
[----:B--2---:R-:W-:Y:S04]  /*8cdf0*/  STL.64 [R1+0x5490], R10 ;  /* 0x0054900a01007387 */ /* 0x004fe80000100a00 */
[----:B---3--:R1:W-:Y:S04]  /*8ce00*/  STL.64 [R1+0x5498], R20 ;  /* 0x0054981401007387 */ /* 0x0083e80000100a00 */
[----:B-1----:R0:W2:Y:S01]  /*8ce10*/  LDL.64 R20, [R1+0x4058] ;  /* 0x0040580001147983 */ /* 0x0020a20000100a00 */
[----:B------:R-:W-:-:S03]  /*8ce20*/  IADD3 R10, P2, PT, R15, R4, RZ ;  /* 0x000000040f0a7210 */ /* 0x000fc60007f5e0ff */
[----:B--2---:R-:W2:Y:S02]  /*8ce30*/  LDL.LU R21, [R1+0x2310] ;  /* 0x0023100001157983 */ /* 0x004ea40000300800 */
[----:B--2---:R-:W-:-:S05]  /*8ce40*/  IMAD.X R15, R21, 0x1, R3, P4 ;  /* 0x00000001150f7824 */ /* 0x004fca00020e0603 */
[----:B------:R1:W-:Y:S04]  /*8ce50*/  STL [R1+0x4064], R15 ;  /* 0x0040640f01007387 */ /* 0x0003e80000100800 */
[----:B-1----:R-:W2:Y:S04]  /*8ce60*/  LDL.LU.64 R14, [R1+0x54a8] ;  /* 0x0054a800010e7983 */ /* 0x002ea80000300a00 */
[----:B--2---:R1:W-:Y:S04]  /*8ce70*/  STL.64 [R1+0x5460], R14 ;  /* 0x0054600e01007387 */ /* 0x0043e80000100a00 */
[----:B-1----:R-:W2:Y:S02]  /*8ce80*/  LDL.LU R15, [R1+0x16c] ;  /* 0x00016c00010f7983 */ /* 0x002ea40000300800 */
[----:B--2---:R-:W-:-:S05]  /*8ce90*/  IADD3 R6, P4, PT, R15, R2, RZ ;  /* 0x000000020f067210 */ /* 0x004fca0007f9e0ff */
[----:B------:R1:W-:Y:S04]  /*8cea0*/  STL [R1+0x4048], R6 ;  /* 0x0040480601007387 */ /* 0x0003e80000100800 */
[----:B-1----:R-:W2:Y:S04]  /*8ceb0*/  LDL.LU.64 R6, [R1+0x54a0] ;  /* 0x0054a00001067983 */ /* 0x002ea80000300a00 */
[----:B------:R-:W-:Y:S04]  /*8cec0*/  STL.64 [R1+0x5480], R2 ;  /* 0x0054800201007387 */ /* 0x000fe80000100a00 */
[----:B------:R1:W-:Y:S04]  /*8ced0*/  STL [R1+0x5488], R3 ;  /* 0x0054880301007387 */ /* 0x0003e80000100800 */
[----:B-1----:R0:W3:Y:S01]  /*8cee0*/  LDL.64 R2, [R1+0x4048] ;  /* 0x0040480001027983 */ /* 0x0020e20000100a00 */
[----:B------:R-:W-:-:S02]  /*8cef0*/  IMAD.X R11, R28, 0x1, R8, P2 ;  /* 0x000000011c0b7824 */ /* 0x000fc400010e0608 */
[----:B--2---:R-:W-:-:S05]  /*8cf00*/  IMAD.X R21, R21, 0x1, R7, P1 ;  /* 0x0000000115157824 */ /* 0x004fca00008e0607 */
[----:B------:R1:W-:Y:S04]  /*8cf10*/  STL [R1+0x405c], R21 ;  /* 0x00405c1501007387 */ /* 0x0003e80000100800 */
[----:B-1----:R-:W2:Y:S04]  /*8cf20*/  LDL.LU.64 R20, [R1+0x5498] ;  /* 0x0054980001147983 */ /* 0x002ea80000300a00 */
[----:B------:R-:W-:Y:S04]  /*8cf30*/  STL.64 [R1+0x5470], R26 ;  /* 0x0054701a01007387 */ /* 0x000fe80000100a00 */
[----:B------:R-:W-:Y:S04]  /*8cf40*/  STL [R1+0x5478], R27 ;  /* 0x0054781b01007387 */ /* 0x000fe80000100800 */
[----:B------:R1:W-:Y:S01]  /*8cf50*/  STL.64 [R1+0x4050], R10 ;  /* 0x0040500a01007387 */ /* 0x0003e20000100a00 */
[----:B---3--:R-:W-:-:S03]  /*8cf60*/  IMAD.X R3, R28, 0x1, R5, P4 ;  /* 0x000000011c037824 */ /* 0x008fc600020e0605 */
[----:B-1----:R-:W3:Y:S04]  /*8cf70*/  LDL.LU.64 R10, [R1+0x5490] ;  /* 0x00549000010a7983 */ /* 0x002ee80000300a00 */
        /* <DEDUP_REMOVED lines=8> */
[----:B-1----:R0:W2:Y:S01]  /*8d000*/  LDL.LU R27, [R1+0x5478] ;  /* 0x00547800011b7983 */ /* 0x0020a20000300800 */
[----:B------:R-:W-:Y:S02]  /*8d010*/  IADD3 R26, P1, PT, R11, R2, RZ ;  /* 0x000000020b1a7210 */ /* 0x000fe40007f3e0ff */
[----:B------:R-:W-:-:S03]  /*8d020*/  IADD3 R14, P2, PT, R15, R6, RZ ;  /* 0x000000060f0e7210 */ /* 0x000fc60007f5e0ff */
[----:B------:R2:W-:Y:S02]  /*8d030*/  STL [R1+0x4028], R26 ;  /* 0x0040281a01007387 */ /* 0x0005e40000100800 */
[----:B------:R-:W-:Y:S02]  /*8d040*/  IMAD.X R15, R28, 0x1, R7, P2 ;  /* 0x000000011c0f7824 */ /* 0x000fe400010e0607 */
[----:B--2---:R-:W2:Y:S04]  /*8d050*/  LDL.LU.64 R26, [R1+0x5470] ;  /* 0x00547000011a7983 */ /* 0x004ea80000300a00 */
[----:B------:R-:W-:Y:S04]  /*8d060*/  STL.64 [R1+0x5450], R2 ;  /* 0x0054500201007387 */ /* 0x000fe80000100a00 */
[----:B------:R1:W-:Y:S04]  /*8d070*/  STL [R1+0x5458], R3 ;  /* 0x0054580301007387 */ /* 0x0003e80000100800 */
[----:B-1----:R0:W3:Y:S04]  /*8d080*/  LDL.64 R2, [R1+0x4028] ;  /* 0x0040280001027983 */ /* 0x0020e80000100a00 */
[----:B------:R-:W3:Y:S04]  /*8d090*/  LDL.LU R28, [R1+0x5468] ;  /* 0x00546800011c7983 */ /* 0x000ee80000300800 */
[----:B------:R1:W-:Y:S04]  /*8d0a0*/  STL.64 [R1+0x4038], R14 ;  /* 0x0040380e01007387 */ /* 0x0003e80000100a00 */
[----:B-1----:R-:W2:Y:S04]  /*8d0b0*/  LDL.LU.64 R14, [R1+0x5460] ;  /* 0x00546000010e7983 */ /* 0x002ea80000300a00 */
[----:B--2---:R1:W-:Y:S04]  /*8d0c0*/  STL.64 [R1+0x5440], R14 ;  /* 0x0054400e01007387 */ /* 0x0043e80000100a00 */
[----:B-1----:R0:W2:Y:S04]  /*8d0d0*/  LDL.64 R14, [R1+0x4030] ;  /* 0x00403000010e7983 */ /* 0x0020a80000100a00 */
[----:B------:R-:W-:Y:S01]  /*8d0e0*/  STL.64 [R1+0x5448], R26 ;  /* 0x0054481a01007387 */ /* 0x000fe20000100a00 */
[----:B---3--:R-:W-:-:S02]  /*8d0f0*/  IMAD.X R3, R28, 0x1, R5, P1 ;  /* 0x000000011c037824 */ /* 0x008fc400008e0605 */
[----:B--2---:R-:W-:-:S05]  /*8d100*/  IMAD.X R15, R28, 0x1, R8, P4 ;  /* 0x000000011c0f7824 */ /* 0x004fca00020e0608 */
[----:B------:R1:W-:Y:S04]  /*8d110*/  STL [R1+0x4034], R15 ;  /* 0x0040340f01007387 */ /* 0x0003e80000100800 */
[----:B-1----:R-:W2:Y:S04]  /*8d120*/  LDL R15, [R1+0x174] ;  /* 0x00017400010f7983 */ /* 0x002ea80000100800 */
[----:B------:R1:W-:Y:S04]  /*8d130*/  STL [R1+0x402c], R3 ;  /* 0x00402c0301007387 */ /* 0x0003e80000100800 */
[----:B-1----:R0:W3:Y:S01]  /*8d140*/  LDL.LU R3, [R1+0x5458] ;  /* 0x0054580001037983 */ /* 0x0020e20000300800 */
[----:B------:R-:W-:-:S02]  /*8d150*/  IADD3 R26, P2, PT, R11, R0, RZ ;  /* 0x000000000b1a7210 */ /* 0x000fc40007f5e0ff */
[----:B------:R-:W-:Y:S02]  /*8d160*/  IADD3 R14, P4, PT, R11, R6, RZ ;  /* 0x000000060b0e7210 */ /* 0x000fe40007f9e0ff */
[----:B------:R-:W4:Y:S01]  /*8d170*/  LDL.LU R11, [R1+0x178] ;  /* 0x00017800010b7983 */ /* 0x000f220000300800 */
[----:B--2---:R-:W-:-:S05]  /*8d180*/  IADD3 R2, P1, PT, R15, R4, RZ ;  /* 0x000000040f027210 */ /* 0x004fca0007f3e0ff */
[----:B------:R3:W-:Y:S04]  /*8d190*/  STL [R1+0x4010], R2 ;  /* 0x0040100201007387 */ /* 0x0007e80000100800 */
[----:B---3--:R-:W2:Y:S04]  /*8d1a0*/  LDL.LU.64 R2, [R1+0x5450] ;  /* 0x0054500001027983 */ /* 0x008ea80000300a00 */
[----:B------:R-:W-:Y:S01]  /*8d1b0*/  STL.64 [R1+0x5430], R4 ;  /* 0x0054300401007387 */ /* 0x000fe20000100a00 */
[----:B--2---:R-:W-:-:S05]  /*8d1c0*/  IMAD.X R27, R28, 0x1, R3, P2 ;  /* 0x000000011c1b7824 */ /* 0x004fca00010e0603 */
[----:B------:R1:W-:Y:S04]  /*8d1d0*/  STL.64 [R1+0x4020], R26 ;  /* 0x0040201a01007387 */ /* 0x0003e80000100a00 */
[----:B-1----:R-:W2:Y:S01]  /*8d1e0*/  LDL.LU.64 R26, [R1+0x5448] ;  /* 0x00544800011a7983 */ /* 0x002ea20000300a00 */
[----:B------:R-:W-:Y:S01]  /*8d1f0*/  IADD3 R4, P2, PT, R15, R2, RZ ;  /* 0x000000020f047210 */ /* 0x000fe20007f5e0ff */
[----:B------:R-:W-:Y:S02]  /*8d200*/  IMAD.X R15, R28, 0x1, R7, P4 ;  /* 0x000000011c0f7824 */ /* 0x000fe400020e0607 */
[----:B------:R-:W-:Y:S04]  /*8d210*/  STL.64 [R1+0x5438], R2 ;  /* 0x0054380201007387 */ /* 0x000fe80000100a00 */
[----:B------:R1:W-:Y:S04]  /*8d220*/  STL [R1+0x4008], R4 ;  /* 0x0040080401007387 */ /* 0x0003e80000100800 */
[----:B-1----:R0:W3:Y:S04]  /*8d230*/  LDL.64 R4, [R1+0x4010] ;  /* 0x0040100001047983 */ /* 0x0020e80000100a00 */
[----:B------:R1:W-:Y:S04]  /*8d240*/  STL.64 [R1+0x4018], R14 ;  /* 0x0040180e01007387 */ /* 0x0003e80000100a00 */
[----:B-1----:R-:W3:Y:S04]  /*8d250*/  LDL.LU.64 R14, [R1+0x5440] ;  /* 0x00544000010e7983 */ /* 0x002ee80000300a00 */
[----:B--2---:R1:W-:Y:S04]  /*8d260*/  STL [R1+0x542c], R26 ;  /* 0x00542c1a01007387 */ /* 0x0043e80000100800 */
[----:B-1----:R-:W3:Y:S04]  /*8d270*/  LDL.LU R26, [R1+0x2304] ;  /* 0x00230400011a7983 */ /* 0x002ee80000300800 */
[----:B------:R-:W-:Y:S04]  /*8d280*/  STL.64 [R1+0x5410], R24 ;  /* 0x0054101801007387 */ /* 0x000fe80000100a00 */
[----:B------:R1:W-:Y:S04]  /*8d290*/  STL [R1+0x5418], R25 ;  /* 0x0054181901007387 */ /* 0x0003e80000100800 */
[----:B-1----:R0:W2:Y:S04]  /*8d2a0*/  LDL.64 R24, [R1+0x4008] ;  /* 0x0040080001187983 */ /* 0x0020a80000100a00 */
[----:B--2---:R-:W2:Y:S04]  /*8d2b0*/  LDL.LU R25, [R1+0x174] ;  /* 0x0001740001197983 */ /* 0x004ea80000300800 */
[----:B------:R-:W4:Y:S01]  /*8d2c0*/  LDL.LU R28, [R1+0x22fc] ;  /* 0x0022fc00011c7983 */ /* 0x000f220000300800 */
[----:B---3--:R-:W-:Y:S01]  /*8d2d0*/  IMAD.X R5, R26, 0x1, R8, P1 ;  /* 0x000000011a057824 */ /* 0x008fe200008e0608 */
[----:B--2---:R-:W-:-:S02]  /*8d2e0*/  IADD3 R2, P4, PT, R25, R0, RZ ;  /* 0x0000000019027210 */ /* 0x004fc40007f9e0ff */
[----:B----4-:R1:W-:Y:S04]  /*8d2f0*/  STL [R1+0x53fc], R28 ;  /* 0x0053fc1c01007387 */ /* 0x0103e80000100800 */
[----:B-1----:R-:W2:Y:S04]  /*8d300*/  LDL.LU R28, [R1+0x2300] ;  /* 0x00230000011c7983 */ /* 0x002ea80000300800 */
[----:B------:R1:W-:Y:S04]  /*8d310*/  STL [R1+0x4000], R2 ;  /* 0x0040000201007387 */ /* 0x0003e80000100800 */
[----:B-1----:R-:W3:Y:S04]  /*8d320*/  LDL.LU.64 R2, [R1+0x5438] ;  /* 0x0054380001027983 */ /* 0x002ee80000300a00 */
[----:B------:R1:W-:Y:S04]  /*8d330*/  STL [R1+0x4014], R5 ;  /* 0x0040140501007387 */ /* 0x0003e80000100800 */
[----:B-1----:R-:W4:Y:S04]  /*8d340*/  LDL.LU.64 R4, [R1+0x5430] ;  /* 0x0054300001047983 */ /* 0x002f280000300a00 */
[----:B------:R-:W-:Y:S04]  /*8d350*/  STL.64 [R1+0x5420], R8 ;  /* 0x0054200801007387 */ /* 0x000fe80000100a00 */
[----:B------:R-:W-:Y:S04]  /*8d360*/  STL [R1+0x5428], R9 ;  /* 0x0054280901007387 */ /* 0x000fe80000100800 */
[----:B------:R1:W-:Y:S04]  /*8d370*/  STL.64 [R1+0x5408], R14 ;  /* 0x0054080e01007387 */ /* 0x0003e80000100a00 */
[----:B-1----:R0:W3:Y:S01]  /*8d380*/  LDL.64 R14, [R1+0x4000] ;  /* 0x00400000010e7983 */ /* 0x0020e20000100a00 */
[----:B------:R-:W-:-:S05]  /*8d390*/  IADD3 R8, P1, PT, R25, R6, RZ ;  /* 0x0000000619087210 */ /* 0x000fca0007f3e0ff */
[C---:B------:R-:W-:Y:S02]  /*8d3a0*/  IMAD.X R9, R26.reuse, 0x1, R7, P1 ;  /* 0x000000011a097824 */ /* 0x040fe400008e0607 */
[----:B----4-:R-:W-:-:S05]  /*8d3b0*/  IMAD.X R25, R26, 0x1, R5, P2 ;  /* 0x000000011a197824 */ /* 0x010fca00010e0605 */
[----:B------:R-:W-:Y:S01]  /*8d3c0*/  STL [R1+0x400c], R25 ;  /* 0x00400c1901007387 */ /* 0x000fe20000100800 */
[----:B---3--:R-:W-:-:S05]  /*8d3d0*/  IMAD.X R15, R26, 0x1, R3, P4 ;  /* 0x000000011a0f7824 */ /* 0x008fca00020e0603 */
[----:B------:R-:W-:Y:S04]  /*8d3e0*/  STL [R1+0x4004], R15 ;  /* 0x0040040f01007387 */ /* 0x000fe80000100800 */
[----:B------:R-:W-:Y:S04]  /*8d3f0*/  STL.64 [R1+0x5400], R2 ;  /* 0x0054000201007387 */ /* 0x000fe80000100a00 */
[----:B------:R-:W3:Y:S04]  /*8d400*/  LDL.LU R26, [R1+0x542c] ;  /* 0x00542c00011a7983 */ /* 0x000ee80000300800 */
[----:B------:R1:W-:Y:S04]  /*8d410*/  STL.64 [R1+0x3ff8], R8 ;  /* 0x003ff80801007387 */ /* 0x0003e80000100a00 */
[----:B-1----:R0:W4:Y:S01]  /*8d420*/  LDL.LU R9, [R1+0x5428] ;  /* 0x0054280001097983 */ /* 0x0021220000300800 */
[----:B------:R-:W-:-:S05]  /*8d430*/  IADD3 R8, P1, PT, R11, R0, RZ ;  /* 0x000000000b087210 */ /* 0x000fca0007f3e0ff */
[----:B------:R4:W-:Y:S04]  /*8d440*/  STL [R1+0x3fe0], R8 ;  /* 0x003fe00801007387 */ /* 0x0009e80000100800 */
[----:B----4-:R-:W2:Y:S01]  /*8d450*/  LDL.LU.64 R8, [R1+0x5420] ;  /* 0x0054200001087983 */ /* 0x010ea20000300a00 */
[C---:B------:R-:W-:Y:S02]  /*8d460*/  IADD3 R24, P2, PT, R11.reuse, R4, RZ ;  /* 0x000000040b187210 */ /* 0x040fe40007f5e0ff */
[----:B------:R-:W-:-:S03]  /*8d470*/  IADD3 R14, P4, PT, R11, R2, RZ ;  /* 0x000000020b0e7210 */ /* 0x000fc60007f9e0ff */
[----:B--2---:R-:W-:-:S05]  /*8d480*/  IMAD.X R25, R28, 0x1, R8, P2 ;  /* 0x000000011c197824 */ /* 0x004fca00010e0608 */
[----:B------:R1:W-:Y:S04]  /*8d490*/  STL.64 [R1+0x3ff0], R24 ;  /* 0x003ff01801007387 */ /* 0x0003e80000100a00 */
[----:B-1----:R0:W2:Y:S01]  /*8d4a0*/  LDL.LU R25, [R1+0x5418] ;  /* 0x0054180001197983 */ /* 0x0020a20000300800 */
[----:B------:R-:W-:Y:S01]  /*8d4b0*/  IADD3 R24, P2, PT, R11, R6, RZ ;  /* 0x000000060b187210 */ /* 0x000fe20007f5e0ff */
[----:B------:R-:W-:-:S04]  /*8d4c0*/  IMAD.X R15, R28, 0x1, R5, P4 ;  /* 0x000000011c0f7824 */ /* 0x000fc800020e0605 */
[----:B------:R2:W-:Y:S04]  /*8d4d0*/  STL [R1+0x3fd8], R24 ;  /* 0x003fd81801007387 */ /* 0x0005e80000100800 */
[----:B--2---:R-:W2:Y:S04]  /*8d4e0*/  LDL.LU.64 R24, [R1+0x5410] ;  /* 0x0054100001187983 */ /* 0x004ea80000300a00 */
[----:B------:R-:W4:Y:S04]  /*8d4f0*/  LDL.LU R11, [R1+0x22f8] ;  /* 0x0022f800010b7983 */ /* 0x000f280000300800 */
[----:B------:R1:W-:Y:S04]  /*8d500*/  STL.64 [R1+0x3fe8], R14 ;  /* 0x003fe80e01007387 */ /* 0x0003e80000100a00 */
[----:B-1----:R-:W2:Y:S04]  /*8d510*/  LDL.LU.64 R14, [R1+0x5408] ;  /* 0x00540800010e7983 */ /* 0x002ea80000300a00 */
[----:B------:R1:W-:Y:S04]  /*8d520*/  STL.64 [R1+0x53f0], R16 ;  /* 0x0053f01001007387 */ /* 0x0003e80000100a00 */
[----:B-1----:R0:W2:Y:S04]  /*8d530*/  LDL.64 R16, [R1+0x3fe0] ;  /* 0x003fe00001107983 */ /* 0x0020a80000100a00 */
[----:B------:R1:W-:Y:S04]  /*8d540*/  STL [R1+0x53f8], R27 ;  /* 0x0053f81b01007387 */ /* 0x0003e80000100800 */
[----:B-1----:R-:W2:Y:S04]  /*8d550*/  LDL.LU R27, [R1+0x17c] ;  /* 0x00017c00011b7983 */ /* 0x002ea80000300800 */
[----:B----4-:R-:W-:Y:S04]  /*8d560*/  STL.64 [R1+0x53d8], R10 ;  /* 0x0053d80a01007387 */ /* 0x010fe80000100a00 */
[----:B------:R1:W-:Y:S04]  /*8d570*/  STL [R1+0x53e0], R11 ;  /* 0x0053e00b01007387 */ /* 0x0003e80000100800 */
[----:B-1----:R0:W4:Y:S01]  /*8d580*/  LDL.64 R10, [R1+0x3fd8] ;  /* 0x003fd800010a7983 */ /* 0x0021220000100a00 */
[----:B--2---:R-:W-:-:S05]  /*8d590*/  IADD3 R2, P4, PT, R27, R4, RZ ;  /* 0x000000041b027210 */ /* 0x004fca0007f9e0ff */
[----:B------:R1:W-:Y:S04]  /*8d5a0*/  STL [R1+0x3fd0], R2 ;  /* 0x003fd00201007387 */ /* 0x0003e80000100800 */
[----:B-1----:R-:W2:Y:S01]  /*8d5b0*/  LDL.LU.64 R2, [R1+0x5400] ;  /* 0x0054000001027983 */ /* 0x002ea20000300a00 */
[C---:B----4-:R-:W-:Y:S02]  /*8d5c0*/  IMAD.X R11, R28.reuse, 0x1, R7, P2 ;  /* 0x000000011c0b7824 */ /* 0x050fe400010e0607 */
[----:B--2---:R-:W-:-:S05]  /*8d5d0*/  IMAD.X R17, R28, 0x1, R3, P1 ;  /* 0x000000011c117824 */ /* 0x004fca00008e0603 */
[----:B------:R-:W-:Y:S04]  /*8d5e0*/  STL [R1+0x3fe4], R17 ;  /* 0x003fe41101007387 */ /* 0x000fe80000100800 */
[----:B------:R-:W-:Y:S04]  /*8d5f0*/  STL.64 [R1+0x53e8], R2 ;  /* 0x0053e80201007387 */ /* 0x000fe80000100a00 */
[----:B------:R-:W2:Y:S04]  /*8d600*/  LDL.LU R28, [R1+0x53fc] ;  /* 0x0053fc00011c7983 */ /* 0x000ea80000300800 */
[----:B------:R-:W-:Y:S04]  /*8d610*/  STL [R1+0x3fdc], R11 ;  /* 0x003fdc0b01007387 */ /* 0x000fe80000100800 */
[----:B------:R1:W-:Y:S04]  /*8d620*/  STL [R1+0x53c8], R9 ;  /* 0x0053c80901007387 */ /* 0x0003e80000100800 */
[----:B-1----:R-:W4:Y:S04]  /*8d630*/  LDL.LU R9, [R1+0x180] ;  /* 0x0001800001097983 */ /* 0x002f280000300800 */
[----:B------:R1:W-:Y:S04]  /*8d640*/  STL.64 [R1+0x53d0], R14 ;  /* 0x0053d00e01007387 */ /* 0x0003e80000100a00 */
[----:B-1----:R0:W3:Y:S01]  /*8d650*/  LDL.64 R14, [R1+0x3fd0] ;  /* 0x003fd000010e7983 */ /* 0x0020e20000100a00 */
[----:B------:R-:W-:-:S02]  /*8d660*/  IADD3 R16, P1, PT, R27, R2, RZ ;  /* 0x000000021b107210 */ /* 0x000fc40007f3e0ff */
[----:B------:R-:W-:-:S03]  /*8d670*/  IADD3 R10, P2, PT, R27, R0, RZ ;  /* 0x000000001b0a7210 */ /* 0x000fc60007f5e0ff */
[C---:B--2---:R-:W-:Y:S01]  /*8d680*/  IMAD.X R17, R28.reuse, 0x1, R5, P1 ;  /* 0x000000011c117824 */ /* 0x044fe200008e0605 */
[----:B----4-:R-:W-:Y:S01]  /*8d690*/  IADD3 R2, P1, PT, R9, R4, RZ ;  /* 0x0000000409027210 */ /* 0x010fe20007f3e0ff */
[----:B---3--:R-:W-:Y:S01]  /*8d6a0*/  IMAD.X R15, R28, 0x1, R8, P4 ;  /* 0x000000011c0f7824 */ /* 0x008fe200020e0608 */
[----:B------:R-:W-:-:S04]  /*8d6b0*/  IADD3 R14, P4, PT, R27, R6, RZ ;  /* 0x000000061b0e7210 */ /* 0x000fc80007f9e0ff */
[----:B------:R-:W-:Y:S04]  /*8d6c0*/  STL [R1+0x3fd4], R15 ;  /* 0x003fd40f01007387 */ /* 0x000fe80000100800 */
[----:B------:R-:W2:Y:S04]  /*8d6d0*/  LDL.LU R27, [R1+0x53f8] ;  /* 0x0053f800011b7983 */ /* 0x000ea80000300800 */
[----:B------:R1:W-:Y:S04]  /*8d6e0*/  STL.64 [R1+0x3fc8], R16 ;  /* 0x003fc81001007387 */ /* 0x0003e80000100a00 */
[----:B-1----:R-:W3:Y:S04]  /*8d6f0*/  LDL.LU.64 R16, [R1+0x53f0] ;  /* 0x0053f00001107983 */ /* 0x002ee80000300a00 */
[----:B------:R-:W-:Y:S04]  /*8d700*/  STL [R1+0x53b0], R29 ;  /* 0x0053b01d01007387 */ /* 0x000fe80000100800 */
[----:B------:R1:W-:Y:S04]  /*8d710*/  STL [R1+0x3fb0], R2 ;  /* 0x003fb00201007387 */ /* 0x0003e80000100800 */
[----:B-1----:R-:W4:Y:S02]  /*8d720*/  LDL.LU.64 R2, [R1+0x53e8] ;  /* 0x0053e80001027983 */ /* 0x002f240000300a00 */
[----:B----4-:R-:W-:-:S05]  /*8d730*/  IMAD.X R11, R28, 0x1, R3, P2 ;  /* 0x000000011c0b7824 */ /* 0x010fca00010e0603 */
[----:B------:R1:W-:Y:S04]  /*8d740*/  STL.64 [R1+0x3fc0], R10 ;  /* 0x003fc00a01007387 */ /* 0x0003e80000100a00 */
[----:B-1----:R0:W4:Y:S01]  /*8d750*/  LDL.LU R11, [R1+0x53e0] ;  /* 0x0053e000010b7983 */ /* 0x0021220000300800 */
[----:B------:R-:W-:-:S03]  /*8d760*/  IADD3 R10, P2, PT, R9, R2, RZ ;  /* 0x00000002090a7210 */ /* 0x000fc60007f5e0ff */
[----:B---3--:R1:W-:Y:S04]  /*8d770*/  STL.64 [R1+0x53c0], R16 ;  /* 0x0053c01001007387 */ /* 0x0083e80000100a00 */
[----:B-1----:R0:W3:Y:S04]  /*8d780*/  LDL.64 R16, [R1+0x3fb0] ;  /* 0x003fb00001107983 */ /* 0x0020e80000100a00 */
[----:B------:R4:W-:Y:S04]  /*8d790*/  STL [R1+0x3fa8], R10 ;  /* 0x003fa80a01007387 */ /* 0x0009e80000100800 */
[----:B----4-:R-:W3:Y:S01]  /*8d7a0*/  LDL.LU.64 R10, [R1+0x53d8] ;  /* 0x0053d800010a7983 */ /* 0x010ee20000300a00 */
[----:B------:R-:W-:-:S05]  /*8d7b0*/  IMAD.X R15, R28, 0x1, R7, P4 ;  /* 0x000000011c0f7824 */ /* 0x000fca00020e0607 */
[----:B------:R1:W-:Y:S04]  /*8d7c0*/  STL.64 [R1+0x3fb8], R14 ;  /* 0x003fb80e01007387 */ /* 0x0003e80000100a00 */
[----:B-1----:R-:W4:Y:S04]  /*8d7d0*/  LDL.LU.64 R14, [R1+0x53d0] ;  /* 0x0053d000010e7983 */ /* 0x002f280000300a00 */
[----:B------:R1:W-:Y:S01]  /*8d7e0*/  STL.64 [R1+0x53b8], R24 ;  /* 0x0053b81801007387 */ /* 0x0003e20000100a00 */
[----:B------:R-:W-:-:S03]  /*8d7f0*/  IADD3 R28, P4, PT, R9, R0, RZ ;  /* 0x00000000091c7210 */ /* 0x000fc60007f9e0ff */
[----:B-1----:R0:W2:Y:S01]  /*8d800*/  LDL.64 R24, [R1+0x3fa8] ;  /* 0x003fa80001187983 */ /* 0x0020a20000100a00 */
[----:B---3--:R-:W-:Y:S01]  /*8d810*/  IMAD.X R17, R11, 0x1, R8, P1 ;  /* 0x000000010b117824 */ /* 0x008fe200008e0608 */
[----:B------:R-:W-:-:S04]  /*8d820*/  IADD3 R16, P1, PT, R9, R6, RZ ;  /* 0x0000000609107210 */ /* 0x000fc80007f3e0ff */
[----:B------:R1:W-:Y:S04]  /*8d830*/  STL [R1+0x3fb4], R17 ;  /* 0x003fb41101007387 */ /* 0x0003e80000100800 */
[----:B------:R-:W3:Y:S01]  /*8d840*/  LDL.LU R9, [R1+0x53c8] ;  /* 0x0053c80001097983 */ /* 0x000ee20000300800 */
[C---:B------:R-:W-:Y:S02]  /*8d850*/  IMAD.X R29, R11.reuse, 0x1, R3, P4 ;  /* 0x000000010b1d7824 */ /* 0x040fe400020e0603 */
[C---:B-1----:R-:W-:Y:S02]  /*8d860*/  IMAD.X R17, R11.reuse, 0x1, R7, P1 ;  /* 0x000000010b117824 */ /* 0x042fe400008e0607 */
[----:B--2---:R-:W-:Y:S01]  /*8d870*/  IMAD.X R25, R11, 0x1, R5, P2 ;  /* 0x000000010b197824 */ /* 0x004fe200010e0605 */
[----:B------:R-:W-:-:S04]  /*8d880*/  IADD3 R24, P2, PT, R10, R4, RZ ;  /* 0x000000040a187210 */ /* 0x000fc80007f5e0ff */
[----:B------:R-:W-:Y:S04]  /*8d890*/  STL [R1+0x3fac], R25 ;  /* 0x003fac1901007387 */ /* 0x000fe80000100800 */
[----:B----4-:R-:W-:Y:S04]  /*8d8a0*/  STL.64 [R1+0x53a8], R14 ;  /* 0x0053a80e01007387 */ /* 0x010fe80000100a00 */
[----:B------:R1:W-:Y:S04]  /*8d8b0*/  STL.64 [R1+0x3fa0], R28 ;  /* 0x003fa01c01007387 */ /* 0x0003e80000100a00 */
[----:B------:R2:W-:Y:S01]  /*8d8c0*/  STL.64 [R1+0x3f98], R16 ;  /* 0x003f981001007387 */ /* 0x0005e20000100a00 */
[----:B-1----:R-:W-:-:S03]  /*8d8d0*/  IADD3 R28, P4, PT, R10, R2, RZ ;  /* 0x000000020a1c7210 */ /* 0x002fc60007f9e0ff */
[----:B--2---:R-:W2:Y:S01]  /*8d8e0*/  LDL.LU.64 R16, [R1+0x53c0] ;  /* 0x0053c00001107983 */ /* 0x004ea20000300a00 */
[C---:B---3--:R-:W-:Y:S02]  /*8d8f0*/  IMAD.X R25, R9.reuse, 0x1, R8, P2 ;  /* 0x0000000109197824 */ /* 0x048fe400010e0608 */
[----:B------:R-:W-:-:S03]  /*8d900*/  IMAD.X R29, R9, 0x1, R5, P4 ;  /* 0x00000001091d7824 */ /* 0x000fc600020e0605 */
[----:B------:R1:W-:Y:S04]  /*8d910*/  STL.64 [R1+0x3f90], R24 ;  /* 0x003f901801007387 */ /* 0x0003e80000100a00 */
[----:B-1----:R-:W3:Y:S04]  /*8d920*/  LDL.LU.64 R24, [R1+0x53b8] ;  /* 0x0053b80001187983 */ /* 0x002ee80000300a00 */
[----:B------:R1:W-:Y:S04]  /*8d930*/  STL.64 [R1+0x3f88], R28 ;  /* 0x003f881c01007387 */ /* 0x0003e80000100a00 */
[----:B-1----:R-:W4:Y:S01]  /*8d940*/  LDL.LU R29, [R1+0x53b0] ;  /* 0x0053b000011d7983 */ /* 0x002f220000300800 */
[----:B------:R-:W-:-:S02]  /*8d950*/  IADD3 R14, P1, PT, R10, R0, RZ ;  /* 0x000000000a0e7210 */ /* 0x000fc40007f3e0ff */
[----:B------:R-:W-:-:S03]  /*8d960*/  IADD3 R10, P2, PT, R10, R6, RZ ;  /* 0x000000060a0a7210 */ /* 0x000fc60007f5e0ff */
[----:B------:R-:W-:Y:S02]  /*8d970*/  STL [R1+0x3f80], R14 ;  /* 0x003f800e01007387 */ /* 0x000fe40000100800 */
[C---:B------:R-:W-:Y:S02]  /*8d980*/  IMAD.X R11, R9.reuse, 0x1, R7, P2 ;  /* 0x00000001090b7824 */ /* 0x040fe400010e0607 */
[----:B--2---:R1:W-:Y:S02]  /*8d990*/  STL.64 [R1+0x53a0], R16 ;  /* 0x0053a01001007387 */ /* 0x0043e40000100a00 */
[----:B-1----:R-:W-:Y:S02]  /*8d9a0*/  IMAD.MOV.U32 R16, RZ, RZ, R14 ;  /* 0x000000ffff107224 */ /* 0x002fe400078e000e */
[----:B------:R-:W-:Y:S02]  /*8d9b0*/  IMAD.MOV.U32 R17, RZ, RZ, R15 ;  /* 0x000000ffff117224 */ /* 0x000fe400078e000f */
[----:B------:R-:W-:-:S05]  /*8d9c0*/  IMAD.X R17, R9, 0x1, R3, P1 ;  /* 0x0000000109117824 */ /* 0x000fca00008e0603 */
[----:B------:R1:W-:Y:S04]  /*8d9d0*/  STL [R1+0x3f84], R17 ;  /* 0x003f841101007387 */ /* 0x0003e80000100800 */
[----:B------:R2:W-:Y:S01]  /*8d9e0*/  STL.64 [R1+0x3f78], R10 ;  /* 0x003f780a01007387 */ /* 0x0005e20000100a00 */
[C---:B----4-:R-:W-:Y:S02]  /*8d9f0*/  IADD3 R14, P4, PT, R29.reuse, R4, RZ ;  /* 0x000000041d0e7210 */ /* 0x050fe40007f9e0ff */
[----:B------:R-:W-:-:S03]  /*8da00*/  IADD3 R16, P1, PT, R29, R2, RZ ;  /* 0x000000021d107210 */ /* 0x000fc60007f3e0ff */
[C---:B------:R-:W-:Y:S02]  /*8da10*/  IMAD.X R15, R27.reuse, 0x1, R8, P4 ;  /* 0x000000011b0f7824 */ /* 0x040fe400020e0608 */
[----:B-1----:R-:W-:Y:S01]  /*8da20*/  IMAD.X R17, R27, 0x1, R5, P1 ;  /* 0x000000011b117824 */ /* 0x002fe200008e0605 */
[C---:B--2---:R-:W-:Y:S02]  /*8da30*/  IADD3 R10, P2, PT, R29.reuse, R0, RZ ;  /* 0x000000001d0a7210 */ /* 0x044fe40007f5e0ff */
[----:B------:R-:W-:Y:S01]  /*8da40*/  IADD3 R28, P4, PT, R29, R6, RZ ;  /* 0x000000061d1c7210 */ /* 0x000fe20007f9e0ff */
[----:B------:R1:W-:Y:S02]  /*8da50*/  STL.64 [R1+0x3f70], R14 ;  /* 0x003f700e01007387 */ /* 0x0003e40000100a00 */
[C---:B------:R-:W-:Y:S02]  /*8da60*/  IMAD.X R11, R27.reuse, 0x1, R3, P2 ;  /* 0x000000011b0b7824 */ /* 0x040fe400010e0603 */
[----:B------:R-:W-:Y:S01]  /*8da70*/  IMAD.X R29, R27, 0x1, R7, P4 ;  /* 0x000000011b1d7824 */ /* 0x000fe200020e0607 */
[----:B-1----:R-:W2:Y:S04]  /*8da80*/  LDL.LU.64 R14, [R1+0x53a8] ;  /* 0x0053a800010e7983 */ /* 0x002ea80000300a00 */
[----:B------:R1:W-:Y:S04]  /*8da90*/  STL.64 [R1+0x3f68], R16 ;  /* 0x003f681001007387 */ /* 0x0003e80000100a00 */
[----:B------:R-:W-:Y:S04]  /*8daa0*/  STL.64 [R1+0x3f60], R10 ;  /* 0x003f600a01007387 */ /* 0x000fe80000100a00 */
[----:B------:R-:W-:Y:S01]  /*8dab0*/  STL.64 [R1+0x3f58], R28 ;  /* 0x003f581c01007387 */ /* 0x000fe20000100a00 */
[----:B-1----:R-:W-:-:S05]  /*8dac0*/  IADD3 R16, P1, PT, R26, R4, RZ ;  /* 0x000000041a107210 */ /* 0x002fca0007f3e0ff */
[----:B------:R-:W-:-:S05]  /*8dad0*/  IMAD.X R17, R20, 0x1, R8, P1 ;  /* 0x0000000114117824 */ /* 0x000fca00008e0608 */
[----:B------:R1:W-:Y:S04]  /*8dae0*/  STL.64 [R1+0x3f50], R16 ;  /* 0x003f501001007387 */ /* 0x0003e80000100a00 */
[----:B-1----:R-:W4:Y:S01]  /*8daf0*/  LDL.LU.64 R16, [R1+0x53a0] ;  /* 0x0053a00001107983 */ /* 0x002f220000300a00 */
[C---:B------:R-:W-:Y:S02]  /*8db00*/  IADD3 R10, P2, PT, R26.reuse, R2, RZ ;  /* 0x000000021a0a7210 */ /* 0x040fe40007f5e0ff */
[----:B------:R-:W-:-:S03]  /*8db10*/  IADD3 R28, P4, PT, R26, R0, RZ ;  /* 0x000000001a1c7210 */ /* 0x000fc60007f9e0ff */
[C---:B------:R-:W-:Y:S02]  /*8db20*/  IMAD.X R11, R20.reuse, 0x1, R5, P2 ;  /* 0x00000001140b7824 */ /* 0x040fe400010e0605 */
[----:B------:R-:W-:Y:S01]  /*8db30*/  IMAD.X R29, R20, 0x1, R3, P4 ;  /* 0x00000001141d7824 */ /* 0x000fe200020e0603 */
[----:B------:R-:W-:Y:S02]  /*8db40*/  IADD3 R26, P1, PT, R26, R6, RZ ;  /* 0x000000061a1a7210 */ /* 0x000fe40007f3e0ff */
[----:B------:R4:W-:Y:S04]  /*8db50*/  STL.64 [R1+0x3f48], R10 ;  /* 0x003f480a01007387 */ /* 0x0009e80000100a00 */
[----:B------:R1:W-:Y:S01]  /*8db60*/  STL.64 [R1+0x3f40], R28 ;  /* 0x003f401c01007387 */ /* 0x0003e20000100a00 */
[----:B------:R-:W-:-:S05]  /*8db70*/  IMAD.X R27, R20, 0x1, R7, P1 ;  /* 0x00000001141b7824 */ /* 0x000fca00008e0607 */
[----:B------:R0:W-:Y:S01]  /*8db80*/  STL.64 [R1+0x3f38], R26 ;  /* 0x003f381a01007387 */ /* 0x0001e20000100a00 */
[C---:B----4-:R-:W-:Y:S02]  /*8db90*/  IADD3 R10, P2, PT, R16.reuse, R4, RZ ;  /* 0x00000004100a7210 */ /* 0x050fe40007f5e0ff */
[----:B-1----:R-:W-:-:S03]  /*8dba0*/  IADD3 R28, P4, PT, R16, R2, RZ ;  /* 0x00000002101c7210 */ /* 0x002fc60007f9e0ff */
[C---:B---3--:R-:W-:Y:S02]  /*8dbb0*/  IMAD.X R11, R25.reuse, 0x1, R8, P2 ;  /* 0x00000001190b7824 */ /* 0x048fe400010e0608 */
[C---:B------:R-:W-:Y:S01]  /*8dbc0*/  IMAD.X R29, R25.reuse, 0x1, R5, P4 ;  /* 0x00000001191d7824 */ /* 0x040fe200020e0605 */
[C---:B0-----:R-:W-:Y:S02]  /*8dbd0*/  IADD3 R26, P1, PT, R16.reuse, R0, RZ ;  /* 0x00000000101a7210 */ /* 0x041fe40007f3e0ff */
[----:B------:R-:W-:Y:S01]  /*8dbe0*/  IADD3 R16, P2, PT, R16, R6, RZ ;  /* 0x0000000610107210 */ /* 0x000fe20007f5e0ff */
[----:B------:R0:W-:Y:S01]  /*8dbf0*/  STL.64 [R1+0x3f30], R10 ;  /* 0x003f300a01007387 */ /* 0x0001e20000100a00 */
[----:B------:R-:W-:Y:S02]  /*8dc00*/  IMAD.MOV.U32 R20, RZ, RZ, R17 ;  /* 0x000000ffff147224 */ /* 0x000fe400078e0011 */
[C---:B------:R-:W-:Y:S02]  /*8dc10*/  IMAD.X R27, R25.reuse, 0x1, R3, P1 ;  /* 0x00000001191b7824 */ /* 0x040fe400008e0603 */
[----:B------:R-:W-:Y:S01]  /*8dc20*/  IMAD.X R17, R25, 0x1, R7, P2 ;  /* 0x0000000119117824 */ /* 0x000fe200010e0607 */
[----:B0-----:R-:W3:Y:S04]  /*8dc30*/  LDL.LU R11, [R1+0x539c] ;  /* 0x00539c00010b7983 */ /* 0x001ee80000300800 */
[----:B------:R0:W-:Y:S04]  /*8dc40*/  STL.64 [R1+0x3f28], R28 ;  /* 0x003f281c01007387 */ /* 0x0001e80000100a00 */
[----:B------:R-:W-:Y:S04]  /*8dc50*/  STL.64 [R1+0x3f20], R26 ;  /* 0x003f201a01007387 */ /* 0x000fe80000100a00 */
[----:B------:R-:W-:Y:S01]  /*8dc60*/  STL.64 [R1+0x3f18], R16 ;  /* 0x003f181001007387 */ /* 0x000fe20000100a00 */
[----:B0-----:R-:W-:-:S05]  /*8dc70*/  IADD3 R28, P4, PT, R24, R4, RZ ;  /* 0x00000004181c7210 */ /* 0x001fca0007f9e0ff */
[----:B------:R-:W-:-:S05]  /*8dc80*/  IMAD.X R29, R23, 0x1, R8, P4 ;  /* 0x00000001171d7824 */ /* 0x000fca00020e0608 */
[----:B------:R0:W-:Y:S04]  /*8dc90*/  STL.64 [R1+0x3f10], R28 ;  /* 0x003f101c01007387 */ /* 0x0001e80000100a00 */
[----:B0-----:R-:W4:Y:S04]  /*8dca0*/  LDL.LU R28, [R1+0x5398] ;  /* 0x00539800011c7983 */ /* 0x001f280000300800 */
[----:B------:R-:W2:Y:S01]  /*8dcb0*/  LDL R9, [R1+0xd0] ;  /* 0x0000d00001097983 */ /* 0x000ea20000100800 */
[C---:B------:R-:W-:Y:S02]  /*8dcc0*/  IADD3 R26, P1, PT, R24.reuse, R2, RZ ;  /* 0x00000002181a7210 */ /* 0x040fe40007f3e0ff */
[----:B------:R-:W-:-:S03]  /*8dcd0*/  IADD3 R16, P2, PT, R24, R0, RZ ;  /* 0x0000000018107210 */ /* 0x000fc60007f5e0ff */
[C---:B------:R-:W-:Y:S02]  /*8dce0*/  IMAD.X R27, R23.reuse, 0x1, R5, P1 ;  /* 0x00000001171b7824 */ /* 0x040fe400008e0605 */
[C---:B------:R-:W-:Y:S01]  /*8dcf0*/  IMAD.X R17, R23.reuse, 0x1, R3, P2 ;  /* 0x0000000117117824 */ /* 0x040fe200010e0603 */
[----:B------:R-:W-:Y:S02]  /*8dd00*/  IADD3 R24, P4, PT, R24, R6, RZ ;  /* 0x0000000618187210 */ /* 0x000fe40007f9e0ff */
[----:B------:R0:W-:Y:S04]  /*8dd10*/  STL.64 [R1+0x3f08], R26 ;  /* 0x003f081a01007387 */ /* 0x0001e80000100a00 */
[----:B------:R1:W-:Y:S01]  /*8dd20*/  STL.64 [R1+0x3f00], R16 ;  /* 0x003f001001007387 */ /* 0x0003e20000100a00 */
[----:B------:R-:W-:Y:S01]  /*8dd30*/  IMAD.X R25, R23, 0x1, R7, P4 ;  /* 0x0000000117197824 */ /* 0x000fe200020e0607 */
[----:B0-----:R-:W-:-:S02]  /*8dd40*/  IADD3 R26, P1, PT, R21, R4, RZ ;  /* 0x00000004151a7210 */ /* 0x001fc40007f3e0ff */
[----:B-1----:R-:W-:-:S03]  /*8dd50*/  IADD3 R16, P2, PT, R21, R2, RZ ;  /* 0x0000000215107210 */ /* 0x002fc60007f5e0ff */
[C---:B------:R-:W-:Y:S02]  /*8dd60*/  IMAD.X R27, R19.reuse, 0x1, R8, P1 ;  /* 0x00000001131b7824 */ /* 0x040fe400008e0608 */
[----:B------:R-:W-:Y:S01]  /*8dd70*/  IMAD.X R17, R19, 0x1, R5, P2 ;  /* 0x0000000113117824 */ /* 0x000fe200010e0605 */
[----:B------:R-:W-:Y:S04]  /*8dd80*/  STL.64 [R1+0x3ef8], R24 ;  /* 0x003ef81801007387 */ /* 0x000fe80000100a00 */
[----:B------:R0:W-:Y:S04]  /*8dd90*/  STL.64 [R1+0x3ef0], R26 ;  /* 0x003ef01a01007387 */ /* 0x0001e80000100a00 */
[----:B------:R-:W3:Y:S04]  /*8dda0*/  LDL R29, [R1+0xac] ;  /* 0x0000ac00011d7983 */ /* 0x000ee80000100800 */
[----:B------:R1:W-:Y:S01]  /*8ddb0*/  STL.64 [R1+0x3ee8], R16 ;  /* 0x003ee81001007387 */ /* 0x0003e20000100a00 */
[----:B0-----:R-:W-:Y:S01]  /*8ddc0*/  IMAD.MOV.U32 R27, RZ, RZ, R22 ;  /* 0x000000ffff1b7224 */ /* 0x001fe200078e0016 */
[----:B------:R-:W-:-:S02]  /*8ddd0*/  IADD3 R22, P1, PT, R21, R6, RZ ;  /* 0x0000000615167210 */ /* 0x000fc40007f3e0ff */
[----:B------:R-:W-:Y:S02]  /*8dde0*/  IADD3 R24, P4, PT, R21, R0, RZ ;  /* 0x0000000015187210 */ /* 0x000fe40007f9e0ff */
[----:B-1----:R-:W-:Y:S01]  /*8ddf0*/  IADD3 R16, P2, PT, R18, R4, RZ ;  /* 0x0000000412107210 */ /* 0x002fe20007f5e0ff */
[C---:B------:R-:W-:Y:S02]  /*8de00*/  IMAD.X R23, R19.reuse, 0x1, R7, P1 ;  /* 0x0000000113177824 */ /* 0x040fe400008e0607 */
[----:B------:R-:W-:Y:S02]  /*8de10*/  IMAD.X R25, R19, 0x1, R3, P4 ;  /* 0x0000000113197824 */ /* 0x000fe400020e0603 */
[----:B------:R-:W-:Y:S01]  /*8de20*/  IMAD.X R17, R20, 0x1, R8, P2 ;  /* 0x0000000114117824 */ /* 0x000fe200010e0608 */
[----:B------:R0:W-:Y:S04]  /*8de30*/  STL.64 [R1+0x3ed8], R22 ;  /* 0x003ed81601007387 */ /* 0x0001e80000100a00 */
[----:B------:R-:W-:Y:S04]  /*8de40*/  STL.64 [R1+0x3ee0], R24 ;  /* 0x003ee01801007387 */ /* 0x000fe80000100a00 */
[----:B------:R1:W-:Y:S01]  /*8de50*/  STL.64 [R1+0x3ed0], R16 ;  /* 0x003ed01001007387 */ /* 0x0003e20000100a00 */
[----:B0-----:R-:W-:-:S02]  /*8de60*/  IADD3 R22, P1, PT, R18, R2, RZ ;  /* 0x0000000212167210 */ /* 0x001fc40007f3e0ff */
[----:B-1----:R-:W-:-:S03]  /*8de70*/  IADD3 R16, P2, PT, R18, R0, RZ ;  /* 0x0000000012107210 */ /* 0x002fc60007f5e0ff */
[C---:B------:R-:W-:Y:S02]  /*8de80*/  IMAD.X R23, R20.reuse, 0x1, R5, P1 ;  /* 0x0000000114177824 */ /* 0x040fe400008e0605 */
[----:B------:R-:W-:Y:S01]  /*8de90*/  IMAD.X R17, R20, 0x1, R3, P2 ;  /* 0x0000000114117824 */ /* 0x000fe200010e0603 */
[----:B------:R-:W-:-:S04]  /*8dea0*/  IADD3 R18, P1, PT, R18, R6, RZ ;  /* 0x0000000612127210 */ /* 0x000fc80007f3e0ff */
[----:B------:R0:W-:Y:S01]  /*8deb0*/  STL.64 [R1+0x3ec0], R16 ;  /* 0x003ec01001007387 */ /* 0x0001e20000100a00 */
[----:B------:R-:W-:-:S03]  /*8dec0*/  IMAD.X R19, R20, 0x1, R7, P1 ;  /* 0x0000000114137824 */ /* 0x000fc600008e0607 */
[----:B------:R-:W-:Y:S04]  /*8ded0*/  STL.64 [R1+0x3ec8], R22 ;  /* 0x003ec81601007387 */ /* 0x000fe80000100a00 */
[----:B------:R1:W-:Y:S01]  /*8dee0*/  STL.64 [R1+0x3eb8], R18 ;  /* 0x003eb81201007387 */ /* 0x0003e20000100a00 */
[C---:B0-----:R-:W-:Y:S02]  /*8def0*/  IADD3 R16, P2, PT, R13.reuse, R4, RZ ;  /* 0x000000040d107210 */ /* 0x041fe40007f5e0ff */
[----:B-1----:R-:W-:Y:S02]  /*8df00*/  IADD3 R18, P1, PT, R13, R2, RZ ;  /* 0x000000020d127210 */ /* 0x002fe40007f3e0ff */
[----:B--2---:R-:W-:Y:S02]  /*8df10*/  ISETP.LT.AND P4, PT, R9, UR76, !P3 ;  /* 0x0000004c09007c0c */ /* 0x004fe4000df81270 */
[----:B------:R-:W-:-:S02]  /*8df20*/  SHF.R.S32.HI R9, RZ, 0x1f, R13 ;  /* 0x0000001fff097819 */ /* 0x000fc4000001140d */
[----:B------:R-:W-:Y:S01]  /*8df30*/  LOP3.LUT R12, R12, 0xf7ffffff, RZ, 0xc0, !PT ;  /* 0xf7ffffff0c0c7812 */ /* 0x000fe200078ec0ff */
[----:B------:R-:W0:Y:S02]  /*8df40*/  LDCU UR76, c[0x0][0x398] ;  /* 0x00007300ff4c77ac */ /* 0x000e240008000800 */
[C---:B------:R-:W-:Y:S02]  /*8df50*/  IMAD.X R17, R9.reuse, 0x1, R8, P2 ;  /* 0x0000000109117824 */ /* 0x040fe400010e0608 */
[----:B------:R-:W-:-:S03]  /*8df60*/  IMAD.X R19, R9, 0x1, R5, P1 ;  /* 0x0000000109137824 */ /* 0x000fc600008e0605 */
[----:B------:R1:W-:Y:S04]  /*8df70*/  STL.64 [R1+0x3eb0], R16 ;  /* 0x003eb01001007387 */ /* 0x0003e80000100a00 */
[----:B------:R2:W-:Y:S01]  /*8df80*/  STL [R1+0x5388], R0 ;  /* 0x0053880001007387 */ /* 0x0005e20000100800 */
[----:B-1----:R-:W-:-:S03]  /*8df90*/  IADD3 R16, P2, PT, R13, R0, RZ ;  /* 0x000000000d107210 */ /* 0x002fc60007f5e0ff */
[----:B--2---:R-:W2:Y:S04]  /*8dfa0*/  LDL R0, [R1+0xd0] ;  /* 0x0000d00001007983 */ /* 0x004ea80000100800 */
[----:B------:R1:W-:Y:S04]  /*8dfb0*/  STL.64 [R1+0x3ea8], R18 ;  /* 0x003ea81201007387 */ /* 0x0003e80000100a00 */
[----:B------:R0:W-:Y:S01]  /*8dfc0*/  STL [R1+0x538c], R6 ;  /* 0x00538c0601007387 */ /* 0x0001e20000100800 */
[----:B-1----:R-:W-:-:S03]  /*8dfd0*/  IADD3 R18, P1, PT, R13, R6, RZ ;  /* 0x000000060d127210 */ /* 0x002fc60007f3e0ff */
[----:B0-----:R-:W2:Y:S01]  /*8dfe0*/  LDL R6, [R1+0xa4] ;  /* 0x0000a40001067983 */ /* 0x001ea20000100800 */
[----:B------:R-:W-:-:S03]  /*8dff0*/  IMAD.X R17, R9, 0x1, R3, P2 ;  /* 0x0000000109117824 */ /* 0x000fc600010e0603 */
[----:B------:R-:W-:Y:S01]  /*8e000*/  STL [R1+0x5390], R3 ;  /* 0x0053900301007387 */ /* 0x000fe20000100800 */
[----:B------:R-:W-:-:S03]  /*8e010*/  IMAD.X R19, R9, 0x1, R7, P1 ;  /* 0x0000000109137824 */ /* 0x000fc600008e0607 */
[----:B------:R4:W-:Y:S04]  /*8e020*/  STL.64 [R1+0x3ea0], R16 ;  /* 0x003ea01001007387 */ /* 0x0009e80000100a00 */
[----:B------:R0:W-:Y:S04]  /*8e030*/  STL [R1+0x5394], R2 ;  /* 0x0053940201007387 */ /* 0x0001e80000100800 */
[----:B------:R-:W-:Y:S01]  /*8e040*/  STL.64 [R1+0x3e98], R18 ;  /* 0x003e981201007387 */ /* 0x000fe20000100a00 */
[C---:B----4-:R-:W-:Y:S02]  /*8e050*/  IADD3 R16, P2, PT, R28.reuse, R2, RZ ;  /* 0x000000021c107210 */ /* 0x050fe40007f5e0ff */
[----:B0-----:R-:W-:-:S03]  /*8e060*/  IADD3 R2, P1, PT, R28, R4, RZ ;  /* 0x000000041c027210 */ /* 0x001fc60007f3e0ff */
[C---:B---3--:R-:W-:Y:S02]  /*8e070*/  IMAD.X R17, R11.reuse, 0x1, R5, P2 ;  /* 0x000000010b117824 */ /* 0x048fe400010e0605 */
[----:B------:R-:W-:-:S05]  /*8e080*/  IMAD.X R3, R11, 0x1, R8, P1 ;  /* 0x000000010b037824 */ /* 0x000fca00008e0608 */
[----:B------:R0:W-:Y:S04]  /*8e090*/  STL.64 [R1+0x48b8], R2 ;  /* 0x0048b80201007387 */ /* 0x0001e80000100a00 */
[----:B------:R-:W-:Y:S04]  /*8e0a0*/  STL.64 [R1+0x48c0], R16 ;  /* 0x0048c01001007387 */ /* 0x000fe80000100a00 */
[----:B0-----:R-:W3:Y:S01]  /*8e0b0*/  LDL.LU R2, [R1+0x2200] ;  /* 0x0022000001027983 */ /* 0x001ee20000300800 */
[----:B------:R-:W-:Y:S02]  /*8e0c0*/  ISETP.LT.AND P3, PT, R14, UR10, !P3 ;  /* 0x0000000a0e007c0c */ /* 0x000fe4000df61270 */
[----:B------:R-:W-:-:S02]  /*8e0d0*/  @P4 LOP3.LUT R12, R12, 0x8000000, RZ, 0xfc, !PT ;  /* 0x080000000c0c4812 */ /* 0x000fc400078efcff */
[----:B------:R-:W-:Y:S01]  /*8e0e0*/  ISETP.LT.AND P2, PT, R29, UR77, !P0 ;  /* 0x0000004d1d007c0c */ /* 0x000fe2000c741270 */
[----:B------:R-:W-:Y:S01]  /*8e0f0*/  VIADD R9, R15, 0x1a9 ;  /* 0x000001a90f097836 */ /* 0x000fe20000000000 */
[----:B------:R-:W4:Y:S01]  /*8e100*/  LDL.LU R3, [R1+0x21fc] ;  /* 0x0021fc0001037983 */ /* 0x000f220000300800 */
[----:B------:R-:W-:Y:S01]  /*8e110*/  LOP3.LUT R12, R12, 0xfbffffff, RZ, 0xc0, !PT ;  /* 0xfbffffff0c0c7812 */ /* 0x000fe200078ec0ff */
[----:B------:R-:W0:Y:S05]  /*8e120*/  LDCU UR77, c[0x0][0x398] ;  /* 0x00007300ff4d77ac */ /* 0x000e2a0008000800 */
[----:B------:R-:W-:Y:S02]  /*8e130*/  @P3 LOP3.LUT R12, R12, 0x4000000, RZ, 0xfc, !PT ;  /* 0x040000000c0c3812 */ /* 0x000fe400078efcff */
[----:B------:R-:W-:-:S02]  /*8e140*/  ISETP.LT.AND P3, PT, R27, UR12, !P0 ;  /* 0x0000000c1b007c0c */ /* 0x000fc4000c761270 */
[----:B------:R-:W-:-:S11]  /*8e150*/  LOP3.LUT R12, R12, 0xfdffffff, RZ, 0xc0, !PT ;  /* 0xfdffffff0c0c7812 */ /* 0x000fd600078ec0ff */
[----:B------:R-:W-:-:S04]  /*8e160*/  @P3 LOP3.LUT R12, R12, 0x2000000, RZ, 0xfc, !PT ;  /* 0x020000000c0c3812 */ /* 0x000fc800078efcff */
[----:B------:R-:W-:-:S04]  /*8e170*/  LOP3.LUT R12, R12, 0xfeffffff, RZ, 0xc0, !PT ;  /* 0xfeffffff0c0c7812 */ /* 0x000fc800078ec0ff */
[----:B------:R-:W-:-:S04]  /*8e180*/  @P2 LOP3.LUT R12, R12, 0x1000000, RZ, 0xfc, !PT ;  /* 0x010000000c0c2812 */ /* 0x000fc800078efcff */
[----:B------:R-:W-:Y:S02]  /*8e190*/  LOP3.LUT R12, R12, 0xff7fffff, RZ, 0xc0, !PT ;  /* 0xff7fffff0c0c7812 */ /* 0x000fe400078ec0ff */
[----:B--2---:R-:W-:Y:S01]  /*8e1a0*/  ISETP.LT.AND P1, PT, R0, UR58, !P0 ;  /* 0x0000003a00007c0c */ /* 0x004fe2000c721270 */
[----:B------:R-:W1:Y:S01]  /*8e1b0*/  LDCU UR58, c[0x0][0x398] ;  /* 0x00007300ff3a77ac */ /* 0x000e620008000800 */
[----:B------:R-:W-:Y:S01]  /*8e1c0*/  ISETP.LT.AND P0, PT, R6, UR13, !P0 ;  /* 0x0000000d06007c0c */ /* 0x000fe2000c701270 */
[----:B------:R-:W2:Y:S10]  /*8e1d0*/  LDCU.64 UR12, c[0x0][0x398] ;  /* 0x00007300ff0c77ac */ /* 0x000eb40008000a00 */
[----:B------:R-:W-:-:S04]  /*8e1e0*/  @P1 LOP3.LUT R12, R12, 0x800000, RZ, 0xfc, !PT ;  /* 0x008000000c0c1812 */ /* 0x000fc800078efcff */
[----:B------:R-:W-:-:S04]  /*8e1f0*/  LOP3.LUT R12, R12, 0xffbfffff, RZ, 0xc0, !PT ;  /* 0xffbfffff0c0c7812 */ /* 0x000fc800078ec0ff */
[----:B------:R-:W-:Y:S02]  /*8e200*/  @P0 LOP3.LUT R12, R12, 0x400000, RZ, 0xfc, !PT ;  /* 0x004000000c0c0812 */ /* 0x000fe400078efcff */
[----:B------:R-:W-:Y:S02]  /*8e210*/  ISETP.GE.AND P0, PT, R9, UR7, PT ;  /* 0x0000000709007c0c */ /* 0x000fe4000bf06270 */
[----:B------:R-:W-:Y:S01]  /*8e220*/  LOP3.LUT R12, R12, 0xffdfffff, RZ, 0xc0, !PT ;  /* 0xffdfffff0c0c7812 */ /* 0x000fe200078ec0ff */
[----:B------:R-:W-:Y:S01]  /*8e230*/  VIADD R9, R15, 0x1a8 ;  /* 0x000001a80f097836 */ /* 0x000fe20000000000 */
[----:B--2---:R-:W-:Y:S02]  /*8e240*/  ISETP.LT.AND P3, PT, R27, UR12, !P0 ;  /* 0x0000000c1b007c0c */ /* 0x004fe4000c761270 */
[----:B------:R-:W-:Y:S02]  /*8e250*/  ISETP.LT.AND P2, PT, R29, UR74, !P0 ;  /* 0x0000004a1d007c0c */ /* 0x000fe4000c741270 */
[----:B------:R-:W-:Y:S01]  /*8e260*/  ISETP.LT.AND P1, PT, R0, UR75, !P0 ;  /* 0x0000004b00007c0c */ /* 0x000fe2000c721270 */
[----:B------:R-:W2:Y:S08]  /*8e270*/  LDCU.64 UR6, c[0x0][0x398] ;  /* 0x00007300ff0677ac */ /* 0x000eb00008000a00 */
[----:B------:R-:W-:Y:S01]  /*8e280*/  @P3 LOP3.LUT R12, R12, 0x200000, RZ, 0xfc, !PT ;  /* 0x002000000c0c3812 */ /* 0x000fe200078efcff */
[----:B------:R-:W0:Y:S01]  /*8e290*/  LDCU UR75, c[0x0][0x398] ;  /* 0x00007300ff4b77ac */ /* 0x000e220008000800 */
[----:B------:R-:W0:Y:S02]  /*8e2a0*/  LDCU UR74, c[0x0][0x398] ;  /* 0x00007300ff4a77ac */ /* 0x000e240008000800 */
[----:B------:R-:W-:-:S02]  /*8e2b0*/  LOP3.LUT R12, R12, 0xffefffff, RZ, 0xc0, !PT ;  /* 0xffefffff0c0c7812 */ /* 0x000fc400078ec0ff */
[----:B------:R-:W-:Y:S02]  /*8e2c0*/  ISETP.LT.AND P0, PT, R6, UR8, !P0 ;  /* 0x0000000806007c0c */ /* 0x000fe4000c701270 */
[----:B------:R-:W-:-:S04]  /*8e2d0*/  @P2 LOP3.LUT R12, R12, 0x100000, RZ, 0xfc, !PT ;  /* 0x001000000c0c2812 */ /* 0x000fc800078efcff */
[----:B------:R-:W-:-:S04]  /*8e2e0*/  LOP3.LUT R12, R12, 0xfff7ffff, RZ, 0xc0, !PT ;  /* 0xfff7ffff0c0c7812 */ /* 0x000fc800078ec0ff */
[----:B------:R-:W-:-:S04]  /*8e2f0*/  @P1 LOP3.LUT R12, R12, 0x80000, RZ, 0xfc, !PT ;  /* 0x000800000c0c1812 */ /* 0x000fc800078efcff */
[----:B------:R-:W-:-:S04]  /*8e300*/  LOP3.LUT R12, R12, 0xfffbffff, RZ, 0xc0, !PT ;  /* 0xfffbffff0c0c7812 */ /* 0x000fc800078ec0ff */
[----:B------:R-:W-:Y:S02]  /*8e310*/  @P0 LOP3.LUT R12, R12, 0x40000, RZ, 0xfc, !PT ;  /* 0x000400000c0c0812 */ /* 0x000fe400078efcff */
[----:B------:R-:W-:Y:S02]  /*8e320*/  ISETP.GE.AND P0, PT, R9, UR15, PT ;  /* 0x0000000f09007c0c */ /* 0x000fe4000bf06270 */
[----:B------:R-:W-:Y:S02]  /*8e330*/  LOP3.LUT R12, R12, 0xfffdffff, RZ, 0xc0, !PT ;  /* 0xfffdffff0c0c7812 */ /* 0x000fe400078ec0ff */
[----:B------:R-:W-:Y:S02]  /*8e340*/  ISETP.LT.AND P3, PT, R27, UR57, !P0 ;  /* 0x000000391b007c0c */ /* 0x000fe4000c761270 */
[----:B------:R-:W-:Y:S02]  /*8e350*/  ISETP.LT.AND P2, PT, R29, UR71, !P0 ;  /* 0x000000471d007c0c */ /* 0x000fe4000c741270 */
[----:B------:R-:W-:Y:S01]  /*8e360*/  ISETP.LT.AND P1, PT, R0, UR72, !P0 ;  /* 0x0000004800007c0c */ /* 0x000fe2000c721270 */
[----:B------:R-:W-:Y:S01]  /*8e370*/  VIADD R9, R15, 0x1a7 ;  /* 0x000001a70f097836 */ /* 0x000fe20000000000 */
[----:B------:R-:W0:Y:S01]  /*8e380*/  LDCU.64 UR14, c[0x0][0x398] ;  /* 0x00007300ff0e77ac */ /* 0x000e220008000a00 */
[----:B---3--:R-:W-:-:S02]  /*8e390*/  LOP3.LUT R2, R2, 0x7fffffff, RZ, 0xc0, !PT ;  /* 0x7fffffff02027812 */ /* 0x008fc400078ec0ff */
[----:B----4-:R-:W-:Y:S01]  /*8e3a0*/  LOP3.LUT R3, R3, 0x7fffffff, RZ, 0xc0, !PT ;  /* 0x7fffffff03037812 */ /* 0x010fe200078ec0ff */
[----:B------:R-:W3:Y:S03]  /*8e3b0*/  LDCU UR57, c[0x0][0x398] ;  /* 0x00007300ff3977ac */ /* 0x000ee60008000800 */
[----:B------:R-:W-:Y:S01]  /*8e3c0*/  @P3 LOP3.LUT R12, R12, 0x20000, RZ, 0xfc, !PT ;  /* 0x000200000c0c3812 */ /* 0x000fe200078efcff */
[----:B------:R-:W4:Y:S01]  /*8e3d0*/  LDCU UR72, c[0x0][0x398] ;  /* 0x00007300ff4877ac */ /* 0x000f220008000800 */
[----:B------:R-:W0:Y:S02]  /*8e3e0*/  LDCU UR71, c[0x0][0x398] ;  /* 0x00007300ff4777ac */ /* 0x000e240008000800 */
[----:B------:R-:W-:Y:S02]  /*8e3f0*/  LOP3.LUT R12, R12, 0xfffeffff, RZ, 0xc0, !PT ;  /* 0xfffeffff0c0c7812 */ /* 0x000fe400078ec0ff */
[----:B------:R-:W-:Y:S01]  /*8e400*/  ISETP.LT.AND P0, PT, R6, UR73, !P0 ;  /* 0x0000004906007c0c */ /* 0x000fe2000c701270 */
[----:B------:R-:W0:Y:S01]  /*8e410*/  LDCU UR73, c[0x0][0x398] ;  /* 0x00007300ff4977ac */ /* 0x000e220008000800 */
[----:B------:R-:W-:-:S04]  /*8e420*/  @P2 LOP3.LUT R12, R12, 0x10000, RZ, 0xfc, !PT ;  /* 0x000100000c0c2812 */ /* 0x000fc800078efcff */
[----:B------:R-:W-:-:S04]  /*8e430*/  LOP3.LUT R12, R12, 0xffff7fff, RZ, 0xc0, !PT ;  /* 0xffff7fff0c0c7812 */ /* 0x000fc800078ec0ff */
[----:B------:R-:W-:-:S04]  /*8e440*/  @P1 LOP3.LUT R12, R12, 0x8000, RZ, 0xfc, !PT ;  /* 0x000080000c0c1812 */ /* 0x000fc800078efcff */
[----:B------:R-:W-:-:S04]  /*8e450*/  LOP3.LUT R12, R12, 0xffffbfff, RZ, 0xc0, !PT ;  /* 0xffffbfff0c0c7812 */ /* 0x000fc800078ec0ff */
[----:B------:R-:W-:Y:S02]  /*8e460*/  @P0 LOP3.LUT R12, R12, 0x4000, RZ, 0xfc, !PT ;  /* 0x000040000c0c0812 */ /* 0x000fe400078efcff */
[----:B------:R-:W-:Y:S02]  /*8e470*/  ISETP.GE.AND P0, PT, R9, UR11, PT ;  /* 0x0000000b09007c0c */ /* 0x000fe4000bf06270 */
[----:B------:R-:W-:Y:S02]  /*8e480*/  LOP3.LUT R12, R12, 0xffffdfff, RZ, 0xc0, !PT ;  /* 0xffffdfff0c0c7812 */ /* 0x000fe400078ec0ff */
[----:B--2---:R-:W-:Y:S02]  /*8e490*/  ISETP.LT.AND P3, PT, R27, UR6, !P0 ;  /* 0x000000061b007c0c */ /* 0x004fe4000c761270 */
[----:B------:R-:W-:Y:S02]  /*8e4a0*/  ISETP.LT.AND P2, PT, R29, UR70, !P0 ;  /* 0x000000461d007c0c */ /* 0x000fe4000c741270 */
[----:B------:R-:W-:Y:S01]  /*8e4b0*/  ISETP.LT.AND P1, PT, R0, UR69, !P0 ;  /* 0x0000004500007c0c */ /* 0x000fe2000c721270 */
[----:B------:R-:W-:Y:S01]  /*8e4c0*/  VIADD R9, R15, 0x1a6 ;  /* 0x000001a60f097836 */ /* 0x000fe20000000000 */
[----:B------:R-:W2:Y:S07]  /*8e4d0*/  LDCU.64 UR10, c[0x0][0x398] ;  /* 0x00007300ff0a77ac */ /* 0x000eae0008000a00 */
[----:B------:R-:W-:Y:S01]  /*8e4e0*/  @P3 LOP3.LUT R12, R12, 0x2000, RZ, 0xfc, !PT ;  /* 0x000020000c0c3812 */ /* 0x000fe200078efcff */
[----:B------:R-:W1:Y:S01]  /*8e4f0*/  LDCU UR70, c[0x0][0x398] ;  /* 0x00007300ff4677ac */ /* 0x000e620008000800 */
[----:B------:R-:W1:Y:S02]  /*8e500*/  LDCU UR69, c[0x0][0x398] ;  /* 0x00007300ff4577ac */ /* 0x000e640008000800 */
[----:B------:R-:W-:-:S02]  /*8e510*/  LOP3.LUT R12, R12, 0xffffefff, RZ, 0xc0, !PT ;  /* 0xffffefff0c0c7812 */ /* 0x000fc400078ec0ff */
[----:B0-----:R-:W-:Y:S02]  /*8e520*/  ISETP.LT.AND P0, PT, R6, UR14, !P0 ;  /* 0x0000000e06007c0c */ /* 0x001fe4000c701270 */
[----:B------:R-:W-:-:S04]  /*8e530*/  @P2 LOP3.LUT R12, R12, 0x1000, RZ, 0xfc, !PT ;  /* 0x000010000c0c2812 */ /* 0x000fc800078efcff */
[----:B------:R-:W-:-:S04]  /*8e540*/  LOP3.LUT R12, R12, 0xfffff7ff, RZ, 0xc0, !PT ;  /* 0xfffff7ff0c0c7812 */ /* 0x000fc800078ec0ff */
[----:B------:R-:W-:-:S04]  /*8e550*/  @P1 LOP3.LUT R12, R12, 0x800, RZ, 0xfc, !PT ;  /* 0x000008000c0c1812 */ /* 0x000fc800078efcff */
[----:B------:R-:W-:-:S04]  /*8e560*/  LOP3.LUT R12, R12, 0xfffffbff, RZ, 0xc0, !PT ;  /* 0xfffffbff0c0c7812 */ /* 0x000fc800078ec0ff */
[----:B------:R-:W-:Y:S02]  /*8e570*/  @P0 LOP3.LUT R12, R12, 0x400, RZ, 0xfc, !PT ;  /* 0x000004000c0c0812 */ /* 0x000fe400078efcff */
[----:B------:R-:W-:Y:S01]  /*8e580*/  ISETP.GE.AND P0, PT, R9, UR13, PT ;  /* 0x0000000d09007c0c */ /* 0x000fe2000bf06270 */
[----:B------:R-:W0:Y:S03]  /*8e590*/  LDCU.64 UR12, c[0x0][0x398] ;  /* 0x00007300ff0c77ac */ /* 0x000e260008000a00 */
[----:B------:R-:W-:Y:S02]  /*8e5a0*/  ISETP.LT.AND P3, PT, R27, UR53, !P0 ;  /* 0x000000351b007c0c */ /* 0x000fe4000c761270 */
[----:B------:R-:W-:Y:S02]  /*8e5b0*/  ISETP.LT.AND P2, PT, R29, UR54, !P0 ;  /* 0x000000361d007c0c */ /* 0x000fe4000c741270 */
[----:B------:R-:W-:-:S02]  /*8e5c0*/  LOP3.LUT R12, R12, 0xfffffdff, RZ, 0xc0, !PT ;  /* 0xfffffdff0c0c7812 */ /* 0x000fc400078ec0ff */
[----:B------:R-:W-:Y:S01]  /*8e5d0*/  ISETP.LT.AND P1, PT, R0, UR68, !P0 ;  /* 0x0000004400007c0c */ /* 0x000fe2000c721270 */
[----:B------:R-:W-:Y:S01]  /*8e5e0*/  VIADD R9, R15, 0x1a5 ;  /* 0x000001a50f097836 */ /* 0x000fe20000000000 */
[----:B------:R-:W0:Y:S01]  /*8e5f0*/  LDCU UR53, c[0x0][0x398] ;  /* 0x00007300ff3577ac */ /* 0x000e220008000800 */
[----:B------:R-:W0:Y:S04]  /*8e600*/  LDCU UR54, c[0x0][0x398] ;  /* 0x00007300ff3677ac */ /* 0x000e280008000800 */
[----:B------:R-:W-:Y:S01]  /*8e610*/  @P3 LOP3.LUT R12, R12, 0x200, RZ, 0xfc, !PT ;  /* 0x000002000c0c3812 */ /* 0x000fe200078efcff */
[----:B------:R-:W0:Y:S03]  /*8e620*/  LDCU UR68, c[0x0][0x398] ;  /* 0x00007300ff4477ac */ /* 0x000e260008000800 */
[----:B------:R-:W-:-:S02]  /*8e630*/  LOP3.LUT R12, R12, 0xfffffeff, RZ, 0xc0, !PT ;  /* 0xfffffeff0c0c7812 */ /* 0x000fc400078ec0ff */
        /* <DEDUP_REMOVED lines=9> */
[----:B0-----:R-:W-:Y:S02]  /*8e6d0*/  ISETP.LT.AND P3, PT, R27, UR12, !P0 ;  /* 0x0000000c1b007c0c */ /* 0x001fe4000c761270 */
[----:B------:R-:W-:Y:S02]  /*8e6e0*/  ISETP.LT.AND P2, PT, R29, UR45, !P0 ;  /* 0x0000002d1d007c0c */ /* 0x000fe4000c741270 */
[----:B------:R-:W-:Y:S01]  /*8e6f0*/  ISETP.LT.AND P1, PT, R0, UR44, !P0 ;  /* 0x0000002c00007c0c */ /* 0x000fe2000c721270 */
[----:B------:R-:W-:Y:S01]  /*8e700*/  VIADD R9, R15, 0x1a4 ;  /* 0x000001a40f097836 */ /* 0x000fe20000000000 */
[----:B------:R-:W0:Y:S01]  /*8e710*/  LDCU.64 UR8, c[0x0][0x398] ;  /* 0x00007300ff0877ac */ /* 0x000e220008000a00 */
[----:B------:R-:W0:Y:S06]  /*8e720*/  LDCU UR12, c[0x0][0x398] ;  /* 0x00007300ff0c77ac */ /* 0x000e2c0008000800 */
[----:B------:R-:W-:Y:S01]  /*8e730*/  @P3 LOP3.LUT R12, R12, 0x20, RZ, 0xfc, !PT ;  /* 0x000000200c0c3812 */ /* 0x000fe200078efcff */
[----:B------:R-:W0:Y:S01]  /*8e740*/  LDCU UR44, c[0x0][0x398] ;  /* 0x00007300ff2c77ac */ /* 0x000e220008000800 */
[----:B------:R-:W0:Y:S02]  /*8e750*/  LDCU UR45, c[0x0][0x398] ;  /* 0x00007300ff2d77ac */ /* 0x000e240008000800 */
[----:B------:R-:W-:-:S02]  /*8e760*/  LOP3.LUT R12, R12, 0xffffffef, RZ, 0xc0, !PT ;  /* 0xffffffef0c0c7812 */ /* 0x000fc400078ec0ff */
[----:B--2---:R-:W-:Y:S01]  /*8e770*/  ISETP.LT.AND P0, PT, R6, UR10, !P0 ;  /* 0x0000000a06007c0c */ /* 0x004fe2000c701270 */
[----:B------:R-:W2:Y:S01]  /*8e780*/  LDCU UR10, c[0x0][0x398] ;  /* 0x00007300ff0a77ac */ /* 0x000ea20008000800 */
[----:B------:R-:W-:-:S04]  /*8e790*/  @P2 LOP3.LUT R12, R12, 0x10, RZ, 0xfc, !PT ;  /* 0x000000100c0c2812 */ /* 0x000fc800078efcff */
[----:B------:R-:W-:-:S04]  /*8e7a0*/  LOP3.LUT R12, R12, 0xfffffff7, RZ, 0xc0, !PT ;  /* 0xfffffff70c0c7812 */ /* 0x000fc800078ec0ff */
[----:B------:R-:W-:-:S04]  /*8e7b0*/  @P1 LOP3.LUT R12, R12, 0x8, RZ, 0xfc, !PT ;  /* 0x000000080c0c1812 */ /* 0x000fc800078efcff */
[----:B------:R-:W-:-:S04]  /*8e7c0*/  LOP3.LUT R12, R12, 0xfffffffb, RZ, 0xc0, !PT ;  /* 0xfffffffb0c0c7812 */ /* 0x000fc800078ec0ff */
[----:B------:R-:W-:Y:S02]  /*8e7d0*/  @P0 LOP3.LUT R12, R12, 0x4, RZ, 0xfc, !PT ;  /* 0x000000040c0c0812 */ /* 0x000fe400078efcff */
[----:B------:R-:W-:Y:S01]  /*8e7e0*/  ISETP.GE.AND P0, PT, R9, UR7, PT ;  /* 0x0000000709007c0c */ /* 0x000fe2000bf06270 */
[----:B------:R-:W-:Y:S01]  /*8e7f0*/  VIADD R9, R15, 0x1a3 ;  /* 0x000001a30f097836 */ /* 0x000fe20000000000 */
[----:B------:R-:W0:Y:S02]  /*8e800*/  LDCU.64 UR6, c[0x0][0x398] ;  /* 0x00007300ff0677ac */ /* 0x000e240008000a00 */
[----:B------:R-:W-:Y:S02]  /*8e810*/  ISETP.LT.AND P1, PT, R0, UR55, !P0 ;  /* 0x0000003700007c0c */ /* 0x000fe4000c721270 */
[----:B------:R-:W-:Y:S02]  /*8e820*/  ISETP.LT.AND P3, PT, R27, UR52, !P0 ;  /* 0x000000341b007c0c */ /* 0x000fe4000c761270 */
[----:B------:R-:W-:-:S02]  /*8e830*/  ISETP.LT.AND P2, PT, R29, UR66, !P0 ;  /* 0x000000421d007c0c */ /* 0x000fc4000c741270 */
[----:B------:R-:W-:Y:S02]  /*8e840*/  ISETP.LT.AND P0, PT, R6, UR67, !P0 ;  /* 0x0000004306007c0c */ /* 0x000fe4000c701270 */
[----:B------:R-:W-:Y:S01]  /*8e850*/  LOP3.LUT R12, R12, 0xfffffffd, RZ, 0xc0, !PT ;  /* 0xfffffffd0c0c7812 */ /* 0x000fe200078ec0ff */
[----:B------:R-:W0:Y:S01]  /*8e860*/  LDCU UR67, c[0x0][0x398] ;  /* 0x00007300ff4377ac */ /* 0x000e220008000800 */
[----:B------:R-:W0:Y:S01]  /*8e870*/  LDCU UR66, c[0x0][0x398] ;  /* 0x00007300ff4277ac */ /* 0x000e220008000800 */
[----:B------:R-:W0:Y:S01]  /*8e880*/  LDCU UR55, c[0x0][0x398] ;  /* 0x00007300ff3777ac */ /* 0x000e220008000800 */
[----:B------:R-:W1:Y:S01]  /*8e890*/  LDCU UR52, c[0x0][0x398] ;  /* 0x00007300ff3477ac */ /* 0x000e620008000800 */
[----:B------:R-:W-:-:S04]  /*8e8a0*/  @P1 LOP3.LUT R2, R2, 0x80000000, RZ, 0xfc, !PT ;  /* 0x8000000002021812 */ /* 0x000fc800078efcff */
[----:B------:R-:W-:-:S04]  /*8e8b0*/  LOP3.LUT R2, R2, 0xbfffffff, RZ, 0xc0, !PT ;  /* 0xbfffffff02027812 */ /* 0x000fc800078ec0ff */
[----:B------:R-:W-:Y:S02]  /*8e8c0*/  @P0 LOP3.LUT R2, R2, 0x40000000, RZ, 0xfc, !PT ;  /* 0x4000000002020812 */ /* 0x000fe400078efcff */
[----:B------:R-:W-:Y:S02]  /*8e8d0*/  ISETP.GE.AND P0, PT, R9, UR15, PT ;  /* 0x0000000f09007c0c */ /* 0x000fe4000bf06270 */
[----:B------:R-:W-:Y:S02]  /*8e8e0*/  @P3 LOP3.LUT R12, R12, 0x2, RZ, 0xfc, !PT ;  /* 0x000000020c0c3812 */ /* 0x000fe400078efcff */
[----:B------:R-:W-:Y:S02]  /*8e8f0*/  LOP3.LUT R2, R2, 0xdfffffff, RZ, 0xc0, !PT ;  /* 0xdfffffff02027812 */ /* 0x000fe400078ec0ff */
[----:B0-----:R-:W-:Y:S02]  /*8e900*/  ISETP.LT.AND P3, PT, R27, UR8, !P0 ;  /* 0x000000081b007c0c */ /* 0x001fe4000c761270 */
[----:B------:R-:W-:Y:S01]  /*8e910*/  LOP3.LUT R12, R12, 0xfffffffe, RZ, 0xc0, !PT ;  /* 0xfffffffe0c0c7812 */ /* 0x000fe200078ec0ff */
[----:B------:R-:W-:Y:S01]  /*8e920*/  VIADD R9, R15, 0x1a2 ;  /* 0x000001a20f097836 */ /* 0x000fe20000000000 */
[----:B------:R-:W0:Y:S02]  /*8e930*/  LDCU.64 UR14, c[0x0][0x398] ;  /* 0x00007300ff0e77ac */ /* 0x000e240008000a00 */
[----:B------:R-:W-:-:S02]  /*8e940*/  @P2 LOP3.LUT R12, R12, 0x1, RZ, 0xfc, !PT ;  /* 0x000000010c0c2812 */ /* 0x000fc400078efcff */
[----:B------:R-:W-:Y:S02]  /*8e950*/  ISETP.LT.AND P2, PT, R29, UR40, !P0 ;  /* 0x000000281d007c0c */ /* 0x000fe4000c741270 */
[----:B------:R-:W-:-:S03]  /*8e960*/  ISETP.LT.AND P1, PT, R0, UR31, !P0 ;  /* 0x0000001f00007c0c */ /* 0x000fc6000c721270 */
[----:B------:R-:W-:Y:S01]  /*8e970*/  @P3 LOP3.LUT R2, R2, 0x20000000, RZ, 0xfc, !PT ;  /* 0x2000000002023812 */ /* 0x000fe200078efcff */
[----:B------:R-:W-:Y:S01]  /*8e980*/  STL [R1+0x2208], R12 ;  /* 0x0022080c01007387 */ /* 0x000fe20000100800 */
[----:B------:R-:W0:Y:S01]  /*8e990*/  LDCU UR31, c[0x0][0x398] ;  /* 0x00007300ff1f77ac */ /* 0x000e220008000800 */
[----:B------:R-:W0:Y:S01]  /*8e9a0*/  LDCU UR40, c[0x0][0x398] ;  /* 0x00007300ff2877ac */ /* 0x000e220008000800 */
        /* <DEDUP_REMOVED lines=14> */
[----:B------:R-:W0:Y:S01]  /*8ea90*/  LDCU UR65, c[0x0][0x398] ;  /* 0x00007300ff4177ac */ /* 0x000e220008000800 */
[----:B------:R-:W0:Y:S06]  /*8eaa0*/  LDCU UR13, c[0x0][0x398] ;  /* 0x00007300ff0d77ac */ /* 0x000e2c0008000800 */
[----:B------:R-:W-:Y:S01]  /*8eab0*/  @P3 LOP3.LUT R2, R2, 0x2000000, RZ, 0xfc, !PT ;  /* 0x0200000002023812 */ /* 0x000fe200078efcff */
[----:B------:R-:W0:Y:S01]  /*8eac0*/  LDCU UR63, c[0x0][0x398] ;  /* 0x00007300ff3f77ac */ /* 0x000e220008000800 */
[----:B------:R-:W0:Y:S02]  /*8ead0*/  LDCU UR64, c[0x0][0x398] ;  /* 0x00007300ff4077ac */ /* 0x000e240008000800 */
        /* <DEDUP_REMOVED lines=14> */
[----:B------:R-:W0:Y:S07]  /*8ebc0*/  LDCU UR11, c[0x0][0x398] ;  /* 0x00007300ff0b77ac */ /* 0x000e2e0008000800 */
        /* <DEDUP_REMOVED lines=18> */
[----:B------:R-:W0:Y:S05]  /*8ecf0*/  LDCU.64 UR32, c[0x0][0x398] ;  /* 0x00007300ff2077ac */ /* 0x000e2a0008000a00 */
        /* <DEDUP_REMOVED lines=52> */
[----:B------:R-:W1:Y:S07]  /*8f040*/  LDCU UR21, c[0x0][0x398] ;  /* 0x00007300ff1577ac */ /* 0x000e6e0008000800 */
        /* <DEDUP_REMOVED lines=14> */
[----:B------:R-:W-:-:S02]  /*8f130*/  ISETP.LT.AND P2, PT, R29, UR34, !P0 ;  /* 0x000000221d007c0c */ /* 0x000fc4000c741270 */
[----:B------:R-:W-:Y:S01]  /*8f140*/  ISETP.LT.AND P0, PT, R6, UR51, !P0 ;  /* 0x0000003306007c0c */ /* 0x000fe2000c701270 */
[----:B------:R-:W0:Y:S01]  /*8f150*/  LDCU.64 UR34, c[0x0][0x398] ;  /* 0x00007300ff2277ac */ /* 0x000e220008000a00 */
[----:B------:R-:W-:Y:S01]  /*8f160*/  VIADD R9, R15, 0x19b ;  /* 0x0000019b0f097836 */ /* 0x000fe20000000000 */
[----:B------:R-:W0:Y:S01]  /*8f170*/  LDCU.64 UR8, c[0x0][0x398] ;  /* 0x00007300ff0877ac */ /* 0x000e220008000a00 */
[----:B------:R-:W0:Y:S01]  /*8f180*/  LDCU UR51, c[0x0][0x398] ;  /* 0x00007300ff3377ac */ /* 0x000e220008000800 */
[----:B------:R-:W0:Y:S02]  /*8f190*/  LDCU UR30, c[0x0][0x398] ;  /* 0x00007300ff1e77ac */ /* 0x000e240008000800 */
[----:B------:R-:W-:Y:S02]  /*8f1a0*/  @P1 LOP3.LUT R3, R3, 0x80000000, RZ, 0xfc, !PT ;  /* 0x8000000003031812 */ /* 0x000fe400078efcff */
[----:B------:R-:W-:Y:S02]  /*8f1b0*/  @P3 LOP3.LUT R2, R2, 0x2, RZ, 0xfc, !PT ;  /* 0x0000000202023812 */ /* 0x000fe400078efcff */
[----:B------:R-:W-:-:S02]  /*8f1c0*/  LOP3.LUT R3, R3, 0xbfffffff, RZ, 0xc0, !PT ;  /* 0xbfffffff03037812 */ /* 0x000fc400078ec0ff */
[----:B------:R-:W-:Y:S02]  /*8f1d0*/  LOP3.LUT R2, R2, 0xfffffffe, RZ, 0xc0, !PT ;  /* 0xfffffffe02027812 */ /* 0x000fe400078ec0ff */
[----:B------:R-:W-:Y:S02]  /*8f1e0*/  @P0 LOP3.LUT R3, R3, 0x40000000, RZ, 0xfc, !PT ;  /* 0x4000000003030812 */ /* 0x000fe400078efcff */
[----:B------:R-:W-:Y:S02]  /*8f1f0*/  ISETP.GE.AND P0, PT, R9, UR33, PT ;  /* 0x0000002109007c0c */ /* 0x000fe4000bf06270 */
[----:B------:R-:W-:Y:S02]  /*8f200*/  @P2 LOP3.LUT R2, R2, 0x1, RZ, 0xfc, !PT ;  /* 0x0000000102022812 */ /* 0x000fe400078efcff */
[----:B------:R-:W-:Y:S02]  /*8f210*/  LOP3.LUT R3, R3, 0xdfffffff, RZ, 0xc0, !PT ;  /* 0xdfffffff03037812 */ /* 0x000fe400078ec0ff */
[----:B0-----:R-:W-:Y:S01]  /*8f220*/  ISETP.LT.AND P3, PT, R27, UR34, !P0 ;  /* 0x000000221b007c0c */ /* 0x001fe2000c761270 */
[----:B------:R-:W-:Y:S01]  /*8f230*/  VIADD R9, R15, 0x19a ;  /* 0x0000019a0f097836 */ /* 0x000fe20000000000 */
[----:B------:R0:W-:Y:S01]  /*8f240*/  STL [R1+0x2200], R2 ;  /* 0x0022000201007387 */ /* 0x0001e20000100800 */
[----:B------:R-:W-:-:S02]  /*8f250*/  ISETP.LT.AND P2, PT, R29, UR76, !P0 ;  /* 0x0000004c1d007c0c */ /* 0x000fc4000c741270 */
[----:B------:R-:W-:Y:S01]  /*8f260*/  ISETP.LT.AND P1, PT, R0, UR37, !P0 ;  /* 0x0000002500007c0c */ /* 0x000fe2000c721270 */
[----:B------:R-:W1:Y:S01]  /*8f270*/  LDCU.64 UR32, c[0x0][0x398] ;  /* 0x00007300ff2077ac */ /* 0x000e620008000a00 */
[----:B0-----:R-:W2:Y:S06]  /*8f280*/  LDL.LU R2, [R1+0x21f8] ;  /* 0x0021f80001027983 */ /* 0x001eac0000300800 */
        /* <DEDUP_REMOVED lines=17> */
[----:B------:R-:W1:Y:S01]  /*8f3a0*/  LDCU UR67, c[0x0][0x398] ;  /* 0x00007300ff4377ac */ /* 0x000e620008000800 */
[----:B------:R-:W1:Y:S04]  /*8f3b0*/  LDCU UR65, c[0x0][0x398] ;  /* 0x00007300ff4177ac */ /* 0x000e680008000800 */
[----:B------:R-:W-:Y:S01]  /*8f3c0*/  @P3 LOP3.LUT R3, R3, 0x2000000, RZ, 0xfc, !PT ;  /* 0x0200000003033812 */ /* 0x000fe200078efcff */
[----:B------:R-:W1:Y:S03]  /*8f3d0*/  LDCU UR66, c[0x0][0x398] ;  /* 0x00007300ff4277ac */ /* 0x000e660008000800 */
[----:B------:R-:W-:-:S02]  /*8f3e0*/  LOP3.LUT R3, R3, 0xfeffffff, RZ, 0xc0, !PT ;  /* 0xfeffffff03037812 */ /* 0x000fc400078ec0ff */
[----:B0-----:R-:W-:Y:S01]  /*8f3f0*/  ISETP.LT.AND P0, PT, R6, UR76, !P0 ;  /* 0x0000004c06007c0c */ /* 0x001fe2000c701270 */
        /* <DEDUP_REMOVED lines=9> */
[----:B-1----:R-:W-:Y:S02]  /*8f490*/  ISETP.LT.AND P2, PT, R29, UR66, !P0 ;  /* 0x000000421d007c0c */ /* 0x002fe4000c741270 */
[----:B0-----:R-:W-:Y:S01]  /*8f4a0*/  ISETP.LT.AND P1, PT, R0, UR76, !P0 ;  /* 0x0000004c00007c0c */ /* 0x001fe2000c721270 */
[----:B------:R-:W-:Y:S01]  /*8f4b0*/  VIADD R9, R15, 0x198 ;  /* 0x000001980f097836 */ /* 0x000fe20000000000 */
[----:B------:R-:W0:Y:S07]  /*8f4c0*/  LDCU.64 UR14, c[0x0][0x398] ;  /* 0x00007300ff0e77ac */ /* 0x000e2e0008000a00 */
[----:B------:R-:W-:Y:S01]  /*8f4d0*/  @P3 LOP3.LUT R3, R3, 0x200000, RZ, 0xfc, !PT ;  /* 0x0020000003033812 */ /* 0x000fe200078efcff */
[----:B------:R-:W1:Y:S01]  /*8f4e0*/  LDCU UR66, c[0x0][0x398] ;  /* 0x00007300ff4277ac */ /* 0x000e620008000800 */
        /* <DEDUP_REMOVED lines=13> */
[----:B-1----:R-:W-:Y:S01]  /*8f5c0*/  ISETP.LT.AND P1, PT, R0, UR66, !P0 ;  /* 0x0000004200007c0c */ /* 0x002fe2000c721270 */
[----:B------:R-:W1:Y:S01]  /*8f5d0*/  LDCU UR67, c[0x0][0x398] ;  /* 0x00007300ff4377ac */ /* 0x000e620008000800 */
[----:B------:R-:W-:Y:S01]  /*8f5e0*/  VIADD R9, R15, 0x197 ;  /* 0x000001970f097836 */ /* 0x000fe20000000000 */
        /* <DEDUP_REMOVED lines=15> */
[----:B------:R-:W-:Y:S01]  /*8f6e0*/  ISETP.LT.AND P1, PT, R0, UR66, !P0 ;  /* 0x0000004200007c0c */ /* 0x000fe2000c721270 */
[----:B------:R-:W-:Y:S01]  /*8f6f0*/  VIADD R9, R15, 0x196 ;  /* 0x000001960f097836 */ /* 0x000fe20000000000 */
[----:B------:R-:W1:Y:S07]  /*8f700*/  LDCU.64 UR8, c[0x0][0x398] ;  /* 0x00007300ff0877ac */ /* 0x000e6e0008000a00 */
        /* <DEDUP_REMOVED lines=11> */
[----:B------:R-:W1:Y:S03]  /*8f7c0*/  LDCU.64 UR24, c[0x0][0x398] ;  /* 0x00007300ff1877ac */ /* 0x000e660008000a00 */
[----:B0-----:R-:W-:Y:S02]  /*8f7d0*/  ISETP.LT.AND P3, PT, R27, UR67, !P0 ;  /* 0x000000431b007c0c */ /* 0x001fe4000c761270 */
        /* <DEDUP_REMOVED lines=18> */
[----:B-1----:R-:W-:Y:S02]  /*8f900*/  ISETP.LT.AND P3, PT, R27, UR24, !P0 ;  /* 0x000000181b007c0c */ /* 0x002fe4000c761270 */
[----:B------:R-:W-:Y:S02]  /*8f910*/  ISETP.LT.AND P2, PT, R29, UR75, !P0 ;  /* 0x0000004b1d007c0c */ /* 0x000fe4000c741270 */
        /* <DEDUP_REMOVED lines=17> */
[----:B------:R-:W-:-:S02]  /*8fa30*/  ISETP.LT.AND P2, PT, R29, UR67, !P0 ;  /* 0x000000431d007c0c */ /* 0x000fc4000c741270 */
[----:B---3--:R-:W-:Y:S02]  /*8fa40*/  ISETP.LT.AND P0, PT, R6, UR57, !P0 ;  /* 0x0000003906007c0c */ /* 0x008fe4000c701270 */
[----:B------:R-:W-:Y:S01]  /*8fa50*/  LOP3.LUT R3, R3, 0xfffffffd, RZ, 0xc0, !PT ;  /* 0xfffffffd03037812 */ /* 0x000fe200078ec0ff */
[----:B------:R-:W-:Y:S01]  /*8fa60*/  VIADD R9, R15, 0x193 ;  /* 0x000001930f097836 */ /* 0x000fe20000000000 */
[----:B------:R-:W0:Y:S01]  /*8fa70*/  LDCU UR67, c[0x0][0x398] ;  /* 0x00007300ff4377ac */ /* 0x000e220008000800 */
[----:B------:R-:W3:Y:S01]  /*8fa80*/  LDCU UR66, c[0x0][0x398] ;  /* 0x00007300ff4277ac */ /* 0x000ee20008000800 */
[----:B------:R-:W0:Y:S01]  /*8fa90*/  LDCU UR62, c[0x0][0x398] ;  /* 0x00007300ff3e77ac */ /* 0x000e220008000800 */
[----:B------:R-:W0:Y:S01]  /*8faa0*/  LDCU UR57, c[0x0][0x398] ;  /* 0x00007300ff3977ac */ /* 0x000e220008000800 */
[----:B--2---:R-:W-:Y:S02]  /*8fab0*/  LOP3.LUT R2, R2, 0x7fffffff, RZ, 0xc0, !PT ;  /* 0x7fffffff02027812 */ /* 0x004fe400078ec0ff */
[----:B------:R-:W-:-:S02]  /*8fac0*/  @P3 LOP3.LUT R3, R3, 0x2, RZ, 0xfc, !PT ;  /* 0x0000000203033812 */ /* 0x000fc400078efcff */
[----:B------:R-:W-:Y:S02]  /*8fad0*/  @P1 LOP3.LUT R2, R2, 0x80000000, RZ, 0xfc, !PT ;  /* 0x8000000002021812 */ /* 0x000fe400078efcff */
[----:B------:R-:W-:Y:S02]  /*8fae0*/  LOP3.LUT R3, R3, 0xfffffffe, RZ, 0xc0, !PT ;  /* 0xfffffffe03037812 */ /* 0x000fe400078ec0ff */
[----:B------:R-:W-:Y:S02]  /*8faf0*/  LOP3.LUT R2, R2, 0xbfffffff, RZ, 0xc0, !PT ;  /* 0xbfffffff02027812 */ /* 0x000fe400078ec0ff */
[----:B------:R-:W-:Y:S02]  /*8fb00*/  @P2 LOP3.LUT R3, R3, 0x1, RZ, 0xfc, !PT ;  /* 0x0000000103032812 */ /* 0x000fe400078efcff */
[----:B------:R-:W-:Y:S02]  /*8fb10*/  @P0 LOP3.LUT R2, R2, 0x40000000, RZ, 0xfc, !PT ;  /* 0x4000000002020812 */ /* 0x000fe400078efcff */
[----:B------:R-:W-:Y:S01]  /*8fb20*/  ISETP.GE.AND P0, PT, R9, UR15, PT ;  /* 0x0000000f09007c0c */ /* 0x000fe2000bf06270 */
[----:B------:R2:W-:Y:S01]  /*8fb30*/  STL [R1+0x21fc], R3 ;  /* 0x0021fc0301007387 */ /* 0x0005e20000100800 */
[----:B------:R-:W-:-:S02]  /*8fb40*/  LOP3.LUT R2, R2, 0xdfffffff, RZ, 0xc0, !PT ;  /* 0xdfffffff02027812 */ /* 0x000fc400078ec0ff */
[----:B-1----:R-:W-:Y:S02]  /*8fb50*/  ISETP.LT.AND P3, PT, R27, UR34, !P0 ;  /* 0x000000221b007c0c */ /* 0x002fe4000c761270 */
[----:B------:R-:W-:Y:S02]  /*8fb60*/  ISETP.LT.AND P2, PT, R29, UR73, !P0 ;  /* 0x000000491d007c0c */ /* 0x000fe4000c741270 */
[----:B----4-:R-:W-:Y:S01]  /*8fb70*/  ISETP.LT.AND P1, PT, R0, UR72, !P0 ;  /* 0x0000004800007c0c */ /* 0x010fe2000c721270 */
[----:B------:R-:W-:Y:S01]  /*8fb80*/  VIADD R9, R15, 0x192 ;  /* 0x000001920f097836 */ /* 0x000fe20000000000 */
[----:B------:R-:W1:Y:S01]  /*8fb90*/  LDCU.64 UR14, c[0x0][0x398] ;  /* 0x00007300ff0e77ac */ /* 0x000e620008000a00 */
[----:B------:R-:W4:Y:S01]  /*8fba0*/  LDCU UR34, c[0x0][0x398] ;  /* 0x00007300ff2277ac */ /* 0x000f220008000800 */
[----:B--2---:R-:W2:Y:S05]  /*8fbb0*/  LDL.LU R3, [R1+0x21f4] ;  /* 0x0021f40001037983 */ /* 0x004eaa0000300800 */
        /* <DEDUP_REMOVED lines=36> */
[----:B------:R-:W0:Y:S07]  /*8fe00*/  LDCU.64 UR8, c[0x0][0x398] ;  /* 0x00007300ff0877ac */ /* 0x000e2e0008000a00 */
[----:B------:R-:W-:Y:S01]  /*8fe10*/  @P3 LOP3.LUT R2, R2, 0x200000, RZ, 0xfc, !PT ;  /* 0x0020000002023812 */ /* 0x000fe200078efcff */
[----:B------:R-:W0:Y:S03]  /*8fe20*/  LDCU UR68, c[0x0][0x398] ;  /* 0x00007300ff4477ac */ /* 0x000e260008000800 */
[----:B------:R-:W-:-:S02]  /*8fe30*/  LOP3.LUT R2, R2, 0xffefffff, RZ, 0xc0, !PT ;  /* 0xffefffff02027812 */ /* 0x000fc400078ec0ff */
[----:B-1----:R-:W-:Y:S01]  /*8fe40*/  ISETP.LT.AND P0, PT, R6, UR14, !P0 ;  /* 0x0000000e06007c0c */ /* 0x002fe2000c701270 */
[----:B------:R-:W1:Y:S01]  /*8fe50*/  LDCU UR14, c[0x0][0x398] ;  /* 0x00007300ff0e77ac */ /* 0x000e620008000800 */
        /* <DEDUP_REMOVED lines=10> */
[----:B------:R-:W0:Y:S01]  /*8ff00*/  LDCU.64 UR44, c[0x0][0x398] ;  /* 0x00007300ff2c77ac */ /* 0x000e220008000a00 */
[----:B------:R-:W-:Y:S01]  /*8ff10*/  VIADD R9, R15, 0x18f ;  /* 0x0000018f0f097836 */ /* 0x000fe20000000000 */
        /* <DEDUP_REMOVED lines=41> */
[----:B------:R-:W-:-:S04]  /*901b0*/  @P3 LOP3.LUT R2, R2, 0x200, RZ, 0xfc, !PT ;  /* 0x0000020002023812 */ /* 0x000fc800078efcff */
[----:B------:R-:W-:-:S04]  /*901c0*/  LOP3.LUT R2, R2, 0xfffffeff, RZ, 0xc0, !PT ;  /* 0xfffffeff02027812 */ /* 0x000fc800078ec0ff */
        /* <DEDUP_REMOVED lines=33> */
[----:B------:R-:W0:Y:S01]  /*903e0*/  LDCU UR10, c[0x0][0x398] ;  /* 0x00007300ff0a77ac */ /* 0x000e220008000800 */
[----:B--2---:R-:W-:-:S03]  /*903f0*/  LOP3.LUT R3, R3, 0x7fffffff, RZ, 0xc0, !PT ;  /* 0x7fffffff03037812 */ /* 0x004fc600078ec0ff */
[----:B------:R-:W-:Y:S02]  /*90400*/  @P3 LOP3.LUT R2, R2, 0x2, RZ, 0xfc, !PT ;  /* 0x0000000202023812 */ /* 0x000fe400078efcff */
[----:B------:R-:W-:Y:S02]  /*90410*/  @P1 LOP3.LUT R3, R3, 0x80000000, RZ, 0xfc, !PT ;  /* 0x8000000003031812 */ /* 0x000fe400078efcff */
[----:B------:R-:W-:Y:S02]  /*90420*/  LOP3.LUT R2, R2, 0xfffffffe, RZ, 0xc0, !PT ;  /* 0xfffffffe02027812 */ /* 0x000fe400078ec0ff */
[----:B------:R-:W-:Y:S02]  /*90430*/  LOP3.LUT R3, R3, 0xbfffffff, RZ, 0xc0, !PT ;  /* 0xbfffffff03037812 */ /* 0x000fe400078ec0ff */
[----:B------:R-:W-:Y:S02]  /*90440*/  @P2 LOP3.LUT R2, R2, 0x1, RZ, 0xfc, !PT ;  /* 0x0000000102022812 */ /* 0x000fe400078efcff */
[----:B------:R-:W-:-:S02]  /*90450*/  @P0 LOP3.LUT R3, R3, 0x40000000, RZ, 0xfc, !PT ;  /* 0x4000000003030812 */ /* 0x000fc400078efcff */
[----:B------:R-:W-:Y:S01]  /*90460*/  ISETP.GE.AND P0, PT, R9, UR9, PT ;  /* 0x0000000909007c0c */ /* 0x000fe2000bf06270 */
[----:B------:R2:W-:Y:S01]  /*90470*/  STL [R1+0x21f8], R2 ;  /* 0x0021f80201007387 */ /* 0x0005e20000100800 */
[----:B------:R-:W-:Y:S02]  /*90480*/  LOP3.LUT R3, R3, 0xdfffffff, RZ, 0xc0, !PT ;  /* 0xdfffffff03037812 */ /* 0x000fe400078ec0ff */
[----:B0-----:R-:W-:Y:S02]  /*90490*/  ISETP.LT.AND P3, PT, R27, UR46, !P0 ;  /* 0x0000002e1b007c0c */ /* 0x001fe4000c761270 */
[----:B------:R-:W-:Y:S02]  /*904a0*/  ISETP.LT.AND P2, PT, R29, UR6, !P0 ;  /* 0x000000061d007c0c */ /* 0x000fe4000c741270 */
[----:B------:R-:W-:Y:S01]  /*904b0*/  ISETP.LT.AND P1, PT, R0, UR7, !P0 ;  /* 0x0000000700007c0c */ /* 0x000fe2000c721270 */
[----:B------:R-:W-:Y:S01]  /*904c0*/  VIADD R9, R15, 0x18a ;  /* 0x0000018a0f097836 */ /* 0x000fe20000000000 */
[----:B------:R-:W0:Y:S01]  /*904d0*/  LDCU UR9, c[0x0][0x398] ;  /* 0x00007300ff0977ac */ /* 0x000e220008000800 */
[----:B--2---:R-:W2:Y:S06]  /*904e0*/  LDL.LU R2, [R1+0x21f0] ;  /* 0x0021f00001027983 */ /* 0x004eac0000300800 */
        /* <DEDUP_REMOVED lines=19> */
[----:B------:R-:W-:-:S04]  /*90620*/  @P3 LOP3.LUT R3, R3, 0x2000000, RZ, 0xfc, !PT ;  /* 0x0200000003033812 */ /* 0x000fc800078efcff */
[----:B------:R-:W-:Y:S02]  /*90630*/  LOP3.LUT R3, R3, 0xfeffffff, RZ, 0xc0, !PT ;  /* 0xfeffffff03037812 */ /* 0x000fe400078ec0ff */
[----:B------:R-:W-:Y:S01]  /*90640*/  ISETP.LT.AND P0, PT, R6, UR49, !P0 ;  /* 0x0000003106007c0c */ /* 0x000fe2000c701270 */
[----:B------:R-:W0:Y:S01]  /*90650*/  LDCU.64 UR48, c[0x0][0x398] ;  /* 0x00007300ff3077ac */ /* 0x000e220008000a00 */
        /* <DEDUP_REMOVED lines=79> */
[----:B------:R-:W-:-:S04]  /*90b50*/  ISETP.GE.AND P0, PT, R9, UR49, PT ;  /* 0x0000003109007c0c */ /* 0x000fc8000bf06270 */
[----:B0-----:R-:W-:Y:S02]  /*90b60*/  ISETP.LT.AND P3, PT, R27, UR44, !P0 ;  /* 0x0000002c1b007c0c */ /* 0x001fe4000c761270 */
[----:B------:R-:W-:Y:S02]  /*90b70*/  ISETP.LT.AND P2, PT, R29, UR65, !P0 ;  /* 0x000000411d007c0c */ /* 0x000fe4000c741270 */
[----:B------:R-:W-:Y:S02]  /*90b80*/  LOP3.LUT R3, R3, 0xffffffdf, RZ, 0xc0, !PT ;  /* 0xffffffdf03037812 */ /* 0x000fe400078ec0ff */
        /* <DEDUP_REMOVED lines=15> */
[----:B------:R-:W-:Y:S02]  /*90c80*/  ISETP.LT.AND P1, PT, R0, UR48, !P0 ;  /* 0x0000003000007c0c */ /* 0x000fe4000c721270 */
[----:B------:R-:W-:Y:S02]  /*90c90*/  ISETP.LT.AND P3, PT, R27, UR63, !P0 ;  /* 0x0000003f1b007c0c */ /* 0x000fe4000c761270 */
[----:B------:R-:W-:Y:S02]  /*90ca0*/  ISETP.LT.AND P2, PT, R29, UR50, !P0 ;  /* 0x000000321d007c0c */ /* 0x000fe4000c741270 */
[----:B------:R-:W-:Y:S01]  /*90cb0*/  ISETP.LT.AND P0, PT, R6, UR76, !P0 ;  /* 0x0000004c06007c0c */ /* 0x000fe2000c701270 */
[----:B------:R-:W0:Y:S01]  /*90cc0*/  LDCU.64 UR48, c[0x0][0x398] ;  /* 0x00007300ff3077ac */ /* 0x000e220008000a00 */
[----:B------:R-:W-:Y:S02]  /*90cd0*/  LOP3.LUT R3, R3, 0xfffffffd, RZ, 0xc0, !PT ;  /* 0xfffffffd03037812 */ /* 0x000fe400078ec0ff */
[----:B--2---:R-:W-:-:S05]  /*90ce0*/  LOP3.LUT R2, R2, 0x7fffffff, RZ, 0xc0, !PT ;  /* 0x7fffffff02027812 */ /* 0x004fca00078ec0ff */
[----:B------:R-:W-:Y:S01]  /*90cf0*/  @P3 LOP3.LUT R3, R3, 0x2, RZ, 0xfc, !PT ;  /* 0x0000000203033812 */ /* 0x000fe200078efcff */
[----:B------:R-:W-:Y:S01]  /*90d00*/  VIADD R9, R15, 0x183 ;  /* 0x000001830f097836 */ /* 0x000fe20000000000 */
[----:B------:R-:W2:Y:S01]  /*90d10*/  LDCU UR63, c[0x0][0x398] ;  /* 0x00007300ff3f77ac */ /* 0x000ea20008000800 */
[----:B------:R-:W-:Y:S02]  /*90d20*/  @P1 LOP3.LUT R2, R2, 0x80000000, RZ, 0xfc, !PT ;  /* 0x8000000002021812 */ /* 0x000fe400078efcff */
[----:B------:R-:W-:Y:S01]  /*90d30*/  LOP3.LUT R3, R3, 0xfffffffe, RZ, 0xc0, !PT ;  /* 0xfffffffe03037812 */ /* 0x000fe200078ec0ff */
[----:B------:R-:W1:Y:S01]  /*90d40*/  LDCU.64 UR50, c[0x0][0x398] ;  /* 0x00007300ff3277ac */ /* 0x000e620008000a00 */
[----:B------:R-:W1:Y:S01]  /*90d50*/  LDCU UR76, c[0x0][0x398] ;  /* 0x00007300ff4c77ac */ /* 0x000e620008000800 */
[----:B------:R-:W-:Y:S02]  /*90d60*/  LOP3.LUT R2, R2, 0xbfffffff, RZ, 0xc0, !PT ;  /* 0xbfffffff02027812 */ /* 0x000fe400078ec0ff */
[----:B------:R-:W-:-:S02]  /*90d70*/  @P2 LOP3.LUT R3, R3, 0x1, RZ, 0xfc, !PT ;  /* 0x0000000103032812 */ /* 0x000fc400078efcff */
[----:B------:R-:W-:Y:S02]  /*90d80*/  @P0 LOP3.LUT R2, R2, 0x40000000, RZ, 0xfc, !PT ;  /* 0x4000000002020812 */ /* 0x000fe400078efcff */
[----:B------:R-:W-:Y:S01]  /*90d90*/  ISETP.GE.AND P0, PT, R9, UR47, PT ;  /* 0x0000002f09007c0c */ /* 0x000fe2000bf06270 */
[----:B------:R1:W-:Y:S01]  /*90da0*/  STL [R1+0x21f4], R3 ;  /* 0x0021f40301007387 */ /* 0x0003e20000100800 */
[----:B------:R-:W-:Y:S02]  /*90db0*/  LOP3.LUT R2, R2, 0xdfffffff, RZ, 0xc0, !PT ;  /* 0xdfffffff02027812 */ /* 0x000fe400078ec0ff */
[----:B0-----:R-:W-:Y:S02]  /*90dc0*/  ISETP.LT.AND P3, PT, R27, UR48, !P0 ;  /* 0x000000301b007c0c */ /* 0x001fe4000c761270 */
[----:B------:R-:W-:Y:S01]  /*90dd0*/  ISETP.LT.AND P2, PT, R29, UR61, !P0 ;  /* 0x0000003d1d007c0c */ /* 0x000fe2000c741270 */
[----:B------:R-:W-:Y:S01]  /*90de0*/  VIADD R9, R15, 0x182 ;  /* 0x000001820f097836 */ /* 0x000fe20000000000 */
[----:B------:R-:W0:Y:S01]  /*90df0*/  LDCU UR48, c[0x0][0x398] ;  /* 0x00007300ff3077ac */ /* 0x000e220008000800 */
[----:B--2---:R-:W-:Y:S01]  /*90e00*/  ISETP.LT.AND P1, PT, R0, UR63, !P0 ;  /* 0x0000003f00007c0c */ /* 0x004fe2000c721270 */
[----:B------:R-:W2:Y:S01]  /*90e10*/  LDCU UR63, c[0x0][0x398] ;  /* 0x00007300ff3f77ac */ /* 0x000ea20008000800 */
[----:B------:R-:W0:Y:S01]  /*90e20*/  LDCU UR47, c[0x0][0x398] ;  /* 0x00007300ff2f77ac */ /* 0x000e220008000800 */
[----:B-1----:R-:W4:Y:S05]  /*90e30*/  LDL.LU R3, [R1+0x21ec] ;  /* 0x0021ec0001037983 */ /* 0x002f2a0000300800 */
[----:B------:R-:W-:Y:S01]  /*90e40*/  @P3 LOP3.LUT R2, R2, 0x20000000, RZ, 0xfc, !PT ;  /* 0x2000000002023812 */ /* 0x000fe200078efcff */
[----:B------:R-:W1:Y:S03]  /*90e50*/  LDCU UR61, c[0x0][0x398] ;  /* 0x00007300ff3d77ac */ /* 0x000e660008000800 */
        /* <DEDUP_REMOVED lines=11> */
[----:B------:R-:W-:Y:S02]  /*90f10*/  LOP3.LUT R2, R2, 0xfdffffff, RZ, 0xc0, !PT ;  /* 0xfdffffff02027812 */ /* 0x000fe400078ec0ff */
[----:B--2---:R-:W-:Y:S01]  /*90f20*/  ISETP.LT.AND P1, PT, R0, UR63, !P0 ;  /* 0x0000003f00007c0c */ /* 0x004fe2000c721270 */
[----:B------:R-:W-:Y:S01]  /*90f30*/  VIADD R9, R15, 0x181 ;  /* 0x000001810f097836 */ /* 0x000fe20000000000 */
[----:B------:R-:W2:Y:S01]  /*90f40*/  LDCU UR44, c[0x0][0x398] ;  /* 0x00007300ff2c77ac */ /* 0x000ea20008000800 */
        /* <DEDUP_REMOVED lines=16> */
[----:B------:R-:W2:Y:S01]  /*91050*/  LDCU.64 UR40, c[0x0][0x398] ;  /* 0x00007300ff2877ac */ /* 0x000ea20008000a00 */
[----:B------:R-:W0:Y:S05]  /*91060*/  LDCU UR76, c[0x0][0x398] ;  /* 0x00007300ff4c77ac */ /* 0x000e2a0008000800 */
[----:B------:R-:W-:Y:S01]  /*91070*/  @P3 LOP3.LUT R2, R2, 0x200000, RZ, 0xfc, !PT ;  /* 0x0020000002023812 */ /* 0x000fe200078efcff */
[----:B------:R-:W-:Y:S01]  /*91080*/  VIADD R9, R15, 0x180 ;  /* 0x000001800f097836 */ /* 0x000fe20000000000 */
        /* <DEDUP_REMOVED lines=12> */
[----:B0-----:R-:W-:Y:S02]  /*91150*/  ISETP.LT.AND P2, PT, R29, UR76, !P0 ;  /* 0x0000004c1d007c0c */ /* 0x001fe4000c741270 */
[----:B------:R-:W-:Y:S01]  /*91160*/  ISETP.LT.AND P1, PT, R0, UR44, !P0 ;  /* 0x0000002c00007c0c */ /* 0x000fe2000c721270 */
[----:B------:R-:W-:Y:S01]  /*91170*/  VIADD R9, R15, 0x17f ;  /* 0x0000017f0f097836 */ /* 0x000fe20000000000 */
[----:B------:R-:W0:Y:S07]  /*91180*/  LDCU UR49, c[0x0][0x398] ;  /* 0x00007300ff3177ac */ /* 0x000e2e0008000800 */
[----:B------:R-:W-:Y:S01]  /*91190*/  @P3 LOP3.LUT R2, R2, 0x20000, RZ, 0xfc, !PT ;  /* 0x0002000002023812 */ /* 0x000fe200078efcff */
[----:B------:R-:W2:Y:S01]  /*911a0*/  LDCU UR76, c[0x0][0x398] ;  /* 0x00007300ff4c77ac */ /* 0x000ea20008000800 */
        /* <DEDUP_REMOVED lines=15> */
[----:B------:R-:W0:Y:S01]  /*912a0*/  LDCU UR51, c[0x0][0x398] ;  /* 0x00007300ff3377ac */ /* 0x000e220008000800 */
[----:B------:R-:W2:Y:S06]  /*912b0*/  LDCU UR76, c[0x0][0x398] ;  /* 0x00007300ff4c77ac */ /* 0x000eac0008000800 */
[----:B------:R-:W-:Y:S01]  /*912c0*/  @P3 LOP3.LUT R2, R2, 0x2000, RZ, 0xfc, !PT ;  /* 0x0000200002023812 */ /* 0x000fe200078efcff */
[----:B------:R-:W0:Y:S01]  /*912d0*/  LDCU.64 UR44, c[0x0][0x398] ;  /* 0x00007300ff2c77ac */ /* 0x000e220008000a00 */
        /* <DEDUP_REMOVED lines=16> */
[----:B------:R-:W0:Y:S05]  /*913e0*/  LDCU UR71, c[0x0][0x398] ;  /* 0x00007300ff4777ac */ /* 0x000e2a0008000800 */
[----:B------:R-:W-:Y:S01]  /*913f0*/  @P3 LOP3.LUT R2, R2, 0x200, RZ, 0xfc, !PT ;  /* 0x0000020002023812 */ /* 0x000fe200078efcff */
[----:B------:R-:W0:Y:S03]  /*91400*/  LDCU UR67, c[0x0][0x398] ;  /* 0x00007300ff4377ac */ /* 0x000e260008000800 */
[----:B------:R-:W-:-:S02]  /*91410*/  LOP3.LUT R2, R2, 0xfffffeff, RZ, 0xc0, !PT ;  /* 0xfffffeff02027812 */ /* 0x000fc400078ec0ff */
[----:B---3--:R-:W-:Y:S01]  /*91420*/  ISETP.LT.AND P0, PT, R6, UR66, !P0 ;  /* 0x0000004206007c0c */ /* 0x008fe2000c701270 */
[----:B------:R-:W3:Y:S01]  /*91430*/  LDCU UR66, c[0x0][0x398] ;  /* 0x00007300ff4277ac */ /* 0x000ee20008000800 */
[----:B------:R-:W-:-:S04]  /*91440*/  @P2 LOP3.LUT R2, R2, 0x100, RZ, 0xfc, !PT ;  /* 0x0000010002022812 */ /* 0x000fc800078efcff */
[----:B------:R-:W-:-:S04]  /*91450*/  LOP3.LUT R2, R2, 0xffffff7f, RZ, 0xc0, !PT ;  /* 0xffffff7f02027812 */ /* 0x000fc800078ec0ff */
[----:B------:R-:W-:-:S04]  /*91460*/  @P1 LOP3.LUT R2, R2, 0x80, RZ, 0xfc, !PT ;  /* 0x0000008002021812 */ /* 0x000fc800078efcff */
[----:B------:R-:W-:-:S04]  /*91470*/  LOP3.LUT R2, R2, 0xffffffbf, RZ, 0xc0, !PT ;  /* 0xffffffbf02027812 */ /* 0x000fc800078ec0ff */
[----:B------:R-:W-:Y:S02]  /*91480*/  @P0 LOP3.LUT R2, R2, 0x40, RZ, 0xfc, !PT ;  /* 0x0000004002020812 */ /* 0x000fe400078efcff */
[----:B------:R-:W-:Y:S01]  /*91490*/  ISETP.GE.AND P0, PT, R9, UR45, PT ;  /* 0x0000002d09007c0c */ /* 0x000fe2000bf06270 */
[----:B------:R-:W0:Y:S03]  /*914a0*/  LDCU.64 UR44, c[0x0][0x398] ;  /* 0x00007300ff2c77ac */ /* 0x000e260008000a00 */
[----:B-1----:R-:W-:Y:S02]  /*914b0*/  ISETP.LT.AND P3, PT, R27, UR40, !P0 ;  /* 0x000000281b007c0c */ /* 0x002fe4000c761270 */
[----:B------:R-:W-:Y:S02]  /*914c0*/  ISETP.LT.AND P2, PT, R29, UR70, !P0 ;  /* 0x000000461d007c0c */ /* 0x000fe4000c741270 */
[----:B------:R-:W-:-:S02]  /*914d0*/  LOP3.LUT R2, R2, 0xffffffdf, RZ, 0xc0, !PT ;  /* 0xffffffdf02027812 */ /* 0x000fc400078ec0ff */
[----:B------:R-:W-:Y:S01]  /*914e0*/  ISETP.LT.AND P1, PT, R0, UR69, !P0 ;  /* 0x0000004500007c0c */ /* 0x000fe2000c721270 */
[----:B------:R-:W-:Y:S01]  /*914f0*/  VIADD R9, R15, 0x17c ;  /* 0x0000017c0f097836 */ /* 0x000fe20000000000 */
[----:B------:R-:W1:Y:S05]  /*91500*/  LDCU UR70, c[0x0][0x398] ;  /* 0x00007300ff4677ac */ /* 0x000e6a0008000800 */
        /* <DEDUP_REMOVED lines=13> */
[----:B0-----:R-:W-:Y:S02]  /*915e0*/  ISETP.LT.AND P3, PT, R27, UR44, !P0 ;  /* 0x0000002c1b007c0c */ /* 0x001fe4000c761270 */
[----:B------:R-:W-:-:S02]  /*915f0*/  ISETP.LT.AND P2, PT, R29, UR62, !P0 ;  /* 0x0000003e1d007c0c */ /* 0x000fc4000c741270 */
[----:B----4-:R-:W-:Y:S01]  /*91600*/  ISETP.LT.AND P0, PT, R6, UR34, !P0 ;  /* 0x0000002206007c0c */ /* 0x010fe2000c701270 */
[----:B------:R-:W0:Y:S01]  /*91610*/  LDCU.64 UR34, c[0x0][0x398] ;  /* 0x00007300ff2277ac */ /* 0x000e220008000a00 */
[----:B------:R-:W-:Y:S01]  /*91620*/  VIADD R9, R15, 0x17b ;  /* 0x0000017b0f097836 */ /* 0x000fe20000000000 */
[----:B------:R-:W4:Y:S01]  /*91630*/  LDCU.64 UR40, c[0x0][0x398] ;  /* 0x00007300ff2877ac */ /* 0x000f220008000a00 */
[----:B------:R-:W0:Y:S01]  /*91640*/  LDCU UR44, c[0x0][0x398] ;  /* 0x00007300ff2c77ac */ /* 0x000e220008000800 */
[----:B------:R-:W0:Y:S01]  /*91650*/  LDCU UR62, c[0x0][0x398] ;  /* 0x00007300ff3e77ac */ /* 0x000e220008000800 */
[----:B------:R-:W-:-:S03]  /*91660*/  LOP3.LUT R3, R3, 0x7fffffff, RZ, 0xc0, !PT ;  /* 0x7fffffff03037812 */ /* 0x000fc600078ec0ff */
[----:B------:R-:W-:Y:S02]  /*91670*/  @P3 LOP3.LUT R2, R2, 0x2, RZ, 0xfc, !PT ;  /* 0x0000000202023812 */ /* 0x000fe400078efcff */
[----:B------:R-:W-:Y:S02]  /*91680*/  @P1 LOP3.LUT R3, R3, 0x80000000, RZ, 0xfc, !PT ;  /* 0x8000000003031812 */ /* 0x000fe400078efcff */
[----:B------:R-:W-:Y:S02]  /*91690*/  LOP3.LUT R2, R2, 0xfffffffe, RZ, 0xc0, !PT ;  /* 0xfffffffe02027812 */ /* 0x000fe400078ec0ff */
[----:B------:R-:W-:Y:S02]  /*916a0*/  LOP3.LUT R3, R3, 0xbfffffff, RZ, 0xc0, !PT ;  /* 0xbfffffff03037812 */ /* 0x000fe400078ec0ff */
[----:B------:R-:W-:Y:S02]  /*916b0*/  @P2 LOP3.LUT R2, R2, 0x1, RZ, 0xfc, !PT ;  /* 0x0000000102022812 */ /* 0x000fe400078efcff */
[----:B------:R-:W-:-:S02]  /*916c0*/  @P0 LOP3.LUT R3, R3, 0x40000000, RZ, 0xfc, !PT ;  /* 0x4000000003030812 */ /* 0x000fc400078efcff */
[----:B------:R-:W-:Y:S01]  /*916d0*/  ISETP.GE.AND P0, PT, R9, UR45, PT ;  /* 0x0000002d09007c0c */ /* 0x000fe2000bf06270 */
[----:B------:R1:W-:Y:S03]  /*916e0*/  STL [R1+0x21f0], R2 ;  /* 0x0021f00201007387 */ /* 0x0003e60000100800 */
[----:B0-----:R-:W-:Y:S02]  /*916f0*/  ISETP.LT.AND P3, PT, R27, UR34, !P0 ;  /* 0x000000221b007c0c */ /* 0x001fe4000c761270 */
[----:B------:R-:W-:Y:S02]  /*91700*/  ISETP.LT.AND P2, PT, R29, UR33, !P0 ;  /* 0x000000211d007c0c */ /* 0x000fe4000c741270 */
[----:B------:R-:W-:Y:S02]  /*91710*/  LOP3.LUT R3, R3, 0xdfffffff, RZ, 0xc0, !PT ;  /* 0xdfffffff03037812 */ /* 0x000fe400078ec0ff */
[----:B------:R-:W-:Y:S01]  /*91720*/  ISETP.LT.AND P1, PT, R0, UR32, !P0 ;  /* 0x0000002000007c0c */ /* 0x000fe2000c721270 */
[----:B------:R-:W-:Y:S01]  /*91730*/  VIADD R9, R15, 0x17a ;  /* 0x0000017a0f097836 */ /* 0x000fe20000000000 */
[----:B------:R-:W0:Y:S01]  /*91740*/  LDCU UR34, c[0x0][0x398] ;  /* 0x00007300ff2277ac */ /* 0x000e220008000800 */
[----:B-1----:R-:W2:Y:S04]  /*91750*/  LDL.LU R2, [R1+0x21e8] ;  /* 0x0021e80001027983 */ /* 0x002ea80000300800 */
[----:B------:R-:W-:Y:S01]  /*91760*/  @P3 LOP3.LUT R3, R3, 0x20000000, RZ, 0xfc, !PT ;  /* 0x2000000003033812 */ /* 0x000fe200078efcff */
[----:B------:R-:W1:Y:S03]  /*91770*/  LDCU.64 UR32, c[0x0][0x398] ;  /* 0x00007300ff2077ac */ /* 0x000e660008000a00 */
        /* <DEDUP_REMOVED lines=13> */
[----:B------:R-:W1:Y:S01]  /*91850*/  LDCU UR32, c[0x0][0x398] ;  /* 0x00007300ff2077ac */ /* 0x000e620008000800 */
[----:B------:R-:W0:Y:S06]  /*91860*/  LDCU UR35, c[0x0][0x398] ;  /* 0x00007300ff2377ac */ /* 0x000e2c0008000800 */
[----:B------:R-:W-:Y:S01]  /*91870*/  @P3 LOP3.LUT R3, R3, 0x2000000, RZ, 0xfc, !PT ;  /* 0x0200000003033812 */ /* 0x000fe200078efcff */
[----:B------:R-:W0:Y:S03]  /*91880*/  LDCU.64 UR16, c[0x0][0x398] ;  /* 0x00007300ff1077ac */ /* 0x000e260008000a00 */
        /* <DEDUP_REMOVED lines=11> */
[----:B------:R-:W-:-:S02]  /*91940*/  ISETP.LT.AND P1, PT, R0, UR13, !P0 ;  /* 0x0000000d00007c0c */ /* 0x000fc4000c721270 */
[----:B------:R-:W-:Y:S01]  /*91950*/  ISETP.LT.AND P0, PT, R6, UR12, !P0 ;  /* 0x0000000c06007c0c */ /* 0x000fe2000c701270 */
[----:B------:R-:W0:Y:S01]  /*91960*/  LDCU.64 UR12, c[0x0][0x398] ;  /* 0x00007300ff0c77ac */ /* 0x000e220008000a00 */
[----:B------:R-:W-:Y:S01]  /*91970*/  VIADD R9, R15, 0x178 ;  /* 0x000001780f097836 */ /* 0x000fe20000000000 */
[----:B------:R-:W0:Y:S01]  /*91980*/  LDCU.64 UR14, c[0x0][0x398] ;  /* 0x00007300ff0e77ac */ /* 0x000e220008000a00 */
[----:B------:R-:W0:Y:S03]  /*91990*/  LDCU UR33, c[0x0][0x398] ;  /* 0x00007300ff2177ac */ /* 0x000e260008000800 */
        /* <DEDUP_REMOVED lines=32> */
[----:B------:R-:W0:Y:S03]  /*91ba0*/  LDCU.64 UR12, c[0x0][0x398] ;  /* 0x00007300ff0c77ac */ /* 0x000e260008000a00 */
        /* <DEDUP_REMOVED lines=16> */
[----:B------:R-:W0:Y:S03]  /*91cb0*/  LDCU UR5, c[0x0][0x398] ;  /* 0x00007300ff0577ac */ /* 0x000e260008000800 */
[----:B------:R-:W-:-:S02]  /*91cc0*/  LOP3.LUT R3, R3, 0xfffffeff, RZ, 0xc0, !PT ;  /* 0xfffffeff03037812 */ /* 0x000fc400078ec0ff */
        /* <DEDUP_REMOVED lines=16> */
[----:B------:R-:W0:Y:S03]  /*91dd0*/  LDCU.64 UR24, c[0x0][0x398] ;  /* 0x00007300ff1877ac */ /* 0x000e260008000a00 */
        /* <DEDUP_REMOVED lines=13> */
[----:B------:R-:W-:Y:S01]  /*91eb0*/  ISETP.LT.AND P0, PT, R6, UR46, !P0 ;  /* 0x0000002e06007c0c */ /* 0x000fe2000c701270 */
[----:B------:R-:W-:Y:S01]  /*91ec0*/  VIADD R9, R15, 0x173 ;  /* 0x000001730f097836 */ /* 0x000fe20000000000 */
[----:B------:R-:W0:Y:S01]  /*91ed0*/  LDCU UR52, c[0x0][0x398] ;  /* 0x00007300ff3477ac */ /* 0x000e220008000800 */
[----:B------:R-:W0:Y:S01]  /*91ee0*/  LDCU UR46, c[0x0][0x398] ;  /* 0x00007300ff2e77ac */ /* 0x000e220008000800 */
[----:B------:R-:W0:Y:S01]  /*91ef0*/  LDCU UR9, c[0x0][0x398] ;  /* 0x00007300ff0977ac */ /* 0x000e220008000800 */
[----:B------:R-:W0:Y:S01]  /*91f00*/  LDCU UR10, c[0x0][0x398] ;  /* 0x00007300ff0a77ac */ /* 0x000e220008000800 */
[----:B------:R-:W0:Y:S01]  /*91f10*/  LDCU UR20, c[0x0][0x398] ;  /* 0x00007300ff1477ac */ /* 0x000e220008000800 */
[----:B--2---:R-:W-:Y:S02]  /*91f20*/  LOP3.LUT R2, R2, 0x7fffffff, RZ, 0xc0, !PT ;  /* 0x7fffffff02027812 */ /* 0x004fe400078ec0ff */
[----:B------:R-:W-:Y:S02]  /*91f30*/  @P3 LOP3.LUT R3, R3, 0x2, RZ, 0xfc, !PT ;  /* 0x0000000203033812 */ /* 0x000fe400078efcff */
[----:B------:R-:W-:-:S02]  /*91f40*/  @P1 LOP3.LUT R2, R2, 0x80000000, RZ, 0xfc, !PT ;  /* 0x8000000002021812 */ /* 0x000fc400078efcff */
[----:B------:R-:W-:Y:S02]  /*91f50*/  LOP3.LUT R3, R3, 0xfffffffe, RZ, 0xc0, !PT ;  /* 0xfffffffe03037812 */ /* 0x000fe400078ec0ff */
[----:B------:R-:W-:Y:S02]  /*91f60*/  LOP3.LUT R2, R2, 0xbfffffff, RZ, 0xc0, !PT ;  /* 0xbfffffff02027812 */ /* 0x000fe400078ec0ff */
[----:B------:R-:W-:Y:S02]  /*91f70*/  @P2 LOP3.LUT R3, R3, 0x1, RZ, 0xfc, !PT ;  /* 0x0000000103032812 */ /* 0x000fe400078efcff */
[----:B------:R-:W-:Y:S02]  /*91f80*/  @P0 LOP3.LUT R2, R2, 0x40000000, RZ, 0xfc, !PT ;  /* 0x4000000002020812 */ /* 0x000fe400078efcff */
[----:B------:R-:W-:Y:S01]  /*91f90*/  ISETP.GE.AND P0, PT, R9, UR11, PT ;  /* 0x0000000b09007c0c */ /* 0x000fe2000bf06270 */
[----:B------:R2:W-:Y:S01]  /*91fa0*/  STL [R1+0x21ec], R3 ;  /* 0x0021ec0301007387 */ /* 0x0005e20000100800 */
[----:B------:R-:W-:-:S02]  /*91fb0*/  LOP3.LUT R2, R2, 0xdfffffff, RZ, 0xc0, !PT ;  /* 0xdfffffff02027812 */ /* 0x000fc400078ec0ff */
[----:B------:R-:W-:Y:S02]  /*91fc0*/  ISETP.LT.AND P3, PT, R27, UR12, !P0 ;  /* 0x0000000c1b007c0c */ /* 0x000fe4000c761270 */
[----:B------:R-:W-:Y:S02]  /*91fd0*/  ISETP.LT.AND P2, PT, R29, UR39, !P0 ;  /* 0x000000271d007c0c */ /* 0x000fe4000c741270 */
[----:B------:R-:W-:Y:S01]  /*91fe0*/  ISETP.LT.AND P1, PT, R0, UR37, !P0 ;  /* 0x0000002500007c0c */ /* 0x000fe2000c721270 */
[----:B------:R-:W-:Y:S01]  /*91ff0*/  VIADD R9, R15, 0x172 ;  /* 0x000001720f097836 */ /* 0x000fe20000000000 */
[----:B------:R-:W0:Y:S01]  /*92000*/  LDCU UR12, c[0x0][0x398] ;  /* 0x00007300ff0c77ac */ /* 0x000e220008000800 */
[----:B------:R-:W0:Y:S01]  /*92010*/  LDCU UR11, c[0x0][0x398] ;  /* 0x00007300ff0b77ac */ /* 0x000e220008000800 */
[----:B--2---:R-:W2:Y:S05]  /*92020*/  LDL.LU R3, [R1+0x21e4] ;  /* 0x0021e40001037983 */ /* 0x004eaa0000300800 */
[----:B------:R-:W-:Y:S01]  /*92030*/  @P3 LOP3.LUT R2, R2, 0x20000000, RZ, 0xfc, !PT ;  /* 0x2000000002023812 */ /* 0x000fe200078efcff */
[----:B------:R-:W0:Y:S01]  /*92040*/  LDCU UR39, c[0x0][0x398] ;  /* 0x00007300ff2777ac */ /* 0x000e220008000800 */
[----:B------:R-:W0:Y:S02]  /*92050*/  LDCU UR37, c[0x0][0x398] ;  /* 0x00007300ff2577ac */ /* 0x000e240008000800 */
        /* <DEDUP_REMOVED lines=104> */
[----:B----4-:R-:W-:Y:S02]  /*926e0*/  ISETP.LT.AND P3, PT, R27, UR40, !P0 ;  /* 0x000000281b007c0c */ /* 0x010fe4000c761270 */
[----:B------:R-:W-:Y:S02]  /*926f0*/  ISETP.LT.AND P2, PT, R29, UR44, !P0 ;  /* 0x0000002c1d007c0c */ /* 0x000fe4000c741270 */
[----:B------:R-:W-:Y:S01]  /*92700*/  ISETP.LT.AND P1, PT, R0, UR77, !P0 ;  /* 0x0000004d00007c0c */ /* 0x000fe2000c721270 */
[----:B------:R-:W-:Y:S01]  /*92710*/  VIADD R9, R15, 0x16c ;  /* 0x0000016c0f097836 */ /* 0x000fe20000000000 */
[----:B------:R-:W4:Y:S07]  /*92720*/  LDCU UR31, c[0x0][0x398] ;  /* 0x00007300ff1f77ac */ /* 0x000f2e0008000800 */
        /* <DEDUP_REMOVED lines=13> */
[----:B------:R-:W-:Y:S02]  /*92800*/  ISETP.LT.AND P1, PT, R0, UR52, !P0 ;  /* 0x0000003400007c0c */ /* 0x000fe4000c721270 */
[----:B0-----:R-:W-:Y:S02]  /*92810*/  ISETP.LT.AND P3, PT, R27, UR44, !P0 ;  /* 0x0000002c1b007c0c */ /* 0x001fe4000c761270 */
[----:B------:R-:W-:-:S02]  /*92820*/  ISETP.LT.AND P2, PT, R29, UR46, !P0 ;  /* 0x0000002e1d007c0c */ /* 0x000fc4000c741270 */
[----:B------:R-:W-:Y:S02]  /*92830*/  ISETP.LT.AND P0, PT, R6, UR49, !P0 ;  /* 0x0000003106007c0c */ /* 0x000fe4000c701270 */
[----:B------:R-:W-:Y:S01]  /*92840*/  LOP3.LUT R2, R2, 0xfffffffd, RZ, 0xc0, !PT ;  /* 0xfffffffd02027812 */ /* 0x000fe200078ec0ff */
[----:B------:R-:W-:Y:S01]  /*92850*/  VIADD R9, R15, 0x16b ;  /* 0x0000016b0f097836 */ /* 0x000fe20000000000 */
        /* <DEDUP_REMOVED lines=12> */
[----:B------:R-:W3:Y:S02]  /*92920*/  LDCU.64 UR44, c[0x0][0x398] ;  /* 0x00007300ff2c77ac */ /* 0x000ee40008000a00 */
[----:B-1----:R-:W-:-:S02]  /*92930*/  ISETP.LT.AND P3, PT, R27, UR40, !P0 ;  /* 0x000000281b007c0c */ /* 0x002fc4000c761270 */
[----:B------:R-:W-:Y:S02]  /*92940*/  ISETP.LT.AND P2, PT, R29, UR53, !P0 ;  /* 0x000000351d007c0c */ /* 0x000fe4000c741270 */
[----:B------:R-:W-:Y:S02]  /*92950*/  LOP3.LUT R3, R3, 0xdfffffff, RZ, 0xc0, !PT ;  /* 0xdfffffff03037812 */ /* 0x000fe400078ec0ff */
[----:B0-----:R-:W-:Y:S01]  /*92960*/  ISETP.LT.AND P1, PT, R0, UR46, !P0 ;  /* 0x0000002e00007c0c */ /* 0x001fe2000c721270 */
[----:B------:R-:W-:Y:S01]  /*92970*/  VIADD R9, R15, 0x16a ;  /* 0x0000016a0f097836 */ /* 0x000fe20000000000 */
[----:B------:R-:W0:Y:S01]  /*92980*/  LDCU UR53, c[0x0][0x398] ;  /* 0x00007300ff3577ac */ /* 0x000e220008000800 */
[----:B------:R-:W1:Y:S01]  /*92990*/  LDCU UR40, c[0x0][0x398] ;  /* 0x00007300ff2877ac */ /* 0x000e620008000800 */
[----:B--2---:R-:W2:Y:S03]  /*929a0*/  LDL.LU R2, [R1+0x21e0] ;  /* 0x0021e00001027983 */ /* 0x004ea60000300800 */
        /* <DEDUP_REMOVED lines=12> */
[----:B---3--:R-:W-:Y:S02]  /*92a70*/  ISETP.LT.AND P3, PT, R27, UR44, !P0 ;  /* 0x0000002c1b007c0c */ /* 0x008fe4000c761270 */
[----:B0-----:R-:W-:Y:S02]  /*92a80*/  ISETP.LT.AND P2, PT, R29, UR46, !P0 ;  /* 0x0000002e1d007c0c */ /* 0x001fe4000c741270 */
[----:B------:R-:W-:Y:S01]  /*92a90*/  ISETP.LT.AND P1, PT, R0, UR52, !P0 ;  /* 0x0000003400007c0c */ /* 0x000fe2000c721270 */
[----:B------:R-:W-:Y:S01]  /*92aa0*/  VIADD R9, R15, 0x169 ;  /* 0x000001690f097836 */ /* 0x000fe20000000000 */
[----:B------:R-:W0:Y:S07]  /*92ab0*/  LDCU UR41, c[0x0][0x398] ;  /* 0x00007300ff2977ac */ /* 0x000e2e0008000800 */
[----:B------:R-:W-:Y:S01]  /*92ac0*/  @P3 LOP3.LUT R3, R3, 0x2000000, RZ, 0xfc, !PT ;  /* 0x0200000003033812 */ /* 0x000fe200078efcff */
[----:B------:R-:W3:Y:S01]  /*92ad0*/  LDCU.64 UR46, c[0x0][0x398] ;  /* 0x00007300ff2e77ac */ /* 0x000ee20008000a00 */
        /* <DEDUP_REMOVED lines=11> */
[----:B---3--:R-:W-:Y:S02]  /*92b90*/  ISETP.LT.AND P3, PT, R27, UR46, !P0 ;  /* 0x0000002e1b007c0c */ /* 0x008fe4000c761270 */
[----:B------:R-:W-:Y:S02]  /*92ba0*/  ISETP.LT.AND P2, PT, R29, UR56, !P0 ;  /* 0x000000381d007c0c */ /* 0x000fe4000c741270 */
[----:B------:R-:W-:-:S02]  /*92bb0*/  LOP3.LUT R3, R3, 0xffdfffff, RZ, 0xc0, !PT ;  /* 0xffdfffff03037812 */ /* 0x000fc400078ec0ff */
[----:B------:R-:W-:Y:S01]  /*92bc0*/  ISETP.LT.AND P1, PT, R0, UR53, !P0 ;  /* 0x0000003500007c0c */ /* 0x000fe2000c721270 */
[----:B------:R-:W-:Y:S01]  /*92bd0*/  VIADD R9, R15, 0x168 ;  /* 0x000001680f097836 */ /* 0x000fe20000000000 */
[----:B------:R-:W3:Y:S05]  /*92be0*/  LDCU UR56, c[0x0][0x398] ;  /* 0x00007300ff3877ac */ /* 0x000eea0008000800 */
        /* <DEDUP_REMOVED lines=34> */
[----:B------:R-:W0:Y:S06]  /*92e10*/  LDCU UR61, c[0x0][0x398] ;  /* 0x00007300ff3d77ac */ /* 0x000e2c0008000800 */
        /* <DEDUP_REMOVED lines=12> */
[----:B------:R-:W3:Y:S03]  /*92ee0*/  LDCU.64 UR46, c[0x0][0x398] ;  /* 0x00007300ff2e77ac */ /* 0x000ee60008000a00 */
[----:B-1----:R-:W-:Y:S02]  /*92ef0*/  ISETP.LT.AND P3, PT, R27, UR44, !P0 ;  /* 0x0000002c1b007c0c */ /* 0x002fe4000c761270 */
[----:B0-----:R-:W-:Y:S02]  /*92f00*/  ISETP.LT.AND P2, PT, R29, UR61, !P0 ;  /* 0x0000003d1d007c0c */ /* 0x001fe4000c741270 */
[----:B------:R-:W-:-:S02]  /*92f10*/  LOP3.LUT R3, R3, 0xfffffdff, RZ, 0xc0, !PT ;  /* 0xfffffdff03037812 */ /* 0x000fc400078ec0ff */
[----:B------:R-:W-:Y:S01]  /*92f20*/  ISETP.LT.AND P1, PT, R0, UR59, !P0 ;  /* 0x0000003b00007c0c */ /* 0x000fe2000c721270 */
[----:B------:R-:W0:Y:S06]  /*92f30*/  LDCU UR61, c[0x0][0x398] ;  /* 0x00007300ff3d77ac */ /* 0x000e2c0008000800 */
[----:B------:R-:W-:Y:S01]  /*92f40*/  @P3 LOP3.LUT R3, R3, 0x200, RZ, 0xfc, !PT ;  /* 0x0000020003033812 */ /* 0x000fe200078efcff */
[----:B------:R-:W-:Y:S01]  /*92f50*/  VIADD R9, R15, 0x165 ;  /* 0x000001650f097836 */ /* 0x000fe20000000000 */
[----:B------:R-:W1:Y:S02]  /*92f60*/  LDCU UR59, c[0x0][0x398] ;  /* 0x00007300ff3b77ac */ /* 0x000e640008000800 */
        /* <DEDUP_REMOVED lines=9> */
[----:B------:R-:W4:Y:S03]  /*93000*/  LDCU.64 UR44, c[0x0][0x398] ;  /* 0x00007300ff2c77ac */ /* 0x000f260008000a00 */
[----:B---3--:R-:W-:Y:S02]  /*93010*/  ISETP.LT.AND P3, PT, R27, UR46, !P0 ;  /* 0x0000002e1b007c0c */ /* 0x008fe4000c761270 */
[----:B0-----:R-:W-:Y:S02]  /*93020*/  ISETP.LT.AND P2, PT, R29, UR61, !P0 ;  /* 0x0000003d1d007c0c */ /* 0x001fe4000c741270 */
[----:B------:R-:W-:-:S02]  /*93030*/  LOP3.LUT R3, R3, 0xffffffdf, RZ, 0xc0, !PT ;  /* 0xffffffdf03037812 */ /* 0x000fc400078ec0ff */
[----:B-1----:R-:W-:Y:S01]  /*93040*/  ISETP.LT.AND P1, PT, R0, UR59, !P0 ;  /* 0x0000003b00007c0c */ /* 0x002fe2000c721270 */
[----:B------:R-:W0:Y:S06]  /*93050*/  LDCU UR61, c[0x0][0x398] ;  /* 0x00007300ff3d77ac */ /* 0x000e2c0008000800 */
[----:B------:R-:W-:Y:S01]  /*93060*/  @P3 LOP3.LUT R3, R3, 0x20, RZ, 0xfc, !PT ;  /* 0x0000002003033812 */ /* 0x000fe200078efcff */
[----:B------:R-:W1:Y:S03]  /*93070*/  LDCU UR59, c[0x0][0x398] ;  /* 0x00007300ff3b77ac */ /* 0x000e660008000800 */
[----:B------:R-:W-:-:S02]  /*93080*/  LOP3.LUT R3, R3, 0xffffffef, RZ, 0xc0, !PT ;  /* 0xffffffef03037812 */ /* 0x000fc400078ec0ff */
[----:B------:R-:W-:Y:S01]  /*93090*/  ISETP.LT.AND P0, PT, R6, UR55, !P0 ;  /* 0x0000003706007c0c */ /* 0x000fe2000c701270 */
[----:B------:R-:W3:Y:S01]  /*930a0*/  LDCU UR55, c[0x0][0x398] ;  /* 0x00007300ff3777ac */ /* 0x000ee20008000800 */
[----:B------:R-:W-:-:S04]  /*930b0*/  @P2 LOP3.LUT R3, R3, 0x10, RZ, 0xfc, !PT ;  /* 0x0000001003032812 */ /* 0x000fc800078efcff */
[----:B------:R-:W-:-:S04]  /*930c0*/  LOP3.LUT R3, R3, 0xfffffff7, RZ, 0xc0, !PT ;  /* 0xfffffff703037812 */ /* 0x000fc800078ec0ff */
[----:B------:R-:W-:Y:S01]  /*930d0*/  @P1 LOP3.LUT R3, R3, 0x8, RZ, 0xfc, !PT ;  /* 0x0000000803031812 */ /* 0x000fe200078efcff */
[----:B------:R-:W-:-:S03]  /*930e0*/  VIADD R9, R15, 0x164 ;  /* 0x000001640f097836 */ /* 0x000fc60000000000 */
[----:B------:R-:W-:-:S04]  /*930f0*/  LOP3.LUT R3, R3, 0xfffffffb, RZ, 0xc0, !PT ;  /* 0xfffffffb03037812 */ /* 0x000fc800078ec0ff */
[----:B------:R-:W-:Y:S02]  /*93100*/  @P0 LOP3.LUT R3, R3, 0x4, RZ, 0xfc, !PT ;  /* 0x0000000403030812 */ /* 0x000fe400078efcff */
[----:B------:R-:W-:Y:S01]  /*93110*/  ISETP.GE.AND P0, PT, R9, UR47, PT ;  /* 0x0000002f09007c0c */ /* 0x000fe2000bf06270 */
[----:B------:R-:W2:Y:S03]  /*93120*/  LDCU.64 UR46, c[0x0][0x398] ;  /* 0x00007300ff2e77ac */ /* 0x000ea60008000a00 */
[----:B-1----:R-:W-:Y:S02]  /*93130*/  ISETP.LT.AND P1, PT, R0, UR59, !P0 ;  /* 0x0000003b00007c0c */ /* 0x002fe4000c721270 */
[----:B----4-:R-:W-:Y:S02]  /*93140*/  ISETP.LT.AND P3, PT, R27, UR44, !P0 ;  /* 0x0000002c1b007c0c */ /* 0x010fe4000c761270 */
[----:B0-----:R-:W-:-:S02]  /*93150*/  ISETP.LT.AND P2, PT, R29, UR61, !P0 ;  /* 0x0000003d1d007c0c */ /* 0x001fc4000c741270 */
[----:B---3--:R-:W-:Y:S02]  /*93160*/  ISETP.LT.AND P0, PT, R6, UR55, !P0 ;  /* 0x0000003706007c0c */ /* 0x008fe4000c701270 */
[----:B------:R-:W-:Y:S01]  /*93170*/  LOP3.LUT R3, R3, 0xfffffffd, RZ, 0xc0, !PT ;  /* 0xfffffffd03037812 */ /* 0x000fe200078ec0ff */
[----:B------:R-:W0:Y:S01]  /*93180*/  LDCU UR55, c[0x0][0x398] ;  /* 0x00007300ff3777ac */ /* 0x000e220008000800 */
[----:B--2---:R-:W-:-:S05]  /*93190*/  LOP3.LUT R2, R2, 0x7fffffff, RZ, 0xc0, !PT ;  /* 0x7fffffff02027812 */ /* 0x004fca00078ec0ff */
[----:B------:R-:W-:Y:S01]  /*931a0*/  @P3 LOP3.LUT R3, R3, 0x2, RZ, 0xfc, !PT ;  /* 0x0000000203033812 */ /* 0x000fe200078efcff */
[----:B------:R-:W-:Y:S01]  /*931b0*/  VIADD R9, R15, 0x163 ;  /* 0x000001630f097836 */ /* 0x000fe20000000000 */
[----:B------:R-:W1:Y:S01]  /*931c0*/  LDCU UR61, c[0x0][0x398] ;  /* 0x00007300ff3d77ac */ /* 0x000e620008000800 */
[----:B------:R-:W-:Y:S02]  /*931d0*/  @P1 LOP3.LUT R2, R2, 0x80000000, RZ, 0xfc, !PT ;  /* 0x8000000002021812 */ /* 0x000fe400078efcff */
[----:B------:R-:W-:Y:S01]  /*931e0*/  LOP3.LUT R3, R3, 0xfffffffe, RZ, 0xc0, !PT ;  /* 0xfffffffe03037812 */ /* 0x000fe200078ec0ff */
[----:B------:R-:W2:Y:S01]  /*931f0*/  LDCU UR59, c[0x0][0x398] ;  /* 0x00007300ff3b77ac */ /* 0x000ea20008000800 */
[----:B------:R-:W-:Y:S02]  /*93200*/  LOP3.LUT R2, R2, 0xbfffffff, RZ, 0xc0, !PT ;  /* 0xbfffffff02027812 */ /* 0x000fe400078ec0ff */
[----:B------:R-:W-:Y:S02]  /*93210*/  @P2 LOP3.LUT R3, R3, 0x1, RZ, 0xfc, !PT ;  /* 0x0000000103032812 */ /* 0x000fe400078efcff */
[----:B------:R-:W-:-:S02]  /*93220*/  @P0 LOP3.LUT R2, R2, 0x40000000, RZ, 0xfc, !PT ;  /* 0x4000000002020812 */ /* 0x000fc400078efcff */
[----:B------:R-:W-:Y:S01]  /*93230*/  ISETP.GE.AND P0, PT, R9, UR45, PT ;  /* 0x0000002d09007c0c */ /* 0x000fe2000bf06270 */
[----:B------:R3:W-:Y:S01]  /*93240*/  STL [R1+0x21e4], R3 ;  /* 0x0021e40301007387 */ /* 0x0007e20000100800 */
[----:B------:R-:W4:Y:S02]  /*93250*/  LDCU.64 UR44, c[0x0][0x398] ;  /* 0x00007300ff2c77ac */ /* 0x000f240008000a00 */
[----:B------:R-:W-:Y:S02]  /*93260*/  ISETP.LT.AND P3, PT, R27, UR46, !P0 ;  /* 0x0000002e1b007c0c */ /* 0x000fe4000c761270 */
[----:B0-----:R-:W-:Y:S02]  /*93270*/  ISETP.LT.AND P2, PT, R29, UR55, !P0 ;  /* 0x000000371d007c0c */ /* 0x001fe4000c741270 */
[----:B------:R-:W-:Y:S02]  /*93280*/  LOP3.LUT R2, R2, 0xdfffffff, RZ, 0xc0, !PT ;  /* 0xdfffffff02027812 */ /* 0x000fe400078ec0ff */
[----:B------:R-:W-:Y:S01]  /*93290*/  ISETP.LT.AND P1, PT, R0, UR76, !P0 ;  /* 0x0000004c00007c0c */ /* 0x000fe2000c721270 */
[----:B------:R-:W0:Y:S01]  /*932a0*/  LDCU UR55, c[0x0][0x398] ;  /* 0x00007300ff3777ac */ /* 0x000e220008000800 */
[----:B---3--:R-:W3:Y:S05]  /*932b0*/  LDL.LU R3, [R1+0x21dc] ;  /* 0x0021dc0001037983 */ /* 0x008eea0000300800 */
        /* <DEDUP_REMOVED lines=13> */
[----:B----4-:R-:W-:Y:S02]  /*93390*/  ISETP.LT.AND P3, PT, R27, UR44, !P0 ;  /* 0x0000002c1b007c0c */ /* 0x010fe4000c761270 */
[----:B0-----:R-:W-:Y:S02]  /*933a0*/  ISETP.LT.AND P2, PT, R29, UR55, !P0 ;  /* 0x000000371d007c0c */ /* 0x001fe4000c741270 */
[----:B------:R-:W-:-:S02]  /*933b0*/  LOP3.LUT R2, R2, 0xfdffffff, RZ, 0xc0, !PT ;  /* 0xfdffffff02027812 */ /* 0x000fc400078ec0ff */
[----:B------:R-:W-:Y:S01]  /*933c0*/  ISETP.LT.AND P1, PT, R0, UR72, !P0 ;  /* 0x0000004800007c0c */ /* 0x000fe2000c721270 */
[----:B------:R-:W-:Y:S01]  /*933d0*/  VIADD R9, R15, 0x161 ;  /* 0x000001610f097836 */ /* 0x000fe20000000000 */
[----:B------:R-:W0:Y:S05]  /*933e0*/  LDCU UR55, c[0x0][0x398] ;  /* 0x00007300ff3777ac */ /* 0x000e2a0008000800 */
[----:B------:R-:W-:Y:S01]  /*933f0*/  @P3 LOP3.LUT R2, R2, 0x2000000, RZ, 0xfc, !PT ;  /* 0x0200000002023812 */ /* 0x000fe200078efcff */
[----:B------:R-:W4:Y:S03]  /*93400*/  LDCU UR72, c[0x0][0x398] ;  /* 0x00007300ff4877ac */ /* 0x000f260008000800 */
        /* <DEDUP_REMOVED lines=49> */
[----:B------:R-:W-:-:S02]  /*93720*/  ISETP.LT.AND P1, PT, R0, UR6, !P0 ;  /* 0x0000000600007c0c */ /* 0x000fc4000c721270 */
[----:B------:R-:W-:Y:S01]  /*93730*/  ISETP.LT.AND P0, PT, R6, UR7, !P0 ;  /* 0x0000000706007c0c */ /* 0x000fe2000c701270 */
[----:B------:R-:W1:Y:S01]  /*93740*/  LDCU.64 UR6, c[0x0][0x398] ;  /* 0x00007300ff0677ac */ /* 0x000e620008000a00 */
[----:B------:R-:W-:Y:S01]  /*93750*/  VIADD R9, R15, 0x15e ;  /* 0x0000015e0f097836 */ /* 0x000fe20000000000 */
[----:B------:R-:W0:Y:S01]  /*93760*/  LDCU UR46, c[0x0][0x398] ;  /* 0x00007300ff2e77ac */ /* 0x000e220008000800 */
        /* <DEDUP_REMOVED lines=9> */
[----:B------:R-:W-:-:S04]  /*93800*/  ISETP.GE.AND P0, PT, R9, UR47, PT ;  /* 0x0000002f09007c0c */ /* 0x000fc8000bf06270 */
[----:B-1----:R-:W-:Y:S02]  /*93810*/  ISETP.LT.AND P3, PT, R27, UR6, !P0 ;  /* 0x000000061b007c0c */ /* 0x002fe4000c761270 */
[----:B------:R-:W-:Y:S02]  /*93820*/  ISETP.LT.AND P2, PT, R29, UR66, !P0 ;  /* 0x000000421d007c0c */ /* 0x000fe4000c741270 */
[----:B------:R-:W-:Y:S02]  /*93830*/  LOP3.LUT R2, R2, 0xfffffdff, RZ, 0xc0, !PT ;  /* 0xfffffdff02027812 */ /* 0x000fe400078ec0ff */
[----:B------:R-:W-:Y:S01]  /*93840*/  ISETP.LT.AND P1, PT, R0, UR8, !P0 ;  /* 0x0000000800007c0c */ /* 0x000fe2000c721270 */
[----:B------:R-:W-:Y:S01]  /*93850*/  VIADD R9, R15, 0x15d ;  /* 0x0000015d0f097836 */ /* 0x000fe20000000000 */
[----:B------:R-:W1:Y:S05]  /*93860*/  LDCU UR66, c[0x0][0x398] ;  /* 0x00007300ff4277ac */ /* 0x000e6a0008000800 */
        /* <DEDUP_REMOVED lines=29> */
[----:B-1----:R-:W-:Y:S02]  /*93a40*/  ISETP.LT.AND P3, PT, R27, UR6, !P0 ;  /* 0x000000061b007c0c */ /* 0x002fe4000c761270 */
[----:B------:R-:W-:-:S02]  /*93a50*/  ISETP.LT.AND P2, PT, R29, UR11, !P0 ;  /* 0x0000000b1d007c0c */ /* 0x000fc4000c741270 */
[----:B------:R-:W-:Y:S02]  /*93a60*/  ISETP.LT.AND P0, PT, R6, UR15, !P0 ;  /* 0x0000000f06007c0c */ /* 0x000fe4000c701270 */
[----:B------:R-:W-:Y:S01]  /*93a70*/  LOP3.LUT R2, R2, 0xfffffffd, RZ, 0xc0, !PT ;  /* 0xfffffffd02027812 */ /* 0x000fe200078ec0ff */
[----:B------:R-:W-:Y:S01]  /*93a80*/  VIADD R9, R15, 0x15b ;  /* 0x0000015b0f097836 */ /* 0x000fe20000000000 */
[----:B------:R-:W1:Y:S01]  /*93a90*/  LDCU.64 UR14, c[0x0][0x398] ;  /* 0x00007300ff0e77ac */ /* 0x000e620008000a00 */
[----:B------:R-:W0:Y:S01]  /*93aa0*/  LDCU UR11, c[0x0][0x398] ;  /* 0x00007300ff0b77ac */ /* 0x000e220008000800 */
[----:B---3--:R-:W-:-:S03]  /*93ab0*/  LOP3.LUT R3, R3, 0x7fffffff, RZ, 0xc0, !PT ;  /* 0x7fffffff03037812 */ /* 0x008fc600078ec0ff */
        /* <DEDUP_REMOVED lines=8> */
[----:B------:R-:W1:Y:S02]  /*93b40*/  LDCU.64 UR6, c[0x0][0x398] ;  /* 0x00007300ff0677ac */ /* 0x000e640008000a00 */
[----:B0-----:R-:W-:Y:S02]  /*93b50*/  ISETP.LT.AND P3, PT, R27, UR8, !P0 ;  /* 0x000000081b007c0c */ /* 0x001fe4000c761270 */
[----:B------:R-:W-:Y:S02]  /*93b60*/  ISETP.LT.AND P2, PT, R29, UR16, !P0 ;  /* 0x000000101d007c0c */ /* 0x000fe4000c741270 */
[----:B------:R-:W-:Y:S02]  /*93b70*/  LOP3.LUT R3, R3, 0xdfffffff, RZ, 0xc0, !PT ;  /* 0xdfffffff03037812 */ /* 0x000fe400078ec0ff */
[----:B------:R-:W-:Y:S01]  /*93b80*/  ISETP.LT.AND P1, PT, R0, UR20, !P0 ;  /* 0x0000001400007c0c */ /* 0x000fe2000c721270 */
[----:B------:R-:W-:Y:S01]  /*93b90*/  VIADD R9, R15, 0x15a ;  /* 0x0000015a0f097836 */ /* 0x000fe20000000000 */
[----:B------:R-:W0:Y:S01]  /*93ba0*/  LDCU UR8, c[0x0][0x398] ;  /* 0x00007300ff0877ac */ /* 0x000e220008000800 */
[----:B------:R-:W0:Y:S01]  /*93bb0*/  LDCU UR16, c[0x0][0x398] ;  /* 0x00007300ff1077ac */ /* 0x000e220008000800 */
[----:B---3--:R-:W3:Y:S03]  /*93bc0*/  LDL.LU R2, [R1+0x21d8] ;  /* 0x0021d80001027983 */ /* 0x008ee60000300800 */
[----:B------:R-:W-:-:S04]  /*93bd0*/  @P3 LOP3.LUT R3, R3, 0x20000000, RZ, 0xfc, !PT ;  /* 0x2000000003033812 */ /* 0x000fc800078efcff */
        /* <DEDUP_REMOVED lines=34> */
[----:B------:R-:W0:Y:S03]  /*93e00*/  LDCU UR25, c[0x0][0x398] ;  /* 0x00007300ff1977ac */ /* 0x000e260008000800 */
        /* <DEDUP_REMOVED lines=53> */
[----:B------:R-:W0:Y:S01]  /*94160*/  LDCU.64 UR28, c[0x0][0x398] ;  /* 0x00007300ff1c77ac */ /* 0x000e220008000a00 */
[----:B------:R-:W0:Y:S02]  /*94170*/  LDCU.64 UR30, c[0x0][0x398] ;  /* 0x00007300ff1e77ac */ /* 0x000e240008000a00 */
        /* <DEDUP_REMOVED lines=33> */
[----:B------:R-:W0:Y:S01]  /*94390*/  LDCU.64 UR40, c[0x0][0x398] ;  /* 0x00007300ff2877ac */ /* 0x000e220008000a00 */
[----:B------:R-:W0:Y:S01]  /*943a0*/  LDCU UR51, c[0x0][0x398] ;  /* 0x00007300ff3377ac */ /* 0x000e220008000800 */
[----:B------:R-:W0:Y:S01]  /*943b0*/  LDCU UR50, c[0x0][0x398] ;  /* 0x00007300ff3277ac */ /* 0x000e220008000800 */
[----:B------:R-:W0:Y:S01]  /*943c0*/  LDCU UR15, c[0x0][0x398] ;  /* 0x00007300ff0f77ac */ /* 0x000e220008000800 */
[----:B------:R-:W0:Y:S01]  /*943d0*/  LDCU UR26, c[0x0][0x398] ;  /* 0x00007300ff1a77ac */ /* 0x000e220008000800 */
[----:B---3--:R-:W-:Y:S02]  /*943e0*/  LOP3.LUT R2, R2, 0x7fffffff, RZ, 0xc0, !PT ;  /* 0x7fffffff02027812 */ /* 0x008fe400078ec0ff */
        /* <DEDUP_REMOVED lines=12> */
[C---:B------:R-:W-:Y:S01]  /*944b0*/  VIADD R9, R15.reuse, 0x152 ;  /* 0x000001520f097836 */ /* 0x040fe20000000000 */
[----:B------:R-:W0:Y:S01]  /*944c0*/  LDCU UR19, c[0x0][0x398] ;  /* 0x00007300ff1377ac */ /* 0x000e220008000800 */
[----:B------:R-:W0:Y:S01]  /*944d0*/  LDCU UR28, c[0x0][0x398] ;  /* 0x00007300ff1c77ac */ /* 0x000e220008000800 */
[----:B---3--:R-:W3:Y:S05]  /*944e0*/  LDL.LU R3, [R1+0x21d4] ;  /* 0x0021d40001037983 */ /* 0x008eea0000300800 */
[----:B------:R-:W-:Y:S01]  /*944f0*/  @P3 LOP3.LUT R2, R2, 0x20000000, RZ, 0xfc, !PT ;  /* 0x2000000002023812 */ /* 0x000fe200078efcff */
[----:B------:R-:W0:Y:S01]  /*94500*/  LDCU UR54, c[0x0][0x398] ;  /* 0x00007300ff3677ac */ /* 0x000e220008000800 */
[----:B------:R-:W-:Y:S01]  /*94510*/  VIADD R14, R15, 0x132 ;  /* 0x000001320f0e7836 */ /* 0x000fe20000000000 */
[----:B------:R-:W0:Y:S01]  /*94520*/  LDCU UR53, c[0x0][0x398] ;  /* 0x00007300ff3577ac */ /* 0x000e220008000800 */
[----:B------:R-:W-:-:S02]  /*94530*/  LOP3.LUT R2, R2, 0xefffffff, RZ, 0xc0, !PT ;  /* 0xefffffff02027812 */ /* 0x000fc400078ec0ff */
[----:B------:R-:W-:Y:S01]  /*94540*/  ISETP.LT.AND P0, PT, R6, UR52, !P0 ;  /* 0x0000003406007c0c */ /* 0x000fe2000c701270 */
[----:B------:R-:W-:Y:S01]  /*94550*/  VIADD R13, R15, 0x131 ;  /* 0x000001310f0d7836 */ /* 0x000fe20000000000 */
        /* <DEDUP_REMOVED lines=11> */
[C---:B------:R-:W-:Y:S01]  /*94610*/  VIADD R9, R15.reuse, 0x151 ;  /* 0x000001510f097836 */ /* 0x040fe20000000000 */
[----:B------:R-:W0:Y:S01]  /*94620*/  LDCU UR21, c[0x0][0x398] ;  /* 0x00007300ff1577ac */ /* 0x000e220008000800 */
[----:B------:R-:W0:Y:S06]  /*94630*/  LDCU UR30, c[0x0][0x398] ;  /* 0x00007300ff1e77ac */ /* 0x000e2c0008000800 */
[----:B------:R-:W-:Y:S01]  /*94640*/  @P3 LOP3.LUT R2, R2, 0x2000000, RZ, 0xfc, !PT ;  /* 0x0200000002023812 */ /* 0x000fe200078efcff */
[----:B------:R-:W0:Y:S01]  /*94650*/  LDCU UR58, c[0x0][0x398] ;  /* 0x00007300ff3a77ac */ /* 0x000e220008000800 */
[----:B------:R-:W-:Y:S01]  /*94660*/  VIADD R12, R15, 0x130 ;  /* 0x000001300f0c7836 */ /* 0x000fe20000000000 */
[----:B------:R-:W0:Y:S01]  /*94670*/  LDCU UR57, c[0x0][0x398] ;  /* 0x00007300ff3977ac */ /* 0x000e220008000800 */
[----:B------:R-:W-:-:S02]  /*94680*/  LOP3.LUT R2, R2, 0xfeffffff, RZ, 0xc0, !PT ;  /* 0xfeffffff02027812 */ /* 0x000fc400078ec0ff */
[----:B------:R-:W-:Y:S01]  /*94690*/  ISETP.LT.AND P0, PT, R6, UR56, !P0 ;  /* 0x0000003806007c0c */ /* 0x000fe2000c701270 */
[C---:B------:R-:W-:Y:S02]  /*946a0*/  VIADD R11, R15.reuse, 0x12f ;  /* 0x0000012f0f0b7836 */ /* 0x040fe40000000000 */
[----:B------:R-:W-:Y:S01]  /*946b0*/  VIADD R10, R15, 0x12e ;  /* 0x0000012e0f0a7836 */ /* 0x000fe20000000000 */
[----:B------:R-:W-:Y:S01]  /*946c0*/  @P2 LOP3.LUT R2, R2, 0x1000000, RZ, 0xfc, !PT ;  /* 0x0100000002022812 */ /* 0x000fe200078efcff */
[----:B------:R-:W0:Y:S03]  /*946d0*/  LDCU UR56, c[0x0][0x398] ;  /* 0x00007300ff3877ac */ /* 0x000e260008000800 */
        /* <DEDUP_REMOVED lines=49> */
[----:B------:R-:W0:Y:S01]  /*949f0*/  LDCU UR35, c[0x0][0x398] ;  /* 0x00007300ff2377ac */ /* 0x000e220008000800 */
        /* <DEDUP_REMOVED lines=33> */
[----:B------:R-:W0:Y:S03]  /*94c10*/  LDCU UR49, c[0x0][0x398] ;  /* 0x00007300ff3177ac */ /* 0x000e260008000800 */
        /* <DEDUP_REMOVED lines=9> */
[----:B------:R-:W-:Y:S01]  /*94cb0*/  ISETP.GE.AND P0, PT, R9, UR47, PT ;  /* 0x0000002f09007c0c */ /* 0x000fe2000bf06270 */
[----:B------:R-:W2:Y:S03]  /*94cc0*/  LDCU.64 UR46, c[0x0][0x398] ;  /* 0x00007300ff2e77ac */ /* 0x000ea60008000a00 */
[----:B0-----:R-:W-:Y:S02]  /*94cd0*/  ISETP.LT.AND P1, PT, R0, UR51, !P0 ;  /* 0x0000003300007c0c */ /* 0x001fe4000c721270 */
[----:B-1----:R-:W-:Y:S02]  /*94ce0*/  ISETP.LT.AND P3, PT, R27, UR40, !P0 ;  /* 0x000000281b007c0c */ /* 0x002fe4000c761270 */
[----:B------:R-:W-:-:S02]  /*94cf0*/  ISETP.LT.AND P2, PT, R29, UR50, !P0 ;  /* 0x000000321d007c0c */ /* 0x000fc4000c741270 */
[----:B------:R-:W-:Y:S02]  /*94d00*/  ISETP.LT.AND P0, PT, R6, UR49, !P0 ;  /* 0x0000003106007c0c */ /* 0x000fe4000c701270 */
[----:B------:R-:W-:Y:S01]  /*94d10*/  LOP3.LUT R2, R2, 0xfffffffd, RZ, 0xc0, !PT ;  /* 0xfffffffd02027812 */ /* 0x000fe200078ec0ff */
[----:B------:R-:W-:Y:S01]  /*94d20*/  VIADD R9, R15, 0x14b ;  /* 0x0000014b0f097836 */ /* 0x000fe20000000000 */
[----:B------:R-:W0:Y:S01]  /*94d30*/  LDCU UR50, c[0x0][0x398] ;  /* 0x00007300ff3277ac */ /* 0x000e220008000800 */
[----:B------:R-:W1:Y:S01]  /*94d40*/  LDCU UR51, c[0x0][0x398] ;  /* 0x00007300ff3377ac */ /* 0x000e620008000800 */
        /* <DEDUP_REMOVED lines=10> */
[----:B------:R-:W1:Y:S02]  /*94df0*/  LDCU.64 UR44, c[0x0][0x398] ;  /* 0x00007300ff2c77ac */ /* 0x000e640008000a00 */
[----:B--2---:R-:W-:-:S02]  /*94e00*/  ISETP.LT.AND P3, PT, R27, UR46, !P0 ;  /* 0x0000002e1b007c0c */ /* 0x004fc4000c761270 */
[----:B------:R-:W-:Y:S02]  /*94e10*/  ISETP.LT.AND P2, PT, R29, UR54, !P0 ;  /* 0x000000361d007c0c */ /* 0x000fe4000c741270 */
[----:B------:R-:W-:Y:S02]  /*94e20*/  LOP3.LUT R3, R3, 0xdfffffff, RZ, 0xc0, !PT ;  /* 0xdfffffff03037812 */ /* 0x000fe400078ec0ff */
[----:B0-----:R-:W-:Y:S01]  /*94e30*/  ISETP.LT.AND P1, PT, R0, UR50, !P0 ;  /* 0x0000003200007c0c */ /* 0x001fe2000c721270 */
[----:B------:R-:W0:Y:S01]  /*94e40*/  LDCU UR54, c[0x0][0x398] ;  /* 0x00007300ff3677ac */ /* 0x000e220008000800 */
[----:B---3--:R-:W2:Y:S05]  /*94e50*/  LDL.LU R2, [R1+0x21d0] ;  /* 0x0021d00001027983 */ /* 0x008eaa0000300800 */
[----:B------:R-:W-:Y:S01]  /*94e60*/  @P3 LOP3.LUT R3, R3, 0x20000000, RZ, 0xfc, !PT ;  /* 0x2000000003033812 */ /* 0x000fe200078efcff */
[----:B------:R-:W-:Y:S01]  /*94e70*/  VIADD R9, R15, 0x14a ;  /* 0x0000014a0f097836 */ /* 0x000fe20000000000 */
[----:B------:R-:W3:Y:S02]  /*94e80*/  LDCU UR50, c[0x0][0x398] ;  /* 0x00007300ff3277ac */ /* 0x000ee40008000800 */
        /* <DEDUP_REMOVED lines=8> */
[----:B------:R-:W-:Y:S01]  /*94f10*/  ISETP.GE.AND P0, PT, R9, UR35, PT ;  /* 0x0000002309007c0c */ /* 0x000fe2000bf06270 */
[----:B------:R-:W3:Y:S03]  /*94f20*/  LDCU.64 UR34, c[0x0][0x398] ;  /* 0x00007300ff2277ac */ /* 0x000ee60008000a00 */
[----:B------:R-:W-:Y:S02]  /*94f30*/  ISETP.LT.AND P3, PT, R27, UR44, !P0 ;  /* 0x0000002c1b007c0c */ /* 0x000fe4000c761270 */
[----:B0-----:R-:W-:Y:S02]  /*94f40*/  ISETP.LT.AND P2, PT, R29, UR54, !P0 ;  /* 0x000000361d007c0c */ /* 0x001fe4000c741270 */
[----:B------:R-:W-:-:S02]  /*94f50*/  LOP3.LUT R3, R3, 0xfdffffff, RZ, 0xc0, !PT ;  /* 0xfdffffff03037812 */ /* 0x000fc400078ec0ff */
[----:B-1----:R-:W-:Y:S01]  /*94f60*/  ISETP.LT.AND P1, PT, R0, UR51, !P0 ;  /* 0x0000003300007c0c */ /* 0x002fe2000c721270 */
[----:B------:R-:W-:Y:S01]  /*94f70*/  VIADD R9, R15, 0x149 ;  /* 0x000001490f097836 */ /* 0x000fe20000000000 */
[----:B------:R-:W0:Y:S05]  /*94f80*/  LDCU UR54, c[0x0][0x398] ;  /* 0x00007300ff3677ac */ /* 0x000e2a0008000800 */
        /* <DEDUP_REMOVED lines=19> */
[C---:B------:R-:W-:Y:S02]  /*950c0*/  VIADD R19, R15.reuse, 0x12c ;  /* 0x0000012c0f137836 */ /* 0x040fe40000000000 */
[----:B------:R-:W-:-:S02]  /*950d0*/  VIADD R18, R15, 0x12b ;  /* 0x0000012b0f127836 */ /* 0x000fc40000000000 */
[----:B------:R-:W-:Y:S01]  /*950e0*/  VIADD R25, R15, 0x12a ;  /* 0x0000012a0f197836 */ /* 0x000fe20000000000 */
[----:B------:R-:W-:Y:S02]  /*950f0*/  LOP3.LUT R3, R3, 0xffefffff, RZ, 0xc0, !PT ;  /* 0xffefffff03037812 */ /* 0x000fe400078ec0ff */
[----:B------:R-:W-:Y:S01]  /*95100*/  ISETP.LT.AND P0, PT, R6, UR74, !P0 ;  /* 0x0000004a06007c0c */ /* 0x000fe2000c701270 */
[C---:B------:R-:W-:Y:S02]  /*95110*/  VIADD R24, R15.reuse, 0x129 ;  /* 0x000001290f187836 */ /* 0x040fe40000000000 */
[----:B------:R-:W-:Y:S01]  /*95120*/  VIADD R23, R15, 0x128 ;  /* 0x000001280f177836 */ /* 0x000fe20000000000 */
[----:B------:R-:W-:Y:S01]  /*95130*/  @P2 LOP3.LUT R3, R3, 0x100000, RZ, 0xfc, !PT ;  /* 0x0010000003032812 */ /* 0x000fe200078efcff */
[----:B------:R-:W0:Y:S01]  /*95140*/  LDCU UR75, c[0x0][0x398] ;  /* 0x00007300ff4b77ac */ /* 0x000e220008000800 */
[----:B------:R-:W0:Y:S02]  /*95150*/  LDCU UR74, c[0x0][0x398] ;  /* 0x00007300ff4a77ac */ /* 0x000e240008000800 */
        /* <DEDUP_REMOVED lines=9> */
[----:B----4-:R-:W-:Y:S01]  /*951f0*/  ISETP.LT.AND P1, PT, R0, UR72, !P0 ;  /* 0x0000004800007c0c */ /* 0x010fe2000c721270 */
        /* <DEDUP_REMOVED lines=87> */
[----:B------:R-:W0:Y:S02]  /*95770*/  LDCU.64 UR44, c[0x0][0x398] ;  /* 0x00007300ff2c77ac */ /* 0x000e240008000a00 */
[----:B-1----:R-:W-:-:S02]  /*95780*/  ISETP.LT.AND P3, PT, R27, UR46, !P0 ;  /* 0x0000002e1b007c0c */ /* 0x002fc4000c761270 */
[----:B---3--:R-:W-:Y:S02]  /*95790*/  ISETP.LT.AND P2, PT, R29, UR76, !P0 ;  /* 0x0000004c1d007c0c */ /* 0x008fe4000c741270 */
[----:B------:R-:W-:Y:S02]  /*957a0*/  LOP3.LUT R2, R2, 0xdfffffff, RZ, 0xc0, !PT ;  /* 0xdfffffff02027812 */ /* 0x000fe400078ec0ff */
[----:B------:R-:W-:Y:S01]  /*957b0*/  ISETP.LT.AND P1, PT, R0, UR77, !P0 ;  /* 0x0000004d00007c0c */ /* 0x000fe2000c721270 */
[----:B------:R-:W1:Y:S01]  /*957c0*/  LDCU UR76, c[0x0][0x398] ;  /* 0x00007300ff4c77ac */ /* 0x000e620008000800 */
[----:B------:R-:W-:Y:S01]  /*957d0*/  VIADD R9, R15, 0x142 ;  /* 0x000001420f097836 */ /* 0x000fe20000000000 */
[----:B------:R-:W3:Y:S01]  /*957e0*/  LDCU UR46, c[0x0][0x398] ;  /* 0x00007300ff2e77ac */ /* 0x000ee20008000800 */
        /* <DEDUP_REMOVED lines=13> */
[----:B0-----:R-:W-:Y:S02]  /*958c0*/  ISETP.LT.AND P3, PT, R27, UR44, !P0 ;  /* 0x0000002c1b007c0c */ /* 0x001fe4000c761270 */
[----:B-1----:R-:W-:Y:S02]  /*958d0*/  ISETP.LT.AND P2, PT, R29, UR76, !P0 ;  /* 0x0000004c1d007c0c */ /* 0x002fe4000c741270 */
[----:B------:R-:W-:-:S02]  /*958e0*/  LOP3.LUT R2, R2, 0xfdffffff, RZ, 0xc0, !PT ;  /* 0xfdffffff02027812 */ /* 0x000fc400078ec0ff */
[----:B------:R-:W-:Y:S01]  /*958f0*/  ISETP.LT.AND P1, PT, R0, UR77, !P0 ;  /* 0x0000004d00007c0c */ /* 0x000fe2000c721270 */
[----:B------:R-:W0:Y:S01]  /*95900*/  LDCU UR76, c[0x0][0x398] ;  /* 0x00007300ff4c77ac */ /* 0x000e220008000800 */
[----:B------:R-:W-:Y:S01]  /*95910*/  VIADD R9, R15, 0x141 ;  /* 0x000001410f097836 */ /* 0x000fe20000000000 */
[----:B------:R-:W1:Y:S04]  /*95920*/  LDCU UR44, c[0x0][0x398] ;  /* 0x00007300ff2c77ac */ /* 0x000e680008000800 */
        /* <DEDUP_REMOVED lines=12> */
[----:B---3--:R-:W-:Y:S02]  /*959f0*/  ISETP.LT.AND P3, PT, R27, UR34, !P0 ;  /* 0x000000221b007c0c */ /* 0x008fe4000c761270 */
[----:B0-----:R-:W-:Y:S02]  /*95a00*/  ISETP.LT.AND P2, PT, R29, UR76, !P0 ;  /* 0x0000004c1d007c0c */ /* 0x001fe4000c741270 */
[----:B------:R-:W-:-:S02]  /*95a10*/  LOP3.LUT R2, R2, 0xffdfffff, RZ, 0xc0, !PT ;  /* 0xffdfffff02027812 */ /* 0x000fc400078ec0ff */
[----:B------:R-:W-:Y:S01]  /*95a20*/  ISETP.LT.AND P1, PT, R0, UR77, !P0 ;  /* 0x0000004d00007c0c */ /* 0x000fe2000c721270 */
[----:B------:R-:W-:Y:S01]  /*95a30*/  VIADD R9, R15, 0x140 ;  /* 0x000001400f097836 */ /* 0x000fe20000000000 */
[----:B------:R-:W0:Y:S01]  /*95a40*/  LDCU UR34, c[0x0][0x398] ;  /* 0x00007300ff2277ac */ /* 0x000e220008000800 */
[----:B------:R-:W3:Y:S04]  /*95a50*/  LDCU UR76, c[0x0][0x398] ;  /* 0x00007300ff4c77ac */ /* 0x000ee80008000800 */
        /* <DEDUP_REMOVED lines=13> */
[----:B------:R-:W-:-:S07]  /*95b30*/  ISETP.LT.AND P1, PT, R0, UR7, !P0 ;  /* 0x0000000700007c0c */ /* 0x000fce000c721270 */
[----:B------:R-:W-:Y:S01]  /*95b40*/  @P3 LOP3.LUT R2, R2, 0x20000, RZ, 0xfc, !PT ;  /* 0x0002000002023812 */ /* 0x000fe200078efcff */
[----:B------:R-:W1:Y:S03]  /*95b50*/  LDCU.64 UR6, c[0x0][0x398] ;  /* 0x00007300ff0677ac */ /* 0x000e660008000a00 */
[----:B------:R-:W-:Y:S02]  /*95b60*/  LOP3.LUT R2, R2, 0xfffeffff, RZ, 0xc0, !PT ;  /* 0xfffeffff02027812 */ /* 0x000fe400078ec0ff */
[----:B------:R-:W-:Y:S02]  /*95b70*/  ISETP.LT.AND P0, PT, R6, UR11, !P0 ;  /* 0x0000000b06007c0c */ /* 0x000fe4000c701270 */
[----:B------:R-:W-:-:S04]  /*95b80*/  @P2 LOP3.LUT R2, R2, 0x10000, RZ, 0xfc, !PT ;  /* 0x0001000002022812 */ /* 0x000fc800078efcff */
[----:B------:R-:W-:-:S04]  /*95b90*/  LOP3.LUT R2, R2, 0xffff7fff, RZ, 0xc0, !PT ;  /* 0xffff7fff02027812 */ /* 0x000fc800078ec0ff */
[----:B------:R-:W-:Y:S01]  /*95ba0*/  @P1 LOP3.LUT R2, R2, 0x8000, RZ, 0xfc, !PT ;  /* 0x0000800002021812 */ /* 0x000fe200078efcff */
[----:B------:R-:W-:-:S03]  /*95bb0*/  VIADD R9, R15, 0x13f ;  /* 0x0000013f0f097836 */ /* 0x000fc60000000000 */
[----:B------:R-:W-:-:S04]  /*95bc0*/  LOP3.LUT R2, R2, 0xffffbfff, RZ, 0xc0, !PT ;  /* 0xffffbfff02027812 */ /* 0x000fc800078ec0ff */
[----:B------:R-:W-:Y:S02]  /*95bd0*/  @P0 LOP3.LUT R2, R2, 0x4000, RZ, 0xfc, !PT ;  /* 0x0000400002020812 */ /* 0x000fe400078efcff */
[----:B------:R-:W-:-:S04]  /*95be0*/  ISETP.GE.AND P0, PT, R9, UR45, PT ;  /* 0x0000002d09007c0c */ /* 0x000fc8000bf06270 */
[----:B-1----:R-:W-:Y:S02]  /*95bf0*/  ISETP.LT.AND P3, PT, R27, UR6, !P0 ;  /* 0x000000061b007c0c */ /* 0x002fe4000c761270 */
[----:B------:R-:W-:Y:S02]  /*95c00*/  ISETP.LT.AND P2, PT, R29, UR9, !P0 ;  /* 0x000000091d007c0c */ /* 0x000fe4000c741270 */
[----:B------:R-:W-:Y:S02]  /*95c10*/  LOP3.LUT R2, R2, 0xffffdfff, RZ, 0xc0, !PT ;  /* 0xffffdfff02027812 */ /* 0x000fe400078ec0ff */
[----:B------:R-:W-:Y:S01]  /*95c20*/  ISETP.LT.AND P1, PT, R0, UR10, !P0 ;  /* 0x0000000a00007c0c */ /* 0x000fe2000c721270 */
[----:B------:R-:W1:Y:S01]  /*95c30*/  LDCU.64 UR8, c[0x0][0x398] ;  /* 0x00007300ff0877ac */ /* 0x000e620008000a00 */
[----:B------:R-:W-:Y:S01]  /*95c40*/  VIADD R9, R15, 0x13e ;  /* 0x0000013e0f097836 */ /* 0x000fe20000000000 */
[----:B------:R-:W0:Y:S04]  /*95c50*/  LDCU UR6, c[0x0][0x398] ;  /* 0x00007300ff0677ac */ /* 0x000e280008000800 */
        /* <DEDUP_REMOVED lines=15> */
[----:B------:R-:W1:Y:S01]  /*95d50*/  LDCU.64 UR12, c[0x0][0x398] ;  /* 0x00007300ff0c77ac */ /* 0x000e620008000a00 */
        /* <DEDUP_REMOVED lines=31> */
[----:B------:R-:W-:-:S02]  /*95f50*/  ISETP.LT.AND P2, PT, R29, UR23, !P0 ;  /* 0x000000171d007c0c */ /* 0x000fc4000c741270 */
[----:B------:R-:W-:Y:S01]  /*95f60*/  ISETP.LT.AND P0, PT, R6, UR25, !P0 ;  /* 0x0000001906007c0c */ /* 0x000fe2000c701270 */
[----:B------:R-:W-:Y:S01]  /*95f70*/  VIADD R9, R15, 0x13b ;  /* 0x0000013b0f097836 */ /* 0x000fe20000000000 */
[----:B------:R-:W1:Y:S01]  /*95f80*/  LDCU.64 UR24, c[0x0][0x398] ;  /* 0x00007300ff1877ac */ /* 0x000e620008000a00 */
[----:B------:R-:W0:Y:S01]  /*95f90*/  LDCU UR7, c[0x0][0x398] ;  /* 0x00007300ff0777ac */ /* 0x000e220008000800 */
[----:B------:R-:W0:Y:S01]  /*95fa0*/  LDCU UR12, c[0x0][0x398] ;  /* 0x00007300ff0c77ac */ /* 0x000e220008000800 */
[----:B--2---:R-:W-:-:S04]  /*95fb0*/  LOP3.LUT R3, R3, 0x7fffffff, RZ, 0xc0, !PT ;  /* 0x7fffffff03037812 */ /* 0x004fc800078ec0ff */
        /* <DEDUP_REMOVED lines=17> */
[----:B------:R-:W0:Y:S03]  /*960d0*/  LDCU.64 UR20, c[0x0][0x398] ;  /* 0x00007300ff1477ac */ /* 0x000e260008000a00 */
        /* <DEDUP_REMOVED lines=34> */
[----:B------:R-:W0:Y:S01]  /*96300*/  LDCU.64 UR26, c[0x0][0x398] ;  /* 0x00007300ff1a77ac */ /* 0x000e220008000a00 */
[----:B------:R-:W0:Y:S02]  /*96310*/  LDCU.64 UR28, c[0x0][0x398] ;  /* 0x00007300ff1c77ac */ /* 0x000e240008000a00 */
        /* <DEDUP_REMOVED lines=13> */
[----:B------:R-:W0:Y:S07]  /*963f0*/  LDCU UR15, c[0x0][0x398] ;  /* 0x00007300ff0f77ac */ /* 0x000e2e0008000800 */
        /* <DEDUP_REMOVED lines=49> */
[----:B------:R-:W-:Y:S01]  /*96710*/  ISETP.LT.AND P1, PT, R0, UR67, !P0 ;  /* 0x0000004300007c0c */ /* 0x000fe2000c721270 */
[----:B------:R-:W-:Y:S01]  /*96720*/  VIADD R9, R15, 0x134 ;  /* 0x000001340f097836 */ /* 0x000fe20000000000 */
[----:B------:R-:W0:Y:S07]  /*96730*/  LDCU.64 UR22, c[0x0][0x398] ;  /* 0x00007300ff1677ac */ /* 0x000e2e0008000a00 */
        /* <DEDUP_REMOVED lines=14> */
[----:B-1----:R-:W-:Y:S02]  /*96820*/  ISETP.LT.AND P3, PT, R27, UR24, !P0 ;  /* 0x000000181b007c0c */ /* 0x002fe4000c761270 */
[----:B------:R-:W-:-:S02]  /*96830*/  ISETP.LT.AND P2, PT, R29, UR66, !P0 ;  /* 0x000000421d007c0c */ /* 0x000fc4000c741270 */
[----:B------:R-:W-:Y:S01]  /*96840*/  ISETP.LT.AND P0, PT, R6, UR51, !P0 ;  /* 0x0000003306007c0c */ /* 0x000fe2000c701270 */
[----:B------:R-:W-:Y:S01]  /*96850*/  VIADD R9, R15, 0x133 ;  /* 0x000001330f097836 */ /* 0x000fe20000000000 */
[----:B------:R-:W0:Y:S01]  /*96860*/  LDCU UR67, c[0x0][0x398] ;  /* 0x00007300ff4377ac */ /* 0x000e220008000800 */
[----:B------:R-:W1:Y:S01]  /*96870*/  LDCU.64 UR26, c[0x0][0x398] ;  /* 0x00007300ff1a77ac */ /* 0x000e620008000a00 */
        /* <DEDUP_REMOVED lines=14> */
[----:B0-----:R-:W-:Y:S01]  /*96960*/  ISETP.LT.AND P1, PT, R0, UR67, !P0 ;  /* 0x0000004300007c0c */ /* 0x001fe2000c721270 */
[----:B------:R-:W-:Y:S01]  /*96970*/  VIADD R9, R15, 0x12d ;  /* 0x0000012d0f097836 */ /* 0x000fe20000000000 */
[----:B------:R-:W0:Y:S01]  /*96980*/  LDCU.64 UR28, c[0x0][0x398] ;  /* 0x00007300ff1c77ac */ /* 0x000e220008000a00 */
        /* <DEDUP_REMOVED lines=15> */
[----:B0-----:R-:W-:Y:S01]  /*96a80*/  ISETP.LT.AND P1, PT, R0, UR59, !P0 ;  /* 0x0000003b00007c0c */ /* 0x001fe2000c721270 */
[----:B------:R-:W-:Y:S01]  /*96a90*/  IMAD.MOV.U32 R14, RZ, RZ, R15 ;  /* 0x000000ffff0e7224 */ /* 0x000fe200078e000f */
        /* <DEDUP_REMOVED lines=12> */
[----:B------:R-:W2:Y:S03]  /*96b60*/  LDCU.64 UR24, c[0x0][0x398] ;  /* 0x00007300ff1877ac */ /* 0x000ea60008000a00 */
[----:B------:R-:W-:Y:S02]  /*96b70*/  ISETP.LT.AND P3, PT, R27, UR32, !P0 ;  /* 0x000000201b007c0c */ /* 0x000fe4000c761270 */
[----:B-1----:R-:W-:Y:S02]  /*96b80*/  ISETP.LT.AND P2, PT, R29, UR44, !P0 ;  /* 0x0000002c1d007c0c */ /* 0x002fe4000c741270 */
[----:B------:R-:W-:-:S02]  /*96b90*/  LOP3.LUT R2, R2, 0xffdfffff, RZ, 0xc0, !PT ;  /* 0xffdfffff02027812 */ /* 0x000fc400078ec0ff */
[----:B0-----:R-:W-:Y:S01]  /*96ba0*/  ISETP.LT.AND P1, PT, R0, UR59, !P0 ;  /* 0x0000003b00007c0c */ /* 0x001fe2000c721270 */
[----:B------:R-:W0:Y:S06]  /*96bb0*/  LDCU UR44, c[0x0][0x398] ;  /* 0x00007300ff2c77ac */ /* 0x000e2c0008000800 */
[----:B------:R-:W-:Y:S01]  /*96bc0*/  @P3 LOP3.LUT R2, R2, 0x200000, RZ, 0xfc, !PT ;  /* 0x0020000002023812 */ /* 0x000fe200078efcff */
[----:B------:R-:W1:Y:S03]  /*96bd0*/  LDCU.64 UR58, c[0x0][0x398] ;  /* 0x00007300ff3a77ac */ /* 0x000e660008000a00 */
        /* <DEDUP_REMOVED lines=11> */
[----:B------:R-:W-:Y:S02]  /*96c90*/  ISETP.LT.AND P2, PT, R29, UR34, !P0 ;  /* 0x000000221d007c0c */ /* 0x000fe4000c741270 */
[----:B------:R-:W-:-:S02]  /*96ca0*/  LOP3.LUT R2, R2, 0xfffdffff, RZ, 0xc0, !PT ;  /* 0xfffdffff02027812 */ /* 0x000fc400078ec0ff */
[----:B0-----:R-:W-:Y:S01]  /*96cb0*/  ISETP.LT.AND P1, PT, R0, UR44, !P0 ;  /* 0x0000002c00007c0c */ /* 0x001fe2000c721270 */
        /* <DEDUP_REMOVED lines=15> */
[----:B------:R-:W-:-:S02]  /*96db0*/  LOP3.LUT R2, R2, 0xffffdfff, RZ, 0xc0, !PT ;  /* 0xffffdfff02027812 */ /* 0x000fc400078ec0ff */
[----:B------:R-:W-:Y:S01]  /*96dc0*/  ISETP.LT.AND P1, PT, R0, UR44, !P0 ;  /* 0x0000002c00007c0c */ /* 0x000fe2000c721270 */
        /* <DEDUP_REMOVED lines=17> */
[----:B------:R-:W0:Y:S01]  /*96ee0*/  LDCU UR52, c[0x0][0x398] ;  /* 0x00007300ff3477ac */ /* 0x000e220008000800 */
[----:B--2---:R-:W-:-:S05]  /*96ef0*/  LOP3.LUT R3, R3, 0x7fffffff, RZ, 0xc0, !PT ;  /* 0x7fffffff03037812 */ /* 0x004fca00078ec0ff */
[----:B------:R-:W-:Y:S01]  /*96f00*/  @P3 LOP3.LUT R2, R2, 0x200, RZ, 0xfc, !PT ;  /* 0x0000020002023812 */ /* 0x000fe200078efcff */
[C---:B------:R-:W-:Y:S01]  /*96f10*/  VIADD R22, R14.reuse, 0x127 ;  /* 0x000001270e167836 */ /* 0x040fe20000000000 */
[----:B------:R-:W2:Y:S01]  /*96f20*/  LDCU.64 UR34, c[0x0][0x398] ;  /* 0x00007300ff2277ac */ /* 0x000ea20008000a00 */
[----:B------:R-:W-:Y:S01]  /*96f30*/  VIADD R21, R14, 0x126 ;  /* 0x000001260e157836 */ /* 0x000fe20000000000 */
[----:B------:R-:W-:Y:S02]  /*96f40*/  LOP3.LUT R2, R2, 0xfffffeff, RZ, 0xc0, !PT ;  /* 0xfffffeff02027812 */ /* 0x000fe400078ec0ff */
[----:B------:R-:W-:Y:S01]  /*96f50*/  ISETP.LT.AND P0, PT, R6, UR56, !P0 ;  /* 0x0000003806007c0c */ /* 0x000fe2000c701270 */
[----:B------:R-:W-:Y:S01]  /*96f60*/  VIADD R20, R14, 0x125 ;  /* 0x000001250e147836 */ /* 0x000fe20000000000 */
        /* <DEDUP_REMOVED lines=12> */
[----:B------:R-:W1:Y:S01]  /*97030*/  LDCU UR61, c[0x0][0x398] ;  /* 0x00007300ff3d77ac */ /* 0x000e620008000800 */
[----:B------:R-:W0:Y:S05]  /*97040*/  LDCU UR58, c[0x0][0x398] ;  /* 0x00007300ff3a77ac */ /* 0x000e2a0008000800 */
[----:B------:R-:W-:Y:S01]  /*97050*/  @P3 LOP3.LUT R2, R2, 0x20, RZ, 0xfc, !PT ;  /* 0x0000002002023812 */ /* 0x000fe200078efcff */
[----:B------:R-:W0:Y:S03]  /*97060*/  LDCU UR60, c[0x0][0x398] ;  /* 0x00007300ff3c77ac */ /* 0x000e260008000800 */
[----:B------:R-:W-:-:S02]  /*97070*/  LOP3.LUT R2, R2, 0xffffffef, RZ, 0xc0, !PT ;  /* 0xffffffef02027812 */ /* 0x000fc400078ec0ff */
        /* <DEDUP_REMOVED lines=17> */
[----:B------:R-:W-:Y:S01]  /*97190*/  VIADD R15, R14, 0x122 ;  /* 0x000001220e0f7836 */ /* 0x000fe20000000000 */
[----:B------:R-:W0:Y:S02]  /*971a0*/  LDCU.64 UR50, c[0x0][0x398] ;  /* 0x00007300ff3277ac */ /* 0x000e240008000a00 */
[----:B------:R-:W-:-:S04]  /*971b0*/  @P1 LOP3.LUT R3, R3, 0x80000000, RZ, 0xfc, !PT ;  /* 0x8000000003031812 */ /* 0x000fc800078efcff */
[----:B------:R-:W-:-:S04]  /*971c0*/  LOP3.LUT R3, R3, 0xbfffffff, RZ, 0xc0, !PT ;  /* 0xbfffffff03037812 */ /* 0x000fc800078ec0ff */
[----:B------:R-:W-:Y:S02]  /*971d0*/  @P0 LOP3.LUT R3, R3, 0x40000000, RZ, 0xfc, !PT ;  /* 0x4000000003030812 */ /* 0x000fe400078efcff */
[----:B------:R-:W-:Y:S02]  /*971e0*/  ISETP.GE.AND P0, PT, R18, UR53, PT ;  /* 0x0000003512007c0c */ /* 0x000fe4000bf06270 */
[----:B------:R-:W-:Y:S02]  /*971f0*/  @P3 LOP3.LUT R2, R2, 0x2, RZ, 0xfc, !PT ;  /* 0x0000000202023812 */ /* 0x000fe400078efcff */
[----:B------:R-:W-:Y:S02]  /*97200*/  ISETP.LT.AND P3, PT, R27, UR24, !P0 ;  /* 0x000000181b007c0c */ /* 0x000fe4000c761270 */
[----:B------:R-:W-:Y:S02]  /*97210*/  LOP3.LUT R2, R2, 0xfffffffe, RZ, 0xc0, !PT ;  /* 0xfffffffe02027812 */ /* 0x000fe400078ec0ff */
[----:B------:R-:W-:-:S02]  /*97220*/  LOP3.LUT R3, R3, 0xdfffffff, RZ, 0xc0, !PT ;  /* 0xdfffffff03037812 */ /* 0x000fc400078ec0ff */
[----:B------:R-:W-:Y:S01]  /*97230*/  ISETP.LT.AND P1, PT, R0, UR54, !P0 ;  /* 0x0000003600007c0c */ /* 0x000fe2000c721270 */
[----:B------:R-:W1:Y:S01]  /*97240*/  LDCU UR24, c[0x0][0x398] ;  /* 0x00007300ff1877ac */ /* 0x000e620008000800 */
[----:B------:R-:W-:Y:S02]  /*97250*/  @P2 LOP3.LUT R2, R2, 0x1, RZ, 0xfc, !PT ;  /* 0x0000000102022812 */ /* 0x000fe400078efcff */
[----:B0-----:R-:W-:-:S03]  /*97260*/  ISETP.LT.AND P2, PT, R29, UR52, !P0 ;  /* 0x000000341d007c0c */ /* 0x001fc6000c741270 */
[----:B------:R-:W-:Y:S01]  /*97270*/  @P3 LOP3.LUT R3, R3, 0x20000000, RZ, 0xfc, !PT ;  /* 0x2000000003033812 */ /* 0x000fe200078efcff */
[----:B------:R0:W-:Y:S01]  /*97280*/  STL [R1+0x21c8], R2 ;  /* 0x0021c80201007387 */ /* 0x0001e20000100800 */
[----:B------:R-:W-:Y:S01]  /*97290*/  IMAD.MOV.U32 R9, RZ, RZ, R14 ;  /* 0x000000ffff097224 */ /* 0x000fe200078e000e */
[----:B------:R-:W1:Y:S01]  /*972a0*/  LDCU.64 UR52, c[0x0][0x398] ;  /* 0x00007300ff3477ac */ /* 0x000e620008000a00 */
[----:B------:R-:W-:Y:S02]  /*972b0*/  LOP3.LUT R3, R3, 0xefffffff, RZ, 0xc0, !PT ;  /* 0xefffffff03037812 */ /* 0x000fe400078ec0ff */
[----:B------:R-:W-:Y:S01]  /*972c0*/  ISETP.LT.AND P0, PT, R6, UR57, !P0 ;  /* 0x0000003906007c0c */ /* 0x000fe2000c701270 */
[----:B------:R-:W1:Y:S01]  /*972d0*/  LDCU.64 UR54, c[0x0][0x398] ;  /* 0x00007300ff3677ac */ /* 0x000e620008000a00 */
[----:B0-----:R-:W4:Y:S02]  /*972e0*/  LDL.LU R2, [R1+0x5394] ;  /* 0x0053940001027983 */ /* 0x001f240000300800 */
[----:B------:R-:W-:-:S02]  /*972f0*/  @P2 LOP3.LUT R3, R3, 0x10000000, RZ, 0xfc, !PT ;  /* 0x1000000003032812 */ /* 0x000fc400078efcff */
[----:B------:R-:W4:Y:S01]  /*97300*/  LDL.LU R18, [R1+0x2204] ;  /* 0x0022040001127983 */ /* 0x000f220000300800 */
[C---:B------:R-:W-:Y:S02]  /*97310*/  VIADD R14, R9.reuse, 0x121 ;  /* 0x00000121090e7836 */ /* 0x040fe40000000000 */
[----:B------:R-:W-:Y:S01]  /*97320*/  VIADD R13, R9, 0x120 ;  /* 0x00000120090d7836 */ /* 0x000fe20000000000 */
[----:B------:R-:W-:Y:S01]  /*97330*/  LOP3.LUT R3, R3, 0xf7ffffff, RZ, 0xc0, !PT ;  /* 0xf7ffffff03037812 */ /* 0x000fe200078ec0ff */
[----:B------:R-:W-:Y:S01]  /*97340*/  VIADD R12, R9, 0x11f ;  /* 0x0000011f090c7836 */ /* 0x000fe20000000000 */
[----:B------:R-:W0:Y:S02]  /*97350*/  LDCU.64 UR56, c[0x0][0x398] ;  /* 0x00007300ff3877ac */ /* 0x000e240008000a00 */
[----:B------:R-:W-:-:S04]  /*97360*/  @P1 LOP3.LUT R3, R3, 0x8000000, RZ, 0xfc, !PT ;  /* 0x0800000003031812 */ /* 0x000fc800078efcff */
[----:B------:R-:W-:-:S04]  /*97370*/  LOP3.LUT R3, R3, 0xfbffffff, RZ, 0xc0, !PT ;  /* 0xfbffffff03037812 */ /* 0x000fc800078ec0ff */
[----:B------:R-:W-:Y:S02]  /*97380*/  @P0 LOP3.LUT R3, R3, 0x4000000, RZ, 0xfc, !PT ;  /* 0x0400000003030812 */ /* 0x000fe400078efcff */
[----:B------:R-:W-:-:S04]  /*97390*/  ISETP.GE.AND P0, PT, R25, UR59, PT ;  /* 0x0000003b19007c0c */ /* 0x000fc8000bf06270 */
[----:B------:R-:W-:Y:S02]  /*973a0*/  ISETP.LT.AND P3, PT, R27, UR26, !P0 ;  /* 0x0000001a1b007c0c */ /* 0x000fe4000c761270 */
[----:B------:R-:W-:Y:S02]  /*973b0*/  ISETP.LT.AND P2, PT, R29, UR60, !P0 ;  /* 0x0000003c1d007c0c */ /* 0x000fe4000c741270 */
[----:B------:R-:W-:Y:S02]  /*973c0*/  LOP3.LUT R3, R3, 0xfdffffff, RZ, 0xc0, !PT ;  /* 0xfdffffff03037812 */ /* 0x000fe400078ec0ff */
[----:B-1----:R-:W-:Y:S01]  /*973d0*/  ISETP.LT.AND P1, PT, R0, UR61, !P0 ;  /* 0x0000003d00007c0c */ /* 0x002fe2000c721270 */
[----:B------:R-:W1:Y:S06]  /*973e0*/  LDCU UR26, c[0x0][0x398] ;  /* 0x00007300ff1a77ac */ /* 0x000e6c0008000800 */
[----:B------:R-:W-:Y:S01]  /*973f0*/  @P3 LOP3.LUT R3, R3, 0x2000000, RZ, 0xfc, !PT ;  /* 0x0200000003033812 */ /* 0x000fe200078efcff */
[----:B------:R-:W-:-:S02]  /*97400*/  VIADD R11, R9, 0x11e ;  /* 0x0000011e090b7836 */ /* 0x000fc40000000000 */
[----:B------:R-:W-:Y:S01]  /*97410*/  VIADD R10, R9, 0x11d ;  /* 0x0000011d090a7836 */ /* 0x000fe20000000000 */
[----:B------:R-:W0:Y:S01]  /*97420*/  LDCU.64 UR60, c[0x0][0x398] ;  /* 0x00007300ff3c77ac */ /* 0x000e220008000a00 */
        /* <DEDUP_REMOVED lines=8> */
[----:B------:R-:W-:-:S04]  /*974b0*/  ISETP.GE.AND P0, PT, R24, UR23, PT ;  /* 0x0000001718007c0c */ /* 0x000fc8000bf06270 */
[----:B------:R-:W-:Y:S02]  /*974c0*/  ISETP.LT.AND P1, PT, R27, UR28, !P0 ;  /* 0x0000001c1b007c0c */ /* 0x000fe4000c721270 */
[----:B-1----:R-:W-:Y:S02]  /*974d0*/  ISETP.LT.AND P3, PT, R29, UR26, !P0 ;  /* 0x0000001a1d007c0c */ /* 0x002fe4000c761270 */
[----:B------:R-:W-:Y:S02]  /*974e0*/  LOP3.LUT R3, R3, 0xffdfffff, RZ, 0xc0, !PT ;  /* 0xffdfffff03037812 */ /* 0x000fe400078ec0ff */
[----:B------:R-:W-:Y:S01]  /*974f0*/  ISETP.LT.AND P2, PT, R0, UR24, !P0 ;  /* 0x0000001800007c0c */ /* 0x000fe2000c741270 */
[----:B------:R-:W1:Y:S01]  /*97500*/  LDCU UR26, c[0x0][0x398] ;  /* 0x00007300ff1a77ac */ /* 0x000e620008000800 */
[----:B------:R-:W0:Y:S05]  /*97510*/  LDCU UR24, c[0x0][0x398] ;  /* 0x00007300ff1877ac */ /* 0x000e2a0008000800 */
[----:B------:R-:W-:-:S04]  /*97520*/  @P1 LOP3.LUT R3, R3, 0x200000, RZ, 0xfc, !PT ;  /* 0x0020000003031812 */ /* 0x000fc800078efcff */
[----:B------:R-:W-:Y:S02]  /*97530*/  LOP3.LUT R3, R3, 0xffefffff, RZ, 0xc0, !PT ;  /* 0xffefffff03037812 */ /* 0x000fe400078ec0ff */
[----:B------:R-:W-:Y:S02]  /*97540*/  ISETP.LT.AND P1, PT, R6, UR22, !P0 ;  /* 0x0000001606007c0c */ /* 0x000fe4000c721270 */
[----:B------:R-:W-:Y:S01]  /*97550*/  @P3 LOP3.LUT R3, R3, 0x100000, RZ, 0xfc, !PT ;  /* 0x0010000003033812 */ /* 0x000fe200078efcff */
[----:B------:R-:W0:Y:S03]  /*97560*/  LDCU UR22, c[0x0][0x398] ;  /* 0x00007300ff1677ac */ /* 0x000e260008000800 */
[----:B------:R-:W-:-:S04]  /*97570*/  LOP3.LUT R3, R3, 0xfff7ffff, RZ, 0xc0, !PT ;  /* 0xfff7ffff03037812 */ /* 0x000fc800078ec0ff */
[----:B------:R-:W-:Y:S02]  /*97580*/  @P2 LOP3.LUT R3, R3, 0x80000, RZ, 0xfc, !PT ;  /* 0x0008000003032812 */ /* 0x000fe400078efcff */
[----:B------:R-:W-:Y:S02]  /*97590*/  ISETP.GE.AND P0, PT, R23, UR25, PT ;  /* 0x0000001917007c0c */ /* 0x000fe4000bf06270 */
[----:B------:R-:W-:-:S04]  /*975a0*/  LOP3.LUT R3, R3, 0xfffbffff, RZ, 0xc0, !PT ;  /* 0xfffbffff03037812 */ /* 0x000fc800078ec0ff */
[----:B------:R-:W-:Y:S02]  /*975b0*/  @P1 LOP3.LUT R3, R3, 0x40000, RZ, 0xfc, !PT ;  /* 0x0004000003031812 */ /* 0x000fe400078efcff */
[----:B------:R-:W-:Y:S02]  /*975c0*/  ISETP.LT.AND P1, PT, R27, UR30, !P0 ;  /* 0x0000001e1b007c0c */ /* 0x000fe4000c721270 */
[----:B-1----:R-:W-:Y:S02]  /*975d0*/  ISETP.LT.AND P3, PT, R29, UR26, !P0 ;  /* 0x0000001a1d007c0c */ /* 0x002fe4000c761270 */
[----:B------:R-:W-:Y:S02]  /*975e0*/  LOP3.LUT R3, R3, 0xfffdffff, RZ, 0xc0, !PT ;  /* 0xfffdffff03037812 */ /* 0x000fe400078ec0ff */
[----:B0-----:R-:W-:-:S07]  /*975f0*/  ISETP.LT.AND P2, PT, R0, UR24, !P0 ;  /* 0x0000001800007c0c */ /* 0x001fce000c741270 */
[----:B------:R-:W-:-:S04]  /*97600*/  @P1 LOP3.LUT R3, R3, 0x20000, RZ, 0xfc, !PT ;  /* 0x0002000003031812 */ /* 0x000fc800078efcff */
[----:B------:R-:W-:Y:S02]  /*97610*/  LOP3.LUT R3, R3, 0xfffeffff, RZ, 0xc0, !PT ;  /* 0xfffeffff03037812 */ /* 0x000fe400078ec0ff */
[----:B------:R-:W-:Y:S02]  /*97620*/  ISETP.LT.AND P1, PT, R6, UR22, !P0 ;  /* 0x0000001606007c0c */ /* 0x000fe4000c721270 */
[----:B------:R-:W-:Y:S02]  /*97630*/  @P3 LOP3.LUT R3, R3, 0x10000, RZ, 0xfc, !PT ;  /* 0x0001000003033812 */ /* 0x000fe400078efcff */
[----:B------:R-:W-:Y:S02]  /*97640*/  ISETP.GE.AND P0, PT, R22, UR27, PT ;  /* 0x0000001b16007c0c */ /* 0x000fe4000bf06270 */
[----:B------:R-:W-:-:S04]  /*97650*/  LOP3.LUT R3, R3, 0xffff7fff, RZ, 0xc0, !PT ;  /* 0xffff7fff03037812 */ /* 0x000fc800078ec0ff */
[----:B------:R-:W-:Y:S02]  /*97660*/  @P2 LOP3.LUT R3, R3, 0x8000, RZ, 0xfc, !PT ;  /* 0x0000800003032812 */ /* 0x000fe400078efcff */
[----:B------:R-:W-:Y:S02]  /*97670*/  ISETP.LT.AND P2, PT, R27, UR32, !P0 ;  /* 0x000000201b007c0c */ /* 0x000fe4000c741270 */
[----:B------:R-:W-:Y:S02]  /*97680*/  LOP3.LUT R3, R3, 0xffffbfff, RZ, 0xc0, !PT ;  /* 0xffffbfff03037812 */ /* 0x000fe400078ec0ff */
[----:B------:R-:W-:Y:S02]  /*97690*/  ISETP.LT.AND P3, PT, R29, UR77, !P0 ;  /* 0x0000004d1d007c0c */ /* 0x000fe4000c761270 */
[----:B------:R-:W-:-:S04]  /*976a0*/  @P1 LOP3.LUT R3, R3, 0x4000, RZ, 0xfc, !PT ;  /* 0x0000400003031812 */ /* 0x000fc800078efcff */
[----:B------:R-:W-:Y:S02]  /*976b0*/  LOP3.LUT R3, R3, 0xffffdfff, RZ, 0xc0, !PT ;  /* 0xffffdfff03037812 */ /* 0x000fe400078ec0ff */
[----:B---3--:R-:W-:Y:S02]  /*976c0*/  ISETP.LT.AND P1, PT, R0, UR76, !P0 ;  /* 0x0000004c00007c0c */ /* 0x008fe4000c721270 */
[----:B------:R-:W-:-:S04]  /*976d0*/  @P2 LOP3.LUT R3, R3, 0x2000, RZ, 0xfc, !PT ;  /* 0x0000200003032812 */ /* 0x000fc800078efcff */
[----:B------:R-:W-:Y:S02]  /*976e0*/  LOP3.LUT R3, R3, 0xffffefff, RZ, 0xc0, !PT ;  /* 0xffffefff03037812 */ /* 0x000fe400078ec0ff */
[----:B------:R-:W-:Y:S02]  /*976f0*/  ISETP.LT.AND P2, PT, R6, UR75, !P0 ;  /* 0x0000004b06007c0c */ /* 0x000fe4000c741270 */
[----:B------:R-:W-:Y:S02]  /*97700*/  @P3 LOP3.LUT R3, R3, 0x1000, RZ, 0xfc, !PT ;  /* 0x0000100003033812 */ /* 0x000fe400078efcff */
[----:B------:R-:W-:Y:S02]  /*97710*/  ISETP.GE.AND P0, PT, R21, UR29, PT ;  /* 0x0000001d15007c0c */ /* 0x000fe4000bf06270 */
[----:B------:R-:W-:-:S04]  /*97720*/  LOP3.LUT R3, R3, 0xfffff7ff, RZ, 0xc0, !PT ;  /* 0xfffff7ff03037812 */ /* 0x000fc800078ec0ff */
[----:B------:R-:W-:Y:S02]  /*97730*/  @P1 LOP3.LUT R3, R3, 0x800, RZ, 0xfc, !PT ;  /* 0x0000080003031812 */ /* 0x000fe400078efcff */
[----:B--2---:R-:W-:Y:S02]  /*97740*/  ISETP.LT.AND P1, PT, R27, UR34, !P0 ;  /* 0x000000221b007c0c */ /* 0x004fe4000c721270 */
[----:B------:R-:W-:Y:S02]  /*97750*/  LOP3.LUT R3, R3, 0xfffffbff, RZ, 0xc0, !PT ;  /* 0xfffffbff03037812 */ /* 0x000fe400078ec0ff */
[----:B------:R-:W-:Y:S02]  /*97760*/  ISETP.LT.AND P3, PT, R29, UR74, !P0 ;  /* 0x0000004a1d007c0c */ /* 0x000fe4000c761270 */
[----:B------:R-:W-:-:S04]  /*97770*/  @P2 LOP3.LUT R3, R3, 0x400, RZ, 0xfc, !PT ;  /* 0x0000040003032812 */ /* 0x000fc800078efcff */
[----:B------:R-:W-:Y:S02]  /*97780*/  LOP3.LUT R3, R3, 0xfffffdff, RZ, 0xc0, !PT ;  /* 0xfffffdff03037812 */ /* 0x000fe400078ec0ff */
[----:B------:R-:W-:Y:S02]  /*97790*/  ISETP.LT.AND P2, PT, R0, UR73, !P0 ;  /* 0x0000004900007c0c */ /* 0x000fe4000c741270 */
[----:B------:R-:W-:-:S04]  /*977a0*/  @P1 LOP3.LUT R3, R3, 0x200, RZ, 0xfc, !PT ;  /* 0x0000020003031812 */ /* 0x000fc800078efcff */
[----:B------:R-:W-:Y:S02]  /*977b0*/  LOP3.LUT R3, R3, 0xfffffeff, RZ, 0xc0, !PT ;  /* 0xfffffeff03037812 */ /* 0x000fe400078ec0ff */
[----:B----4-:R-:W-:Y:S02]  /*977c0*/  ISETP.LT.AND P1, PT, R6, UR72, !P0 ;  /* 0x0000004806007c0c */ /* 0x010fe4000c721270 */
        /* <DEDUP_REMOVED lines=9> */
[----:B------:R-:W-:Y:S02]  /*97860*/  ISETP.LT.AND P1, PT, R0, UR70, !P0 ;  /* 0x0000004600007c0c */ /* 0x000fe4000c721270 */
        /* <DEDUP_REMOVED lines=11> */
[----:B------:R-:W-:-:S04]  /*97920*/  LOP3.LUT R3, R3, 0xfffffffd, RZ, 0xc0, !PT ;  /* 0xfffffffd03037812 */ /* 0x000fc800078ec0ff */
[----:B------:R-:W-:-:S04]  /*97930*/  @P1 LOP3.LUT R3, R3, 0x2, RZ, 0xfc, !PT ;  /* 0x0000000203031812 */ /* 0x000fc800078efcff */
[----:B------:R-:W-:-:S04]  /*97940*/  LOP3.LUT R3, R3, 0xfffffffe, RZ, 0xc0, !PT ;  /* 0xfffffffe03037812 */ /* 0x000fc800078ec0ff */
[----:B------:R-:W-:-:S05]  /*97950*/  @P3 LOP3.LUT R3, R3, 0x1, RZ, 0xfc, !PT ;  /* 0x0000000103033812 */ /* 0x000fca00078efcff */
[----:B------:R0:W-:Y:S04]  /*97960*/  STL [R1+0x21c4], R3 ;  /* 0x0021c40301007387 */ /* 0x0001e80000100800 */
[----:B0-----:R-:W2:Y:S04]  /*97970*/  LDL.LU R3, [R1+0x5390] ;  /* 0x0053900001037983 */ /* 0x001ea80000300800 */
[----:B------:R-:W3:Y:S01]  /*97980*/  LDL.LU R17, [R1+0x21c0] ;  /* 0x0021c00001117983 */ /* 0x000ee20000300800 */
[----:B------:R-:W-:Y:S02]  /*97990*/  ISETP.LT.AND P2, PT, R0, UR5, !P0 ;  /* 0x0000000500007c0c */ /* 0x000fe4000c741270 */
[----:B------:R-:W-:-:S02]  /*979a0*/  ISETP.LT.AND P1, PT, R6, UR8, !P0 ;  /* 0x0000000806007c0c */ /* 0x000fc4000c721270 */
[----:B------:R-:W-:-:S04]  /*979b0*/  ISETP.GE.AND P0, PT, R16, UR35, PT ;  /* 0x0000002310007c0c */ /* 0x000fc8000bf06270 */
[----:B------:R-:W-:Y:S01]  /*979c0*/  ISETP.LT.AND P3, PT, R29, UR7, !P0 ;  /* 0x000000071d007c0c */ /* 0x000fe2000c761270 */
[----:B------:R-:W-:Y:S01]  /*979d0*/  IMAD.MOV.U32 R16, RZ, RZ, R6 ;  /* 0x000000ffff107224 */ /* 0x000fe200078e0006 */
[----:B------:R-:W-:Y:S01]  /*979e0*/  LOP3.LUT R18, R18, 0x7fffffff, RZ, 0xc0, !PT ;  /* 0x7fffffff12127812 */ /* 0x000fe200078ec0ff */
[----:B------:R-:W-:Y:S01]  /*979f0*/  VIADD R9, R9, 0x11c ;  /* 0x0000011c09097836 */ /* 0x000fe20000000000 */
[----:B------:R-:W4:Y:S02]  /*97a00*/  LDL.LU R6, [R1+0x538c] ;  /* 0x00538c0001067983 */ /* 0x000f240000300800 */
[----:B------:R-:W-:Y:S02]  /*97a10*/  @P2 LOP3.LUT R18, R18, 0x80000000, RZ, 0xfc, !PT ;  /* 0x8000000012122812 */ /* 0x000fe400078efcff */
[----:B------:R-:W-:Y:S02]  /*97a20*/  ISETP.LT.AND P2, PT, R27, UR46, !P0 ;  /* 0x0000002e1b007c0c */ /* 0x000fe4000c741270 */
[----:B------:R-:W-:-:S04]  /*97a30*/  LOP3.LUT R18, R18, 0xbfffffff, RZ, 0xc0, !PT ;  /* 0xbfffffff12127812 */ /* 0x000fc800078ec0ff */
        /* <DEDUP_REMOVED lines=13> */
[----:B------:R-:W-:Y:S01]  /*97b10*/  @P2 LOP3.LUT R18, R18, 0x4000000, RZ, 0xfc, !PT ;  /* 0x0400000012122812 */ /* 0x000fe200078efcff */
[----:B------:R-:W-:Y:S02]  /*97b20*/  IMAD.MOV.U32 R15, RZ, RZ, R0 ;  /* 0x000000ffff0f7224 */ /* 0x000fe400078e0000 */
[----:B------:R-:W2:Y:S01]  /*97b30*/  LDL.LU R0, [R1+0x5388] ;  /* 0x0053880001007983 */ /* 0x000ea20000300800 */
[----:B------:R-:W-:-:S04]  /*97b40*/  LOP3.LUT R18, R18, 0xfdffffff, RZ, 0xc0, !PT ;  /* 0xfdffffff12127812 */ /* 0x000fc800078ec0ff */
[----:B------:R-:W-:Y:S02]  /*97b50*/  @P1 LOP3.LUT R18, R18, 0x2000000, RZ, 0xfc, !PT ;  /* 0x0200000012121812 */ /* 0x000fe400078efcff */
[----:B------:R-:W-:Y:S02]  /*97b60*/  ISETP.LT.AND P2, PT, R15, UR9, !P0 ;  /* 0x000000090f007c0c */ /* 0x000fe4000c741270 */
[----:B------:R-:W-:Y:S02]  /*97b70*/  LOP3.LUT R18, R18, 0xfeffffff, RZ, 0xc0, !PT ;  /* 0xfeffffff12127812 */ /* 0x000fe400078ec0ff */
[----:B------:R-:W-:Y:S02]  /*97b80*/  ISETP.LT.AND P1, PT, R16, UR14, !P0 ;  /* 0x0000000e10007c0c */ /* 0x000fe4000c721270 */
[----:B------:R-:W-:Y:S02]  /*97b90*/  @P3 LOP3.LUT R18, R18, 0x1000000, RZ, 0xfc, !PT ;  /* 0x0100000012123812 */ /* 0x000fe400078efcff */
[----:B------:R-:W-:-:S02]  /*97ba0*/  ISETP.GE.AND P0, PT, R14, UR45, PT ;  /* 0x0000002d0e007c0c */ /* 0x000fc4000bf06270 */
[----:B------:R-:W-:-:S04]  /*97bb0*/  LOP3.LUT R18, R18, 0xff7fffff, RZ, 0xc0, !PT ;  /* 0xff7fffff12127812 */ /* 0x000fc800078ec0ff */
[----:B------:R-:W-:Y:S02]  /*97bc0*/  @P2 LOP3.LUT R18, R18, 0x800000, RZ, 0xfc, !PT ;  /* 0x0080000012122812 */ /* 0x000fe400078efcff */
[----:B------:R-:W-:Y:S01]  /*97bd0*/  ISETP.LT.AND P2, PT, R27, UR50, !P0 ;  /* 0x000000321b007c0c */ /* 0x000fe2000c741270 */
[----:B------:R-:W-:Y:S01]  /*97be0*/  IMAD.MOV.U32 R14, RZ, RZ, R29 ;  /* 0x000000ffff0e7224 */ /* 0x000fe200078e001d */
[----:B------:R-:W-:Y:S01]  /*97bf0*/  LOP3.LUT R18, R18, 0xffbfffff, RZ, 0xc0, !PT ;  /* 0xffbfffff12127812 */ /* 0x000fe200078ec0ff */
[----:B------:R-:W2:Y:S03]  /*97c00*/  LDL.LU R29, [R1+0x5384] ;  /* 0x00538400011d7983 */ /* 0x000ea60000300800 */
[----:B------:R-:W-:Y:S02]  /*97c10*/  @P1 LOP3.LUT R18, R18, 0x400000, RZ, 0xfc, !PT ;  /* 0x0040000012121812 */ /* 0x000fe400078efcff */
[----:B------:R-:W-:-:S02]  /*97c20*/  ISETP.LT.AND P3, PT, R14, UR13, !P0 ;  /* 0x0000000d0e007c0c */ /* 0x000fc4000c761270 */
        /* <DEDUP_REMOVED lines=46> */
[----:B------:R-:W-:Y:S02]  /*97f10*/  LOP3.LUT R18, R18, 0xffffffdf, RZ, 0xc0, !PT ;  /* 0xffffffdf12127812 */ /* 0x000fe400078ec0ff */
[----:B------:R-:W-:-:S02]  /*97f20*/  ISETP.LT.AND P3, PT, R27, UR58, !P0 ;  /* 0x0000003a1b007c0c */ /* 0x000fc4000c761270 */
[----:B------:R-:W-:-:S04]  /*97f30*/  @P2 LOP3.LUT R18, R18, 0x20, RZ, 0xfc, !PT ;  /* 0x0000002012122812 */ /* 0x000fc800078efcff */
        /* <DEDUP_REMOVED lines=12> */
[----:B------:R-:W-:Y:S02]  /*98000*/  @P2 LOP3.LUT R18, R18, 0x2, RZ, 0xfc, !PT ;  /* 0x0000000212122812 */ /* 0x000fe400078efcff */
[----:B------:R-:W-:Y:S02]  /*98010*/  ISETP.GE.AND P2, PT, R9, UR55, PT ;  /* 0x0000003709007c0c */ /* 0x000fe4000bf46270 */
[----:B------:R-:W-:Y:S02]  /*98020*/  LOP3.LUT R18, R18, 0xfffffffe, RZ, 0xc0, !PT ;  /* 0xfffffffe12127812 */ /* 0x000fe400078ec0ff */
[----:B------:R-:W-:Y:S02]  /*98030*/  ISETP.LT.AND P3, PT, R27, UR60, !P2 ;  /* 0x0000003c1b007c0c */ /* 0x000fe4000d761270 */
[----:B------:R-:W-:Y:S02]  /*98040*/  @P0 LOP3.LUT R18, R18, 0x1, RZ, 0xfc, !PT ;  /* 0x0000000112120812 */ /* 0x000fe400078efcff */
[----:B------:R-:W-:-:S02]  /*98050*/  ISETP.LT.AND P4, PT, R16, UR36, !P1 ;  /* 0x0000002410007c0c */ /* 0x000fc4000cf81270 */
[----:B------:R-:W-:-:S04]  /*98060*/  LOP3.LUT R18, R18, 0xfffffeff, RZ, 0xc0, !PT ;  /* 0xfffffeff12127812 */ /* 0x000fc800078ec0ff */
[----:B------:R-:W-:-:S04]  /*98070*/  @P5 LOP3.LUT R18, R18, 0x100, RZ, 0xfc, !PT ;  /* 0x0000010012125812 */ /* 0x000fc800078efcff */
[----:B------:R-:W-:-:S04]  /*98080*/  LOP3.LUT R18, R18, 0xffffff7f, RZ, 0xc0, !PT ;  /* 0xffffff7f12127812 */ /* 0x000fc800078ec0ff */
[----:B------:R-:W-:Y:S02]  /*98090*/  @P4 LOP3.LUT R18, R18, 0x80, RZ, 0xfc, !PT ;  /* 0x0000008012124812 */ /* 0x000fe400078efcff */
[----:B---3--:R-:W-:-:S04]  /*980a0*/  LOP3.LUT R17, R17, 0x7fffffff, RZ, 0xc0, !PT ;  /* 0x7fffffff11117812 */ /* 0x008fc800078ec0ff */
[----:B------:R-:W-:-:S05]  /*980b0*/  @P3 LOP3.LUT R17, R17, 0x80000000, RZ, 0xfc, !PT ;  /* 0x8000000011113812 */ /* 0x000fca00078efcff */
[----:B------:R-:W-:Y:S04]  /*980c0*/  STL [R1+0x21c0], R17 ;  /* 0x0021c01101007387 */ /* 0x000fe80000100800 */
[----:B------:R-:W-:Y:S01]  /*980d0*/  STL [R1+0x2204], R18 ;  /* 0x0022041201007387 */ /* 0x000fe20000100800 */
[----:B------:R-:W-:-:S03]  /*980e0*/  ISETP.GE.AND P0, PT, R16, UR20, PT ;  /* 0x0000001410007c0c */ /* 0x000fc6000bf06270 */
[----:B--2---:R-:W-:Y:S01]  /*980f0*/  STL.64 [R1+0x53a0], R28 ;  /* 0x0053a01c01007387 */ /* 0x004fe20000100a00 */
[----:B------:R-:W0:Y:S03]  /*98100*/  LDCU UR5, c[0x0][0x3b8] ;  /* 0x00007700ff0577ac */ /* 0x000e260008000800 */
[----:B------:R-:W-:Y:S01]  /*98110*/  STL [R1+0x539c], R25 ;  /* 0x00539c1901007387 */ /* 0x000fe20000100800 */
[----:B------:R-:W1:Y:S03]  /*98120*/  LDCU UR77, c[0x0][0x398] ;  /* 0x00007300ff4d77ac */ /* 0x000e660008000800 */
[----:B------:R-:W-:Y:S01]  /*98130*/  STL [R1+0x5398], R24 ;  /* 0x0053981801007387 */ /* 0x000fe20000100800 */
[----:B------:R-:W2:Y:S03]  /*98140*/  LDCU UR6, c[0x0][0x398] ;  /* 0x00007300ff0677ac */ /* 0x000ea60008000800 */
[----:B------:R3:W-:Y:S01]  /*98150*/  STL [R1+0x5394], R23 ;  /* 0x0053941701007387 */ /* 0x0007e20000100800 */
[----:B------:R-:W0:Y:S01]  /*98160*/  LDCU UR7, c[0x0][0x398] ;  /* 0x00007300ff0777ac */ /* 0x000e220008000800 */
[----:B------:R-:W0:Y:S01]  /*98170*/  LDCU UR8, c[0x0][0x398] ;  /* 0x00007300ff0877ac */ /* 0x000e220008000800 */
[----:B------:R-:W0:Y:S01]  /*98180*/  LDCU UR9, c[0x0][0x398] ;  /* 0x00007300ff0977ac */ /* 0x000e220008000800 */
[----:B---3--:R-:W0:Y:S01]  /*98190*/  LDL R23, [R1+0xa0] ;  /* 0x0000a00001177983 */ /* 0x008e220000100800 */
[----:B------:R-:W3:Y:S03]  /*981a0*/  LDCU UR76, c[0x0][0x398] ;  /* 0x00007300ff4c77ac */ /* 0x000ee60008000800 */
[----:B------:R-:W-:Y:S01]  /*981b0*/  STL [R1+0x5390], R22 ;  /* 0x0053901601007387 */ /* 0x000fe20000100800 */
[----:B------:R-:W0:Y:S03]  /*981c0*/  LDCU UR10, c[0x0][0x398] ;  /* 0x00007300ff0a77ac */ /* 0x000e260008000800 */
[----:B------:R-:W-:Y:S01]  /*981d0*/  STL [R1+0x538c], R21 ;  /* 0x00538c1501007387 */ /* 0x000fe20000100800 */
[----:B------:R-:W0:Y:S03]  /*981e0*/  LDCU UR11, c[0x0][0x398] ;  /* 0x00007300ff0b77ac */ /* 0x000e260008000800 */
[----:B------:R-:W-:Y:S01]  /*981f0*/  STL [R1+0x5388], R20 ;  /* 0x0053881401007387 */ /* 0x000fe20000100800 */
[----:B------:R-:W0:Y:S03]  /*98200*/  LDCU UR64, c[0x0][0x398] ;  /* 0x00007300ff4077ac */ /* 0x000e260008000800 */
[----:B------:R-:W-:Y:S01]  /*98210*/  STL [R1+0x5384], R19 ;  /* 0x0053841301007387 */ /* 0x000fe20000100800 */
        /* <DEDUP_REMOVED lines=57> */
[----:B------:R-:W0:Y:S02]  /*985b0*/  LDCU UR20, c[0x0][0x398] ;  /* 0x00007300ff1477ac */ /* 0x000e240008000800 */
[----:B0-----:R-:W-:Y:S01]  /*985c0*/  IMAD R9, R23, UR5, RZ ;  /* 0x0000000517097c24 */ /* 0x001fe2000f8e02ff */
[----:B------:R-:W-:Y:S01]  /*985d0*/  STL [R1+0x53b0], R23 ;  /* 0x0053b01701007387 */ /* 0x000fe20000100800 */
[----:B------:R-:W0:Y:S03]  /*985e0*/  LDCU UR5, c[0x0][0x3b8] ;  /* 0x00007700ff0577ac */ /* 0x000e260008000800 */
[----:B------:R-:W-:-:S02]  /*985f0*/  SHF.R.S32.HI R10, RZ, 0x1f, R9 ;  /* 0x0000001fff0a7819 */ /* 0x000fc40000011409 */
[----:B------:R-:W-:-:S05]  /*98600*/  IADD3 R12, P3, PT, R9, R4, RZ ;  /* 0x00000004090c7210 */ /* 0x000fca0007f7e0ff */
[----:B------:R-:W-:-:S05]  /*98610*/  IMAD.X R13, R10, 0x1, R8, P3 ;  /* 0x000000010a0d7824 */ /* 0x000fca00018e0608 */
[----:B------:R0:W-:Y:S02]  /*98620*/  STL.64 [R1+0x2920], R12 ;  /* 0x0029200c01007387 */ /* 0x0001e40000100a00 */
[----:B0-----:R-:W-:-:S05]  /*98630*/  IADD3 R12, P3, PT, R9, R2, RZ ;  /* 0x00000002090c7210 */ /* 0x001fca0007f7e0ff */
[----:B------:R-:W-:-:S05]  /*98640*/  IMAD.X R13, R10, 0x1, R5, P3 ;  /* 0x000000010a0d7824 */ /* 0x000fca00018e0605 */
[----:B------:R4:W-:Y:S02]  /*98650*/  STL.64 [R1+0x2928], R12 ;  /* 0x0029280c01007387 */ /* 0x0009e40000100a00 */
[----:B----4-:R-:W-:-:S05]  /*98660*/  IADD3 R12, P3, PT, R9, R6, RZ ;  /* 0x00000006090c7210 */ /* 0x010fca0007f7e0ff */
[----:B------:R-:W-:-:S05]  /*98670*/  IMAD.X R13, R10, 0x1, R7, P3 ;  /* 0x000000010a0d7824 */ /* 0x000fca00018e0607 */
[----:B------:R0:W-:Y:S02]  /*98680*/  STL.64 [R1+0x2938], R12 ;  /* 0x0029380c01007387 */ /* 0x0001e40000100a00 */
[C---:B0-----:R-:W-:Y:S01]  /*98690*/  IADD3 R12, P3, PT, R9.reuse, R0, RZ ;  /* 0x00000000090c7210 */ /* 0x041fe20007f7e0ff */
[----:B------:R-:W-:Y:S01]  /*986a0*/  VIADD R9, R9, UR5 ;  /* 0x0000000509097c36 */ /* 0x000fe20008000000 */
[----:B------:R-:W0:Y:S03]  /*986b0*/  LDCU UR5, c[0x0][0x3b8] ;  /* 0x00007700ff0577ac */ /* 0x000e260008000800 */
[----:B------:R-:W-:Y:S01]  /*986c0*/  IMAD.X R13, R10, 0x1, R3, P3 ;  /* 0x000000010a0d7824 */ /* 0x000fe200018e0603 */
[----:B------:R-:W-:-:S04]  /*986d0*/  SHF.R.S32.HI R10, RZ, 0x1f, R9 ;  /* 0x0000001fff0a7819 */ /* 0x000fc80000011409 */
[----:B------:R4:W-:Y:S02]  /*986e0*/  STL.64 [R1+0x2930], R12 ;  /* 0x0029300c01007387 */ /* 0x0009e40000100a00 */
[----:B----4-:R-:W-:-:S05]  /*986f0*/  IADD3 R12, P3, PT, R9, R4, RZ ;  /* 0x00000004090c7210 */ /* 0x010fca0007f7e0ff */
[----:B------:R-:W-:-:S05]  /*98700*/  IMAD.X R13, R10, 0x1, R8, P3 ;  /* 0x000000010a0d7824 */ /* 0x000fca00018e0608 */
[----:B------:R4:W-:Y:S02]  /*98710*/  STL.64 [R1+0x28e0], R12 ;  /* 0x0028e00c01007387 */ /* 0x0009e40000100a00 */
[----:B----4-:R-:W-:-:S05]  /*98720*/  IADD3 R12, P3, PT, R9, R2, RZ ;  /* 0x00000002090c7210 */ /* 0x010fca0007f7e0ff */
[----:B------:R-:W-:-:S05]  /*98730*/  IMAD.X R13, R10, 0x1, R5, P3 ;  /* 0x000000010a0d7824 */ /* 0x000fca00018e0605 */
[----:B------:R4:W-:Y:S02]  /*98740*/  STL.64 [R1+0x28e8], R12 ;  /* 0x0028e80c01007387 */ /* 0x0009e40000100a00 */
[----:B----4-:R-:W-:-:S05]  /*98750*/  IADD3 R12, P3, PT, R9, R0, RZ ;  /* 0x00000000090c7210 */ /* 0x010fca0007f7e0ff */
[----:B------:R-:W-:-:S05]  /*98760*/  IMAD.X R13, R10, 0x1, R3, P3 ;  /* 0x000000010a0d7824 */ /* 0x000fca00018e0603 */
[----:B------:R4:W-:Y:S02]  /*98770*/  STL.64 [R1+0x28f0], R12 ;  /* 0x0028f00c01007387 */ /* 0x0009e40000100a00 */
[C---:B----4-:R-:W-:Y:S01]  /*98780*/  IADD3 R12, P3, PT, R9.reuse, R6, RZ ;  /* 0x00000006090c7210 */ /* 0x050fe20007f7e0ff */
[----:B0-----:R-:W-:Y:S01]  /*98790*/  VIADD R9, R9, UR5 ;  /* 0x0000000509097c36 */ /* 0x001fe20008000000 */
        /* <DEDUP_REMOVED lines=2847> */
[----:B------:R4:W-:Y:S04]  /*a3990*/  STL.64 [R1+0x3bc0], R12 ;  /* 0x003bc00c01007387 */ /* 0x0009e80000100a00 */
[----:B------:R-:W2:Y:S04]  /*a39a0*/  LDL.LU R15, [R1+0x1e0] ;  /* 0x0001e000010f7983 */ /* 0x000ea80000300800 */
[----:B------:R-:W2:Y:S01]  /*a39b0*/  LDL.LU R17, [R1+0x1e4] ;  /* 0x0001e40001117983 */ /* 0x000ea20000300800 */
[C---:B----4-:R-:W-:Y:S01]  /*a39c0*/  IADD3 R12, P3, PT, R9.reuse, R6, RZ ;  /* 0x00000006090c7210 */ /* 0x050fe20007f7e0ff */
[----:B0-----:R-:W-:Y:S01]  /*a39d0*/  VIADD R9, R9, UR5 ;  /* 0x0000000509097c36 */ /* 0x001fe20008000000 */
[----:B------:R-:W0:Y:S03]  /*a39e0*/  LDCU UR5, c[0x0][0x3b8] ;  /* 0x00007700ff0577ac */ /* 0x000e260008000800 */
[----:B------:R-:W-:Y:S01]  /*a39f0*/  IMAD.X R13, R10, 0x1, R7, P3 ;  /* 0x000000010a0d7824 */ /* 0x000fe200018e0607 */
[----:B------:R-:W-:-:S04]  /*a3a00*/  SHF.R.S32.HI R10, RZ, 0x1f, R9 ;  /* 0x0000001fff0a7819 */ /* 0x000fc80000011409 */
[----:B------:R4:W-:Y:S04]  /*a3a10*/  STL.64 [R1+0x3ba8], R12 ;  /* 0x003ba80c01007387 */ /* 0x0009e80000100a00 */
[----:B------:R-:W3:Y:S04]  /*a3a20*/  LDL.LU R16, [R1+0x1e8] ;  /* 0x0001e80001107983 */ /* 0x000ee80000300800 */
[----:B------:R-:W3:Y:S01]  /*a3a30*/  LDL.LU R18, [R1+0x1ec] ;  /* 0x0001ec0001127983 */ /* 0x000ee20000300800 */
        /* <DEDUP_REMOVED lines=9> */
[----:B------:R-:W3:Y:S04]  /*a3ad0*/  LDL.LU R21, [R1+0x200] ;  /* 0x0002000001157983 */ /* 0x000ee80000300800 */
[----:B------:R-:W3:Y:S01]  /*a3ae0*/  LDL.LU R22, [R1+0x204] ;  /* 0x0002040001167983 */ /* 0x000ee20000300800 */
[C---:B----4-:R-:W-:Y:S01]  /*a3af0*/  IADD3 R12, P3, PT, R9.reuse, R6, RZ ;  /* 0x00000006090c7210 */ /* 0x050fe20007f7e0ff */
[----:B0-----:R-:W-:-:S02]  /*a3b00*/  VIADD R9, R9, UR5 ;  /* 0x0000000509097c36 */ /* 0x001fc40008000000 */
[----:B------:R-:W4:Y:S01]  /*a3b10*/  LDL.LU R28, [R1+0x208] ;  /* 0x00020800011c7983 */ /* 0x000f220000300800 */
[----:B------:R-:W0:Y:S01]  /*a3b20*/  LDCU UR5, c[0x0][0x3b8] ;  /* 0x00007700ff0577ac */ /* 0x000e220008000800 */
[----:B------:R-:W-:Y:S01]  /*a3b30*/  IMAD.X R13, R10, 0x1, R7, P3 ;  /* 0x000000010a0d7824 */ /* 0x000fe200018e0607 */
[----:B------:R-:W-:-:S04]  /*a3b40*/  SHF.R.S32.HI R10, RZ, 0x1f, R9 ;  /* 0x0000001fff0a7819 */ /* 0x000fc80000011409 */
[----:B------:R0:W-:Y:S04]  /*a3b50*/  STL.64 [R1+0x3bd8], R12 ;  /* 0x003bd80c01007387 */ /* 0x0001e80000100a00 */
[----:B------:R-:W4:Y:S04]  /*a3b60*/  LDL.LU R29, [R1+0x20c] ;  /* 0x00020c00011d7983 */ /* 0x000f280000300800 */
[----:B------:R-:W4:Y:S01]  /*a3b70*/  LDL.LU R26, [R1+0x220] ;  /* 0x00022000011a7983 */ /* 0x000f220000300800 */
[----:B0-----:R-:W-:-:S03]  /*a3b80*/  IADD3 R12, P3, PT, R9, R4, RZ ;  /* 0x00000004090c7210 */ /* 0x001fc60007f7e0ff */
[----:B------:R-:W4:Y:S02]  /*a3b90*/  LDL.LU R27, [R1+0x224] ;  /* 0x00022400011b7983 */ /* 0x000f240000300800 */
[----:B------:R-:W-:-:S05]  /*a3ba0*/  IMAD.X R13, R10, 0x1, R8, P3 ;  /* 0x000000010a0d7824 */ /* 0x000fca00018e0608 */
[----:B------:R0:W-:Y:S04]  /*a3bb0*/  STL.64 [R1+0x3c20], R12 ;  /* 0x003c200c01007387 */ /* 0x0001e80000100a00 */
[----:B------:R-:W4:Y:S04]  /*a3bc0*/  LDL.LU R24, [R1+0x228] ;  /* 0x0002280001187983 */ /* 0x000f280000300800 */
[----:B------:R-:W4:Y:S01]  /*a3bd0*/  LDL.LU R25, [R1+0x22c] ;  /* 0x00022c0001197983 */ /* 0x000f220000300800 */
[----:B0-----:R-:W-:-:S03]  /*a3be0*/  IADD3 R12, P3, PT, R9, R2, RZ ;  /* 0x00000002090c7210 */ /* 0x001fc60007f7e0ff */
[----:B------:R-:W4:Y:S02]  /*a3bf0*/  LDL.LU R11, [R1+0x240] ;  /* 0x00024000010b7983 */ /* 0x000f240000300800 */
[----:B------:R-:W-:-:S05]  /*a3c00*/  IMAD.X R13, R10, 0x1, R5, P3 ;  /* 0x000000010a0d7824 */ /* 0x000fca00018e0605 */
[----:B------:R0:W-:Y:S01]  /*a3c10*/  STL.64 [R1+0x3c18], R12 ;  /* 0x003c180c01007387 */ /* 0x0001e20000100a00 */
[----:B------:R-:W-:-:S03]  /*a3c20*/  IADD3 R14, P3, PT, R9, R0, RZ ;  /* 0x00000000090e7210 */ /* 0x000fc60007f7e0ff */
[----:B0-----:R-:W4:Y:S01]  /*a3c30*/  LDL.LU R12, [R1+0x244] ;  /* 0x00024400010c7983 */ /* 0x001f220000300800 */
[----:B--2---:R-:W-:Y:S01]  /*a3c40*/  F2FP.SATFINITE.E4M3.F32.PACK_AB_MERGE_C R17, R17, R15, RZ ;  /* 0x0000000f1111723e */ /* 0x004fe200048070ff */
[----:B------:R-:W-:-:S04]  /*a3c50*/  IMAD.X R15, R10, 0x1, R3, P3 ;  /* 0x000000010a0f7824 */ /* 0x000fc800018e0603 */
[----:B------:R-:W-:Y:S04]  /*a3c60*/  STL [R1+0x54b8], R17 ;  /* 0x0054b81101007387 */ /* 0x000fe80000100800 */
[----:B------:R-:W2:Y:S04]  /*a3c70*/  LDL.LU R19, [R1+0x248] ;  /* 0x0002480001137983 */ /* 0x000ea80000300800 */
[----:B------:R-:W2:Y:S04]  /*a3c80*/  LDL.LU R20, [R1+0x24c] ;  /* 0x00024c0001147983 */ /* 0x000ea80000300800 */
[----:B------:R-:W2:Y:S04]  /*a3c90*/  LDL.LU R13, [R1+0x250] ;  /* 0x00025000010d7983 */ /* 0x000ea80000300800 */
[----:B------:R0:W-:Y:S04]  /*a3ca0*/  STL.64 [R1+0x3c00], R14 ;  /* 0x003c000e01007387 */ /* 0x0001e80000100a00 */
[----:B0-----:R-:W2:Y:S01]  /*a3cb0*/  LDL.LU R14, [R1+0x254] ;  /* 0x00025400010e7983 */ /* 0x001ea20000300800 */
[----:B---3--:R-:W-:-:S02]  /*a3cc0*/  F2FP.SATFINITE.E4M3.F32.PACK_AB_MERGE_C R18, R18, R16, RZ ;  /* 0x000000101212723e */ /* 0x008fc400048070ff */
[----:B------:R-:W-:-:S03]  /*a3cd0*/  IADD3 R16, P3, PT, R9, R6, RZ ;  /* 0x0000000609107210 */ /* 0x000fc60007f7e0ff */
[----:B------:R-:W-:Y:S02]  /*a3ce0*/  STL [R1+0x53b4], R18 ;  /* 0x0053b41201007387 */ /* 0x000fe40000100800 */
[----:B------:R-:W-:Y:S02]  /*a3cf0*/  IMAD.X R17, R10, 0x1, R7, P3 ;  /* 0x000000010a117824 */ /* 0x000fe400018e0607 */
[----:B------:R-:W-:Y:S01]  /*a3d00*/  STL.64 [R1+0x54e0], R6 ;  /* 0x0054e00601007387 */ /* 0x000fe20000100a00 */
[----:B------:R-:W-:Y:S01]  /*a3d10*/  VIADD R9, R9, UR5 ;  /* 0x0000000509097c36 */ /* 0x000fe20008000000 */
[----:B------:R-:W0:Y:S02]  /*a3d20*/  LDCU UR5, c[0x0][0x3b8] ;  /* 0x00007700ff0577ac */ /* 0x000e240008000800 */
[----:B------:R-:W3:Y:S04]  /*a3d30*/  LDL.LU R15, [R1+0x258] ;  /* 0x00025800010f7983 */ /* 0x000ee80000300800 */
[----:B------:R0:W-:Y:S01]  /*a3d40*/  STL.64 [R1+0x3bd0], R16 ;  /* 0x003bd01001007387 */ /* 0x0001e20000100a00 */
[----:B------:R-:W-:-:S03]  /*a3d50*/  SHF.R.S32.HI R10, RZ, 0x1f, R9 ;  /* 0x0000001fff0a7819 */ /* 0x000fc60000011409 */
[----:B0-----:R-:W3:Y:S01]  /*a3d60*/  LDL.LU R16, [R1+0x25c] ;  /* 0x00025c0001107983 */ /* 0x001ee20000300800 */
[----:B------:R-:W-:-:S03]  /*a3d70*/  F2FP.SATFINITE.E4M3.F32.PACK_AB_MERGE_C R7, R22, R21, RZ ;  /* 0x000000151607723e */ /* 0x000fc600048070ff */
[----:B------:R-:W3:Y:S04]  /*a3d80*/  LDL.LU R21, [R1+0x260] ;  /* 0x0002600001157983 */ /* 0x000ee80000300800 */
[----:B------:R-:W-:Y:S04]  /*a3d90*/  STL [R1+0x88], R7 ;  /* 0x0000880701007387 */ /* 0x000fe80000100800 */
[----:B------:R-:W3:Y:S01]  /*a3da0*/  LDL.LU R22, [R1+0x264] ;  /* 0x0002640001167983 */ /* 0x000ee20000300800 */
[----:B----4-:R-:W-:-:S05]  /*a3db0*/  F2FP.SATFINITE.E4M3.F32.PACK_AB_MERGE_C R6, R29, R28, RZ ;  /* 0x0000001c1d06723e */ /* 0x010fca00048070ff */
[----:B------:R0:W-:Y:S01]  /*a3dc0*/  STL [R1+0x220c], R6 ;  /* 0x00220c0601007387 */ /* 0x0001e20000100800 */
[----:B------:R-:W-:-:S03]  /*a3dd0*/  F2FP.SATFINITE.E4M3.F32.PACK_AB_MERGE_C R17, R27, R26, RZ ;  /* 0x0000001a1b11723e */ /* 0x000fc600048070ff */
[----:B------:R-:W4:Y:S04]  /*a3de0*/  LDL.LU R28, [R1+0x268] ;  /* 0x00026800011c7983 */ /* 0x000f280000300800 */
[----:B------:R-:W4:Y:S01]  /*a3df0*/  LDL.LU R29, [R1+0x26c] ;  /* 0x00026c00011d7983 */ /* 0x000f220000300800 */
[----:B0-----:R-:W-:-:S03]  /*a3e00*/  IADD3 R6, P3, PT, R9, R4, RZ ;  /* 0x0000000409067210 */ /* 0x001fc60007f7e0ff */
[----:B------:R-:W-:Y:S02]  /*a3e10*/  STL [R1+0x3c2c], R17 ;  /* 0x003c2c1101007387 */ /* 0x000fe40000100800 */
[----:B------:R-:W-:Y:S02]  /*a3e20*/  IMAD.X R7, R10, 0x1, R8, P3 ;  /* 0x000000010a077824 */ /* 0x000fe400018e0608 */
[----:B------:R-:W4:Y:S04]  /*a3e30*/  LDL.LU R26, [R1+0x270] ;  /* 0x00027000011a7983 */ /* 0x000f280000300800 */
[----:B------:R-:W4:Y:S04]  /*a3e40*/  LDL.LU R27, [R1+0x274] ;  /* 0x00027400011b7983 */ /* 0x000f280000300800 */
[----:B------:R0:W-:Y:S02]  /*a3e50*/  STL.64 [R1+0x3bf8], R6 ;  /* 0x003bf80601007387 */ /* 0x0001e40000100a00 */
[----:B0-----:R-:W-:-:S02]  /*a3e60*/  F2FP.SATFINITE.E4M3.F32.PACK_AB_MERGE_C R7, R25, R24, RZ ;  /* 0x000000181907723e */ /* 0x001fc400048070ff */
[----:B------:R-:W4:Y:S04]  /*a3e70*/  LDL.LU R24, [R1+0x278] ;  /* 0x0002780001187983 */ /* 0x000f280000300800 */
[----:B------:R-:W-:Y:S01]  /*a3e80*/  STL [R1+0x3c28], R7 ;  /* 0x003c280701007387 */ /* 0x000fe20000100800 */
[----:B------:R-:W-:-:S03]  /*a3e90*/  F2FP.SATFINITE.E4M3.F32.PACK_AB_MERGE_C R6, R12, R11, RZ ;  /* 0x0000000b0c06723e */ /* 0x000fc600048070ff */
[----:B------:R-:W4:Y:S04]  /*a3ea0*/  LDL.LU R25, [R1+0x27c] ;  /* 0x00027c0001197983 */ /* 0x000f280000300800 */
[----:B------:R0:W-:Y:S04]  /*a3eb0*/  STL [R1+0x5194], R6 ;  /* 0x0051940601007387 */ /* 0x0001e80000100800 */
[----:B------:R-:W4:Y:S04]  /*a3ec0*/  LDL.LU R11, [R1+0x280] ;  /* 0x00028000010b7983 */ /* 0x000f280000300800 */
[----:B------:R-:W4:Y:S01]  /*a3ed0*/  LDL.LU R12, [R1+0x284] ;  /* 0x00028400010c7983 */ /* 0x000f220000300800 */
[----:B0-----:R-:W-:-:S05]  /*a3ee0*/  IADD3 R6, P3, PT, R9, R2, RZ ;  /* 0x0000000209067210 */ /* 0x001fca0007f7e0ff */
[----:B------:R-:W-:-:S05]  /*a3ef0*/  IMAD.X R7, R10, 0x1, R5, P3 ;  /* 0x000000010a077824 */ /* 0x000fca00018e0605 */
[----:B------:R2:W-:Y:S02]  /*a3f00*/  STL.64 [R1+0x3bb8], R6 ;  /* 0x003bb80601007387 */ /* 0x0005e40000100a00 */
[----:B--2---:R-:W-:Y:S02]  /*a3f10*/  F2FP.SATFINITE.E4M3.F32.PACK_AB_MERGE_C R7, R20, R19, RZ ;  /* 0x000000131407723e */ /* 0x004fe400048070ff */
[----:B------:R-:W2:Y:S04]  /*a3f20*/  LDL.LU R19, [R1+0x288] ;  /* 0x0002880001137983 */ /* 0x000ea80000300800 */
[----:B------:R-:W-:Y:S04]  /*a3f30*/  STL [R1+0x519c], R7 ;  /* 0x00519c0701007387 */ /* 0x000fe80000100800 */
[----:B------:R-:W2:Y:S01]  /*a3f40*/  LDL.LU R20, [R1+0x28c] ;  /* 0x00028c0001147983 */ /* 0x000ea20000300800 */
[----:B------:R-:W-:-:S05]  /*a3f50*/  F2FP.SATFINITE.E4M3.F32.PACK_AB_MERGE_C R6, R14, R13, RZ ;  /* 0x0000000d0e06723e */ /* 0x000fca00048070ff */
[----:B------:R0:W-:Y:S04]  /*a3f60*/  STL [R1+0x5154], R6 ;  /* 0x0051540601007387 */ /* 0x0001e80000100800 */
[----:B------:R-:W2:Y:S04]  /*a3f70*/  LDL.LU R13, [R1+0x290] ;  /* 0x00029000010d7983 */ /* 0x000ea80000300800 */
[----:B------:R-:W2:Y:S01]  /*a3f80*/  LDL.LU R14, [R1+0x294] ;  /* 0x00029400010e7983 */ /* 0x000ea20000300800 */
[----:B0-----:R-:W-:-:S05]  /*a3f90*/  IADD3 R6, P3, PT, R9, R0, RZ ;  /* 0x0000000009067210 */ /* 0x001fca0007f7e0ff */
[----:B------:R-:W-:-:S05]  /*a3fa0*/  IMAD.X R7, R10, 0x1, R3, P3 ;  /* 0x000000010a077824 */ /* 0x000fca00018e0603 */
[----:B------:R0:W-:Y:S04]  /*a3fb0*/  STL.64 [R1+0x3b80], R6 ;  /* 0x003b800601007387 */ /* 0x0001e80000100a00 */
[----:B0-----:R-:W2:Y:S01]  /*a3fc0*/  LDL.LU.64 R6, [R1+0x54e0] ;  /* 0x0054e00001067983 */ /* 0x001ea20000300a00 */
[----:B---3--:R-:W-:-:S05]  /*a3fd0*/  F2FP.SATFINITE.E4M3.F32.PACK_AB_MERGE_C R15, R16, R15, RZ ;  /* 0x0000000f100f723e */ /* 0x008fca00048070ff */
[----:B------:R0:W-:Y:S01]  /*a3fe0*/  STL [R1+0x515c], R15 ;  /* 0x00515c0f01007387 */ /* 0x0001e20000100800 */
[----:B--2---:R-:W-:-:S03]  /*a3ff0*/  IADD3 R16, P3, PT, R9, R6, RZ ;  /* 0x0000000609107210 */ /* 0x004fc60007f7e0ff */
[----:B------:R2:W-:Y:S02]  /*a4000*/  STL.64 [R1+0x54d8], R6 ;  /* 0x0054d80601007387 */ /* 0x0005e40000100a00 */
[----:B------:R-:W-:Y:S02]  /*a4010*/  IMAD.X R17, R10, 0x1, R7, P3 ;  /* 0x000000010a117824 */ /* 0x000fe400018e0607 */
[----:B0-----:R-:W3:Y:S01]  /*a4020*/  LDL.LU R15, [R1+0x298] ;  /* 0x00029800010f7983 */ /* 0x001ee20000300800 */
[----:B------:R-:W-:Y:S01]  /*a4030*/  VIADD R9, R9, UR5 ;  /* 0x0000000509097c36 */ /* 0x000fe20008000000 */
[----:B------:R-:W0:Y:S02]  /*a4040*/  LDCU UR5, c[0x0][0x3b8] ;  /* 0x00007700ff0577ac */ /* 0x000e240008000800 */
[----:B------:R1:W-:Y:S01]  /*a4050*/  STL.64 [R1+0x3b50], R16 ;  /* 0x003b501001007387 */ /* 0x0003e20000100a00 */
[----:B--2---:R-:W-:Y:S02]  /*a4060*/  F2FP.SATFINITE.E4M3.F32.PACK_AB_MERGE_C R7, R22, R21, RZ ;  /* 0x000000151607723e */ /* 0x004fe400048070ff */
[----:B----4-:R-:W-:-:S02]  /*a4070*/  F2FP.SATFINITE.E4M3.F32.PACK_AB_MERGE_C R6, R29, R28, RZ ;  /* 0x0000001c1d06723e */ /* 0x010fc400048070ff */
[----:B------:R-:W-:Y:S01]  /*a4080*/  SHF.R.S32.HI R10, RZ, 0x1f, R9 ;  /* 0x0000001fff0a7819 */ /* 0x000fe20000011409 */
[----:B-1----:R-:W3:Y:S04]  /*a4090*/  LDL.LU R16, [R1+0x29c] ;  /* 0x00029c0001107983 */ /* 0x002ee80000300800 */
[----:B------:R-:W2:Y:S04]  /*a40a0*/  LDL.LU R21, [R1+0x2a0] ;  /* 0x0002a00001157983 */ /* 0x000ea80000300800 */
[----:B------:R-:W-:Y:S04]  /*a40b0*/  STL [R1+0x5130], R7 ;  /* 0x0051300701007387 */ /* 0x000fe80000100800 */
[----:B------:R-:W2:Y:S01]  /*a40c0*/  LDL.LU R22, [R1+0x2a4] ;  /* 0x0002a40001167983 */ /* 0x000ea20000300800 */
[----:B------:R-:W-:-:S03]  /*a40d0*/  F2FP.SATFINITE.E4M3.F32.PACK_AB_MERGE_C R17, R27, R26, RZ ;  /* 0x0000001a1b11723e */ /* 0x000fc600048070ff */
[----:B------:R1:W-:Y:S04]  /*a40e0*/  STL [R1+0x513c], R6 ;  /* 0x00513c0601007387 */ /* 0x0003e80000100800 */
[----:B------:R-:W4:Y:S04]  /*a40f0*/  LDL.LU R28, [R1+0x2a8] ;  /* 0x0002a800011c7983 */ /* 0x000f280000300800 */
[----:B------:R-:W4:Y:S01]  /*a4100*/  LDL.LU R29, [R1+0x2ac] ;  /* 0x0002ac00011d7983 */ /* 0x000f220000300800 */
[----:B-1----:R-:W-:-:S03]  /*a4110*/  IADD3 R6, P3, PT, R9, R4, RZ ;  /* 0x0000000409067210 */ /* 0x002fc60007f7e0ff */
[----:B------:R-:W-:Y:S02]  /*a4120*/  STL [R1+0x5100], R17 ;  /* 0x0051001101007387 */ /* 0x000fe40000100800 */
[----:B------:R-:W-:Y:S02]  /*a4130*/  IMAD.X R7, R10, 0x1, R8, P3 ;  /* 0x000000010a077824 */ /* 0x000fe400018e0608 */
[----:B------:R-:W2:Y:S04]  /*a4140*/  LDL.LU R26, [R1+0x2b0] ;  /* 0x0002b000011a7983 */ /* 0x000ea80000300800 */
[----:B------:R-:W2:Y:S04]  /*a4150*/  LDL.LU R27, [R1+0x2b4] ;  /* 0x0002b400011b7983 */ /* 0x000ea80000300800 */
[----:B------:R1:W-:Y:S02]  /*a4160*/  STL.64 [R1+0x3b78], R6 ;  /* 0x003b780601007387 */ /* 0x0003e40000100a00 */
[----:B-1----:R-:W-:-:S02]  /*a4170*/  F2FP.SATFINITE.E4M3.F32.PACK_AB_MERGE_C R7, R25, R24, RZ ;  /* 0x000000181907723e */ /* 0x002fc400048070ff */
[----:B------:R-:W-:Y:S01]  /*a4180*/  F2FP.SATFINITE.E4M3.F32.PACK_AB_MERGE_C R6, R12, R11, RZ ;  /* 0x0000000b0c06723e */ /* 0x000fe200048070ff */
[----:B------:R-:W2:Y:S04]  /*a4190*/  LDL.LU R24, [R1+0x2b8] ;  /* 0x0002b80001187983 */ /* 0x000ea80000300800 */
[----:B------:R-:W-:Y:S04]  /*a41a0*/  STL [R1+0x5104], R7 ;  /* 0x0051040701007387 */ /* 0x000fe80000100800 */
[----:B------:R-:W2:Y:S04]  /*a41b0*/  LDL.LU R25, [R1+0x2bc] ;  /* 0x0002bc0001197983 */ /* 0x000ea80000300800 */
[----:B------:R1:W-:Y:S04]  /*a41c0*/  STL [R1+0x507c], R6 ;  /* 0x00507c0601007387 */ /* 0x0003e80000100800 */
[----:B------:R-:W2:Y:S04]  /*a41d0*/  LDL.LU R11, [R1+0x2d0] ;  /* 0x0002d000010b7983 */ /* 0x000ea80000300800 */
[----:B------:R-:W2:Y:S01]  /*a41e0*/  LDL.LU R12, [R1+0x2d4] ;  /* 0x0002d400010c7983 */ /* 0x000ea20000300800 */
[----:B-1----:R-:W-:-:S05]  /*a41f0*/  IADD3 R6, P3, PT, R9, R2, RZ ;  /* 0x0000000209067210 */ /* 0x002fca0007f7e0ff */
[----:B------:R-:W-:-:S05]  /*a4200*/  IMAD.X R7, R10, 0x1, R5, P3 ;  /* 0x000000010a077824 */ /* 0x000fca00018e0605 */
[----:B------:R1:W-:Y:S02]  /*a4210*/  STL.64 [R1+0x3b38], R6 ;  /* 0x003b380601007387 */ /* 0x0003e40000100a00 */
[----:B-1----:R-:W-:Y:S02]  /*a4220*/  F2FP.SATFINITE.E4M3.F32.PACK_AB_MERGE_C R7, R20, R19, RZ ;  /* 0x000000131407723e */ /* 0x002fe400048070ff */
        /* <DEDUP_REMOVED lines=9> */
[----:B------:R1:W-:Y:S04]  /*a42c0*/  STL.64 [R1+0x3af8], R6 ;  /* 0x003af80601007387 */ /* 0x0003e80000100a00 */
[----:B-1----:R-:W2:Y:S01]  /*a42d0*/  LDL.LU.64 R6, [R1+0x54d8] ;  /* 0x0054d80001067983 */ /* 0x002ea20000300a00 */
[----:B---3--:R-:W-:-:S05]  /*a42e0*/  F2FP.SATFINITE.E4M3.F32.PACK_AB_MERGE_C R15, R16, R15, RZ ;  /* 0x0000000f100f723e */ /* 0x008fca00048070ff */
[----:B------:R1:W-:Y:S01]  /*a42f0*/  STL [R1+0x5040], R15 ;  /* 0x0050400f01007387 */ /* 0x0003e20000100800 */
[----:B--2---:R-:W-:-:S03]  /*a4300*/  IADD3 R16, P3, PT, R9, R6, RZ ;  /* 0x0000000609107210 */ /* 0x004fc60007f7e0ff */
[----:B------:R2:W-:Y:S02]  /*a4310*/  STL.64 [R1+0x54d0], R6 ;  /* 0x0054d00601007387 */ /* 0x0005e40000100a00 */
[----:B------:R-:W-:Y:S02]  /*a4320*/  IMAD.X R17, R10, 0x1, R7, P3 ;  /* 0x000000010a117824 */ /* 0x000fe400018e0607 */
[----:B-1----:R-:W3:Y:S01]  /*a4330*/  LDL.LU R15, [R1+0x2c8] ;  /* 0x0002c800010f7983 */ /* 0x002ee20000300800 */
[----:B0-----:R-:W-:Y:S01]  /*a4340*/  VIADD R9, R9, UR5 ;  /* 0x0000000509097c36 */ /* 0x001fe20008000000 */
        /* <DEDUP_REMOVED lines=36> */
[----:B------:R-:W2:Y:S04]  /*a4590*/  LDL R13, [R1+0x310] ;  /* 0x00031000010d7983 */ /* 0x000ea80000100800 */
[----:B------:R-:W2:Y:S01]  /*a45a0*/  LDL R14, [R1+0x314] ;  /* 0x00031400010e7983 */ /* 0x000ea20000100800 */
        /* <DEDUP_REMOVED lines=9> */
[----:B-1----:R-:W3:Y:S01]  /*a4640*/  LDL R15, [R1+0x318] ;  /* 0x00031800010f7983 */ /* 0x002ee20000100800 */
[----:B0-----:R-:W-:Y:S01]  /*a4650*/  VIADD R9, R9, UR5 ;  /* 0x0000000509097c36 */ /* 0x001fe20008000000 */
[----:B------:R-:W0:Y:S02]  /*a4660*/  LDCU UR5, c[0x0][0x3b8] ;  /* 0x00007700ff0577ac */ /* 0x000e240008000800 */
[----:B------:R1:W-:Y:S01]  /*a4670*/  STL.64 [R1+0x3a50], R16 ;  /* 0x003a501001007387 */ /* 0x0003e20000100a00 */
[----:B--2---:R-:W-:Y:S02]  /*a4680*/  F2FP.SATFINITE.E4M3.F32.PACK_AB_MERGE_C R7, R22, R21, RZ ;  /* 0x000000151607723e */ /* 0x004fe400048070ff */
[----:B----4-:R-:W-:Y:S01]  /*a4690*/  F2FP.SATFINITE.E4M3.F32.PACK_AB_MERGE_C R6, R29, R28, RZ ;  /* 0x0000001c1d06723e */ /* 0x010fe200048070ff */
[----:B------:R-:W2:Y:S01]  /*a46a0*/  LDL R21, [R1+0x320] ;  /* 0x0003200001157983 */ /* 0x000ea20000100800 */
[----:B------:R-:W-:-:S03]  /*a46b0*/  SHF.R.S32.HI R10, RZ, 0x1f, R9 ;  /* 0x0000001fff0a7819 */ /* 0x000fc60000011409 */
[----:B-1----:R-:W3:Y:S04]  /*a46c0*/  LDL R16, [R1+0x31c] ;  /* 0x00031c0001107983 */ /* 0x002ee80000100800 */
[----:B------:R-:W-:Y:S04]  /*a46d0*/  STL [R1+0x4ecc], R7 ;  /* 0x004ecc0701007387 */ /* 0x000fe80000100800 */
[----:B------:R-:W2:Y:S04]  /*a46e0*/  LDL R22, [R1+0x324] ;  /* 0x0003240001167983 */ /* 0x000ea80000100800 */
[----:B------:R1:W-:Y:S01]  /*a46f0*/  STL [R1+0x4ee4], R6 ;  /* 0x004ee40601007387 */ /* 0x0003e20000100800 */
[----:B------:R-:W-:-:S03]  /*a4700*/  F2FP.SATFINITE.E4M3.F32.PACK_AB_MERGE_C R17, R27, R26, RZ ;  /* 0x0000001a1b11723e */ /* 0x000fc600048070ff */
[----:B------:R-:W4:Y:S04]  /*a4710*/  LDL R28, [R1+0x328] ;  /* 0x00032800011c7983 */ /* 0x000f280000100800 */
[----:B------:R-:W4:Y:S01]  /*a4720*/  LDL R29, [R1+0x32c] ;  /* 0x00032c00011d7983 */ /* 0x000f220000100800 */
[----:B-1----:R-:W-:-:S03]  /*a4730*/  IADD3 R6, P3, PT, R9, R4, RZ ;  /* 0x0000000409067210 */ /* 0x002fc60007f7e0ff */
[----:B------:R-:W-:Y:S02]  /*a4740*/  STL [R1+0x4eb8], R17 ;  /* 0x004eb81101007387 */ /* 0x000fe40000100800 */
[----:B------:R-:W-:Y:S02]  /*a4750*/  IMAD.X R7, R10, 0x1, R8, P3 ;  /* 0x000000010a077824 */ /* 0x000fe400018e0608 */
[----:B------:R-:W2:Y:S04]  /*a4760*/  LDL R26, [R1+0x330] ;  /* 0x00033000011a7983 */ /* 0x000ea80000100800 */
[----:B------:R-:W2:Y:S04]  /*a4770*/  LDL R27, [R1+0x334] ;  /* 0x00033400011b7983 */ /* 0x000ea80000100800 */
[----:B------:R1:W-:Y:S02]  /*a4780*/  STL.64 [R1+0x3a90], R6 ;  /* 0x003a900601007387 */ /* 0x0003e40000100a00 */
[----:B-1----:R-:W-:-:S02]  /*a4790*/  F2FP.SATFINITE.E4M3.F32.PACK_AB_MERGE_C R7, R25, R24, RZ ;  /* 0x000000181907723e */ /* 0x002fc400048070ff */
[----:B------:R-:W-:Y:S01]  /*a47a0*/  F2FP.SATFINITE.E4M3.F32.PACK_AB_MERGE_C R6, R12, R11, RZ ;  /* 0x0000000b0c06723e */ /* 0x000fe200048070ff */
[----:B------:R-:W2:Y:S04]  /*a47b0*/  LDL R24, [R1+0x338] ;  /* 0x0003380001187983 */ /* 0x000ea80000100800 */
[----:B------:R-:W-:Y:S04]  /*a47c0*/  STL [R1+0x4ec8], R7 ;  /* 0x004ec80701007387 */ /* 0x000fe80000100800 */
[----:B------:R-:W2:Y:S04]  /*a47d0*/  LDL R25, [R1+0x33c] ;  /* 0x00033c0001197983 */ /* 0x000ea80000100800 */
        /* <DEDUP_REMOVED lines=23> */
[----:B-1----:R-:W3:Y:S04]  /*a4950*/  LDL.LU R15, [R1+0x358] ;  /* 0x00035800010f7983 */ /* 0x002ee80000300800 */
[----:B------:R1:W-:Y:S01]  /*a4960*/  STL.64 [R1+0x39e0], R16 ;  /* 0x0039e01001007387 */ /* 0x0003e20000100a00 */
[----:B--2---:R-:W-:Y:S02]  /*a4970*/  F2FP.SATFINITE.E4M3.F32.PACK_AB_MERGE_C R7, R22, R21, RZ ;  /* 0x000000151607723e */ /* 0x004fe400048070ff */
[----:B----4-:R-:W-:Y:S01]  /*a4980*/  F2FP.SATFINITE.E4M3.F32.PACK_AB_MERGE_C R6, R29, R28, RZ ;  /* 0x0000001c1d06723e */ /* 0x010fe200048070ff */
[----:B0-----:R-:W-:Y:S01]  /*a4990*/  VIADD R9, R9, UR5 ;  /* 0x0000000509097c36 */ /* 0x001fe20008000000 */
[----:B------:R-:W0:Y:S01]  /*a49a0*/  LDCU UR5, c[0x0][0x3b8] ;  /* 0x00007700ff0577ac */ /* 0x000e220008000800 */
[----:B-1----:R-:W3:Y:S04]  /*a49b0*/  LDL.LU R16, [R1+0x35c] ;  /* 0x00035c0001107983 */ /* 0x002ee80000300800 */
[----:B------:R-:W2:Y:S04]  /*a49c0*/  LDL.LU R21, [R1+0x360] ;  /* 0x0003600001157983 */ /* 0x000ea80000300800 */
[----:B------:R-:W-:Y:S04]  /*a49d0*/  STL [R1+0x4e80], R7 ;  /* 0x004e800701007387 */ /* 0x000fe80000100800 */
[----:B------:R-:W2:Y:S04]  /*a49e0*/  LDL.LU R22, [R1+0x364] ;  /* 0x0003640001167983 */ /* 0x000ea80000300800 */
[----:B------:R1:W-:Y:S04]  /*a49f0*/  STL [R1+0x4e84], R6 ;  /* 0x004e840601007387 */ /* 0x0003e80000100800 */
[----:B------:R-:W4:Y:S04]  /*a4a00*/  LDL.LU R28, [R1+0x368] ;  /* 0x00036800011c7983 */ /* 0x000f280000300800 */
[----:B------:R-:W4:Y:S01]  /*a4a10*/  LDL.LU R29, [R1+0x36c] ;  /* 0x00036c00011d7983 */ /* 0x000f220000300800 */
[----:B-1----:R-:W-:-:S03]  /*a4a20*/  F2FP.SATFINITE.E4M3.F32.PACK_AB_MERGE_C R6, R27, R26, RZ ;  /* 0x0000001a1b06723e */ /* 0x002fc600048070ff */
[----:B------:R-:W4:Y:S01]  /*a4a30*/  LDL.LU R26, [R1+0x370] ;  /* 0x00037000011a7983 */ /* 0x000f220000300800 */
[----:B------:R-:W-:-:S03]  /*a4a40*/  SHF.R.S32.HI R10, RZ, 0x1f, R9 ;  /* 0x0000001fff0a7819 */ /* 0x000fc60000011409 */
[----:B------:R-:W4:Y:S04]  /*a4a50*/  LDL.LU R27, [R1+0x374] ;  /* 0x00037400011b7983 */ /* 0x000f280000300800 */
[----:B------:R1:W-:Y:S02]  /*a4a60*/  STL [R1+0x4e68], R6 ;  /* 0x004e680601007387 */ /* 0x0003e40000100800 */
[----:B-1----:R-:W-:-:S05]  /*a4a70*/  IADD3 R6, P3, PT, R9, R4, RZ ;  /* 0x0000000409067210 */ /* 0x002fca0007f7e0ff */
[----:B------:R-:W-:-:S05]  /*a4a80*/  IMAD.X R7, R10, 0x1, R8, P3 ;  /* 0x000000010a077824 */ /* 0x000fca00018e0608 */
[----:B------:R1:W-:Y:S02]  /*a4a90*/  STL.64 [R1+0x3a08], R6 ;  /* 0x003a080601007387 */ /* 0x0003e40000100a00 */
[----:B-1----:R-:W-:Y:S02]  /*a4aa0*/  F2FP.SATFINITE.E4M3.F32.PACK_AB_MERGE_C R7, R25, R24, RZ ;  /* 0x000000181907723e */ /* 0x002fe400048070ff */
[----:B------:R-:W-:Y:S01]  /*a4ab0*/  F2FP.SATFINITE.E4M3.F32.PACK_AB_MERGE_C R6, R12, R11, RZ ;  /* 0x0000000b0c06723e */ /* 0x000fe200048070ff */
[----:B------:R-:W4:Y:S04]  /*a4ac0*/  LDL.LU R24, [R1+0x378] ;  /* 0x0003780001187983 */ /* 0x000f280000300800 */
[----:B------:R-:W-:Y:S04]  /*a4ad0*/  STL [R1+0x4e6c], R7 ;  /* 0x004e6c0701007387 */ /* 0x000fe80000100800 */
[----:B------:R-:W4:Y:S04]  /*a4ae0*/  LDL.LU R25, [R1+0x37c] ;  /* 0x00037c0001197983 */ /* 0x000f280000300800 */
[----:B------:R1:W-:Y:S04]  /*a4af0*/  STL [R1+0x4e54], R6 ;  /* 0x004e540601007387 */ /* 0x0003e80000100800 */
[----:B------:R-:W4:Y:S04]  /*a4b00*/  LDL.LU R11, [R1+0x390] ;  /* 0x00039000010b7983 */ /* 0x000f280000300800 */
[----:B------:R-:W4:Y:S01]  /*a4b10*/  LDL.LU R12, [R1+0x394] ;  /* 0x00039400010c7983 */ /* 0x000f220000300800 */
        /* <DEDUP_REMOVED lines=13> */
[----:B------:R1:W-:Y:S04]  /*a4bf0*/  STL.64 [R1+0x3990], R6 ;  /* 0x0039900601007387 */ /* 0x0003e80000100a00 */
[----:B-1----:R-:W4:Y:S01]  /*a4c00*/  LDL.LU.64 R6, [R1+0x54c0] ;  /* 0x0054c00001067983 */ /* 0x002f220000300a00 */
[----:B---3--:R-:W-:-:S05]  /*a4c10*/  F2FP.SATFINITE.E4M3.F32.PACK_AB_MERGE_C R15, R16, R15, RZ ;  /* 0x0000000f100f723e */ /* 0x008fca00048070ff */
[----:B------:R-:W-:Y:S01]  /*a4c20*/  STL [R1+0x4e40], R15 ;  /* 0x004e400f01007387 */ /* 0x000fe20000100800 */
[----:B--2---:R-:W-:Y:S02]  /*a4c30*/  F2FP.SATFINITE.E4M3.F32.PACK_AB_MERGE_C R18, R22, R21, RZ ;  /* 0x000000151612723e */ /* 0x004fe400048070ff */
[----:B----4-:R-:W-:-:S05]  /*a4c40*/  IADD3 R16, P3, PT, R9, R6, RZ ;  /* 0x0000000609107210 */ /* 0x010fca0007f7e0ff */
[----:B------:R-:W-:Y:S01]  /*a4c50*/  IMAD.X R17, R10, 0x1, R7, P3 ;  /* 0x000000010a117824 */ /* 0x000fe200018e0607 */
[----:B------:R-:W-:Y:S01]  /*a4c60*/  F2FP.SATFINITE.E4M3.F32.PACK_AB_MERGE_C R10, R29, R28, RZ ;  /* 0x0000001c1d0a723e */ /* 0x000fe200048070ff */
[----:B0-----:R-:W-:Y:S01]  /*a4c70*/  VIADD R9, R9, UR5 ;  /* 0x0000000509097c36 */ /* 0x001fe20008000000 */
[----:B------:R-:W-:Y:S01]  /*a4c80*/  F2FP.SATFINITE.E4M3.F32.PACK_AB_MERGE_C R11, R12, R11, RZ ;  /* 0x0000000b0c0b723e */ /* 0x000fe200048070ff */
[----:B------:R-:W0:Y:S01]  /*a4c90*/  LDCU UR5, c[0x0][0x3b8] ;  /* 0x00007700ff0577ac */ /* 0x000e220008000800 */
[----:B------:R1:W-:Y:S04]  /*a4ca0*/  STL.64 [R1+0x3970], R16 ;  /* 0x0039701001007387 */ /* 0x0003e80000100a00 */
[----:B-1----:R-:W2:Y:S04]  /*a4cb0*/  LDL.LU R17, [R1+0x54b8] ;  /* 0x0054b80001117983 */ /* 0x002ea80000300800 */
[----:B------:R-:W3:Y:S04]  /*a4cc0*/  LDL.LU R15, [R1+0x3b8] ;  /* 0x0003b800010f7983 */ /* 0x000ee80000300800 */
[----:B------:R-:W3:Y:S04]  /*a4cd0*/  LDL.LU R16, [R1+0x3bc] ;  /* 0x0003bc0001107983 */ /* 0x000ee80000300800 */
[----:B------:R-:W4:Y:S04]  /*a4ce0*/  LDL.LU R21, [R1+0x3d0] ;  /* 0x0003d00001157983 */ /* 0x000f280000300800 */
[----:B------:R1:W-:Y:S04]  /*a4cf0*/  STL [R1+0x4e2c], R18 ;  /* 0x004e2c1201007387 */ /* 0x0003e80000100800 */
[----:B------:R-:W4:Y:S04]  /*a4d00*/  LDL.LU R22, [R1+0x3d4] ;  /* 0x0003d40001167983 */ /* 0x000f280000300800 */
[----:B------:R0:W-:Y:S01]  /*a4d10*/  STL [R1+0x4e30], R10 ;  /* 0x004e300a01007387 */ /* 0x0001e20000100800 */
[----:B-1----:R-:W-:-:S02]  /*a4d20*/  F2FP.SATFINITE.E4M3.F32.PACK_AB_MERGE_C R18, R27, R26, RZ ;  /* 0x0000001a1b12723e */ /* 0x002fc400048070ff */
[----:B------:R-:W-:Y:S01]  /*a4d30*/  IADD3 R26, P3, PT, R9, R4, RZ ;  /* 0x00000004091a7210 */ /* 0x000fe20007f7e0ff */
[----:B------:R-:W2:Y:S04]  /*a4d40*/  LDL.LU R28, [R1+0x3d8] ;  /* 0x0003d800011c7983 */ /* 0x000ea80000300800 */
[----:B------:R-:W2:Y:S01]  /*a4d50*/  LDL.LU R29, [R1+0x3dc] ;  /* 0x0003dc00011d7983 */ /* 0x000ea20000300800 */
[----:B0-----:R-:W-:-:S05]  /*a4d60*/  SHF.R.S32.HI R10, RZ, 0x1f, R9 ;  /* 0x0000001fff0a7819 */ /* 0x001fca0000011409 */
[----:B------:R-:W-:Y:S01]  /*a4d70*/  IMAD.X R27, R10, 0x1, R8, P3 ;  /* 0x000000010a1b7824 */ /* 0x000fe200018e0608 */
[----:B------:R0:W-:Y:S04]  /*a4d80*/  STL [R1+0x4e20], R18 ;  /* 0x004e201201007387 */ /* 0x0001e80000100800 */
[----:B------:R1:W-:Y:S01]  /*a4d90*/  STL.64 [R1+0x3988], R26 ;  /* 0x0039881a01007387 */ /* 0x0003e20000100a00 */
[----:B0-----:R-:W-:-:S03]  /*a4da0*/  F2FP.SATFINITE.E4M3.F32.PACK_AB_MERGE_C R18, R25, R24, RZ ;  /* 0x000000181912723e */ /* 0x001fc600048070ff */
[----:B-1----:R-:W2:Y:S04]  /*a4db0*/  LDL.LU R26, [R1+0x3f0] ;  /* 0x0003f000011a7983 */ /* 0x002ea80000300800 */
[----:B------:R-:W2:Y:S04]  /*a4dc0*/  LDL.LU R27, [R1+0x3f4] ;  /* 0x0003f400011b7983 */ /* 0x000ea80000300800 */
[----:B------:R-:W2:Y:S04]  /*a4dd0*/  LDL.LU R24, [R1+0x3f8] ;  /* 0x0003f80001187983 */ /* 0x000ea80000300800 */
[----:B------:R0:W-:Y:S04]  /*a4de0*/  STL [R1+0x4e24], R18 ;  /* 0x004e241201007387 */ /* 0x0001e80000100800 */
[----:B------:R-:W2:Y:S04]  /*a4df0*/  LDL.LU R25, [R1+0x3fc] ;  /* 0x0003fc0001197983 */ /* 0x000ea80000300800 */
[----:B------:R1:W-:Y:S01]  /*a4e00*/  STL [R1+0x4e1c], R11 ;  /* 0x004e1c0b01007387 */ /* 0x0003e20000100800 */
[----:B0-----:R-:W-:-:S02]  /*a4e10*/  F2FP.SATFINITE.E4M3.F32.PACK_AB_MERGE_C R18, R20, R19, RZ ;  /* 0x000000131412723e */ /* 0x001fc400048070ff */
[----:B------:R-:W-:Y:S01]  /*a4e20*/  F2FP.SATFINITE.E4M3.F32.PACK_AB_MERGE_C R13, R14, R13, RZ ;  /* 0x0000000d0e0d723e */ /* 0x000fe200048070ff */
[----:B--2---:R0:W-:Y:S04]  /*a4e30*/  STL.64 [R1+0x54b0], R24 ;  /* 0x0054b01801007387 */ /* 0x0041e80000100a00 */
[----:B-1----:R-:W2:Y:S04]  /*a4e40*/  LDL.LU R11, [R1+0x410] ;  /* 0x00041000010b7983 */ /* 0x002ea80000300800 */
[----:B------:R-:W2:Y:S01]  /*a4e50*/  LDL.LU R12, [R1+0x414] ;  /* 0x00041400010c7983 */ /* 0x000ea20000300800 */
[----:B0-----:R-:W-:-:S03]  /*a4e60*/  IADD3 R24, P3, PT, R9, R2, RZ ;  /* 0x0000000209187210 */ /* 0x001fc60007f7e0ff */
[----:B------:R-:W2:Y:S02]  /*a4e70*/  LDL.LU R19, [R1+0x418] ;  /* 0x0004180001137983 */ /* 0x000ea40000300800 */
[----:B------:R-:W-:-:S05]  /*a4e80*/  IMAD.X R25, R10, 0x1, R5, P3 ;  /* 0x000000010a197824 */ /* 0x000fca00018e0605 */
[----:B------:R0:W-:Y:S04]  /*a4e90*/  STL.64 [R1+0x3958], R24 ;  /* 0x0039581801007387 */ /* 0x0001e80000100a00 */
[----:B------:R3:W-:Y:S04]  /*a4ea0*/  STL [R1+0x4e18], R18 ;  /* 0x004e181201007387 */ /* 0x0007e80000100800 */
[----:B------:R-:W2:Y:S01]  /*a4eb0*/  LDL.LU R20, [R1+0x41c] ;  /* 0x00041c0001147983 */ /* 0x000ea20000300800 */
[----:B0-----:R-:W-:-:S03]  /*a4ec0*/  IADD3 R24, P3, PT, R9, R0, RZ ;  /* 0x0000000009187210 */ /* 0x001fc60007f7e0ff */
[----:B------:R0:W-:Y:S01]  /*a4ed0*/  STL [R1+0x4e14], R13 ;  /* 0x004e140d01007387 */ /* 0x0001e20000100800 */
[----:B---3--:R-:W-:Y:S01]  /*a4ee0*/  F2FP.SATFINITE.E4M3.F32.PACK_AB_MERGE_C R18, R16, R15, RZ ;  /* 0x0000000f1012723e */ /* 0x008fe200048070ff */
[----:B------:R-:W-:Y:S02]  /*a4ef0*/  IMAD.X R25, R10, 0x1, R3, P3 ;  /* 0x000000010a197824 */ /* 0x000fe400018e0603 */
[----:B0-----:R-:W3:Y:S04]  /*a4f00*/  LDL.LU R13, [R1+0x430] ;  /* 0x00043000010d7983 */ /* 0x001ee80000300800 */
[----:B------:R-:W3:Y:S04]  /*a4f10*/  LDL.LU R14, [R1+0x434] ;  /* 0x00043400010e7983 */ /* 0x000ee80000300800 */
[----:B------:R-:W2:Y:S04]  /*a4f20*/  LDL.LU R15, [R1+0x438] ;  /* 0x00043800010f7983 */ /* 0x000ea80000300800 */
[----:B------:R-:W2:Y:S04]  /*a4f30*/  LDL.LU R16, [R1+0x43c] ;  /* 0x00043c0001107983 */ /* 0x000ea80000300800 */
[----:B------:R0:W-:Y:S04]  /*a4f40*/  STL.64 [R1+0x3920], R24 ;  /* 0x0039201801007387 */ /* 0x0001e80000100a00 */
[----:B------:R4:W-:Y:S01]  /*a4f50*/  STL [R1+0x4e10], R18 ;  /* 0x004e101201007387 */ /* 0x0009e20000100800 */
[----:B0-----:R-:W-:-:S02]  /*a4f60*/  IADD3 R24, P3, PT, R9, R6, RZ ;  /* 0x0000000609187210 */ /* 0x001fc40007f7e0ff */
[----:B----4-:R-:W-:-:S03]  /*a4f70*/  F2FP.SATFINITE.E4M3.F32.PACK_AB_MERGE_C R18, R22, R21, RZ ;  /* 0x000000151612723e */ /* 0x010fc600048070ff */
[----:B------:R-:W-:Y:S01]  /*a4f80*/  IMAD.X R25, R10, 0x1, R7, P3 ;  /* 0x000000010a197824 */ /* 0x000fe200018e0607 */
[----:B------:R-:W-:-:S04]  /*a4f90*/  F2FP.SATFINITE.E4M3.F32.PACK_AB_MERGE_C R10, R29, R28, RZ ;  /* 0x0000001c1d0a723e */ /* 0x000fc800048070ff */
[----:B------:R-:W-:Y:S04]  /*a4fa0*/  STL.64 [R1+0x38f0], R24 ;  /* 0x0038f01801007387 */ /* 0x000fe80000100a00 */
[----:B------:R-:W4:Y:S04]  /*a4fb0*/  LDL.LU R21, [R1+0x460] ;  /* 0x0004600001157983 */ /* 0x000f280000300800 */
[----:B------:R-:W-:Y:S01]  /*a4fc0*/  STL [R1+0x4e08], R18 ;  /* 0x004e081201007387 */ /* 0x000fe20000100800 */
[----:B------:R-:W-:Y:S01]  /*a4fd0*/  VIADD R9, R9, UR5 ;  /* 0x0000000509097c36 */ /* 0x000fe20008000000 */
[----:B------:R-:W0:Y:S02]  /*a4fe0*/  LDCU UR5, c[0x0][0x3b8] ;  /* 0x00007700ff0577ac */ /* 0x000e240008000800 */
[----:B------:R-:W4:Y:S04]  /*a4ff0*/  LDL.LU R22, [R1+0x464] ;  /* 0x0004640001167983 */ /* 0x000f280000300800 */
[----:B------:R1:W-:Y:S04]  /*a5000*/  STL [R1+0x4e0c], R10 ;  /* 0x004e0c0a01007387 */ /* 0x0003e80000100800 */
[----:B------:R-:W2:Y:S04]  /*a5010*/  LDL.LU R28, [R1+0x468] ;  /* 0x00046800011c7983 */ /* 0x000ea80000300800 */
[----:B------:R-:W2:Y:S01]  /*a5020*/  LDL.LU R29, [R1+0x46c] ;  /* 0x00046c00011d7983 */ /* 0x000ea20000300800 */
[----:B-1----:R-:W-:-:S03]  /*a5030*/  F2FP.SATFINITE.E4M3.F32.PACK_AB_MERGE_C R10, R27, R26, RZ ;  /* 0x0000001a1b0a723e */ /* 0x002fc600048070ff */
[----:B------:R-:W2:Y:S01]  /*a5040*/  LDL.LU R26, [R1+0x4f0] ;  /* 0x0004f000011a7983 */ /* 0x000ea20000300800 */
[----:B------:R-:W-:-:S03]  /*a5050*/  IADD3 R24, P3, PT, R9, R4, RZ ;  /* 0x0000000409187210 */ /* 0x000fc60007f7e0ff */
[----:B------:R-:W2:Y:S04]  /*a5060*/  LDL.LU R27, [R1+0x4f4] ;  /* 0x0004f400011b7983 */ /* 0x000ea80000300800 */
[----:B------:R1:W-:Y:S02]  /*a5070*/  STL [R1+0x4e00], R10 ;  /* 0x004e000a01007387 */ /* 0x0003e40000100800 */
[----:B-1----:R-:W-:-:S05]  /*a5080*/  SHF.R.S32.HI R10, RZ, 0x1f, R9 ;  /* 0x0000001fff0a7819 */ /* 0x002fca0000011409 */
[----:B------:R-:W-:-:S05]  /*a5090*/  IMAD.X R25, R10, 0x1, R8, P3 ;  /* 0x000000010a197824 */ /* 0x000fca00018e0608 */
[----:B------:R1:W-:Y:S04]  /*a50a0*/  STL.64 [R1+0x3918], R24 ;  /* 0x0039181801007387 */ /* 0x0003e80000100a00 */
[----:B-1----:R-:W2:Y:S02]  /*a50b0*/  LDL.LU.64 R24, [R1+0x54b0] ;  /* 0x0054b00001187983 */ /* 0x002ea40000300a00 */
[----:B--2---:R-:W-:Y:S02]  /*a50c0*/  F2FP.SATFINITE.E4M3.F32.PACK_AB_MERGE_C R18, R25, R24, RZ ;  /* 0x000000181912723e */ /* 0x004fe400048070ff */
[----:B------:R-:W2:Y:S04]  /*a50d0*/  LDL.LU R24, [R1+0x4f8] ;  /* 0x0004f80001187983 */ /* 0x000ea80000300800 */
[----:B------:R3:W-:Y:S04]  /*a50e0*/  STL [R1+0x4e04], R18 ;  /* 0x004e041201007387 */ /* 0x0007e80000100800 */
[----:B------:R-:W2:Y:S01]  /*a50f0*/  LDL.LU R25, [R1+0x4fc] ;  /* 0x0004fc0001197983 */ /* 0x000ea20000300800 */
[----:B------:R-:W-:-:S05]  /*a5100*/  F2FP.SATFINITE.E4M3.F32.PACK_AB_MERGE_C R11, R12, R11, RZ ;  /* 0x0000000b0c0b723e */ /* 0x000fca00048070ff */
[----:B------:R1:W-:Y:S01]  /*a5110*/  STL [R1+0x4df8], R11 ;  /* 0x004df80b01007387 */ /* 0x0003e20000100800 */
[----:B------:R-:W-:Y:S02]  /*a5120*/  F2FP.SATFINITE.E4M3.F32.PACK_AB_MERGE_C R19, R20, R19, RZ ;  /* 0x000000131413723e */ /* 0x000fe400048070ff */
[----:B---3--:R-:W-:Y:S02]  /*a5130*/  F2FP.SATFINITE.E4M3.F32.PACK_AB_MERGE_C R18, R14, R13, RZ ;  /* 0x0000000d0e12723e */ /* 0x008fe400048070ff */
[----:B------:R-:W-:Y:S01]  /*a5140*/  F2FP.SATFINITE.E4M3.F32.PACK_AB_MERGE_C R15, R16, R15, RZ ;  /* 0x0000000f100f723e */ /* 0x000fe200048070ff */
[----:B--2---:R2:W-:Y:S04]  /*a5150*/  STL.64 [R1+0x54a8], R24 ;  /* 0x0054a81801007387 */ /* 0x0045e80000100a00 */
[----:B-1----:R-:W3:Y:S04]  /*a5160*/  LDL.LU R11, [R1+0x4e0] ;  /* 0x0004e000010b7983 */ /* 0x002ee80000300800 */
[----:B------:R-:W3:Y:S01]  /*a5170*/  LDL.LU R12, [R1+0x4e4] ;  /* 0x0004e400010c7983 */ /* 0x000ee20000300800 */
[----:B--2---:R-:W-:-:S03]  /*a5180*/  IADD3 R24, P3, PT, R9, R2, RZ ;  /* 0x0000000209187210 */ /* 0x004fc60007f7e0ff */
[----:B------:R-:W2:Y:S02]  /*a5190*/  LDL.LU R13, [R1+0x4e8] ;  /* 0x0004e800010d7983 */ /* 0x000ea40000300800 */
[----:B------:R-:W-:-:S05]  /*a51a0*/  IMAD.X R25, R10, 0x1, R5, P3 ;  /* 0x000000010a197824 */ /* 0x000fca00018e0605 */
[----:B------:R-:W-:Y:S04]  /*a51b0*/  STL.64 [R1+0x38d8], R24 ;  /* 0x0038d81801007387 */ /* 0x000fe80000100a00 */
[----:B------:R-:W-:Y:S04]  /*a51c0*/  STL [R1+0x4dfc], R19 ;  /* 0x004dfc1301007387 */ /* 0x000fe80000100800 */
[----:B------:R-:W2:Y:S04]  /*a51d0*/  LDL.LU R14, [R1+0x4ec] ;  /* 0x0004ec00010e7983 */ /* 0x000ea80000300800 */
[----:B------:R1:W-:Y:S02]  /*a51e0*/  STL [R1+0x4df0], R18 ;  /* 0x004df01201007387 */ /* 0x0003e40000100800 */
[----:B-1----:R-:W-:-:S05]  /*a51f0*/  IADD3 R18, P3, PT, R9, R0, RZ ;  /* 0x0000000009127210 */ /* 0x002fca0007f7e0ff */
[----:B------:R-:W-:Y:S01]  /*a5200*/  IMAD.X R19, R10, 0x1, R3, P3 ;  /* 0x000000010a137824 */ /* 0x000fe200018e0603 */
[----:B------:R-:W-:-:S04]  /*a5210*/  IADD3 R24, P3, PT, R9, R6, RZ ;  /* 0x0000000609187210 */ /* 0x000fc80007f7e0ff */
[----:B------:R1:W-:Y:S01]  /*a5220*/  STL.64 [R1+0x38a0], R18 ;  /* 0x0038a01201007387 */ /* 0x0003e20000100a00 */
[----:B------:R-:W-:Y:S01]  /*a5230*/  IMAD.X R25, R10, 0x1, R7, P3 ;  /* 0x000000010a197824 */ /* 0x000fe200018e0607 */
[----:B------:R-:W-:Y:S02]  /*a5240*/  F2FP.SATFINITE.E4M3.F32.PACK_AB_MERGE_C R10, R29, R28, RZ ;  /* 0x0000001c1d0a723e */ /* 0x000fe400048070ff */
[----:B-1----:R-:W2:Y:S01]  /*a5250*/  LDL.LU R18, [R1+0x1060] ;  /* 0x0010600001127983 */ /* 0x002ea20000300800 */
[----:B----4-:R-:W-:-:S03]  /*a5260*/  F2FP.SATFINITE.E4M3.F32.PACK_AB_MERGE_C R19, R22, R21, RZ ;  /* 0x000000151613723e */ /* 0x010fc600048070ff */
[----:B------:R-:W4:Y:S04]  /*a5270*/  LDL.LU R16, [R1+0x1064] ;  /* 0x0010640001107983 */ /* 0x000f280000300800 */
[----:B------:R1:W-:Y:S04]  /*a5280*/  STL [R1+0x4df4], R15 ;  /* 0x004df40f01007387 */ /* 0x0003e80000100800 */
[----:B------:R-:W4:Y:S04]  /*a5290*/  LDL.LU R23, [R1+0x1068] ;  /* 0x0010680001177983 */ /* 0x000f280000300800 */
[----:B-1----:R-:W4:Y:S04]  /*a52a0*/  LDL.LU R15, [R1+0x106c] ;  /* 0x00106c00010f7983 */ /* 0x002f280000300800 */
[----:B------:R1:W-:Y:S04]  /*a52b0*/  STL.64 [R1+0x3870], R24 ;  /* 0x0038701801007387 */ /* 0x0003e80000100a00 */
[----:B------:R-:W4:Y:S04]  /*a52c0*/  LDL.LU R21, [R1+0x1050] ;  /* 0x0010500001157983 */ /* 0x000f280000300800 */
[----:B------:R-:W-:Y:S01]  /*a52d0*/  STL [R1+0x4de8], R19 ;  /* 0x004de81301007387 */ /* 0x000fe20000100800 */
[----:B0-----:R-:W-:Y:S01]  /*a52e0*/  VIADD R9, R9, UR5 ;  /* 0x0000000509097c36 */ /* 0x001fe20008000000 */
[----:B------:R-:W0:Y:S02]  /*a52f0*/  LDCU UR5, c[0x0][0x3b8] ;  /* 0x00007700ff0577ac */ /* 0x000e240008000800 */
[----:B------:R-:W4:Y:S04]  /*a5300*/  LDL.LU R22, [R1+0x1054] ;  /* 0x0010540001167983 */ /* 0x000f280000300800 */
[----:B------:R0:W-:Y:S01]  /*a5310*/  STL [R1+0x4dec], R10 ;  /* 0x004dec0a01007387 */ /* 0x0001e20000100800 */
[----:B-1----:R-:W-:-:S03]  /*a5320*/  IADD3 R24, P3, PT, R9, R4, RZ ;  /* 0x0000000409187210 */ /* 0x002fc60007f7e0ff */
[----:B------:R-:W4:Y:S04]  /*a5330*/  LDL.LU R28, [R1+0x1058] ;  /* 0x00105800011c7983 */ /* 0x000f280000300800 */
[----:B------:R-:W4:Y:S01]  /*a5340*/  LDL.LU R29, [R1+0x105c] ;  /* 0x00105c00011d7983 */ /* 0x000f220000300800 */
[----:B0-----:R-:W-:-:S05]  /*a5350*/  F2FP.SATFINITE.E4M3.F32.PACK_AB_MERGE_C R10, R27, R26, RZ ;  /* 0x0000001a1b0a723e */ /* 0x001fca00048070ff */
[----:B------:R0:W-:Y:S04]  /*a5360*/  STL [R1+0x4de0], R10 ;  /* 0x004de00a01007387 */ /* 0x0001e80000100800 */
[----:B------:R-:W4:Y:S04]  /*a5370*/  LDL.LU R26, [R1+0x1040] ;  /* 0x00104000011a7983 */ /* 0x000f280000300800 */
[----:B------:R-:W4:Y:S01]  /*a5380*/  LDL.LU R27, [R1+0x1044] ;  /* 0x00104400011b7983 */ /* 0x000f220000300800 */
[----:B0-----:R-:W-:-:S05]  /*a5390*/  SHF.R.S32.HI R10, RZ, 0x1f, R9 ;  /* 0x0000001fff0a7819 */ /* 0x001fca0000011409 */
[----:B------:R-:W-:-:S05]  /*a53a0*/  IMAD.X R25, R10, 0x1, R8, P3 ;  /* 0x000000010a197824 */ /* 0x000fca00018e0608 */
[----:B------:R0:W-:Y:S04]  /*a53b0*/  STL.64 [R1+0x3898], R24 ;  /* 0x0038981801007387 */ /* 0x0001e80000100a00 */
[----:B0-----:R-:W4:Y:S01]  /*a53c0*/  LDL.LU.64 R24, [R1+0x54a8] ;  /* 0x0054a80001187983 */ /* 0x001f220000300a00 */
[----:B---3--:R-:W-:-:S03]  /*a53d0*/  F2FP.SATFINITE.E4M3.F32.PACK_AB_MERGE_C R19, R12, R11, RZ ;  /* 0x0000000b0c13723e */ /* 0x008fc600048070ff */
[----:B------:R-:W3:Y:S01]  /*a53e0*/  LDL.LU R11, [R1+0x1048] ;  /* 0x00104800010b7983 */ /* 0x000ee20000300800 */
[----:B--2---:R-:W-:Y:S02]  /*a53f0*/  F2FP.SATFINITE.E4M3.F32.PACK_AB_MERGE_C R13, R14, R13, RZ ;  /* 0x0000000d0e0d723e */ /* 0x004fe400048070ff */
[----:B----4-:R-:W-:Y:S02]  /*a5400*/  F2FP.SATFINITE.E4M3.F32.PACK_AB_MERGE_C R20, R25, R24, RZ ;  /* 0x000000181914723e */ /* 0x010fe400048070ff */
[----:B------:R-:W-:-:S03]  /*a5410*/  IADD3 R24, P3, PT, R9, R2, RZ ;  /* 0x0000000209187210 */ /* 0x000fc60007f7e0ff */
[----:B------:R-:W-:Y:S04]  /*a5420*/  STL [R1+0x4de4], R20 ;  /* 0x004de41401007387 */ /* 0x000fe80000100800 */
[----:B------:R-:W3:Y:S01]  /*a5430*/  LDL.LU R12, [R1+0x104c] ;  /* 0x00104c00010c7983 */ /* 0x000ee20000300800 */
[----:B------:R-:W-:-:S03]  /*a5440*/  IMAD.X R25, R10, 0x1, R5, P3 ;  /* 0x000000010a197824 */ /* 0x000fc600018e0605 */
[----:B------:R0:W-:Y:S04]  /*a5450*/  STL [R1+0x4dd8], R19 ;  /* 0x004dd81301007387 */ /* 0x0001e80000100800 */
[----:B0-----:R-:W2:Y:S04]  /*a5460*/  LDL.LU R19, [R1+0x1030] ;  /* 0x0010300001137983 */ /* 0x001ea80000300800 */
[----:B------:R-:W2:Y:S04]  /*a5470*/  LDL.LU R20, [R1+0x1034] ;  /* 0x0010340001147983 */ /* 0x000ea80000300800 */
[----:B------:R0:W-:Y:S04]  /*a5480*/  STL.64 [R1+0x3858], R24 ;  /* 0x0038581801007387 */ /* 0x0001e80000100a00 */
[----:B0-----:R-:W4:Y:S04]  /*a5490*/  LDL.LU R24, [R1+0x1038] ;  /* 0x0010380001187983 */ /* 0x001f280000300800 */
[----:B------:R-:W4:Y:S04]  /*a54a0*/  LDL.LU R25, [R1+0x103c] ;  /* 0x00103c0001197983 */ /* 0x000f280000300800 */
[----:B------:R0:W-:Y:S04]  /*a54b0*/  STL [R1+0x4ddc], R13 ;  /* 0x004ddc0d01007387 */ /* 0x0001e80000100800 */
[----:B0-----:R-:W4:Y:S04]  /*a54c0*/  LDL.LU R13, [R1+0x1020] ;  /* 0x00102000010d7983 */ /* 0x001f280000300800 */
[----:B------:R-:W4:Y:S01]  /*a54d0*/  LDL.LU R14, [R1+0x1024] ;  /* 0x00102400010e7983 */ /* 0x000f220000300800 */
[----:B------:R-:W-:-:S05]  /*a54e0*/  F2FP.SATFINITE.E4M3.F32.PACK_AB_MERGE_C R16, R16, R18, RZ ;  /* 0x000000121010723e */ /* 0x000fca00048070ff */
[----:B------:R0:W-:Y:S01]  /*a54f0*/  STL.64 [R1+0x53a8], R16 ;  /* 0x0053a81001007387 */ /* 0x0001e20000100a00 */
[----:B------:R-:W-:Y:S02]  /*a5500*/  F2FP.SATFINITE.E4M3.F32.PACK_AB_MERGE_C R15, R15, R23, RZ ;  /* 0x000000170f0f723e */ /* 0x000fe400048070ff */
[----:B0-----:R-:W-:-:S03]  /*a5510*/  IADD3 R16, P3, PT, R9, R0, RZ ;  /* 0x0000000009107210 */ /* 0x001fc60007f7e0ff */
[----:B------:R0:W-:Y:S02]  /*a5520*/  STL [R1+0x53b8], R15 ;  /* 0x0053b80f01007387 */ /* 0x0001e40000100800 */
[----:B------:R-:W-:-:S05]  /*a5530*/  IMAD.X R17, R10, 0x1, R3, P3 ;  /* 0x000000010a117824 */ /* 0x000fca00018e0603 */
[----:B------:R1:W-:Y:S01]  /*a5540*/  STL.64 [R1+0x3820], R16 ;  /* 0x0038201001007387 */ /* 0x0003e20000100a00 */
[----:B0-----:R-:W-:Y:S02]  /*a5550*/  F2FP.SATFINITE.E4M3.F32.PACK_AB_MERGE_C R15, R29, R28, RZ ;  /* 0x0000001c1d0f723e */ /* 0x001fe400048070ff */
[----:B-1----:R-:W-:-:S05]  /*a5560*/  IADD3 R16, P3, PT, R9, R6, RZ ;  /* 0x0000000609107210 */ /* 0x002fca0007f7e0ff */
[----:B------:R-:W-:Y:S01]  /*a5570*/  IMAD.X R17, R10, 0x1, R7, P3 ;  /* 0x000000010a117824 */ /* 0x000fe200018e0607 */
[----:B------:R-:W-:Y:S02]  /*a5580*/  F2FP.SATFINITE.E4M3.F32.PACK_AB_MERGE_C R10, R22, R21, RZ ;  /* 0x00000015160a723e */ /* 0x000fe400048070ff */
[----:B------:R-:W4:Y:S04]  /*a5590*/  LDL.LU R21, [R1+0x1028] ;  /* 0x0010280001157983 */ /* 0x000f280000300800 */
[----:B------:R0:W-:Y:S01]  /*a55a0*/  STL.64 [R1+0x37f0], R16 ;  /* 0x0037f01001007387 */ /* 0x0001e20000100a00 */
[----:B------:R-:W-:Y:S01]  /*a55b0*/  VIADD R9, R9, UR5 ;  /* 0x0000000509097c36 */ /* 0x000fe20008000000 */
[----:B------:R-:W1:Y:S02]  /*a55c0*/  LDCU UR5, c[0x0][0x3b8] ;  /* 0x00007700ff0577ac */ /* 0x000e640008000800 */
[----:B------:R-:W4:Y:S04]  /*a55d0*/  LDL.LU R22, [R1+0x102c] ;  /* 0x00102c0001167983 */ /* 0x000f280000300800 */
[----:B------:R1:W-:Y:S04]  /*a55e0*/  STL [R1+0x26c], R10 ;  /* 0x00026c0a01007387 */ /* 0x0003e80000100800 */
[----:B------:R-:W-:Y:S01]  /*a55f0*/  STL [R1+0x274], R15 ;  /* 0x0002740f01007387 */ /* 0x000fe20000100800 */
[----:B0-----:R-:W-:-:S03]  /*a5600*/  IADD3 R16, P3, PT, R9, R4, RZ ;  /* 0x0000000409107210 */ /* 0x001fc60007f7e0ff */
[----:B------:R-:W4:Y:S01]  /*a5610*/  LDL.LU R28, [R1+0x1010] ;  /* 0x00101000011c7983 */ /* 0x000f220000300800 */
[----:B-1----:R-:W-:-:S03]  /*a5620*/  F2FP.SATFINITE.E4M3.F32.PACK_AB_MERGE_C R10, R27, R26, RZ ;  /* 0x0000001a1b0a723e */ /* 0x002fc600048070ff */
[----:B------:R-:W4:Y:S04]  /*a5630*/  LDL.LU R29, [R1+0x1014] ;  /* 0x00101400011d7983 */ /* 0x000f280000300800 */
[----:B------:R0:W-:Y:S04]  /*a5640*/  STL [R1+0x468], R10 ;  /* 0x0004680a01007387 */ /* 0x0001e80000100800 */
[----:B------:R-:W4:Y:S04]  /*a5650*/  LDL.LU R26, [R1+0x1018] ;  /* 0x00101800011a7983 */ /* 0x000f280000300800 */
[----:B------:R-:W4:Y:S01]  /*a5660*/  LDL.LU R27, [R1+0x101c] ;  /* 0x00101c00011b7983 */ /* 0x000f220000300800 */
[----:B0-----:R-:W-:-:S05]  /*a5670*/  SHF.R.S32.HI R10, RZ, 0x1f, R9 ;  /* 0x0000001fff0a7819 */ /* 0x001fca0000011409 */
[----:B------:R-:W-:Y:S01]  /*a5680*/  IMAD.X R17, R10, 0x1, R8, P3 ;  /* 0x000000010a117824 */ /* 0x000fe200018e0608 */
[----:B---3--:R-:W-:Y:S02]  /*a5690*/  F2FP.SATFINITE.E4M3.F32.PACK_AB_MERGE_C R15, R12, R11, RZ ;  /* 0x0000000b0c0f723e */ /* 0x008fe400048070ff */
[----:B------:R-:W3:Y:S04]  /*a56a0*/  LDL.LU R11, [R1+0x1000] ;  /* 0x00100000010b7983 */ /* 0x000ee80000300800 */
[----:B------:R-:W3:Y:S04]  /*a56b0*/  LDL.LU R12, [R1+0x1004] ;  /* 0x00100400010c7983 */ /* 0x000ee80000300800 */
[----:B------:R0:W-:Y:S04]  /*a56c0*/  STL.64 [R1+0x3818], R16 ;  /* 0x0038181001007387 */ /* 0x0001e80000100a00 */
[----:B------:R2:W-:Y:S04]  /*a56d0*/  STL [R1+0x464], R15 ;  /* 0x0004640f01007387 */ /* 0x0005e80000100800 */
[----:B------:R1:W-:Y:S01]  /*a56e0*/  STL [R1+0x5498], R2 ;  /* 0x0054980201007387 */ /* 0x0003e20000100800 */
[----:B0-----:R-:W-:-:S02]  /*a56f0*/  IADD3 R16, P3, PT, R9, R2, RZ ;  /* 0x0000000209107210 */ /* 0x001fc40007f7e0ff */
[----:B--2---:R-:W-:-:S03]  /*a5700*/  F2FP.SATFINITE.E4M3.F32.PACK_AB_MERGE_C R15, R20, R19, RZ ;  /* 0x00000013140f723e */ /* 0x004fc600048070ff */
[----:B------:R-:W-:Y:S02]  /*a5710*/  IMAD.X R17, R10, 0x1, R5, P3 ;  /* 0x000000010a117824 */ /* 0x000fe400018e0605 */
[----:B------:R4:W-:Y:S04]  /*a5720*/  STL [R1+0x5160], R15 ;  /* 0x0051600f01007387 */ /* 0x0009e80000100800 */
[----:B-1----:R-:W2:Y:S01]  /*a5730*/  LDL.LU R2, [R1+0x1008] ;  /* 0x0010080001027983 */ /* 0x002ea20000300800 */
[----:B----4-:R-:W-:-:S03]  /*a5740*/  F2FP.SATFINITE.E4M3.F32.PACK_AB_MERGE_C R15, R25, R24, RZ ;  /* 0x00000018190f723e */ /* 0x010fc600048070ff */
[----:B------:R-:W-:Y:S04]  /*a5750*/  STL.64 [R1+0x37d8], R16 ;  /* 0x0037d81001007387 */ /* 0x000fe80000100a00 */
[----:B------:R0:W-:Y:S04]  /*a5760*/  STL [R1+0x5150], R15 ;  /* 0x0051500f01007387 */ /* 0x0001e80000100800 */
[----:B0-----:R-:W2:Y:S01]  /*a5770*/  LDL.LU R15, [R1+0x100c] ;  /* 0x00100c00010f7983 */ /* 0x001ea20000300800 */
[----:B------:R-:W-:-:S05]  /*a5780*/  F2FP.SATFINITE.E4M3.F32.PACK_AB_MERGE_C R13, R14, R13, RZ ;  /* 0x0000000d0e0d723e */ /* 0x000fca00048070ff */
[----:B------:R-:W-:Y:S04]  /*a5790*/  STL [R1+0x512c], R13 ;  /* 0x00512c0d01007387 */ /* 0x000fe80000100800 */
[----:B------:R-:W4:Y:S04]  /*a57a0*/  LDL.LU R16, [R1+0xff0] ;  /* 0x000ff00001107983 */ /* 0x000f280000300800 */
[----:B------:R-:W4:Y:S01]  /*a57b0*/  LDL.LU R17, [R1+0xff4] ;  /* 0x000ff40001117983 */ /* 0x000f220000300800 */
[----:B------:R-:W-:-:S05]  /*a57c0*/  IADD3 R18, P3, PT, R9, R0, RZ ;  /* 0x0000000009127210 */ /* 0x000fca0007f7e0ff */
[----:B------:R-:W-:Y:S01]  /*a57d0*/  IMAD.X R19, R10, 0x1, R3, P3 ;  /* 0x000000010a137824 */ /* 0x000fe200018e0603 */
[----:B----4-:R0:W-:Y:S04]  /*a57e0*/  STL.64 [R1+0x54a0], R16 ;  /* 0x0054a01001007387 */ /* 0x0101e80000100a00 */
[----:B------:R-:W4:Y:S04]  /*a57f0*/  LDL.LU R24, [R1+0xff8] ;  /* 0x000ff80001187983 */ /* 0x000f280000300800 */
[----:B------:R-:W4:Y:S04]  /*a5800*/  LDL.LU R14, [R1+0xffc] ;  /* 0x000ffc00010e7983 */ /* 0x000f280000300800 */
[----:B------:R-:W4:Y:S01]  /*a5810*/  LDL.LU R25, [R1+0xfe0] ;  /* 0x000fe00001197983 */ /* 0x000f220000300800 */
[----:B0-----:R-:W-:-:S03]  /*a5820*/  IADD3 R16, P3, PT, R9, R6, RZ ;  /* 0x0000000609107210 */ /* 0x001fc60007f7e0ff */
[----:B------:R-:W4:Y:S04]  /*a5830*/  LDL.LU R13, [R1+0xfe4] ;  /* 0x000fe400010d7983 */ /* 0x000f280000300800 */
[----:B------:R0:W-:Y:S01]  /*a5840*/  STL.64 [R1+0x37a0], R18 ;  /* 0x0037a01201007387 */ /* 0x0001e20000100a00 */
[----:B------:R-:W-:Y:S01]  /*a5850*/  IMAD.X R17, R10, 0x1, R7, P3 ;  /* 0x000000010a117824 */ /* 0x000fe200018e0607 */
[----:B0-----:R-:W-:-:S05]  /*a5860*/  F2FP.SATFINITE.E4M3.F32.PACK_AB_MERGE_C R18, R22, R21, RZ ;  /* 0x000000151612723e */ /* 0x001fca00048070ff */
[----:B------:R-:W-:Y:S04]  /*a5870*/  STL [R1+0x5134], R18 ;  /* 0x0051341201007387 */ /* 0x000fe80000100800 */
[----:B------:R-:W4:Y:S04]  /*a5880*/  LDL.LU R21, [R1+0xfe8] ;  /* 0x000fe80001157983 */ /* 0x000f280000300800 */
[----:B------:R-:W4:Y:S01]  /*a5890*/  LDL.LU R22, [R1+0xfec] ;  /* 0x000fec0001167983 */ /* 0x000f220000300800 */
[----:B------:R-:W-:-:S03]  /*a58a0*/  F2FP.SATFINITE.E4M3.F32.PACK_AB_MERGE_C R10, R27, R26, RZ ;  /* 0x0000001a1b0a723e */ /* 0x000fc600048070ff */
[----:B------:R0:W-:Y:S01]  /*a58b0*/  STL.64 [R1+0x3770], R16 ;  /* 0x0037701001007387 */ /* 0x0001e20000100a00 */
[----:B------:R-:W-:Y:S01]  /*a58c0*/  VIADD R9, R9, UR5 ;  /* 0x0000000509097c36 */ /* 0x000fe20008000000 */
[----:B--2---:R-:W-:Y:S01]  /*a58d0*/  F2FP.SATFINITE.E4M3.F32.PACK_AB_MERGE_C R15, R15, R2, RZ ;  /* 0x000000020f0f723e */ /* 0x004fe200048070ff */
[----:B------:R-:W1:Y:S01]  /*a58e0*/  LDCU UR5, c[0x0][0x3b8] ;  /* 0x00007700ff0577ac */ /* 0x000e620008000800 */
[----:B0-----:R-:W-:Y:S02]  /*a58f0*/  F2FP.SATFINITE.E4M3.F32.PACK_AB_MERGE_C R16, R29, R28, RZ ;  /* 0x0000001c1d10723e */ /* 0x001fe400048070ff */
[----:B------:R-:W2:Y:S04]  /*a5900*/  LDL.LU R28, [R1+0xfd0] ;  /* 0x000fd000011c7983 */ /* 0x000ea80000300800 */
[----:B------:R-:W-:Y:S04]  /*a5910*/  STL [R1+0x510c], R16 ;  /* 0x00510c1001007387 */ /* 0x000fe80000100800 */
[----:B------:R-:W2:Y:S04]  /*a5920*/  LDL.LU R29, [R1+0xfd4] ;  /* 0x000fd400011d7983 */ /* 0x000ea80000300800 */
[----:B------:R3:W-:Y:S04]  /*a5930*/  STL [R1+0x5250], R10 ;  /* 0x0052500a01007387 */ /* 0x0007e80000100800 */
[----:B------:R-:W2:Y:S04]  /*a5940*/  LDL.LU R26, [R1+0xfd8] ;  /* 0x000fd800011a7983 */ /* 0x000ea80000300800 */
[----:B------:R-:W2:Y:S01]  /*a5950*/  LDL.LU R27, [R1+0xfdc] ;  /* 0x000fdc00011b7983 */ /* 0x000ea20000300800 */
[----:B---3--:R-:W-:-:S03]  /*a5960*/  F2FP.SATFINITE.E4M3.F32.PACK_AB_MERGE_C R10, R12, R11, RZ ;  /* 0x0000000b0c0a723e */ /* 0x008fc600048070ff */
[----:B------:R-:W3:Y:S01]  /*a5970*/  LDL.LU R18, [R1+0xfc0] ;  /* 0x000fc00001127983 */ /* 0x000ee20000300800 */
[----:B------:R-:W-:-:S03]  /*a5980*/  IADD3 R16, P3, PT, R9, R4, RZ ;  /* 0x0000000409107210 */ /* 0x000fc60007f7e0ff */
[----:B------:R-:W3:Y:S04]  /*a5990*/  LDL.LU R23, [R1+0xfc4] ;  /* 0x000fc40001177983 */ /* 0x000ee80000300800 */
[----:B------:R0:W-:Y:S02]  /*a59a0*/  STL [R1+0x5098], R10 ;  /* 0x0050980a01007387 */ /* 0x0001e40000100800 */
[----:B0-----:R-:W-:-:S05]  /*a59b0*/  SHF.R.S32.HI R10, RZ, 0x1f, R9 ;  /* 0x0000001fff0a7819 */ /* 0x001fca0000011409 */
[----:B------:R-:W-:-:S05]  /*a59c0*/  IMAD.X R17, R10, 0x1, R8, P3 ;  /* 0x000000010a117824 */ /* 0x000fca00018e0608 */
[----:B------:R0:W-:Y:S04]  /*a59d0*/  STL.64 [R1+0x3798], R16 ;  /* 0x0037981001007387 */ /* 0x0001e80000100a00 */
[----:B0-----:R-:W2:Y:S04]  /*a59e0*/  LDL.LU.64 R16, [R1+0x54a0] ;  /* 0x0054a00001107983 */ /* 0x001ea80000300a00 */
[----:B------:R-:W3:Y:S04]  /*a59f0*/  LDL.LU R19, [R1+0xfc8] ;  /* 0x000fc80001137983 */ /* 0x000ee80000300800 */
[----:B------:R-:W3:Y:S04]  /*a5a00*/  LDL.LU R20, [R1+0xfcc] ;  /* 0x000fcc0001147983 */ /* 0x000ee80000300800 */
[----:B------:R-:W3:Y:S04]  /*a5a10*/  LDL.LU R11, [R1+0xfb0] ;  /* 0x000fb000010b7983 */ /* 0x000ee80000300800 */
[----:B------:R-:W3:Y:S04]  /*a5a20*/  LDL.LU R12, [R1+0xfb4] ;  /* 0x000fb400010c7983 */ /* 0x000ee80000300800 */
[----:B------:R-:W3:Y:S04]  /*a5a30*/  LDL.LU R2, [R1+0x5498] ;  /* 0x0054980001027983 */ /* 0x000ee80000300800 */
[----:B------:R2:W-:Y:S02]  /*a5a40*/  STL [R1+0x509c], R15 ;  /* 0x00509c0f01007387 */ /* 0x0005e40000100800 */
[----:B--2---:R-:W-:-:S05]  /*a5a50*/  F2FP.SATFINITE.E4M3.F32.PACK_AB_MERGE_C R15, R17, R16, RZ ;  /* 0x00000010110f723e */ /* 0x004fca00048070ff */
[----:B------:R4:W-:Y:S02]  /*a5a60*/  STL [R1+0x5014], R15 ;  /* 0x0050140f01007387 */ /* 0x0009e40000100800 */
[----:B----4-:R-:W-:Y:S02]  /*a5a70*/  F2FP.SATFINITE.E4M3.F32.PACK_AB_MERGE_C R15, R14, R24, RZ ;  /* 0x000000180e0f723e */ /* 0x010fe400048070ff */
[----:B------:R-:W2:Y:S01]  /*a5a80*/  LDL.LU R24, [R1+0xfb8] ;  /* 0x000fb80001187983 */ /* 0x000ea20000300800 */
[----:B---3--:R-:W-:-:S03]  /*a5a90*/  IADD3 R16, P3, PT, R9, R2, RZ ;  /* 0x0000000209107210 */ /* 0x008fc60007f7e0ff */
[----:B------:R-:W2:Y:S02]  /*a5aa0*/  LDL.LU R14, [R1+0xfbc] ;  /* 0x000fbc00010e7983 */ /* 0x000ea40000300800 */
[----:B------:R-:W-:-:S05]  /*a5ab0*/  IMAD.X R17, R10, 0x1, R5, P3 ;  /* 0x000000010a117824 */ /* 0x000fca00018e0605 */
[----:B------:R-:W-:Y:S04]  /*a5ac0*/  STL.64 [R1+0x3758], R16 ;  /* 0x0037581001007387 */ /* 0x000fe80000100a00 */
[----:B------:R0:W-:Y:S02]  /*a5ad0*/  STL [R1+0x502c], R15 ;  /* 0x00502c0f01007387 */ /* 0x0001e40000100800 */
[----:B0-----:R-:W-:Y:S02]  /*a5ae0*/  F2FP.SATFINITE.E4M3.F32.PACK_AB_MERGE_C R15, R13, R25, RZ ;  /* 0x000000190d0f723e */ /* 0x001fe400048070ff */
[----:B------:R-:W3:Y:S04]  /*a5af0*/  LDL.LU R25, [R1+0xfa0] ;  /* 0x000fa00001197983 */ /* 0x000ee80000300800 */
[----:B------:R-:W3:Y:S01]  /*a5b00*/  LDL.LU R13, [R1+0xfa4] ;  /* 0x000fa400010d7983 */ /* 0x000ee20000300800 */
[----:B------:R-:W-:-:S05]  /*a5b10*/  IADD3 R16, P3, PT, R9, R0, RZ ;  /* 0x0000000009107210 */ /* 0x000fca0007f7e0ff */
[----:B------:R-:W-:Y:S01]  /*a5b20*/  IMAD.X R17, R10, 0x1, R3, P3 ;  /* 0x000000010a117824 */ /* 0x000fe200018e0603 */
[----:B------:R0:W-:Y:S04]  /*a5b30*/  STL [R1+0x4fac], R15 ;  /* 0x004fac0f01007387 */ /* 0x0001e80000100800 */
[----:B------:R4:W-:Y:S01]  /*a5b40*/  STL.64 [R1+0x3720], R16 ;  /* 0x0037201001007387 */ /* 0x0009e20000100a00 */
[----:B0-----:R-:W-:Y:S02]  /*a5b50*/  F2FP.SATFINITE.E4M3.F32.PACK_AB_MERGE_C R15, R22, R21, RZ ;  /* 0x00000015160f723e */ /* 0x001fe400048070ff */
[----:B----4-:R-:W-:-:S03]  /*a5b60*/  IADD3 R16, P3, PT, R9, R6, RZ ;  /* 0x0000000609107210 */ /* 0x010fc60007f7e0ff */
[----:B------:R0:W-:Y:S02]  /*a5b70*/  STL [R1+0x5270], R15 ;  /* 0x0052700f01007387 */ /* 0x0001e40000100800 */
[----:B------:R-:W-:Y:S02]  /*a5b80*/  IMAD.X R17, R10, 0x1, R7, P3 ;  /* 0x000000010a117824 */ /* 0x000fe400018e0607 */
[----:B------:R-:W4:Y:S04]  /*a5b90*/  LDL.LU R21, [R1+0xfa8] ;  /* 0x000fa80001157983 */ /* 0x000f280000300800 */
[----:B------:R-:W4:Y:S01]  /*a5ba0*/  LDL.LU R22, [R1+0xfac] ;  /* 0x000fac0001167983 */ /* 0x000f220000300800 */
[----:B0-----:R-:W-:Y:S01]  /*a5bb0*/  F2FP.SATFINITE.E4M3.F32.PACK_AB_MERGE_C R15, R29, R28, RZ ;  /* 0x0000001c1d0f723e */ /* 0x001fe200048070ff */
[----:B-1----:R-:W-:Y:S01]  /*a5bc0*/  VIADD R9, R9, UR5 ;  /* 0x0000000509097c36 */ /* 0x002fe20008000000 */
[----:B------:R-:W-:Y:S01]  /*a5bd0*/  F2FP.SATFINITE.E4M3.F32.PACK_AB_MERGE_C R10, R27, R26, RZ ;  /* 0x0000001a1b0a723e */ /* 0x000fe200048070ff */
[----:B------:R0:W-:Y:S01]  /*a5be0*/  STL.64 [R1+0x36f0], R16 ;  /* 0x0036f01001007387 */ /* 0x0001e20000100a00 */
[----:B------:R-:W-:Y:S01]  /*a5bf0*/  F2FP.SATFINITE.E4M3.F32.PACK_AB_MERGE_C R11, R12, R11, RZ ;  /* 0x0000000b0c0b723e */ /* 0x000fe200048070ff */
[----:B------:R-:W1:Y:S02]  /*a5c00*/  LDCU UR5, c[0x0][0x3b8] ;  /* 0x00007700ff0577ac */ /* 0x000e640008000800 */
[----:B------:R-:W4:Y:S04]  /*a5c10*/  LDL.LU R28, [R1+0xf90] ;  /* 0x000f9000011c7983 */ /* 0x000f280000300800 */
[----:B------:R1:W-:Y:S04]  /*a5c20*/  STL [R1+0x4f30], R15 ;  /* 0x004f300f01007387 */ /* 0x0003e80000100800 */
[----:B------:R-:W4:Y:S01]  /*a5c30*/  LDL.LU R29, [R1+0xf94] ;  /* 0x000f9400011d7983 */ /* 0x000f220000300800 */
[----:B0-----:R-:W-:-:S03]  /*a5c40*/  IADD3 R16, P3, PT, R9, R4, RZ ;  /* 0x0000000409107210 */ /* 0x001fc60007f7e0ff */
[----:B------:R0:W-:Y:S01]  /*a5c50*/  STL [R1+0x4f24], R10 ;  /* 0x004f240a01007387 */ /* 0x0001e20000100800 */
[----:B-1----:R-:W-:-:S03]  /*a5c60*/  F2FP.SATFINITE.E4M3.F32.PACK_AB_MERGE_C R15, R23, R18, RZ ;  /* 0x00000012170f723e */ /* 0x002fc600048070ff */
[----:B------:R-:W4:Y:S04]  /*a5c70*/  LDL.LU R26, [R1+0xf98] ;  /* 0x000f9800011a7983 */ /* 0x000f280000300800 */
[----:B------:R-:W4:Y:S01]  /*a5c80*/  LDL.LU R27, [R1+0xf9c] ;  /* 0x000f9c00011b7983 */ /* 0x000f220000300800 */
[----:B0-----:R-:W-:-:S03]  /*a5c90*/  SHF.R.S32.HI R10, RZ, 0x1f, R9 ;  /* 0x0000001fff0a7819 */ /* 0x001fc60000011409 */
[----:B------:R0:W-:Y:S02]  /*a5ca0*/  STL [R1+0x4f04], R15 ;  /* 0x004f040f01007387 */ /* 0x0001e40000100800 */
[----:B------:R-:W-:Y:S02]  /*a5cb0*/  IMAD.X R17, R10, 0x1, R8, P3 ;  /* 0x000000010a117824 */ /* 0x000fe400018e0608 */
[----:B------:R-:W4:Y:S01]  /*a5cc0*/  LDL.LU R18, [R1+0xf80] ;  /* 0x000f800001127983 */ /* 0x000f220000300800 */
[----:B0-----:R-:W-:-:S03]  /*a5cd0*/  F2FP.SATFINITE.E4M3.F32.PACK_AB_MERGE_C R15, R20, R19, RZ ;  /* 0x00000013140f723e */ /* 0x001fc600048070ff */
[----:B------:R0:W-:Y:S04]  /*a5ce0*/  STL.64 [R1+0x3718], R16 ;  /* 0x0037181001007387 */ /* 0x0001e80000100a00 */
[----:B------:R-:W-:Y:S04]  /*a5cf0*/  STL [R1+0x4f14], R15 ;  /* 0x004f140f01007387 */ /* 0x000fe80000100800 */
[----:B------:R-:W4:Y:S01]  /*a5d00*/  LDL.LU R23, [R1+0xf84] ;  /* 0x000f840001177983 */ /* 0x000f220000300800 */
[----:B0-----:R-:W-:-:S03]  /*a5d10*/  IADD3 R16, P3, PT, R9, R2, RZ ;  /* 0x0000000209107210 */ /* 0x001fc60007f7e0ff */
[----:B------:R0:W-:Y:S02]  /*a5d20*/  STL [R1+0x4efc], R11 ;  /* 0x004efc0b01007387 */ /* 0x0001e40000100800 */
[----:B------:R-:W-:Y:S02]  /*a5d30*/  IMAD.X R17, R10, 0x1, R5, P3 ;  /* 0x000000010a117824 */ /* 0x000fe400018e0605 */
[----:B0-----:R-:W4:Y:S04]  /*a5d40*/  LDL.LU R11, [R1+0xf88] ;  /* 0x000f8800010b7983 */ /* 0x001f280000300800 */
[----:B------:R-:W4:Y:S04]  /*a5d50*/  LDL.LU R12, [R1+0xf8c] ;  /* 0x000f8c00010c7983 */ /* 0x000f280000300800 */
[----:B------:R-:W-:Y:S01]  /*a5d60*/  STL.64 [R1+0x36d8], R16 ;  /* 0x0036d81001007387 */ /* 0x000fe20000100a00 */
[----:B--2---:R-:W-:-:S03]  /*a5d70*/  F2FP.SATFINITE.E4M3.F32.PACK_AB_MERGE_C R15, R14, R24, RZ ;  /* 0x000000180e0f723e */ /* 0x004fc600048070ff */
[----:B------:R-:W2:Y:S04]  /*a5d80*/  LDL.LU R24, [R1+0xf70] ;  /* 0x000f700001187983 */ /* 0x000ea80000300800 */
[----:B------:R-:W2:Y:S04]  /*a5d90*/  LDL.LU R14, [R1+0xf74] ;  /* 0x000f7400010e7983 */ /* 0x000ea80000300800 */
[----:B------:R-:W-:Y:S04]  /*a5da0*/  STL [R1+0x5280], R15 ;  /* 0x0052800f01007387 */ /* 0x000fe80000100800 */
[----:B------:R-:W2:Y:S04]  /*a5db0*/  LDL.LU R19, [R1+0xf78] ;  /* 0x000f780001137983 */ /* 0x000ea80000300800 */
[----:B------:R-:W2:Y:S01]  /*a5dc0*/  LDL.LU R20, [R1+0xf7c] ;  /* 0x000f7c0001147983 */ /* 0x000ea20000300800 */
[----:B---3--:R-:W-:-:S05]  /*a5dd0*/  F2FP.SATFINITE.E4M3.F32.PACK_AB_MERGE_C R13, R13, R25, RZ ;  /* 0x000000190d0d723e */ /* 0x008fca00048070ff */
[----:B------:R0:W-:Y:S04]  /*a5de0*/  STL [R1+0x4ed8], R13 ;  /* 0x004ed80d01007387 */ /* 0x0001e80000100800 */
[----:B------:R-:W3:Y:S04]  /*a5df0*/  LDL.LU R25, [R1+0xf60] ;  /* 0x000f600001197983 */ /* 0x000ee80000300800 */
[----:B0-----:R-:W3:Y:S01]  /*a5e00*/  LDL.LU R13, [R1+0xf64] ;  /* 0x000f6400010d7983 */ /* 0x001ee20000300800 */
[----:B------:R-:W-:-:S05]  /*a5e10*/  IADD3 R16, P3, PT, R9, R0, RZ ;  /* 0x0000000009107210 */ /* 0x000fca0007f7e0ff */
[----:B------:R-:W-:-:S05]  /*a5e20*/  IMAD.X R17, R10, 0x1, R3, P3 ;  /* 0x000000010a117824 */ /* 0x000fca00018e0603 */
[----:B------:R0:W-:Y:S01]  /*a5e30*/  STL.64 [R1+0x36a0], R16 ;  /* 0x0036a01001007387 */ /* 0x0001e20000100a00 */
[----:B----4-:R-:W-:Y:S02]  /*a5e40*/  F2FP.SATFINITE.E4M3.F32.PACK_AB_MERGE_C R15, R22, R21, RZ ;  /* 0x00000015160f723e */ /* 0x010fe400048070ff */
[----:B0-----:R-:W-:-:S03]  /*a5e50*/  IADD3 R16, P3, PT, R9, R6, RZ ;  /* 0x0000000609107210 */ /* 0x001fc60007f7e0ff */
[----:B------:R-:W-:Y:S02]  /*a5e60*/  STL [R1+0x4ed0], R15 ;  /* 0x004ed00f01007387 */ /* 0x000fe40000100800 */
[----:B------:R-:W-:Y:S02]  /*a5e70*/  IMAD.X R17, R10, 0x1, R7, P3 ;  /* 0x000000010a117824 */ /* 0x000fe400018e0607 */
[----:B------:R0:W-:Y:S04]  /*a5e80*/  STL.64 [R1+0x5490], R6 ;  /* 0x0054900601007387 */ /* 0x0001e80000100a00 */
[----:B------:R1:W-:Y:S01]  /*a5e90*/  STL.64 [R1+0x3670], R16 ;  /* 0x0036701001007387 */ /* 0x0003e20000100a00 */
[----:B------:R-:W-:Y:S01]  /*a5ea0*/  VIADD R9, R9, UR5 ;  /* 0x0000000509097c36 */ /* 0x000fe20008000000 */
[----:B------:R-:W4:Y:S01]  /*a5eb0*/  LDCU UR5, c[0x0][0x3b8] ;  /* 0x00007700ff0577ac */ /* 0x000f220008000800 */
[----:B0-----:R-:W-:Y:S01]  /*a5ec0*/  F2FP.SATFINITE.E4M3.F32.PACK_AB_MERGE_C R6, R29, R28, RZ ;  /* 0x0000001c1d06723e */ /* 0x001fe200048070ff */
[----:B-1----:R-:W4:Y:S04]  /*a5ed0*/  LDL.LU R16, [R1+0xf68] ;  /* 0x000f680001107983 */ /* 0x002f280000300800 */
[----:B------:R-:W4:Y:S04]  /*a5ee0*/  LDL.LU R17, [R1+0xf6c] ;  /* 0x000f6c0001117983 */ /* 0x000f280000300800 */
[----:B------:R0:W-:Y:S01]  /*a5ef0*/  STL [R1+0x4eb4], R6 ;  /* 0x004eb40601007387 */ /* 0x0001e20000100800 */
[----:B------:R-:W-:-:S03]  /*a5f00*/  SHF.R.S32.HI R10, RZ, 0x1f, R9 ;  /* 0x0000001fff0a7819 */ /* 0x000fc60000011409 */
[----:B------:R-:W4:Y:S04]  /*a5f10*/  LDL.LU R21, [R1+0xf50] ;  /* 0x000f500001157983 */ /* 0x000f280000300800 */
[----:B------:R-:W4:Y:S01]  /*a5f20*/  LDL.LU R22, [R1+0xf54] ;  /* 0x000f540001167983 */ /* 0x000f220000300800 */
[----:B0-----:R-:W-:-:S05]  /*a5f30*/  F2FP.SATFINITE.E4M3.F32.PACK_AB_MERGE_C R6, R27, R26, RZ ;  /* 0x0000001a1b06723e */ /* 0x001fca00048070ff */
[----:B------:R0:W-:Y:S01]  /*a5f40*/  STL [R1+0x4ec4], R6 ;  /* 0x004ec40601007387 */ /* 0x0001e20000100800 */
[----:B------:R-:W-:-:S03]  /*a5f50*/  F2FP.SATFINITE.E4M3.F32.PACK_AB_MERGE_C R15, R23, R18, RZ ;  /* 0x00000012170f723e */ /* 0x000fc600048070ff */
[----:B------:R-:W4:Y:S04]  /*a5f60*/  LDL.LU R28, [R1+0xf58] ;  /* 0x000f5800011c7983 */ /* 0x000f280000300800 */
[----:B------:R-:W4:Y:S01]  /*a5f70*/  LDL.LU R29, [R1+0xf5c] ;  /* 0x000f5c00011d7983 */ /* 0x000f220000300800 */
[----:B0-----:R-:W-:-:S03]  /*a5f80*/  IADD3 R6, P3, PT, R9, R4, RZ ;  /* 0x0000000409067210 */ /* 0x001fc60007f7e0ff */
[----:B------:R-:W4:Y:S02]  /*a5f90*/  LDL.LU R26, [R1+0xf40] ;  /* 0x000f4000011a7983 */ /* 0x000f240000300800 */
[----:B------:R-:W-:Y:S02]  /*a5fa0*/  IMAD.X R7, R10, 0x1, R8, P3 ;  /* 0x000000010a077824 */ /* 0x000fe400018e0608 */
[----:B------:R-:W4:Y:S04]  /*a5fb0*/  LDL.LU R27, [R1+0xf44] ;  /* 0x000f4400011b7983 */ /* 0x000f280000300800 */
[----:B------:R-:W-:Y:S04]  /*a5fc0*/  STL [R1+0x4ea8], R15 ;  /* 0x004ea80f01007387 */ /* 0x000fe80000100800 */
[----:B------:R0:W-:Y:S02]  /*a5fd0*/  STL.64 [R1+0x3698], R6 ;  /* 0x0036980601007387 */ /* 0x0001e40000100a00 */
[----:B0-----:R-:W-:-:S02]  /*a5fe0*/  F2FP.SATFINITE.E4M3.F32.PACK_AB_MERGE_C R6, R12, R11, RZ ;  /* 0x0000000b0c06723e */ /* 0x001fc400048070ff */
[----:B------:R-:W4:Y:S04]  /*a5ff0*/  LDL.LU R11, [R1+0xf48] ;  /* 0x000f4800010b7983 */ /* 0x000f280000300800 */
[----:B------:R-:W4:Y:S04]  /*a6000*/  LDL.LU R12, [R1+0xf4c] ;  /* 0x000f4c00010c7983 */ /* 0x000f280000300800 */
[----:B------:R2:W-:Y:S02]  /*a6010*/  STL [R1+0x5284], R6 ;  /* 0x0052840601007387 */ /* 0x0005e40000100800 */
[----:B--2---:R-:W-:-:S02]  /*a6020*/  F2FP.SATFINITE.E4M3.F32.PACK_AB_MERGE_C R6, R14, R24, RZ ;  /* 0x000000180e06723e */ /* 0x004fc400048070ff */
[----:B------:R-:W2:Y:S04]  /*a6030*/  LDL.LU R24, [R1+0xf30] ;  /* 0x000f300001187983 */ /* 0x000ea80000300800 */
[----:B------:R-:W2:Y:S04]  /*a6040*/  LDL.LU R14, [R1+0xf34] ;  /* 0x000f3400010e7983 */ /* 0x000ea80000300800 */
[----:B------:R0:W-:Y:S02]  /*a6050*/  STL [R1+0x4e8c], R6 ;  /* 0x004e8c0601007387 */ /* 0x0001e40000100800 */
[----:B0-----:R-:W-:-:S05]  /*a6060*/  IADD3 R6, P3, PT, R9, R2, RZ ;  /* 0x0000000209067210 */ /* 0x001fca0007f7e0ff */
[----:B------:R-:W-:-:S05]  /*a6070*/  IMAD.X R7, R10, 0x1, R5, P3 ;  /* 0x000000010a077824 */ /* 0x000fca00018e0605 */
[----:B------:R0:W-:Y:S04]  /*a6080*/  STL.64 [R1+0x3658], R6 ;  /* 0x0036580601007387 */ /* 0x0001e80000100a00 */
[----:B------:R-:W2:Y:S01]  /*a6090*/  LDL.LU R18, [R1+0xf38] ;  /* 0x000f380001127983 */ /* 0x000ea20000300800 */
[----:B0-----:R-:W-:Y:S02]  /*a60a0*/  F2FP.SATFINITE.E4M3.F32.PACK_AB_MERGE_C R7, R20, R19, RZ ;  /* 0x000000131407723e */ /* 0x001fe400048070ff */
[----:B---3--:R-:W-:-:S03]  /*a60b0*/  F2FP.SATFINITE.E4M3.F32.PACK_AB_MERGE_C R6, R13, R25, RZ ;  /* 0x000000190d06723e */ /* 0x008fc600048070ff */
[----:B------:R-:W-:Y:S04]  /*a60c0*/  STL [R1+0x4e98], R7 ;  /* 0x004e980701007387 */ /* 0x000fe80000100800 */
[----:B------:R-:W2:Y:S04]  /*a60d0*/  LDL.LU R23, [R1+0xf3c] ;  /* 0x000f3c0001177983 */ /* 0x000ea80000300800 */
[----:B------:R0:W-:Y:S04]  /*a60e0*/  STL [R1+0x4e74], R6 ;  /* 0x004e740601007387 */ /* 0x0001e80000100800 */
[----:B------:R-:W3:Y:S04]  /*a60f0*/  LDL.LU R19, [R1+0xf20] ;  /* 0x000f200001137983 */ /* 0x000ee80000300800 */
[----:B------:R-:W3:Y:S01]  /*a6100*/  LDL.LU R20, [R1+0xf24] ;  /* 0x000f240001147983 */ /* 0x000ee20000300800 */
[----:B0-----:R-:W-:-:S05]  /*a6110*/  IADD3 R6, P3, PT, R9, R0, RZ ;  /* 0x0000000009067210 */ /* 0x001fca0007f7e0ff */
[----:B------:R-:W-:-:S05]  /*a6120*/  IMAD.X R7, R10, 0x1, R3, P3 ;  /* 0x000000010a077824 */ /* 0x000fca00018e0603 */
[----:B------:R0:W-:Y:S04]  /*a6130*/  STL.64 [R1+0x3630], R6 ;  /* 0x0036300601007387 */ /* 0x0001e80000100a00 */
[----:B0-----:R-:W2:Y:S04]  /*a6140*/  LDL.LU.64 R6, [R1+0x5490] ;  /* 0x0054900001067983 */ /* 0x001ea80000300a00 */
[----:B------:R-:W3:Y:S04]  /*a6150*/  LDL.LU R25, [R1+0xf28] ;  /* 0x000f280001197983 */ /* 0x000ee80000300800 */
[----:B------:R-:W3:Y:S01]  /*a6160*/  LDL.LU R13, [R1+0xf2c] ;  /* 0x000f2c00010d7983 */ /* 0x000ee20000300800 */
[----:B----4-:R-:W-:-:S05]  /*a6170*/  F2FP.SATFINITE.E4M3.F32.PACK_AB_MERGE_C R15, R17, R16, RZ ;  /* 0x00000010110f723e */ /* 0x010fca00048070ff */
[----:B------:R0:W-:Y:S02]  /*a6180*/  STL [R1+0x4e7c], R15 ;  /* 0x004e7c0f01007387 */ /* 0x0001e40000100800 */
[----:B0-----:R-:W-:Y:S02]  /*a6190*/  F2FP.SATFINITE.E4M3.F32.PACK_AB_MERGE_C R15, R29, R28, RZ ;  /* 0x0000001c1d0f723e */ /* 0x001fe400048070ff */
[----:B--2---:R-:W-:-:S05]  /*a61a0*/  IADD3 R16, P3, PT, R9, R6, RZ ;  /* 0x0000000609107210 */ /* 0x004fca0007f7e0ff */
[----:B------:R-:W-:Y:S01]  /*a61b0*/  IMAD.X R17, R10, 0x1, R7, P3 ;  /* 0x000000010a117824 */ /* 0x000fe200018e0607 */
[----:B------:R-:W-:Y:S01]  /*a61c0*/  F2FP.SATFINITE.E4M3.F32.PACK_AB_MERGE_C R10, R22, R21, RZ ;  /* 0x00000015160a723e */ /* 0x000fe200048070ff */
[----:B------:R-:W-:Y:S01]  /*a61d0*/  VIADD R9, R9, UR5 ;  /* 0x0000000509097c36 */ /* 0x000fe20008000000 */
[----:B------:R-:W-:Y:S01]  /*a61e0*/  F2FP.SATFINITE.E4M3.F32.PACK_AB_MERGE_C R18, R23, R18, RZ ;  /* 0x000000121712723e */ /* 0x000fe200048070ff */
[----:B------:R-:W0:Y:S01]  /*a61f0*/  LDCU UR5, c[0x0][0x3b8] ;  /* 0x00007700ff0577ac */ /* 0x000e220008000800 */
[----:B------:R-:W-:Y:S04]  /*a6200*/  STL.64 [R1+0x3600], R16 ;  /* 0x0036001001007387 */ /* 0x000fe80000100a00 */
[----:B------:R1:W-:Y:S04]  /*a6210*/  STL [R1+0x4e64], R10 ;  /* 0x004e640a01007387 */ /* 0x0003e80000100800 */
[----:B------:R2:W-:Y:S04]  /*a6220*/  STL [R1+0x5290], R15 ;  /* 0x0052900f01007387 */ /* 0x0005e80000100800 */
[----:B------:R-:W4:Y:S01]  /*a6230*/  LDL.LU R28, [R1+0xf10] ;  /* 0x000f1000011c7983 */ /* 0x000f220000300800 */
[----:B-1----:R-:W-:-:S03]  /*a6240*/  F2FP.SATFINITE.E4M3.F32.PACK_AB_MERGE_C R10, R27, R26, RZ ;  /* 0x0000001a1b0a723e */ /* 0x002fc600048070ff */
[----:B------:R-:W4:Y:S01]  /*a6250*/  LDL.LU R29, [R1+0xf14] ;  /* 0x000f1400011d7983 */ /* 0x000f220000300800 */
[----:B------:R-:W-:-:S03]  /*a6260*/  IADD3 R16, P3, PT, R9, R4, RZ ;  /* 0x0000000409107210 */ /* 0x000fc60007f7e0ff */
[----:B------:R1:W-:Y:S01]  /*a6270*/  STL [R1+0x4e4c], R10 ;  /* 0x004e4c0a01007387 */ /* 0x0003e20000100800 */
[----:B--2---:R-:W-:-:S03]  /*a6280*/  F2FP.SATFINITE.E4M3.F32.PACK_AB_MERGE_C R15, R12, R11, RZ ;  /* 0x0000000b0c0f723e */ /* 0x004fc600048070ff */
[----:B------:R-:W2:Y:S04]  /*a6290*/  LDL.LU R26, [R1+0xf18] ;  /* 0x000f1800011a7983 */ /* 0x000ea80000300800 */
[----:B------:R-:W2:Y:S01]  /*a62a0*/  LDL.LU R27, [R1+0xf1c] ;  /* 0x000f1c00011b7983 */ /* 0x000ea20000300800 */
[----:B-1----:R-:W-:-:S03]  /*a62b0*/  SHF.R.S32.HI R10, RZ, 0x1f, R9 ;  /* 0x0000001fff0a7819 */ /* 0x002fc60000011409 */
[----:B------:R-:W4:Y:S02]  /*a62c0*/  LDL.LU R11, [R1+0xf00] ;  /* 0x000f0000010b7983 */ /* 0x000f240000300800 */
[----:B------:R-:W-:Y:S02]  /*a62d0*/  IMAD.X R17, R10, 0x1, R8, P3 ;  /* 0x000000010a117824 */ /* 0x000fe400018e0608 */
[----:B------:R-:W4:Y:S04]  /*a62e0*/  LDL.LU R12, [R1+0xf04] ;  /* 0x000f0400010c7983 */ /* 0x000f280000300800 */
[----:B------:R1:W-:Y:S04]  /*a62f0*/  STL.64 [R1+0x3628], R16 ;  /* 0x0036281001007387 */ /* 0x0003e80000100a00 */
[----:B------:R0:W-:Y:S01]  /*a6300*/  STL [R1+0x4e50], R15 ;  /* 0x004e500f01007387 */ /* 0x0001e20000100800 */
[----:B-1----:R-:W-:-:S02]  /*a6310*/  F2FP.SATFINITE.E4M3.F32.PACK_AB_MERGE_C R16, R14, R24, RZ ;  /* 0x000000180e10723e */ /* 0x002fc400048070ff */
[----:B------:R-:W-:-:S03]  /*a6320*/  IADD3 R14, P3, PT, R9, R2, RZ ;  /* 0x00000002090e7210 */ /* 0x000fc60007f7e0ff */
[----:B------:R1:W-:Y:S02]  /*a6330*/  STL [R1+0x4e34], R16 ;  /* 0x004e341001007387 */ /* 0x0003e40000100800 */
[----:B0-----:R-:W-:Y:S02]  /*a6340*/  IMAD.X R15, R10, 0x1, R5, P3 ;  /* 0x000000010a0f7824 */ /* 0x001fe400018e0605 */
[----:B------:R-:W4:Y:S04]  /*a6350*/  LDL.LU R21, [R1+0xf08] ;  /* 0x000f080001157983 */ /* 0x000f280000300800 */
[----:B------:R-:W4:Y:S01]  /*a6360*/  LDL.LU R22, [R1+0xf0c] ;  /* 0x000f0c0001167983 */ /* 0x000f220000300800 */
[----:B-1----:R-:W-:-:S03]  /*a6370*/  IADD3 R16, P3, PT, R9, R0, RZ ;  /* 0x0000000009107210 */ /* 0x002fc60007f7e0ff */
[----:B------:R-:W4:Y:S04]  /*a6380*/  LDL.LU R24, [R1+0xef0] ;  /* 0x000ef00001187983 */ /* 0x000f280000300800 */
[----:B------:R0:W-:Y:S01]  /*a6390*/  STL.64 [R1+0x35e8], R14 ;  /* 0x0035e80e01007387 */ /* 0x0001e20000100a00 */
[----:B------:R-:W-:Y:S01]  /*a63a0*/  IMAD.X R17, R10, 0x1, R3, P3 ;  /* 0x000000010a117824 */ /* 0x000fe200018e0603 */
[----:B---3--:R-:W-:Y:S02]  /*a63b0*/  F2FP.SATFINITE.E4M3.F32.PACK_AB_MERGE_C R13, R13, R25, RZ ;  /* 0x000000190d0d723e */ /* 0x008fe400048070ff */
[----:B0-----:R-:W-:Y:S01]  /*a63c0*/  F2FP.SATFINITE.E4M3.F32.PACK_AB_MERGE_C R15, R20, R19, RZ ;  /* 0x00000013140f723e */ /* 0x001fe200048070ff */
[----:B------:R-:W4:Y:S04]  /*a63d0*/  LDL.LU R14, [R1+0xef4] ;  /* 0x000ef400010e7983 */ /* 0x000f280000300800 */
[----:B------:R-:W-:Y:S04]  /*a63e0*/  STL [R1+0x4e38], R18 ;  /* 0x004e381201007387 */ /* 0x000fe80000100800 */
[----:B------:R0:W-:Y:S04]  /*a63f0*/  STL [R1+0x5480], R0 ;  /* 0x0054800001007387 */ /* 0x0001e80000100800 */
[----:B------:R1:W-:Y:S04]  /*a6400*/  STL [R1+0x4e28], R15 ;  /* 0x004e280f01007387 */ /* 0x0003e80000100800 */
[----:B0-----:R-:W3:Y:S04]  /*a6410*/  LDL.LU R0, [R1+0xef8] ;  /* 0x000ef80001007983 */ /* 0x001ee80000300800 */
[----:B-1----:R-:W3:Y:S04]  /*a6420*/  LDL.LU R15, [R1+0xefc] ;  /* 0x000efc00010f7983 */ /* 0x002ee80000300800 */
[----:B------:R0:W-:Y:S04]  /*a6430*/  STL.64 [R1+0x35b0], R16 ;  /* 0x0035b01001007387 */ /* 0x0001e80000100a00 */
[----:B------:R1:W-:Y:S04]  /*a6440*/  STL [R1+0x529c], R13 ;  /* 0x00529c0d01007387 */ /* 0x0003e80000100800 */
[----:B0-----:R-:W3:Y:S04]  /*a6450*/  LDL.LU R16, [R1+0xee0] ;  /* 0x000ee00001107983 */ /* 0x001ee80000300800 */
[----:B------:R-:W3:Y:S01]  /*a6460*/  LDL.LU R17, [R1+0xee4] ;  /* 0x000ee40001117983 */ /* 0x000ee20000300800 */
[----:B------:R-:W-:-:S05]  /*a6470*/  IADD3 R18, P3, PT, R9, R6, RZ ;  /* 0x0000000609127210 */ /* 0x000fca0007f7e0ff */
[----:B------:R-:W-:Y:S02]  /*a6480*/  IMAD.X R19, R10, 0x1, R7, P3 ;  /* 0x000000010a137824 */ /* 0x000fe400018e0607 */
[----:B------:R-:W-:Y:S01]  /*a6490*/  VIADD R9, R9, UR5 ;  /* 0x0000000509097c36 */ /* 0x000fe20008000000 */
[----:B------:R-:W0:Y:S01]  /*a64a0*/  LDCU UR5, c[0x0][0x3b8] ;  /* 0x00007700ff0577ac */ /* 0x000e220008000800 */
[----:B--2---:R-:W-:Y:S02]  /*a64b0*/  F2FP.SATFINITE.E4M3.F32.PACK_AB_MERGE_C R10, R27, R26, RZ ;  /* 0x0000001a1b0a723e */ /* 0x004fe400048070ff */
[----:B----4-:R-:W-:Y:S01]  /*a64c0*/  F2FP.SATFINITE.E4M3.F32.PACK_AB_MERGE_C R14, R14, R24, RZ ;  /* 0x000000180e0e723e */ /* 0x010fe200048070ff */
[----:B---3--:R2:W-:Y:S04]  /*a64d0*/  STL.64 [R1+0x5488], R16 ;  /* 0x0054881001007387 */ /* 0x0085e80000100a00 */
[----:B------:R-:W3:Y:S04]  /*a64e0*/  LDL.LU R25, [R1+0xee8] ;  /* 0x000ee80001197983 */ /* 0x000ee80000300800 */
[----:B-1----:R-:W3:Y:S01]  /*a64f0*/  LDL.LU R13, [R1+0xeec] ;  /* 0x000eec00010d7983 */ /* 0x002ee20000300800 */
[----:B--2---:R-:W-:-:S03]  /*a6500*/  F2FP.SATFINITE.E4M3.F32.PACK_AB_MERGE_C R16, R29, R28, RZ ;  /* 0x0000001c1d10723e */ /* 0x004fc600048070ff */
[----:B------:R-:W-:Y:S04]  /*a6510*/  STL.64 [R1+0x3580], R18 ;  /* 0x0035801201007387 */ /* 0x000fe80000100a00 */
[----:B------:R-:W2:Y:S04]  /*a6520*/  LDL.LU R28, [R1+0xed0] ;  /* 0x000ed000011c7983 */ /* 0x000ea80000300800 */
[----:B------:R-:W-:Y:S04]  /*a6530*/  STL [R1+0xf38], R16 ;  /* 0x000f381001007387 */ /* 0x000fe80000100800 */
[----:B------:R-:W2:Y:S04]  /*a6540*/  LDL.LU R29, [R1+0xed4] ;  /* 0x000ed400011d7983 */ /* 0x000ea80000300800 */
[----:B------:R1:W-:Y:S04]  /*a6550*/  STL [R1+0xf24], R10 ;  /* 0x000f240a01007387 */ /* 0x0003e80000100800 */
[----:B------:R-:W4:Y:S04]  /*a6560*/  LDL.LU R26, [R1+0xed8] ;  /* 0x000ed800011a7983 */ /* 0x000f280000300800 */
[----:B------:R-:W4:Y:S01]  /*a6570*/  LDL.LU R27, [R1+0xedc] ;  /* 0x000edc00011b7983 */ /* 0x000f220000300800 */
        /* <DEDUP_REMOVED lines=8> */
[----:B------:R-:W4:Y:S01]  /*a6600*/  LDL.LU R18, [R1+0xec8] ;  /* 0x000ec80001127983 */ /* 0x000f220000300800 */
[----:B-1----:R-:W-:-:S05]  /*a6610*/  F2FP.SATFINITE.E4M3.F32.PACK_AB_MERGE_C R16, R22, R21, RZ ;  /* 0x000000151610723e */ /* 0x002fca00048070ff */
[----:B------:R1:W-:Y:S04]  /*a6620*/  STL [R1+0xf20], R16 ;  /* 0x000f201001007387 */ /* 0x0003e80000100800 */
[----:B------:R-:W4:Y:S01]  /*a6630*/  LDL.LU R23, [R1+0xecc] ;  /* 0x000ecc0001177983 */ /* 0x000f220000300800 */
[----:B-1----:R-:W-:-:S03]  /*a6640*/  IADD3 R16, P3, PT, R9, R2, RZ ;  /* 0x0000000209107210 */ /* 0x002fc60007f7e0ff */
[----:B------:R1:W-:Y:S04]  /*a6650*/  STL [R1+0xf18], R14 ;  /* 0x000f180e01007387 */ /* 0x0003e80000100800 */
[----:B------:R-:W4:Y:S01]  /*a6660*/  LDL.LU R19, [R1+0xeb0] ;  /* 0x000eb00001137983 */ /* 0x000f220000300800 */
[----:B------:R-:W-:-:S03]  /*a6670*/  IMAD.X R17, R10, 0x1, R5, P3 ;  /* 0x000000010a117824 */ /* 0x000fc600018e0605 */
[----:B------:R-:W4:Y:S04]  /*a6680*/  LDL.LU R20, [R1+0xeb4] ;  /* 0x000eb40001147983 */ /* 0x000f280000300800 */
[----:B------:R-:W4:Y:S04]  /*a6690*/  LDL.LU R21, [R1+0xeb8] ;  /* 0x000eb80001157983 */ /* 0x000f280000300800 */
[----:B------:R-:W4:Y:S01]  /*a66a0*/  LDL.LU R22, [R1+0xebc] ;  /* 0x000ebc0001167983 */ /* 0x000f220000300800 */
[----:B------:R-:W-:-:S03]  /*a66b0*/  F2FP.SATFINITE.E4M3.F32.PACK_AB_MERGE_C R15, R15, R0, RZ ;  /* 0x000000000f0f723e */ /* 0x000fc600048070ff */
[----:B------:R-:W4:Y:S04]  /*a66c0*/  LDL.LU R24, [R1+0xea0] ;  /* 0x000ea00001187983 */ /* 0x000f280000300800 */
[----:B-1----:R-:W4:Y:S04]  /*a66d0*/  LDL.LU R14, [R1+0xea4] ;  /* 0x000ea400010e7983 */ /* 0x002f280000300800 */
[----:B------:R1:W-:Y:S04]  /*a66e0*/  STL.64 [R1+0x3568], R16 ;  /* 0x0035681001007387 */ /* 0x0003e80000100a00 */
[----:B-1----:R-:W4:Y:S04]  /*a66f0*/  LDL.LU.64 R16, [R1+0x5488] ;  /* 0x0054880001107983 */ /* 0x002f280000300a00 */
[----:B------:R-:W4:Y:S04]  /*a6700*/  LDL.LU R0, [R1+0x5480] ;  /* 0x0054800001007983 */ /* 0x000f280000300800 */
[----:B------:R1:W-:Y:S01]  /*a6710*/  STL [R1+0x52a4], R15 ;  /* 0x0052a40f01007387 */ /* 0x0003e20000100800 */
[----:B---3--:R-:W-:-:S02]  /*a6720*/  F2FP.SATFINITE.E4M3.F32.PACK_AB_MERGE_C R13, R13, R25, RZ ;  /* 0x000000190d0d723e */ /* 0x008fc400048070ff */
[----:B--2---:R-:W-:Y:S02]  /*a6730*/  F2FP.SATFINITE.E4M3.F32.PACK_AB_MERGE_C R11, R12, R11, RZ ;  /* 0x0000000b0c0b723e */ /* 0x004fe400048070ff */
[----:B----4-:R-:W-:Y:S02]  /*a6740*/  F2FP.SATFINITE.E4M3.F32.PACK_AB_MERGE_C R18, R23, R18, RZ ;  /* 0x000000121712723e */ /* 0x010fe400048070ff */
[----:B-1----:R-:W-:Y:S02]  /*a6750*/  F2FP.SATFINITE.E4M3.F32.PACK_AB_MERGE_C R15, R17, R16, RZ ;  /* 0x00000010110f723e */ /* 0x002fe400048070ff */
[----:B------:R-:W-:-:S03]  /*a6760*/  IADD3 R16, P3, PT, R9, R0, RZ ;  /* 0x0000000009107210 */ /* 0x000fc60007f7e0ff */
[----:B------:R1:W-:Y:S02]  /*a6770*/  STL [R1+0xef4], R15 ;  /* 0x000ef40f01007387 */ /* 0x0003e40000100800 */
[----:B------:R-:W-:-:S05]  /*a6780*/  IMAD.X R17, R10, 0x1, R3, P3 ;  /* 0x000000010a117824 */ /* 0x000fca00018e0603 */
[----:B------:R2:W-:Y:S01]  /*a6790*/  STL.64 [R1+0x3530], R16 ;  /* 0x0035301001007387 */ /* 0x0005e20000100a00 */
[----:B-1----:R-:W-:-:S03]  /*a67a0*/  F2FP.SATFINITE.E4M3.F32.PACK_AB_MERGE_C R15, R29, R28, RZ ;  /* 0x0000001c1d0f723e */ /* 0x002fc600048070ff */
[----:B------:R1:W-:Y:S04]  /*a67b0*/  STL [R1+0xef0], R13 ;  /* 0x000ef00d01007387 */ /* 0x0003e80000100800 */
[----:B------:R-:W3:Y:S01]  /*a67c0*/  LDL.LU R25, [R1+0xea8] ;  /* 0x000ea80001197983 */ /* 0x000ee20000300800 */
[----:B--2---:R-:W-:-:S03]  /*a67d0*/  IADD3 R16, P3, PT, R9, R6, RZ ;  /* 0x0000000609107210 */ /* 0x004fc60007f7e0ff */
[----:B-1----:R-:W3:Y:S02]  /*a67e0*/  LDL.LU R13, [R1+0xeac] ;  /* 0x000eac00010d7983 */ /* 0x002ee40000300800 */
[----:B------:R-:W-:Y:S01]  /*a67f0*/  IMAD.X R17, R10, 0x1, R7, P3 ;  /* 0x000000010a117824 */ /* 0x000fe200018e0607 */
[----:B------:R-:W-:Y:S01]  /*a6800*/  F2FP.SATFINITE.E4M3.F32.PACK_AB_MERGE_C R10, R27, R26, RZ ;  /* 0x0000001a1b0a723e */ /* 0x000fe200048070ff */
[----:B0-----:R-:W-:Y:S01]  /*a6810*/  VIADD R9, R9, UR5 ;  /* 0x0000000509097c36 */ /* 0x001fe20008000000 */
[----:B------:R-:W-:Y:S01]  /*a6820*/  F2FP.SATFINITE.E4M3.F32.PACK_AB_MERGE_C R14, R14, R24, RZ ;  /* 0x000000180e0e723e */ /* 0x000fe200048070ff */
[----:B------:R-:W0:Y:S01]  /*a6830*/  LDCU UR5, c[0x0][0x3b8] ;  /* 0x00007700ff0577ac */ /* 0x000e220008000800 */
[----:B------:R1:W-:Y:S04]  /*a6840*/  STL.64 [R1+0x3500], R16 ;  /* 0x0035001001007387 */ /* 0x0003e80000100a00 */
[----:B------:R-:W2:Y:S04]  /*a6850*/  LDL.LU R28, [R1+0xe90] ;  /* 0x000e9000011c7983 */ /* 0x000ea80000300800 */
[----:B------:R-:W-:Y:S04]  /*a6860*/  STL [R1+0xee8], R15 ;  /* 0x000ee80f01007387 */ /* 0x000fe80000100800 */
[----:B------:R-:W2:Y:S01]  /*a6870*/  LDL.LU R29, [R1+0xe94] ;  /* 0x000e9400011d7983 */ /* 0x000ea20000300800 */
[----:B-1----:R-:W-:-:S03]  /*a6880*/  IADD3 R16, P3, PT, R9, R4, RZ ;  /* 0x0000000409107210 */ /* 0x002fc60007f7e0ff */
[----:B------:R1:W-:Y:S04]  /*a6890*/  STL [R1+0xeec], R10 ;  /* 0x000eec0a01007387 */ /* 0x0003e80000100800 */
[----:B------:R-:W4:Y:S04]  /*a68a0*/  LDL.LU R26, [R1+0xe98] ;  /* 0x000e9800011a7983 */ /* 0x000f280000300800 */
[----:B------:R-:W4:Y:S01]  /*a68b0*/  LDL.LU R27, [R1+0xe9c] ;  /* 0x000e9c00011b7983 */ /* 0x000f220000300800 */
[----:B-1----:R-:W-:-:S03]  /*a68c0*/  SHF.R.S32.HI R10, RZ, 0x1f, R9 ;  /* 0x0000001fff0a7819 */ /* 0x002fc60000011409 */
[----:B------:R1:W-:Y:S02]  /*a68d0*/  STL [R1+0xee4], R11 ;  /* 0x000ee40b01007387 */ /* 0x0003e40000100800 */
[----:B------:R-:W-:Y:S02]  /*a68e0*/  IMAD.X R17, R10, 0x1, R8, P3 ;  /* 0x000000010a117824 */ /* 0x000fe400018e0608 */
[----:B-1----:R-:W2:Y:S04]  /*a68f0*/  LDL.LU R11, [R1+0xe80] ;  /* 0x000e8000010b7983 */ /* 0x002ea80000300800 */
[----:B------:R-:W2:Y:S04]  /*a6900*/  LDL.LU R12, [R1+0xe84] ;  /* 0x000e8400010c7983 */ /* 0x000ea80000300800 */
[----:B------:R1:W-:Y:S01]  /*a6910*/  STL.64 [R1+0x3528], R16 ;  /* 0x0035281001007387 */ /* 0x0003e20000100a00 */
[----:B------:R-:W-:-:S03]  /*a6920*/  F2FP.SATFINITE.E4M3.F32.PACK_AB_MERGE_C R15, R20, R19, RZ ;  /* 0x00000013140f723e */ /* 0x000fc600048070ff */
[----:B------:R-:W-:Y:S01]  /*a6930*/  STL [R1+0x52a8], R18 ;  /* 0x0052a81201007387 */ /* 0x000fe20000100800 */
[----:B-1----:R-:W-:-:S03]  /*a6940*/  IADD3 R16, P3, PT, R9, R2, RZ ;  /* 0x0000000209107210 */ /* 0x002fc60007f7e0ff */
[----:B------:R1:W-:Y:S02]  /*a6950*/  STL [R1+0xedc], R15 ;  /* 0x000edc0f01007387 */ /* 0x0003e40000100800 */
[----:B------:R-:W-:-:S05]  /*a6960*/  IMAD.X R17, R10, 0x1, R5, P3 ;  /* 0x000000010a117824 */ /* 0x000fca00018e0605 */
[----:B------:R0:W-:Y:S04]  /*a6970*/  STL.64 [R1+0x34e8], R16 ;  /* 0x0034e81001007387 */ /* 0x0001e80000100a00 */
[----:B-1----:R-:W2:Y:S01]  /*a6980*/  LDL.LU R15, [R1+0xe8c] ;  /* 0x000e8c00010f7983 */ /* 0x002ea20000300800 */
[----:B0-----:R-:W-:-:S05]  /*a6990*/  F2FP.SATFINITE.E4M3.F32.PACK_AB_MERGE_C R16, R22, R21, RZ ;  /* 0x000000151610723e */ /* 0x001fca00048070ff */
[----:B------:R0:W-:Y:S04]  /*a69a0*/  STL [R1+0xee0], R16 ;  /* 0x000ee01001007387 */ /* 0x0001e80000100800 */
[----:B0-----:R-:W2:Y:S04]  /*a69b0*/  LDL.LU R16, [R1+0x4d0] ;  /* 0x0004d00001107983 */ /* 0x001ea80000300800 */
[----:B------:R-:W-:Y:S04]  /*a69c0*/  STL [R1+0xeb4], R14 ;  /* 0x000eb40e01007387 */ /* 0x000fe80000100800 */
[----:B------:R-:W2:Y:S04]  /*a69d0*/  LDL.LU R20, [R1+0x4d4] ;  /* 0x0004d40001147983 */ /* 0x000ea80000300800 */
[----:B------:R-:W2:Y:S01]  /*a69e0*/  LDL.LU R21, [R1+0x4d8] ;  /* 0x0004d80001157983 */ /* 0x000ea20000300800 */
[----:B------:R-:W-:-:S05]  /*a69f0*/  IADD3 R18, P3, PT, R9, R0, RZ ;  /* 0x0000000009127210 */ /* 0x000fca0007f7e0ff */
[----:B------:R-:W-:Y:S01]  /*a6a00*/  IMAD.X R19, R10, 0x1, R3, P3 ;  /* 0x000000010a137824 */ /* 0x000fe200018e0603 */
[----:B--2---:R0:W-:Y:S04]  /*a6a10*/  STL [R1+0x547c], R21 ;  /* 0x00547c1501007387 */ /* 0x0041e80000100800 */
[----:B0-----:R-:W2:Y:S04]  /*a6a20*/  LDL.LU R21, [R1+0xe88] ;  /* 0x000e880001157983 */ /* 0x001ea80000300800 */
[----:B------:R-:W2:Y:S04]  /*a6a30*/  LDL.LU R22, [R1+0x4dc] ;  /* 0x0004dc0001167983 */ /* 0x000ea80000300800 */
[----:B------:R-:W2:Y:S04]  /*a6a40*/  LDL.LU R24, [R1+0xe70] ;  /* 0x000e700001187983 */ /* 0x000ea80000300800 */
[----:B------:R-:W2:Y:S01]  /*a6a50*/  LDL.LU R14, [R1+0xe74] ;  /* 0x000e7400010e7983 */ /* 0x000ea20000300800 */
[----:B---3--:R-:W-:-:S03]  /*a6a60*/  F2FP.SATFINITE.E4M3.F32.PACK_AB_MERGE_C R13, R13, R25, RZ ;  /* 0x000000190d0d723e */ /* 0x008fc600048070ff */
[----:B------:R0:W-:Y:S04]  /*a6a70*/  STL.64 [R1+0x34b0], R18 ;  /* 0x0034b01201007387 */ /* 0x0001e80000100a00 */
[----:B------:R1:W-:Y:S04]  /*a6a80*/  STL [R1+0xed8], R13 ;  /* 0x000ed80d01007387 */ /* 0x0003e80000100800 */
[----:B------:R-:W3:Y:S01]  /*a6a90*/  LDL.LU R17, [R1+0xe78] ;  /* 0x000e780001117983 */ /* 0x000ee20000300800 */
[----:B0-----:R-:W-:-:S03]  /*a6aa0*/  IADD3 R18, P3, PT, R9, R6, RZ ;  /* 0x0000000609127210 */ /* 0x001fc60007f7e0ff */
[----:B-1----:R-:W3:Y:S02]  /*a6ab0*/  LDL.LU R13, [R1+0xe7c] ;  /* 0x000e7c00010d7983 */ /* 0x002ee40000300800 */
[----:B------:R-:W-:Y:S01]  /*a6ac0*/  IMAD.X R19, R10, 0x1, R7, P3 ;  /* 0x000000010a137824 */ /* 0x000fe200018e0607 */
[----:B----4-:R-:W-:-:S04]  /*a6ad0*/  F2FP.SATFINITE.E4M3.F32.PACK_AB_MERGE_C R10, R27, R26, RZ ;  /* 0x0000001a1b0a723e */ /* 0x010fc800048070ff */
[----:B------:R0:W-:Y:S01]  /*a6ae0*/  STL.64 [R1+0x1060], R18 ;  /* 0x0010601201007387 */ /* 0x0001e20000100a00 */
[----:B------:R-:W-:Y:S01]  /*a6af0*/  VIADD R9, R9, UR5 ;  /* 0x0000000509097c36 */ /* 0x000fe20008000000 */
[----:B------:R-:W1:Y:S01]  /*a6b00*/  LDCU UR5, c[0x0][0x3b8] ;  /* 0x00007700ff0577ac */ /* 0x000e620008000800 */
[----:B0-----:R-:W-:Y:S01]  /*a6b10*/  F2FP.SATFINITE.E4M3.F32.PACK_AB_MERGE_C R19, R29, R28, RZ ;  /* 0x0000001c1d13723e */ /* 0x001fe200048070ff */
[----:B------:R-:W4:Y:S04]  /*a6b20*/  LDL.LU R18, [R1+0xe60] ;  /* 0x000e600001127983 */ /* 0x000f280000300800 */
[----:B------:R-:W-:Y:S04]  /*a6b30*/  STL [R1+0xeb0], R19 ;  /* 0x000eb01301007387 */ /* 0x000fe80000100800 */
[----:B------:R-:W4:Y:S04]  /*a6b40*/  LDL.LU R27, [R1+0xe64] ;  /* 0x000e6400011b7983 */ /* 0x000f280000300800 */
[----:B------:R0:W-:Y:S04]  /*a6b50*/  STL [R1+0x52b8], R10 ;  /* 0x0052b80a01007387 */ /* 0x0001e80000100800 */
[----:B------:R-:W4:Y:S04]  /*a6b60*/  LDL.LU R25, [R1+0xe68] ;  /* 0x000e680001197983 */ /* 0x000f280000300800 */
[----:B------:R-:W4:Y:S01]  /*a6b70*/  LDL.LU R26, [R1+0xe6c] ;  /* 0x000e6c00011a7983 */ /* 0x000f220000300800 */
[----:B0-----:R-:W-:-:S03]  /*a6b80*/  F2FP.SATFINITE.E4M3.F32.PACK_AB_MERGE_C R10, R12, R11, RZ ;  /* 0x0000000b0c0a723e */ /* 0x001fc600048070ff */
[----:B------:R-:W4:Y:S01]  /*a6b90*/  LDL.LU R23, [R1+0xe50] ;  /* 0x000e500001177983 */ /* 0x000f220000300800 */
[----:B------:R-:W-:-:S03]  /*a6ba0*/  IADD3 R28, P3, PT, R9, R4, RZ ;  /* 0x00000004091c7210 */ /* 0x000fc60007f7e0ff */
[----:B------:R-:W4:Y:S04]  /*a6bb0*/  LDL.LU R19, [R1+0xe54] ;  /* 0x000e540001137983 */ /* 0x000f280000300800 */
[----:B------:R0:W-:Y:S02]  /*a6bc0*/  STL [R1+0xe80], R10 ;  /* 0x000e800a01007387 */ /* 0x0001e40000100800 */
[----:B0-----:R-:W-:-:S05]  /*a6bd0*/  SHF.R.S32.HI R10, RZ, 0x1f, R9 ;  /* 0x0000001fff0a7819 */ /* 0x001fca0000011409 */
[----:B------:R-:W-:-:S05]  /*a6be0*/  IMAD.X R29, R10, 0x1, R8, P3 ;  /* 0x000000010a1d7824 */ /* 0x000fca00018e0608 */
[----:B------:R0:W-:Y:S04]  /*a6bf0*/  STL.64 [R1+0x1068], R28 ;  /* 0x0010681c01007387 */ /* 0x0001e80000100a00 */
[----:B0-----:R-:W4:Y:S04]  /*a6c00*/  LDL.LU R28, [R1+0xe58] ;  /* 0x000e5800011c7983 */ /* 0x001f280000300800 */
[----:B------:R-:W4:Y:S04]  /*a6c10*/  LDL.LU R29, [R1+0xe5c] ;  /* 0x000e5c00011d7983 */ /* 0x000f280000300800 */
[----:B------:R-:W4:Y:S04]  /*a6c20*/  LDL.LU R11, [R1+0xe40] ;  /* 0x000e4000010b7983 */ /* 0x000f280000300800 */
[----:B------:R-:W4:Y:S01]  /*a6c30*/  LDL.LU R12, [R1+0xe44] ;  /* 0x000e4400010c7983 */ /* 0x000f220000300800 */
[----:B--2---:R-:W-:-:S02]  /*a6c40*/  F2FP.SATFINITE.E4M3.F32.PACK_AB_MERGE_C R21, R15, R21, RZ ;  /* 0x000000150f15723e */ /* 0x004fc400048070ff */
[----:B------:R-:W-:Y:S02]  /*a6c50*/  F2FP.SATFINITE.E4M3.F32.PACK_AB_MERGE_C R15, R20, R16, RZ ;  /* 0x00000010140f723e */ /* 0x000fe400048070ff */
[----:B------:R-:W-:Y:S01]  /*a6c60*/  IADD3 R20, P3, PT, R9, R2, RZ ;  /* 0x0000000209147210 */ /* 0x000fe20007f7e0ff */
[----:B------:R0:W-:Y:S04]  /*a6c70*/  STL [R1+0xe84], R21 ;  /* 0x000e841501007387 */ /* 0x0001e80000100800 */
[----:B------:R-:W-:Y:S01]  /*a6c80*/  STL [R1+0x52b4], R15 ;  /* 0x0052b40f01007387 */ /* 0x000fe20000100800 */
[----:B0-----:R-:W-:-:S05]  /*a6c90*/  IMAD.X R21, R10, 0x1, R5, P3 ;  /* 0x000000010a157824 */ /* 0x001fca00018e0605 */
[----:B------:R0:W-:Y:S04]  /*a6ca0*/  STL.64 [R1+0x1058], R20 ;  /* 0x0010581401007387 */ /* 0x0001e80000100a00 */
[----:B0-----:R-:W2:Y:S01]  /*a6cb0*/  LDL.LU R21, [R1+0x547c] ;  /* 0x00547c0001157983 */ /* 0x001ea20000300800 */
[----:B------:R-:W-:Y:S02]  /*a6cc0*/  IADD3 R20, P3, PT, R9, R0, RZ ;  /* 0x0000000009147210 */ /* 0x000fe40007f7e0ff */
[----:B------:R-:W-:-:S05]  /*a6cd0*/  F2FP.SATFINITE.E4M3.F32.PACK_AB_MERGE_C R14, R14, R24, RZ ;  /* 0x000000180e0e723e */ /* 0x000fca00048070ff */
[----:B------:R0:W-:Y:S01]  /*a6ce0*/  STL [R1+0x53d0], R14 ;  /* 0x0053d00e01007387 */ /* 0x0001e20000100800 */
[----:B---3--:R-:W-:Y:S02]  /*a6cf0*/  F2FP.SATFINITE.E4M3.F32.PACK_AB_MERGE_C R13, R13, R17, RZ ;  /* 0x000000110d0d723e */ /* 0x008fe400048070ff */
[----:B----4-:R-:W-:Y:S02]  /*a6d00*/  F2FP.SATFINITE.E4M3.F32.PACK_AB_MERGE_C R27, R27, R18, RZ ;  /* 0x000000121b1b723e */ /* 0x010fe400048070ff */
[----:B--2---:R-:W-:Y:S01]  /*a6d10*/  F2FP.SATFINITE.E4M3.F32.PACK_AB_MERGE_C R15, R22, R21, RZ ;  /* 0x00000015160f723e */ /* 0x004fe200048070ff */
[----:B------:R-:W-:Y:S01]  /*a6d20*/  IMAD.X R21, R10, 0x1, R3, P3 ;  /* 0x000000010a157824 */ /* 0x000fe200018e0603 */
[----:B0-----:R-:W-:-:S03]  /*a6d30*/  IADD3 R14, P3, PT, R9, R6, RZ ;  /* 0x00000006090e7210 */ /* 0x001fc60007f7e0ff */
[----:B------:R0:W-:Y:S04]  /*a6d40*/  STL [R1+0x52ac], R15 ;  /* 0x0052ac0f01007387 */ /* 0x0001e80000100800 */
[----:B------:R2:W-:Y:S01]  /*a6d50*/  STL.64 [R1+0x1048], R20 ;  /* 0x0010481401007387 */ /* 0x0005e20000100a00 */
[----:B-1----:R-:W-:Y:S01]  /*a6d60*/  VIADD R9, R9, UR5 ;  /* 0x0000000509097c36 */ /* 0x002fe20008000000 */
[----:B------:R-:W-:Y:S01]  /*a6d70*/  F2FP.SATFINITE.E4M3.F32.PACK_AB_MERGE_C R11, R12, R11, RZ ;  /* 0x0000000b0c0b723e */ /* 0x000fe200048070ff */
[----:B------:R-:W1:Y:S01]  /*a6d80*/  LDCU UR5, c[0x0][0x3b8] ;  /* 0x00007700ff0577ac */ /* 0x000e620008000800 */
[----:B0-----:R-:W-:Y:S01]  /*a6d90*/  IMAD.X R15, R10, 0x1, R7, P3 ;  /* 0x000000010a0f7824 */ /* 0x001fe200018e0607 */
[----:B------:R-:W-:Y:S01]  /*a6da0*/  F2FP.SATFINITE.E4M3.F32.PACK_AB_MERGE_C R10, R26, R25, RZ ;  /* 0x000000191a0a723e */ /* 0x000fe200048070ff */
[----:B--2---:R-:W2:Y:S04]  /*a6db0*/  LDL.LU R20, [R1+0xe48] ;  /* 0x000e480001147983 */ /* 0x004ea80000300800 */
[----:B------:R-:W2:Y:S04]  /*a6dc0*/  LDL.LU R21, [R1+0xe4c] ;  /* 0x000e4c0001157983 */ /* 0x000ea80000300800 */
[----:B------:R-:W3:Y:S04]  /*a6dd0*/  LDL.LU R22, [R1+0xe30] ;  /* 0x000e300001167983 */ /* 0x000ee80000300800 */
[----:B------:R-:W3:Y:S04]  /*a6de0*/  LDL.LU R24, [R1+0xe34] ;  /* 0x000e340001187983 */ /* 0x000ee80000300800 */
[----:B------:R0:W-:Y:S04]  /*a6df0*/  STL [R1+0x5440], R13 ;  /* 0x0054400d01007387 */ /* 0x0001e80000100800 */
[----:B------:R-:W-:Y:S04]  /*a6e00*/  STL [R1+0x5460], R27 ;  /* 0x0054601b01007387 */ /* 0x000fe80000100800 */
[----:B------:R4:W-:Y:S04]  /*a6e10*/  STL.64 [R1+0x1030], R14 ;  /* 0x0010300e01007387 */ /* 0x0009e80000100a00 */
[----:B------:R-:W2:Y:S01]  /*a6e20*/  LDL.LU R25, [R1+0xe38] ;  /* 0x000e380001197983 */ /* 0x000ea20000300800 */
[----:B0-----:R-:W-:-:S03]  /*a6e30*/  F2FP.SATFINITE.E4M3.F32.PACK_AB_MERGE_C R13, R19, R23, RZ ;  /* 0x00000017130d723e */ /* 0x001fc600048070ff */
[----:B------:R-:W2:Y:S04]  /*a6e40*/  LDL.LU R26, [R1+0xe3c] ;  /* 0x000e3c00011a7983 */ /* 0x000ea80000300800 */
[----:B------:R0:W-:Y:S01]  /*a6e50*/  STL [R1+0x68], R10 ;  /* 0x0000680a01007387 */ /* 0x0001e20000100800 */
[----:B----4-:R-:W-:-:S03]  /*a6e60*/  IADD3 R14, P3, PT, R9, R4, RZ ;  /* 0x00000004090e7210 */ /* 0x010fc60007f7e0ff */
[----:B------:R4:W-:Y:S01]  /*a6e70*/  STL [R1+0x460], R13 ;  /* 0x0004600d01007387 */ /* 0x0009e20000100800 */
[----:B0-----:R-:W-:-:S03]  /*a6e80*/  SHF.R.S32.HI R10, RZ, 0x1f, R9 ;  /* 0x0000001fff0a7819 */ /* 0x001fc60000011409 */
[----:B------:R0:W-:Y:S01]  /*a6e90*/  STL [R1+0x5474], R4 ;  /* 0x0054740401007387 */ /* 0x0001e20000100800 */
[----:B----4-:R-:W-:Y:S01]  /*a6ea0*/  F2FP.SATFINITE.E4M3.F32.PACK_AB_MERGE_C R13, R29, R28, RZ ;  /* 0x0000001c1d0d723e */ /* 0x010fe200048070ff */
[----:B------:R-:W-:Y:S02]  /*a6eb0*/  IMAD.X R15, R10, 0x1, R8, P3 ;  /* 0x000000010a0f7824 */ /* 0x000fe400018e0608 */
[----:B0-----:R-:W4:Y:S04]  /*a6ec0*/  LDL.LU R4, [R1+0xe20] ;  /* 0x000e200001047983 */ /* 0x001f280000300800 */
[----:B------:R-:W-:Y:S04]  /*a6ed0*/  STL.64 [R1+0x1040], R14 ;  /* 0x0010400e01007387 */ /* 0x000fe80000100a00 */
[----:B------:R0:W-:Y:S04]  /*a6ee0*/  STL [R1+0x438], R13 ;  /* 0x0004380d01007387 */ /* 0x0001e80000100800 */
[----:B------:R-:W2:Y:S01]  /*a6ef0*/  LDL.LU R27, [R1+0xe2c] ;  /* 0x000e2c00011b7983 */ /* 0x000ea20000300800 */
[----:B------:R-:W-:-:S03]  /*a6f00*/  IADD3 R16, P3, PT, R9, R2, RZ ;  /* 0x0000000209107210 */ /* 0x000fc60007f7e0ff */
[----:B------:R0:W-:Y:S02]  /*a6f10*/  STL [R1+0x5108], R11 ;  /* 0x0051080b01007387 */ /* 0x0001e40000100800 */
[----:B------:R-:W-:Y:S02]  /*a6f20*/  IMAD.X R17, R10, 0x1, R5, P3 ;  /* 0x000000010a117824 */ /* 0x000fe400018e0605 */
[----:B--2---:R-:W-:Y:S04]  /*a6f30*/  STL [R1+0x5478], R27 ;  /* 0x0054781b01007387 */ /* 0x004fe80000100800 */
[----:B0-----:R-:W2:Y:S04]  /*a6f40*/  LDL.LU R13, [R1+0xe10] ;  /* 0x000e1000010d7983 */ /* 0x001ea80000300800 */
[----:B------:R-:W2:Y:S04]  /*a6f50*/  LDL.LU R14, [R1+0xe14] ;  /* 0x000e1400010e7983 */ /* 0x000ea80000300800 */
[----:B------:R-:W2:Y:S04]  /*a6f60*/  LDL.LU R28, [R1+0xe18] ;  /* 0x000e1800011c7983 */ /* 0x000ea80000300800 */
[----:B------:R-:W2:Y:S04]  /*a6f70*/  LDL.LU R29, [R1+0xe1c] ;  /* 0x000e1c00011d7983 */ /* 0x000ea80000300800 */
[----:B------:R-:W2:Y:S04]  /*a6f80*/  LDL.LU R11, [R1+0xe00] ;  /* 0x000e0000010b7983 */ /* 0x000ea80000300800 */
[----:B------:R-:W2:Y:S04]  /*a6f90*/  LDL.LU R12, [R1+0xe04] ;  /* 0x000e0400010c7983 */ /* 0x000ea80000300800 */
[----:B------:R0:W-:Y:S04]  /*a6fa0*/  STL.64 [R1+0x1018], R16 ;  /* 0x0010181001007387 */ /* 0x0001e80000100a00 */
[----:B------:R-:W2:Y:S01]  /*a6fb0*/  LDL.LU R15, [R1+0xe08] ;  /* 0x000e0800010f7983 */ /* 0x000ea20000300800 */
[----:B0-----:R-:W-:-:S02]  /*a6fc0*/  F2FP.SATFINITE.E4M3.F32.PACK_AB_MERGE_C R17, R21, R20, RZ ;  /* 0x000000141511723e */ /* 0x001fc400048070ff */
[----:B---3--:R-:W-:Y:S02]  /*a6fd0*/  F2FP.SATFINITE.E4M3.F32.PACK_AB_MERGE_C R16, R24, R22, RZ ;  /* 0x000000161810723e */ /* 0x008fe400048070ff */
[----:B------:R-:W-:Y:S01]  /*a6fe0*/  IADD3 R20, P3, PT, R9, R0, RZ ;  /* 0x0000000009147210 */ /* 0x000fe20007f7e0ff */
[----:B------:R-:W-:Y:S01]  /*a6ff0*/  STL [R1+0x5110], R17 ;  /* 0x0051101101007387 */ /* 0x000fe20000100800 */
[----:B------:R-:W-:-:S03]  /*a7000*/  F2FP.SATFINITE.E4M3.F32.PACK_AB_MERGE_C R22, R26, R25, RZ ;  /* 0x000000191a16723e */ /* 0x000fc600048070ff */
[----:B------:R-:W-:Y:S01]  /*a7010*/  IMAD.X R21, R10, 0x1, R3, P3 ;  /* 0x000000010a157824 */ /* 0x000fe200018e0603 */
[----:B------:R-:W-:-:S05]  /*a7020*/  IADD3 R26, P3, PT, R9, R6, RZ ;  /* 0x00000006091a7210 */ /* 0x000fca0007f7e0ff */
[----:B------:R-:W-:Y:S01]  /*a7030*/  IMAD.X R27, R10, 0x1, R7, P3 ;  /* 0x000000010a1b7824 */ /* 0x000fe200018e0607 */
[----:B--2---:R0:W-:Y:S04]  /*a7040*/  STL [R1+0x5470], R15 ;  /* 0x0054700f01007387 */ /* 0x0041e80000100800 */
[----:B------:R2:W-:Y:S04]  /*a7050*/  STL [R1+0x5090], R16 ;  /* 0x0050901001007387 */ /* 0x0005e80000100800 */
[----:B0-----:R-:W3:Y:S04]  /*a7060*/  LDL.LU R15, [R1+0xe28] ;  /* 0x000e2800010f7983 */ /* 0x001ee80000300800 */
[----:B--2---:R-:W2:Y:S04]  /*a7070*/  LDL.LU R16, [R1+0xe0c] ;  /* 0x000e0c0001107983 */ /* 0x004ea80000300800 */
[----:B------:R-:W2:Y:S04]  /*a7080*/  LDL.LU R17, [R1+0xdf0] ;  /* 0x000df00001117983 */ /* 0x000ea80000300800 */
[----:B------:R-:W2:Y:S04]  /*a7090*/  LDL.LU R18, [R1+0xdf4] ;  /* 0x000df40001127983 */ /* 0x000ea80000300800 */
[----:B------:R-:W2:Y:S04]  /*a70a0*/  LDL.LU R23, [R1+0xdf8] ;  /* 0x000df80001177983 */ /* 0x000ea80000300800 */
[----:B------:R-:W2:Y:S04]  /*a70b0*/  LDL.LU R19, [R1+0xdfc] ;  /* 0x000dfc0001137983 */ /* 0x000ea80000300800 */
[----:B------:R0:W-:Y:S04]  /*a70c0*/  STL.64 [R1+0x1010], R20 ;  /* 0x0010101401007387 */ /* 0x0001e80000100a00 */
[----:B0-----:R-:W2:Y:S04]  /*a70d0*/  LDL.LU R20, [R1+0xde0] ;  /* 0x000de00001147983 */ /* 0x001ea80000300800 */
[----:B------:R-:W2:Y:S04]  /*a70e0*/  LDL.LU R21, [R1+0xde4] ;  /* 0x000de40001157983 */ /* 0x000ea80000300800 */
[----:B------:R0:W-:Y:S04]  /*a70f0*/  STL [R1+0x5094], R22 ;  /* 0x0050941601007387 */ /* 0x0001e80000100800 */
[----:B0-----:R-:W2:Y:S04]  /*a7100*/  LDL.LU R22, [R1+0xde8] ;  /* 0x000de80001167983 */ /* 0x001ea80000300800 */
[----:B------:R-:W2:Y:S04]  /*a7110*/  LDL.LU R24, [R1+0xdec] ;  /* 0x000dec0001187983 */ /* 0x000ea80000300800 */
[----:B------:R0:W-:Y:S04]  /*a7120*/  STL.64 [R1+0x1000], R26 ;  /* 0x0010001a01007387 */ /* 0x0001e80000100a00 */
[----:B0-----:R-:W3:Y:S04]  /*a7130*/  LDL.LU R27, [R1+0x5478] ;  /* 0x00547800011b7983 */ /* 0x001ee80000300800 */
[----:B------:R-:W4:Y:S04]  /*a7140*/  LDL.LU R10, [R1+0xe24] ;  /* 0x000e2400010a7983 */ /* 0x000f280000300800 */
[----:B------:R-:W2:Y:S04]  /*a7150*/  LDL.LU R25, [R1+0xdd0] ;  /* 0x000dd00001197983 */ /* 0x000ea80000300800 */
[----:B------:R-:W2:Y:S01]  /*a7160*/  LDL.LU R26, [R1+0xdd4] ;  /* 0x000dd400011a7983 */ /* 0x000ea20000300800 */
[----:B----4-:R-:W-:-:S03]  /*a7170*/  F2FP.SATFINITE.E4M3.F32.PACK_AB_MERGE_C R10, R10, R4, RZ ;  /* 0x000000040a0a723e */ /* 0x010fc600048070ff */
[----:B------:R-:W4:Y:S01]  /*a7180*/  LDL.LU R4, [R1+0x5474] ;  /* 0x0054740001047983 */ /* 0x000f220000300800 */
[----:B-1----:R-:W-:Y:S01]  /*a7190*/  VIADD R9, R9, UR5 ;  /* 0x0000000509097c36 */ /* 0x002fe20008000000 */
[----:B------:R-:W-:Y:S01]  /*a71a0*/  F2FP.SATFINITE.E4M3.F32.PACK_AB_MERGE_C R13, R14, R13, RZ ;  /* 0x0000000d0e0d723e */ /* 0x000fe200048070ff */
[----:B------:R-:W0:Y:S01]  /*a71b0*/  LDCU UR5, c[0x0][0x3b8] ;  /* 0x00007700ff0577ac */ /* 0x000e220008000800 */
[----:B------:R3:W-:Y:S02]  /*a71c0*/  STL [R1+0x5018], R10 ;  /* 0x0050180a01007387 */ /* 0x0007e40000100800 */
[----:B---3--:R-:W-:-:S05]  /*a71d0*/  F2FP.SATFINITE.E4M3.F32.PACK_AB_MERGE_C R10, R27, R15, RZ ;  /* 0x0000000f1b0a723e */ /* 0x008fca00048070ff */
[----:B------:R1:W-:Y:S02]  /*a71e0*/  STL [R1+0x5030], R10 ;  /* 0x0050300a01007387 */ /* 0x0003e40000100800 */
[----:B-1----:R-:W-:Y:S02]  /*a71f0*/  SHF.R.S32.HI R10, RZ, 0x1f, R9 ;  /* 0x0000001fff0a7819 */ /* 0x002fe40000011409 */
[----:B------:R1:W-:Y:S01]  /*a7200*/  STL [R1+0x4fa8], R13 ;  /* 0x004fa80d01007387 */ /* 0x0003e20000100800 */
[----:B------:R-:W-:Y:S02]  /*a7210*/  F2FP.SATFINITE.E4M3.F32.PACK_AB_MERGE_C R11, R12, R11, RZ ;  /* 0x0000000b0c0b723e */ /* 0x000fe400048070ff */
[----:B-1----:R-:W-:Y:S02]  /*a7220*/  F2FP.SATFINITE.E4M3.F32.PACK_AB_MERGE_C R13, R29, R28, RZ ;  /* 0x0000001c1d0d723e */ /* 0x002fe400048070ff */
[----:B------:R-:W3:Y:S01]  /*a7230*/  LDL.LU R28, [R1+0xdd8] ;  /* 0x000dd800011c7983 */ /* 0x000ee20000300800 */
[----:B----4-:R-:W-:-:S05]  /*a7240*/  IADD3 R14, P3, PT, R9, R4, RZ ;  /* 0x00000004090e7210 */ /* 0x010fca0007f7e0ff */
[----:B------:R-:W-:-:S05]  /*a7250*/  IMAD.X R15, R10, 0x1, R8, P3 ;  /* 0x000000010a0f7824 */ /* 0x000fca00018e0608 */
[----:B------:R1:W-:Y:S04]  /*a7260*/  STL.64 [R1+0x1008], R14 ;  /* 0x0010080e01007387 */ /* 0x0003e80000100a00 */
[----:B------:R-:W-:Y:S04]  /*a7270*/  STL [R1+0x4fc4], R13 ;  /* 0x004fc40d01007387 */ /* 0x000fe80000100800 */
[----:B------:R-:W3:Y:S01]  /*a7280*/  LDL.LU R29, [R1+0xddc] ;  /* 0x000ddc00011d7983 */ /* 0x000ee20000300800 */
[----:B-1----:R-:W-:-:S03]  /*a7290*/  IADD3 R14, P3, PT, R9, R2, RZ ;  /* 0x00000002090e7210 */ /* 0x002fc60007f7e0ff */
[----:B------:R1:W-:Y:S02]  /*a72a0*/  STL [R1+0x4f2c], R11 ;  /* 0x004f2c0b01007387 */ /* 0x0003e40000100800 */
[----:B------:R-:W-:Y:S02]  /*a72b0*/  IMAD.X R15, R10, 0x1, R5, P3 ;  /* 0x000000010a0f7824 */ /* 0x000fe400018e0605 */
[----:B-1----:R-:W4:Y:S04]  /*a72c0*/  LDL.LU R11, [R1+0xdc0] ;  /* 0x000dc000010b7983 */ /* 0x002f280000300800 */
[----:B------:R-:W4:Y:S04]  /*a72d0*/  LDL.LU R12, [R1+0xdc4] ;  /* 0x000dc400010c7983 */ /* 0x000f280000300800 */
[----:B------:R1:W-:Y:S04]  /*a72e0*/  STL.64 [R1+0xff8], R14 ;  /* 0x000ff80e01007387 */ /* 0x0003e80000100a00 */
[----:B-1----:R-:W3:Y:S01]  /*a72f0*/  LDL.LU R15, [R1+0x5470] ;  /* 0x00547000010f7983 */ /* 0x002ee20000300800 */
[----:B------:R-:W-:-:S02]  /*a7300*/  IADD3 R14, P3, PT, R9, R0, RZ ;  /* 0x00000000090e7210 */ /* 0x000fc40007f7e0ff */
[----:B--2---:R-:W-:Y:S02]  /*a7310*/  F2FP.SATFINITE.E4M3.F32.PACK_AB_MERGE_C R13, R18, R17, RZ ;  /* 0x00000011120d723e */ /* 0x004fe400048070ff */
[----:B---3--:R-:W-:Y:S01]  /*a7320*/  F2FP.SATFINITE.E4M3.F32.PACK_AB_MERGE_C R16, R16, R15, RZ ;  /* 0x0000000f1010723e */ /* 0x008fe200048070ff */
[----:B------:R-:W-:-:S04]  /*a7330*/  IMAD.X R15, R10, 0x1, R3, P3 ;  /* 0x000000010a0f7824 */ /* 0x000fc800018e0603 */
[----:B------:R-:W-:Y:S04]  /*a7340*/  STL [R1+0x4f3c], R16 ;  /* 0x004f3c1001007387 */ /* 0x000fe80000100800 */
[----:B------:R1:W-:Y:S04]  /*a7350*/  STL [R1+0x4f0c], R13 ;  /* 0x004f0c0d01007387 */ /* 0x0003e80000100800 */
[----:B------:R2:W-:Y:S01]  /*a7360*/  STL.64 [R1+0xfe8], R14 ;  /* 0x000fe80e01007387 */ /* 0x0005e20000100a00 */
[----:B-1----:R-:W-:Y:S02]  /*a7370*/  F2FP.SATFINITE.E4M3.F32.PACK_AB_MERGE_C R13, R19, R23, RZ ;  /* 0x00000017130d723e */ /* 0x002fe400048070ff */
[----:B--2---:R-:W-:-:S03]  /*a7380*/  IADD3 R14, P3, PT, R9, R6, RZ ;  /* 0x00000006090e7210 */ /* 0x004fc60007f7e0ff */
[----:B------:R-:W-:Y:S02]  /*a7390*/  STL [R1+0x4f18], R13 ;  /* 0x004f180d01007387 */ /* 0x000fe40000100800 */
[----:B------:R-:W-:Y:S02]  /*a73a0*/  IMAD.X R15, R10, 0x1, R7, P3 ;  /* 0x000000010a0f7824 */ /* 0x000fe400018e0607 */
[----:B------:R1:W-:Y:S04]  /*a73b0*/  STL.64 [R1+0x5468], R6 ;  /* 0x0054680601007387 */ /* 0x0003e80000100a00 */
[----:B------:R-:W-:Y:S04]  /*a73c0*/  STL.64 [R1+0xfc0], R14 ;  /* 0x000fc00e01007387 */ /* 0x000fe80000100a00 */
[----:B------:R-:W2:Y:S01]  /*a73d0*/  LDL.LU R27, [R1+0xdc8] ;  /* 0x000dc800011b7983 */ /* 0x000ea20000300800 */
[----:B-1----:R-:W-:-:S02]  /*a73e0*/  F2FP.SATFINITE.E4M3.F32.PACK_AB_MERGE_C R7, R21, R20, RZ ;  /* 0x000000141507723e */ /* 0x002fc400048070ff */
[----:B------:R-:W-:-:S03]  /*a73f0*/  F2FP.SATFINITE.E4M3.F32.PACK_AB_MERGE_C R6, R24, R22, RZ ;  /* 0x000000161806723e */ /* 0x000fc600048070ff */
[----:B------:R-:W-:Y:S04]  /*a7400*/  STL [R1+0x4ef0], R7 ;  /* 0x004ef00701007387 */ /* 0x000fe80000100800 */
[----:B------:R-:W3:Y:S04]  /*a7410*/  LDL.LU R20, [R1+0xdb8] ;  /* 0x000db80001147983 */ /* 0x000ee80000300800 */
[----:B------:R1:W-:Y:S04]  /*a7420*/  STL [R1+0x4ef4], R6 ;  /* 0x004ef40601007387 */ /* 0x0003e80000100800 */
[----:B------:R-:W3:Y:S04]  /*a7430*/  LDL.LU R21, [R1+0xdbc] ;  /* 0x000dbc0001157983 */ /* 0x000ee80000300800 */
[----:B------:R-:W2:Y:S01]  /*a7440*/  LDL.LU R22, [R1+0xda0] ;  /* 0x000da00001167983 */ /* 0x000ea20000300800 */
[----:B-1----:R-:W-:-:S03]  /*a7450*/  F2FP.SATFINITE.E4M3.F32.PACK_AB_MERGE_C R6, R26, R25, RZ ;  /* 0x000000191a06723e */ /* 0x002fc600048070ff */
[----:B------:R-:W2:Y:S04]  /*a7460*/  LDL.LU R24, [R1+0xda4] ;  /* 0x000da40001187983 */ /* 0x000ea80000300800 */
[----:B------:R1:W-:Y:S04]  /*a7470*/  STL [R1+0x4ed4], R6 ;  /* 0x004ed40601007387 */ /* 0x0003e80000100800 */
[----:B------:R-:W2:Y:S04]  /*a7480*/  LDL.LU R13, [R1+0xda8] ;  /* 0x000da800010d7983 */ /* 0x000ea80000300800 */
[----:B------:R-:W2:Y:S04]  /*a7490*/  LDL.LU R14, [R1+0xdac] ;  /* 0x000dac00010e7983 */ /* 0x000ea80000300800 */
[----:B------:R-:W2:Y:S01]  /*a74a0*/  LDL.LU R25, [R1+0xd90] ;  /* 0x000d900001197983 */ /* 0x000ea20000300800 */
[----:B0-----:R-:W-:Y:S01]  /*a74b0*/  VIADD R9, R9, UR5 ;  /* 0x0000000509097c36 */ /* 0x001fe20008000000 */
[----:B------:R-:W0:Y:S04]  /*a74c0*/  LDCU UR5, c[0x0][0x3b8] ;  /* 0x00007700ff0577ac */ /* 0x000e280008000800 */
[----:B------:R-:W-:-:S02]  /*a74d0*/  SHF.R.S32.HI R10, RZ, 0x1f, R9 ;  /* 0x0000001fff0a7819 */ /* 0x000fc40000011409 */
[----:B-1----:R-:W-:-:S05]  /*a74e0*/  IADD3 R6, P3, PT, R9, R4, RZ ;  /* 0x0000000409067210 */ /* 0x002fca0007f7e0ff */
[----:B------:R-:W-:-:S05]  /*a74f0*/  IMAD.X R7, R10, 0x1, R8, P3 ;  /* 0x000000010a077824 */ /* 0x000fca00018e0608 */
[----:B------:R-:W-:Y:S04]  /*a7500*/  STL.64 [R1+0xfe0], R6 ;  /* 0x000fe00601007387 */ /* 0x000fe80000100a00 */
[----:B--2---:R1:W-:Y:S04]  /*a7510*/  STL.64 [R1+0x5458], R24 ;  /* 0x0054581801007387 */ /* 0x0043e80000100a00 */
[----:B-1----:R-:W2:Y:S04]  /*a7520*/  LDL.LU R24, [R1+0xdb0] ;  /* 0x000db00001187983 */ /* 0x002ea80000300800 */
[----:B------:R-:W2:Y:S04]  /*a7530*/  LDL.LU R25, [R1+0xdb4] ;  /* 0x000db40001197983 */ /* 0x000ea80000300800 */
[----:B------:R-:W2:Y:S04]  /*a7540*/  LDL.LU R26, [R1+0xd94] ;  /* 0x000d9400011a7983 */ /* 0x000ea80000300800 */
[----:B------:R-:W2:Y:S01]  /*a7550*/  LDL.LU R15, [R1+0xd98] ;  /* 0x000d9800010f7983 */ /* 0x000ea20000300800 */
[----:B------:R-:W-:-:S02]  /*a7560*/  F2FP.SATFINITE.E4M3.F32.PACK_AB_MERGE_C R7, R29, R28, RZ ;  /* 0x0000001c1d07723e */ /* 0x000fc400048070ff */
[----:B----4-:R-:W-:-:S03]  /*a7570*/  F2FP.SATFINITE.E4M3.F32.PACK_AB_MERGE_C R6, R12, R11, RZ ;  /* 0x0000000b0c06723e */ /* 0x010fc600048070ff */
[----:B------:R-:W-:Y:S04]  /*a7580*/  STL [R1+0x4ee0], R7 ;  /* 0x004ee00701007387 */ /* 0x000fe80000100800 */
[----:B--2---:R1:W-:Y:S04]  /*a7590*/  STL [R1+0x5450], R15 ;  /* 0x0054500f01007387 */ /* 0x0043e80000100800 */
[----:B------:R2:W-:Y:S04]  /*a75a0*/  STL [R1+0x4ebc], R6 ;  /* 0x004ebc0601007387 */ /* 0x0005e80000100800 */
[----:B-1----:R-:W4:Y:S01]  /*a75b0*/  LDL.LU R15, [R1+0xdcc] ;  /* 0x000dcc00010f7983 */ /* 0x002f220000300800 */
[----:B--2---:R-:W-:-:S03]  /*a75c0*/  IADD3 R6, P3, PT, R9, R2, RZ ;  /* 0x0000000209067210 */ /* 0x004fc60007f7e0ff */
[----:B------:R-:W2:Y:S04]  /*a75d0*/  LDL.LU R16, [R1+0xd9c] ;  /* 0x000d9c0001107983 */ /* 0x000ea80000300800 */
[----:B------:R-:W2:Y:S01]  /*a75e0*/  LDL.LU R17, [R1+0xd80] ;  /* 0x000d800001117983 */ /* 0x000ea20000300800 */
[----:B------:R-:W-:-:S03]  /*a75f0*/  IMAD.X R7, R10, 0x1, R5, P3 ;  /* 0x000000010a077824 */ /* 0x000fc600018e0605 */
[----:B------:R-:W2:Y:S04]  /*a7600*/  LDL.LU R18, [R1+0xd84] ;  /* 0x000d840001127983 */ /* 0x000ea80000300800 */
[----:B------:R-:W2:Y:S04]  /*a7610*/  LDL.LU R23, [R1+0xd88] ;  /* 0x000d880001177983 */ /* 0x000ea80000300800 */
[----:B------:R-:W2:Y:S04]  /*a7620*/  LDL.LU R19, [R1+0xd8c] ;  /* 0x000d8c0001137983 */ /* 0x000ea80000300800 */
[----:B------:R-:W2:Y:S04]  /*a7630*/  LDL.LU R28, [R1+0xd70] ;  /* 0x000d7000011c7983 */ /* 0x000ea80000300800 */
[----:B------:R-:W2:Y:S04]  /*a7640*/  LDL.LU R29, [R1+0xd74] ;  /* 0x000d7400011d7983 */ /* 0x000ea80000300800 */
[----:B------:R-:W2:Y:S04]  /*a7650*/  LDL.LU R11, [R1+0xd78] ;  /* 0x000d7800010b7983 */ /* 0x000ea80000300800 */
[----:B------:R-:W2:Y:S04]  /*a7660*/  LDL.LU R12, [R1+0xd7c] ;  /* 0x000d7c00010c7983 */ /* 0x000ea80000300800 */
[----:B------:R1:W-:Y:S04]  /*a7670*/  STL.64 [R1+0xfb8], R6 ;  /* 0x000fb80601007387 */ /* 0x0003e80000100a00 */
[----:B-1----:R-:W2:Y:S01]  /*a7680*/  LDL.LU.64 R6, [R1+0x5468] ;  /* 0x0054680001067983 */ /* 0x002ea20000300a00 */
[----:B----4-:R-:W-:-:S03]  /*a7690*/  F2FP.SATFINITE.E4M3.F32.PACK_AB_MERGE_C R15, R15, R27, RZ ;  /* 0x0000001b0f0f723e */ /* 0x010fc600048070ff */
[----:B------:R-:W4:Y:S04]  /*a76a0*/  LDL.LU R27, [R1+0x5460] ;  /* 0x00546000011b7983 */ /* 0x000f280000300800 */
[----:B------:R1:W-:Y:S02]  /*a76b0*/  STL [R1+0x4ec0], R15 ;  /* 0x004ec00f01007387 */ /* 0x0003e40000100800 */
[----:B-1----:R-:W-:Y:S02]  /*a76c0*/  F2FP.SATFINITE.E4M3.F32.PACK_AB_MERGE_C R15, R25, R24, RZ ;  /* 0x00000018190f723e */ /* 0x002fe400048070ff */
[----:B------:R-:W-:-:S03]  /*a76d0*/  IADD3 R24, P3, PT, R9, R0, RZ ;  /* 0x0000000009187210 */ /* 0x000fc60007f7e0ff */
[----:B------:R3:W-:Y:S02]  /*a76e0*/  STL [R1+0x4ea4], R15 ;  /* 0x004ea40f01007387 */ /* 0x0007e40000100800 */
[----:B------:R-:W-:Y:S01]  /*a76f0*/  IMAD.X R25, R10, 0x1, R3, P3 ;  /* 0x000000010a197824 */ /* 0x000fe200018e0603 */
[----:B---3--:R-:W-:Y:S02]  /*a7700*/  F2FP.SATFINITE.E4M3.F32.PACK_AB_MERGE_C R15, R21, R20, RZ ;  /* 0x00000014150f723e */ /* 0x008fe400048070ff */
[----:B------:R-:W3:Y:S04]  /*a7710*/  LDL.LU R20, [R1+0xd60] ;  /* 0x000d600001147983 */ /* 0x000ee80000300800 */
[----:B------:R-:W3:Y:S04]  /*a7720*/  LDL.LU R21, [R1+0xd64] ;  /* 0x000d640001157983 */ /* 0x000ee80000300800 */
[----:B------:R2:W-:Y:S02]  /*a7730*/  STL.64 [R1+0xfb0], R24 ;  /* 0x000fb01801007387 */ /* 0x0005e40000100a00 */
[----:B--2---:R-:W-:-:S02]  /*a7740*/  IADD3 R24, P3, PT, R9, R6, RZ ;  /* 0x0000000609187210 */ /* 0x004fc40007f7e0ff */
[----:B------:R-:W-:Y:S03]  /*a7750*/  STL [R1+0x4eb0], R15 ;  /* 0x004eb00f01007387 */ /* 0x000fe60000100800 */
[----:B------:R-:W-:-:S05]  /*a7760*/  IMAD.X R25, R10, 0x1, R7, P3 ;  /* 0x000000010a197824 */ /* 0x000fca00018e0607 */
[----:B------:R1:W-:Y:S04]  /*a7770*/  STL.64 [R1+0xf98], R24 ;  /* 0x000f981801007387 */ /* 0x0003e80000100a00 */
[----:B-1----:R-:W2:Y:S01]  /*a7780*/  LDL.LU.64 R24, [R1+0x5458] ;  /* 0x0054580001187983 */ /* 0x002ea20000300a00 */
[----:B------:R-:W-:Y:S01]  /*a7790*/  F2FP.SATFINITE.E4M3.F32.PACK_AB_MERGE_C R13, R14, R13, RZ ;  /* 0x0000000d0e0d723e */ /* 0x000fe200048070ff */
[----:B0-----:R-:W-:Y:S01]  /*a77a0*/  VIADD R9, R9, UR5 ;  /* 0x0000000509097c36 */ /* 0x001fe20008000000 */
[----:B------:R-:W-:Y:S01]  /*a77b0*/  F2FP.SATFINITE.E4M3.F32.PACK_AB_MERGE_C R11, R12, R11, RZ ;  /* 0x0000000b0c0b723e */ /* 0x000fe200048070ff */
[----:B------:R-:W0:Y:S03]  /*a77c0*/  LDCU UR5, c[0x0][0x3b8] ;  /* 0x00007700ff0577ac */ /* 0x000e260008000800 */
[----:B------:R-:W-:-:S02]  /*a77d0*/  IADD3 R14, P3, PT, R9, R4, RZ ;  /* 0x00000004090e7210 */ /* 0x000fc40007f7e0ff */
[----:B--2---:R-:W-:Y:S02]  /*a77e0*/  F2FP.SATFINITE.E4M3.F32.PACK_AB_MERGE_C R10, R24, R22, RZ ;  /* 0x00000016180a723e */ /* 0x004fe400048070ff */
[----:B------:R-:W2:Y:S04]  /*a77f0*/  LDL.LU R22, [R1+0xd68] ;  /* 0x000d680001167983 */ /* 0x000ea80000300800 */
[----:B------:R-:W2:Y:S04]  /*a7800*/  LDL.LU R24, [R1+0xd6c] ;  /* 0x000d6c0001187983 */ /* 0x000ea80000300800 */
[----:B------:R1:W-:Y:S04]  /*a7810*/  STL [R1+0x4e88], R10 ;  /* 0x004e880a01007387 */ /* 0x0003e80000100800 */
[----:B------:R-:W-:Y:S01]  /*a7820*/  STL [R1+0x4e90], R13 ;  /* 0x004e900d01007387 */ /* 0x000fe20000100800 */
[----:B-1----:R-:W-:-:S03]  /*a7830*/  F2FP.SATFINITE.E4M3.F32.PACK_AB_MERGE_C R10, R26, R25, RZ ;  /* 0x000000191a0a723e */ /* 0x002fc600048070ff */
[----:B------:R-:W2:Y:S04]  /*a7840*/  LDL.LU R25, [R1+0xd50] ;  /* 0x000d500001197983 */ /* 0x000ea80000300800 */
[----:B------:R-:W2:Y:S04]  /*a7850*/  LDL.LU R26, [R1+0xd54] ;  /* 0x000d5400011a7983 */ /* 0x000ea80000300800 */
[----:B------:R1:W-:Y:S02]  /*a7860*/  STL [R1+0x4e70], R10 ;  /* 0x004e700a01007387 */ /* 0x0003e40000100800 */
[----:B-1----:R-:W-:-:S05]  /*a7870*/  SHF.R.S32.HI R10, RZ, 0x1f, R9 ;  /* 0x0000001fff0a7819 */ /* 0x002fca0000011409 */
[----:B------:R-:W-:-:S05]  /*a7880*/  IMAD.X R15, R10, 0x1, R8, P3 ;  /* 0x000000010a0f7824 */ /* 0x000fca00018e0608 */
[----:B------:R1:W-:Y:S04]  /*a7890*/  STL.64 [R1+0xfa8], R14 ;  /* 0x000fa80e01007387 */ /* 0x0003e80000100a00 */
[----:B-1----:R-:W2:Y:S01]  /*a78a0*/  LDL.LU R15, [R1+0x5450] ;  /* 0x00545000010f7983 */ /* 0x002ea20000300800 */
[----:B------:R-:W-:Y:S02]  /*a78b0*/  IADD3 R14, P3, PT, R9, R2, RZ ;  /* 0x00000002090e7210 */ /* 0x000fe40007f7e0ff */
[----:B------:R-:W-:Y:S02]  /*a78c0*/  F2FP.SATFINITE.E4M3.F32.PACK_AB_MERGE_C R13, R18, R17, RZ ;  /* 0x00000011120d723e */ /* 0x000fe400048070ff */
[----:B--2---:R-:W-:Y:S01]  /*a78d0*/  F2FP.SATFINITE.E4M3.F32.PACK_AB_MERGE_C R16, R16, R15, RZ ;  /* 0x0000000f1010723e */ /* 0x004fe200048070ff */
[----:B------:R-:W-:-:S04]  /*a78e0*/  IMAD.X R15, R10, 0x1, R5, P3 ;  /* 0x000000010a0f7824 */ /* 0x000fc800018e0605 */
[----:B------:R1:W-:Y:S04]  /*a78f0*/  STL [R1+0x4e78], R16 ;  /* 0x004e781001007387 */ /* 0x0003e80000100800 */
[----:B------:R2:W-:Y:S04]  /*a7900*/  STL [R1+0x4e5c], R13 ;  /* 0x004e5c0d01007387 */ /* 0x0005e80000100800 */
[----:B------:R0:W-:Y:S01]  /*a7910*/  STL.64 [R1+0xf88], R14 ;  /* 0x000f880e01007387 */ /* 0x0001e20000100a00 */
[----:B-1----:R-:W-:Y:S02]  /*a7920*/  F2FP.SATFINITE.E4M3.F32.PACK_AB_MERGE_C R16, R19, R23, RZ ;  /* 0x000000171310723e */ /* 0x002fe400048070ff */
[----:B--2---:R-:W-:-:S02]  /*a7930*/  F2FP.SATFINITE.E4M3.F32.PACK_AB_MERGE_C R13, R29, R28, RZ ;  /* 0x0000001c1d0d723e */ /* 0x004fc400048070ff */
[C---:B0-----:R-:W-:Y:S01]  /*a7940*/  IADD3 R14, P3, PT, R9.reuse, R0, RZ ;  /* 0x00000000090e7210 */ /* 0x041fe20007f7e0ff */
[----:B------:R-:W-:Y:S04]  /*a7950*/  STL [R1+0x4e60], R16 ;  /* 0x004e601001007387 */ /* 0x000fe80000100800 */
[----:B------:R-:W-:Y:S01]  /*a7960*/  IMAD.X R15, R10, 0x1, R3, P3 ;  /* 0x000000010a0f7824 */ /* 0x000fe200018e0603 */
[----:B------:R-:W-:Y:S04]  /*a7970*/  STL [R1+0x4e44], R13 ;  /* 0x004e440d01007387 */ /* 0x000fe80000100800 */
[----:B------:R-:W2:Y:S04]  /*a7980*/  LDL.LU R28, [R1+0xd58] ;  /* 0x000d5800011c7983 */ /* 0x000ea80000300800 */
[----:B------:R-:W2:Y:S04]  /*a7990*/  LDL.LU R29, [R1+0xd5c] ;  /* 0x000d5c00011d7983 */ /* 0x000ea80000300800 */
[----:B------:R0:W-:Y:S04]  /*a79a0*/  STL.64 [R1+0xf70], R14 ;  /* 0x000f700e01007387 */ /* 0x0001e80000100a00 */
[----:B------:R1:W-:Y:S01]  /*a79b0*/  STL [R1+0x4e48], R11 ;  /* 0x004e480b01007387 */ /* 0x0003e20000100800 */
[----:B0-----:R-:W-:-:S03]  /*a79c0*/  IADD3 R14, P3, PT, R9, R6, RZ ;  /* 0x00000006090e7210 */ /* 0x001fc60007f7e0ff */
[----:B-1----:R-:W2:Y:S02]  /*a79d0*/  LDL.LU R11, [R1+0xd40] ;  /* 0x000d4000010b7983 */ /* 0x002ea40000300800 */
[----:B------:R-:W-:Y:S02]  /*a79e0*/  IMAD.X R15, R10, 0x1, R7, P3 ;  /* 0x000000010a0f7824 */ /* 0x000fe400018e0607 */
[----:B------:R-:W2:Y:S04]  /*a79f0*/  LDL.LU R12, [R1+0xd44] ;  /* 0x000d4400010c7983 */ /* 0x000ea80000300800 */
[----:B------:R3:W-:Y:S04]  /*a7a00*/  STL.64 [R1+0x5438], R6 ;  /* 0x0054380601007387 */ /* 0x0007e80000100a00 */
[----:B------:R-:W-:Y:S04]  /*a7a10*/  STL.64 [R1+0xf60], R14 ;  /* 0x000f600e01007387 */ /* 0x000fe80000100a00 */
[----:B------:R-:W2:Y:S01]  /*a7a20*/  LDL.LU R13, [R1+0xd48] ;  /* 0x000d4800010d7983 */ /* 0x000ea20000300800 */
[----:B---3--:R-:W-:-:S03]  /*a7a30*/  F2FP.SATFINITE.E4M3.F32.PACK_AB_MERGE_C R7, R21, R20, RZ ;  /* 0x000000141507723e */ /* 0x008fc600048070ff */
[----:B------:R-:W3:Y:S04]  /*a7a40*/  LDL.LU R6, [R1+0xd30] ;  /* 0x000d300001067983 */ /* 0x000ee80000300800 */
[----:B------:R0:W-:Y:S04]  /*a7a50*/  STL [R1+0xd64], R7 ;  /* 0x000d640701007387 */ /* 0x0001e80000100800 */
[----:B0-----:R-:W3:Y:S04]  /*a7a60*/  LDL.LU R7, [R1+0xd34] ;  /* 0x000d340001077983 */ /* 0x001ee80000300800 */
[----:B---3--:R0:W-:Y:S04]  /*a7a70*/  STL.64 [R1+0x5448], R6 ;  /* 0x0054480601007387 */ /* 0x0081e80000100a00 */
[----:B------:R-:W3:Y:S04]  /*a7a80*/  LDL.LU R14, [R1+0xd3c] ;  /* 0x000d3c00010e7983 */ /* 0x000ee80000300800 */
[----:B------:R-:W2:Y:S01]  /*a7a90*/  LDL.LU R23, [R1+0xd20] ;  /* 0x000d200001177983 */ /* 0x000ea20000300800 */
[----:B0-----:R-:W-:-:S05]  /*a7aa0*/  F2FP.SATFINITE.E4M3.F32.PACK_AB_MERGE_C R6, R24, R22, RZ ;  /* 0x000000161806723e */ /* 0x001fca00048070ff */
[----:B------:R0:W-:Y:S04]  /*a7ab0*/  STL [R1+0xd60], R6 ;  /* 0x000d600601007387 */ /* 0x0001e80000100800 */
[----:B------:R-:W2:Y:S04]  /*a7ac0*/  LDL.LU R19, [R1+0xd24] ;  /* 0x000d240001137983 */ /* 0x000ea80000300800 */
[----:B------:R-:W2:Y:S01]  /*a7ad0*/  LDL.LU R20, [R1+0xd28] ;  /* 0x000d280001147983 */ /* 0x000ea20000300800 */
[----:B0-----:R-:W-:-:S03]  /*a7ae0*/  F2FP.SATFINITE.E4M3.F32.PACK_AB_MERGE_C R6, R26, R25, RZ ;  /* 0x000000191a06723e */ /* 0x001fc600048070ff */
[----:B------:R-:W4:Y:S01]  /*a7af0*/  LDL.LU R26, [R1+0xd2c] ;  /* 0x000d2c00011a7983 */ /* 0x000f220000300800 */
[----:B------:R-:W-:Y:S01]  /*a7b00*/  VIADD R9, R9, UR5 ;  /* 0x0000000509097c36 */ /* 0x000fe20008000000 */
[----:B------:R-:W0:Y:S02]  /*a7b10*/  LDCU UR5, c[0x0][0x3b8] ;  /* 0x00007700ff0577ac */ /* 0x000e240008000800 */
[----:B------:R1:W-:Y:S02]  /*a7b20*/  STL [R1+0xd50], R6 ;  /* 0x000d500601007387 */ /* 0x0003e40000100800 */
[----:B------:R-:W-:Y:S02]  /*a7b30*/  SHF.R.S32.HI R10, RZ, 0x1f, R9 ;  /* 0x0000001fff0a7819 */ /* 0x000fe40000011409 */
[----:B-1----:R-:W-:-:S05]  /*a7b40*/  IADD3 R6, P3, PT, R9, R4, RZ ;  /* 0x0000000409067210 */ /* 0x002fca0007f7e0ff */
[----:B------:R-:W-:Y:S01]  /*a7b50*/  IMAD.X R7, R10, 0x1, R8, P3 ;  /* 0x000000010a077824 */ /* 0x000fe200018e0608 */
[----:B----4-:R1:W-:Y:S04]  /*a7b60*/  STL.64 [R1+0x5430], R26 ;  /* 0x0054301a01007387 */ /* 0x0103e80000100a00 */
[----:B-1----:R-:W4:Y:S04]  /*a7b70*/  LDL.LU R26, [R1+0xd4c] ;  /* 0x000d4c00011a7983 */ /* 0x002f280000300800 */
[----:B------:R-:W3:Y:S04]  /*a7b80*/  LDL.LU R27, [R1+0xd38] ;  /* 0x000d3800011b7983 */ /* 0x000ee80000300800 */
[----:B------:R-:W3:Y:S04]  /*a7b90*/  LDL.LU R15, [R1+0xd10] ;  /* 0x000d1000010f7983 */ /* 0x000ee80000300800 */
[----:B------:R-:W3:Y:S04]  /*a7ba0*/  LDL.LU R16, [R1+0xd14] ;  /* 0x000d140001107983 */ /* 0x000ee80000300800 */
[----:B------:R-:W3:Y:S04]  /*a7bb0*/  LDL.LU R17, [R1+0xd18] ;  /* 0x000d180001117983 */ /* 0x000ee80000300800 */
[----:B------:R-:W3:Y:S04]  /*a7bc0*/  LDL.LU R18, [R1+0xd1c] ;  /* 0x000d1c0001127983 */ /* 0x000ee80000300800 */
[----:B------:R-:W3:Y:S04]  /*a7bd0*/  LDL.LU R21, [R1+0xd00] ;  /* 0x000d000001157983 */ /* 0x000ee80000300800 */
[----:B------:R2:W-:Y:S04]  /*a7be0*/  STL.64 [R1+0xf68], R6 ;  /* 0x000f680601007387 */ /* 0x0005e80000100a00 */
[----:B------:R-:W3:Y:S04]  /*a7bf0*/  LDL.LU R22, [R1+0xd04] ;  /* 0x000d040001167983 */ /* 0x000ee80000300800 */
[----:B------:R-:W3:Y:S01]  /*a7c00*/  LDL.LU R24, [R1+0xd08] ;  /* 0x000d080001187983 */ /* 0x000ee20000300800 */
[----:B--2---:R-:W-:-:S02]  /*a7c10*/  F2FP.SATFINITE.E4M3.F32.PACK_AB_MERGE_C R7, R29, R28, RZ ;  /* 0x0000001c1d07723e */ /* 0x004fc400048070ff */
[----:B------:R-:W-:-:S03]  /*a7c20*/  F2FP.SATFINITE.E4M3.F32.PACK_AB_MERGE_C R6, R12, R11, RZ ;  /* 0x0000000b0c06723e */ /* 0x000fc600048070ff */
[----:B------:R-:W-:Y:S04]  /*a7c30*/  STL [R1+0xd54], R7 ;  /* 0x000d540701007387 */ /* 0x000fe80000100800 */
[----:B------:R-:W2:Y:S04]  /*a7c40*/  LDL.LU R25, [R1+0xd0c] ;  /* 0x000d0c0001197983 */ /* 0x000ea80000300800 */
[----:B------:R1:W-:Y:S04]  /*a7c50*/  STL [R1+0xd40], R6 ;  /* 0x000d400601007387 */ /* 0x0003e80000100800 */
[----:B------:R-:W2:Y:S04]  /*a7c60*/  LDL.LU R28, [R1+0xcf0] ;  /* 0x000cf000011c7983 */ /* 0x000ea80000300800 */
[----:B------:R-:W2:Y:S01]  /*a7c70*/  LDL.LU R29, [R1+0xcf4] ;  /* 0x000cf400011d7983 */ /* 0x000ea20000300800 */
[----:B-1----:R-:W-:-:S03]  /*a7c80*/  IADD3 R6, P3, PT, R9, R2, RZ ;  /* 0x0000000209067210 */ /* 0x002fc60007f7e0ff */
[----:B------:R-:W2:Y:S02]  /*a7c90*/  LDL.LU R11, [R1+0xcf8] ;  /* 0x000cf800010b7983 */ /* 0x000ea40000300800 */
[----:B------:R-:W-:Y:S02]  /*a7ca0*/  IMAD.X R7, R10, 0x1, R5, P3 ;  /* 0x000000010a077824 */ /* 0x000fe400018e0605 */
[----:B------:R-:W2:Y:S04]  /*a7cb0*/  LDL.LU R12, [R1+0xcfc] ;  /* 0x000cfc00010c7983 */ /* 0x000ea80000300800 */
[----:B------:R1:W-:Y:S04]  /*a7cc0*/  STL.64 [R1+0xf58], R6 ;  /* 0x000f580601007387 */ /* 0x0003e80000100a00 */
[----:B-1----:R-:W2:Y:S01]  /*a7cd0*/  LDL.LU.64 R6, [R1+0x5448] ;  /* 0x0054480001067983 */ /* 0x002ea20000300a00 */
[----:B----4-:R-:W-:-:S03]  /*a7ce0*/  F2FP.SATFINITE.E4M3.F32.PACK_AB_MERGE_C R26, R26, R13, RZ ;  /* 0x0000000d1a1a723e */ /* 0x010fc600048070ff */
[----:B------:R-:W4:Y:S04]  /*a7cf0*/  LDL.LU R13, [R1+0x5440] ;  /* 0x00544000010d7983 */ /* 0x000f280000300800 */
[----:B------:R2:W-:Y:S02]  /*a7d00*/  STL [R1+0xd44], R26 ;  /* 0x000d441a01007387 */ /* 0x0005e40000100800 */
[----:B--2---:R-:W-:Y:S02]  /*a7d10*/  F2FP.SATFINITE.E4M3.F32.PACK_AB_MERGE_C R26, R7, R6, RZ ;  /* 0x00000006071a723e */ /* 0x004fe400048070ff */
[----:B------:R-:W-:-:S05]  /*a7d20*/  IADD3 R6, P3, PT, R9, R0, RZ ;  /* 0x0000000009067210 */ /* 0x000fca0007f7e0ff */
[----:B------:R-:W-:Y:S01]  /*a7d30*/  IMAD.X R7, R10, 0x1, R3, P3 ;  /* 0x000000010a077824 */ /* 0x000fe200018e0603 */
[----:B------:R-:W-:Y:S04]  /*a7d40*/  STL [R1+0xd30], R26 ;  /* 0x000d301a01007387 */ /* 0x000fe80000100800 */
[----:B------:R1:W-:Y:S04]  /*a7d50*/  STL.64 [R1+0xf40], R6 ;  /* 0x000f400601007387 */ /* 0x0003e80000100a00 */
[----:B-1----:R-:W2:Y:S01]  /*a7d60*/  LDL.LU.64 R6, [R1+0x5438] ;  /* 0x0054380001067983 */ /* 0x002ea20000300a00 */
[----:B---3--:R-:W-:-:S05]  /*a7d70*/  F2FP.SATFINITE.E4M3.F32.PACK_AB_MERGE_C R14, R14, R27, RZ ;  /* 0x0000001b0e0e723e */ /* 0x008fca00048070ff */
[----:B------:R-:W-:Y:S01]  /*a7d80*/  STL [R1+0xd34], R14 ;  /* 0x000d340e01007387 */ /* 0x000fe20000100800 */
[----:B--2---:R-:W-:-:S05]  /*a7d90*/  IADD3 R26, P3, PT, R9, R6, RZ ;  /* 0x00000006091a7210 */ /* 0x004fca0007f7e0ff */
[----:B------:R-:W-:-:S05]  /*a7da0*/  IMAD.X R27, R10, 0x1, R7, P3 ;  /* 0x000000010a1b7824 */ /* 0x000fca00018e0607 */
[----:B------:R1:W-:Y:S04]  /*a7db0*/  STL.64 [R1+0xf30], R26 ;  /* 0x000f301a01007387 */ /* 0x0003e80000100a00 */
[----:B-1----:R-:W2:Y:S01]  /*a7dc0*/  LDL.LU.64 R26, [R1+0x5430] ;  /* 0x00543000011a7983 */ /* 0x002ea20000300a00 */
[----:B------:R-:W-:-:S03]  /*a7dd0*/  F2FP.SATFINITE.E4M3.F32.PACK_AB_MERGE_C R10, R19, R23, RZ ;  /* 0x00000017130a723e */ /* 0x000fc600048070ff */
[----:B------:R-:W3:Y:S01]  /*a7de0*/  LDL.LU R23, [R1+0xce0] ;  /* 0x000ce00001177983 */ /* 0x000ee20000300800 */
[----:B0-----:R-:W-:Y:S01]  /*a7df0*/  VIADD R9, R9, UR5 ;  /* 0x0000000509097c36 */ /* 0x001fe20008000000 */
[----:B------:R-:W-:Y:S01]  /*a7e00*/  F2FP.SATFINITE.E4M3.F32.PACK_AB_MERGE_C R16, R16, R15, RZ ;  /* 0x0000000f1010723e */ /* 0x000fe200048070ff */
[----:B------:R-:W0:Y:S01]  /*a7e10*/  LDCU UR5, c[0x0][0x3b8] ;  /* 0x00007700ff0577ac */ /* 0x000e220008000800 */
[----:B------:R-:W3:Y:S04]  /*a7e20*/  LDL.LU R19, [R1+0xce4] ;  /* 0x000ce40001137983 */ /* 0x000ee80000300800 */
[----:B------:R2:W-:Y:S01]  /*a7e30*/  STL [R1+0xd20], R10 ;  /* 0x000d200a01007387 */ /* 0x0005e20000100800 */
[----:B------:R-:W-:Y:S02]  /*a7e40*/  IADD3 R14, P3, PT, R9, R4, RZ ;  /* 0x00000004090e7210 */ /* 0x000fe40007f7e0ff */
[----:B------:R-:W-:-:S02]  /*a7e50*/  F2FP.SATFINITE.E4M3.F32.PACK_AB_MERGE_C R17, R18, R17, RZ ;  /* 0x000000111211723e */ /* 0x000fc400048070ff */
[----:B------:R-:W-:Y:S02]  /*a7e60*/  F2FP.SATFINITE.E4M3.F32.PACK_AB_MERGE_C R11, R12, R11, RZ ;  /* 0x0000000b0c0b723e */ /* 0x000fe400048070ff */
[----:B--2---:R-:W-:Y:S02]  /*a7e70*/  F2FP.SATFINITE.E4M3.F32.PACK_AB_MERGE_C R10, R26, R20, RZ ;  /* 0x000000141a0a723e */ /* 0x004fe400048070ff */
[----:B------:R-:W2:Y:S04]  /*a7e80*/  LDL.LU R20, [R1+0xce8] ;  /* 0x000ce80001147983 */ /* 0x000ea80000300800 */
[----:B------:R-:W2:Y:S04]  /*a7e90*/  LDL.LU R26, [R1+0xcec] ;  /* 0x000cec00011a7983 */ /* 0x000ea80000300800 */
[----:B------:R1:W-:Y:S02]  /*a7ea0*/  STL [R1+0xd24], R10 ;  /* 0x000d240a01007387 */ /* 0x0003e40000100800 */
[----:B-1----:R-:W-:-:S02]  /*a7eb0*/  SHF.R.S32.HI R10, RZ, 0x1f, R9 ;  /* 0x0000001fff0a7819 */ /* 0x002fc40000011409 */
[----:B------:R1:W-:Y:S03]  /*a7ec0*/  STL [R1+0xd10], R16 ;  /* 0x000d101001007387 */ /* 0x0003e60000100800 */
[----:B------:R-:W-:-:S05]  /*a7ed0*/  IMAD.X R15, R10, 0x1, R8, P3 ;  /* 0x000000010a0f7824 */ /* 0x000fca00018e0608 */
[----:B------:R0:W-:Y:S01]  /*a7ee0*/  STL.64 [R1+0xf48], R14 ;  /* 0x000f480e01007387 */ /* 0x0001e20000100a00 */
[----:B-1----:R-:W-:-:S03]  /*a7ef0*/  F2FP.SATFINITE.E4M3.F32.PACK_AB_MERGE_C R16, R22, R21, RZ ;  /* 0x000000151610723e */ /* 0x002fc600048070ff */
[----:B------:R1:W-:Y:S01]  /*a7f00*/  STL [R1+0xd14], R17 ;  /* 0x000d141101007387 */ /* 0x0003e20000100800 */
[----:B0-----:R-:W-:-:S03]  /*a7f10*/  IADD3 R14, P3, PT, R9, R2, RZ ;  /* 0x00000002090e7210 */ /* 0x001fc60007f7e0ff */
[----:B------:R0:W-:Y:S02]  /*a7f20*/  STL [R1+0xd00], R16 ;  /* 0x000d001001007387 */ /* 0x0001e40000100800 */
[----:B------:R-:W-:Y:S02]  /*a7f30*/  IMAD.X R15, R10, 0x1, R5, P3 ;  /* 0x000000010a0f7824 */ /* 0x000fe400018e0605 */
[----:B------:R-:W2:Y:S01]  /*a7f40*/  LDL.LU R21, [R1+0xcd0] ;  /* 0x000cd00001157983 */ /* 0x000ea20000300800 */
[----:B-1----:R-:W-:-:S03]  /*a7f50*/  F2FP.SATFINITE.E4M3.F32.PACK_AB_MERGE_C R17, R25, R24, RZ ;  /* 0x000000181911723e */ /* 0x002fc600048070ff */
[----:B------:R-:W2:Y:S01]  /*a7f60*/  LDL.LU R22, [R1+0xcd4] ;  /* 0x000cd40001167983 */ /* 0x000ea20000300800 */
[----:B0-----:R-:W-:-:S03]  /*a7f70*/  F2FP.SATFINITE.E4M3.F32.PACK_AB_MERGE_C R16, R29, R28, RZ ;  /* 0x0000001c1d10723e */ /* 0x001fc600048070ff */
[----:B------:R0:W-:Y:S04]  /*a7f80*/  STL.64 [R1+0xf28], R14 ;  /* 0x000f280e01007387 */ /* 0x0001e80000100a00 */
[----:B------:R-:W-:Y:S01]  /*a7f90*/  STL [R1+0xd04], R17 ;  /* 0x000d041101007387 */ /* 0x000fe20000100800 */
[----:B0-----:R-:W-:-:S03]  /*a7fa0*/  IADD3 R14, P3, PT, R9, R0, RZ ;  /* 0x00000000090e7210 */ /* 0x001fc60007f7e0ff */
[----:B------:R-:W-:Y:S02]  /*a7fb0*/  STL [R1+0xcf0], R16 ;  /* 0x000cf01001007387 */ /* 0x000fe40000100800 */
[----:B------:R-:W-:Y:S02]  /*a7fc0*/  IMAD.X R15, R10, 0x1, R3, P3 ;  /* 0x000000010a0f7824 */ /* 0x000fe400018e0603 */
[----:B------:R-:W2:Y:S04]  /*a7fd0*/  LDL.LU R28, [R1+0xcd8] ;  /* 0x000cd800011c7983 */ /* 0x000ea80000300800 */
[----:B------:R-:W2:Y:S04]  /*a7fe0*/  LDL.LU R29, [R1+0xcdc] ;  /* 0x000cdc00011d7983 */ /* 0x000ea80000300800 */
[----:B------:R0:W-:Y:S04]  /*a7ff0*/  STL.64 [R1+0xf08], R14 ;  /* 0x000f080e01007387 */ /* 0x0001e80000100a00 */
[----:B------:R1:W-:Y:S04]  /*a8000*/  STL [R1+0xcf4], R11 ;  /* 0x000cf40b01007387 */ /* 0x0003e80000100800 */
[----:B------:R-:W2:Y:S01]  /*a8010*/  LDL.LU R24, [R1+0xcc0] ;  /* 0x000cc00001187983 */ /* 0x000ea20000300800 */
[----:B0-----:R-:W-:-:S03]  /*a8020*/  IADD3 R14, P3, PT, R9, R6, RZ ;  /* 0x00000006090e7210 */ /* 0x001fc60007f7e0ff */
[----:B-1----:R-:W2:Y:S02]  /*a8030*/  LDL.LU R11, [R1+0xcc4] ;  /* 0x000cc400010b7983 */ /* 0x002ea40000300800 */
[----:B------:R-:W-:Y:S02]  /*a8040*/  IMAD.X R15, R10, 0x1, R7, P3 ;  /* 0x000000010a0f7824 */ /* 0x000fe400018e0607 */
[----:B------:R-:W2:Y:S04]  /*a8050*/  LDL.LU R25, [R1+0xcc8] ;  /* 0x000cc80001197983 */ /* 0x000ea80000300800 */
[----:B------:R-:W-:Y:S04]  /*a8060*/  STL.64 [R1+0xf00], R14 ;  /* 0x000f000e01007387 */ /* 0x000fe80000100a00 */
[----:B------:R-:W4:Y:S01]  /*a8070*/  LDL.LU R12, [R1+0xccc] ;  /* 0x000ccc00010c7983 */ /* 0x000f220000300800 */
[----:B---3--:R-:W-:-:S03]  /*a8080*/  F2FP.SATFINITE.E4M3.F32.PACK_AB_MERGE_C R10, R19, R23, RZ ;  /* 0x00000017130a723e */ /* 0x008fc600048070ff */
[----:B----4-:R-:W-:Y:S04]  /*a8090*/  STL.64 [R1+0x5428], R12 ;  /* 0x0054280c01007387 */ /* 0x010fe80000100a00 */
[----:B------:R0:W-:Y:S04]  /*a80a0*/  STL.64 [R1+0x5420], R6 ;  /* 0x0054200601007387 */ /* 0x0001e80000100a00 */
[----:B0-----:R-:W3:Y:S04]  /*a80b0*/  LDL.LU R6, [R1+0xcb0] ;  /* 0x000cb00001067983 */ /* 0x001ee80000300800 */
[----:B------:R-:W3:Y:S04]  /*a80c0*/  LDL.LU R7, [R1+0xcb4] ;  /* 0x000cb40001077983 */ /* 0x000ee80000300800 */
[----:B------:R2:W-:Y:S04]  /*a80d0*/  STL [R1+0xce0], R10 ;  /* 0x000ce00a01007387 */ /* 0x0005e80000100800 */
[----:B------:R-:W4:Y:S04]  /*a80e0*/  LDL.LU R14, [R1+0xcbc] ;  /* 0x000cbc00010e7983 */ /* 0x000f280000300800 */
[----:B------:R-:W3:Y:S01]  /*a80f0*/  LDL.LU R15, [R1+0xca0] ;  /* 0x000ca000010f7983 */ /* 0x000ee20000300800 */
[----:B--2---:R-:W-:Y:S01]  /*a8100*/  F2FP.SATFINITE.E4M3.F32.PACK_AB_MERGE_C R10, R26, R20, RZ ;  /* 0x000000141a0a723e */ /* 0x004fe200048070ff */
[----:B------:R-:W-:Y:S01]  /*a8110*/  VIADD R9, R9, UR5 ;  /* 0x0000000509097c36 */ /* 0x000fe20008000000 */
[----:B------:R-:W-:Y:S01]  /*a8120*/  F2FP.SATFINITE.E4M3.F32.PACK_AB_MERGE_C R17, R22, R21, RZ ;  /* 0x000000151611723e */ /* 0x000fe200048070ff */
[----:B------:R-:W0:Y:S02]  /*a8130*/  LDCU UR5, c[0x0][0x3b8] ;  /* 0x00007700ff0577ac */ /* 0x000e240008000800 */
[----:B------:R1:W-:Y:S01]  /*a8140*/  STL [R1+0xce4], R10 ;  /* 0x000ce40a01007387 */ /* 0x0003e20000100800 */
[----:B------:R-:W-:-:S02]  /*a8150*/  IADD3 R12, P3, PT, R9, R4, RZ ;  /* 0x00000004090c7210 */ /* 0x000fc40007f7e0ff */
[----:B-1----:R-:W-:-:S05]  /*a8160*/  SHF.R.S32.HI R10, RZ, 0x1f, R9 ;  /* 0x0000001fff0a7819 */ /* 0x002fca0000011409 */
[----:B------:R-:W-:Y:S01]  /*a8170*/  IMAD.X R13, R10, 0x1, R8, P3 ;  /* 0x000000010a0d7824 */ /* 0x000fe200018e0608 */
[----:B---3--:R1:W-:Y:S04]  /*a8180*/  STL [R1+0x541c], R15 ;  /* 0x00541c0f01007387 */ /* 0x0083e80000100800 */
[----:B-1----:R-:W4:Y:S04]  /*a8190*/  LDL.LU R15, [R1+0xcb8] ;  /* 0x000cb800010f7983 */ /* 0x002f280000300800 */
[----:B------:R-:W2:Y:S04]  /*a81a0*/  LDL.LU R16, [R1+0xca4] ;  /* 0x000ca40001107983 */ /* 0x000ea80000300800 */
[----:B------:R-:W3:Y:S04]  /*a81b0*/  LDL.LU R23, [R1+0xca8] ;  /* 0x000ca80001177983 */ /* 0x000ee80000300800 */
[----:B------:R-:W3:Y:S04]  /*a81c0*/  LDL.LU R19, [R1+0xcac] ;  /* 0x000cac0001137983 */ /* 0x000ee80000300800 */
[----:B------:R-:W2:Y:S04]  /*a81d0*/  LDL.LU R20, [R1+0xc90] ;  /* 0x000c900001147983 */ /* 0x000ea80000300800 */
[----:B------:R-:W2:Y:S04]  /*a81e0*/  LDL.LU R26, [R1+0xc94] ;  /* 0x000c9400011a7983 */ /* 0x000ea80000300800 */
[----:B------:R1:W-:Y:S04]  /*a81f0*/  STL [R1+0xcd4], R17 ;  /* 0x000cd41101007387 */ /* 0x0003e80000100800 */
[----:B-1----:R-:W2:Y:S04]  /*a8200*/  LDL.LU R17, [R1+0xc98] ;  /* 0x000c980001117983 */ /* 0x002ea80000300800 */
[----:B------:R-:W2:Y:S04]  /*a8210*/  LDL.LU R18, [R1+0xc9c] ;  /* 0x000c9c0001127983 */ /* 0x000ea80000300800 */
[----:B------:R-:W2:Y:S04]  /*a8220*/  LDL.LU R21, [R1+0x4c0] ;  /* 0x0004c00001157983 */ /* 0x000ea80000300800 */
[----:B------:R1:W-:Y:S04]  /*a8230*/  STL.64 [R1+0xf10], R12 ;  /* 0x000f100c01007387 */ /* 0x0003e80000100a00 */
[----:B------:R-:W2:Y:S01]  /*a8240*/  LDL.LU R22, [R1+0x4c4] ;  /* 0x0004c40001167983 */ /* 0x000ea20000300800 */
[----:B-1----:R-:W-:-:S03]  /*a8250*/  F2FP.SATFINITE.E4M3.F32.PACK_AB_MERGE_C R12, R29, R28, RZ ;  /* 0x0000001c1d0c723e */ /* 0x002fc600048070ff */
[----:B------:R-:W2:Y:S04]  /*a8260*/  LDL.LU R28, [R1+0x4c8] ;  /* 0x0004c800011c7983 */ /* 0x000ea80000300800 */
[----:B------:R-:W2:Y:S04]  /*a8270*/  LDL.LU R29, [R1+0x4cc] ;  /* 0x0004cc00011d7983 */ /* 0x000ea80000300800 */
[----:B------:R1:W-:Y:S02]  /*a8280*/  STL [R1+0xcd0], R12 ;  /* 0x000cd00c01007387 */ /* 0x0003e40000100800 */
[----:B-1----:R-:W-:-:S02]  /*a8290*/  F2FP.SATFINITE.E4M3.F32.PACK_AB_MERGE_C R12, R11, R24, RZ ;  /* 0x000000180b0c723e */ /* 0x002fc400048070ff */
[----:B------:R-:W2:Y:S04]  /*a82a0*/  LDL.LU R24, [R1+0xc80] ;  /* 0x000c800001187983 */ /* 0x000ea80000300800 */
[----:B------:R-:W2:Y:S04]  /*a82b0*/  LDL.LU R11, [R1+0xc84] ;  /* 0x000c8400010b7983 */ /* 0x000ea80000300800 */
[----:B------:R1:W-:Y:S02]  /*a82c0*/  STL [R1+0xcc0], R12 ;  /* 0x000cc00c01007387 */ /* 0x0003e40000100800 */
[----:B-1----:R-:W-:-:S05]  /*a82d0*/  IADD3 R12, P3, PT, R9, R2, RZ ;  /* 0x00000002090c7210 */ /* 0x002fca0007f7e0ff */
[----:B------:R-:W-:-:S05]  /*a82e0*/  IMAD.X R13, R10, 0x1, R5, P3 ;  /* 0x000000010a0d7824 */ /* 0x000fca00018e0605 */
[----:B------:R1:W-:Y:S04]  /*a82f0*/  STL.64 [R1+0xef8], R12 ;  /* 0x000ef80c01007387 */ /* 0x0003e80000100a00 */
[----:B-1----:R-:W2:Y:S01]  /*a8300*/  LDL.LU.64 R12, [R1+0x5428] ;  /* 0x00542800010c7983 */ /* 0x002ea20000300a00 */
[----:B------:R-:W-:Y:S02]  /*a8310*/  F2FP.SATFINITE.E4M3.F32.PACK_AB_MERGE_C R7, R7, R6, RZ ;  /* 0x000000060707723e */ /* 0x000fe400048070ff */
[----:B------:R-:W-:Y:S02]  /*a8320*/  IADD3 R6, P3, PT, R9, R0, RZ ;  /* 0x0000000009067210 */ /* 0x000fe40007f7e0ff */
[----:B--2---:R-:W-:Y:S02]  /*a8330*/  F2FP.SATFINITE.E4M3.F32.PACK_AB_MERGE_C R12, R12, R25, RZ ;  /* 0x000000190c0c723e */ /* 0x004fe400048070ff */
[----:B------:R-:W2:Y:S04]  /*a8340*/  LDL.LU R25, [R1+0xc88] ;  /* 0x000c880001197983 */ /* 0x000ea80000300800 */
[----:B------:R1:W-:Y:S04]  /*a8350*/  STL [R1+0xcc4], R12 ;  /* 0x000cc40c01007387 */ /* 0x0003e80000100800 */
[----:B-1----:R-:W2:Y:S04]  /*a8360*/  LDL.LU R12, [R1+0xc8c] ;  /* 0x000c8c00010c7983 */ /* 0x002ea80000300800 */
[----:B------:R1:W-:Y:S02]  /*a8370*/  STL [R1+0xcb0], R7 ;  /* 0x000cb00701007387 */ /* 0x0003e40000100800 */
[----:B-1----:R-:W-:-:S05]  /*a8380*/  IMAD.X R7, R10, 0x1, R3, P3 ;  /* 0x000000010a077824 */ /* 0x002fca00018e0603 */
[----:B------:R1:W-:Y:S04]  /*a8390*/  STL.64 [R1+0xed0], R6 ;  /* 0x000ed00601007387 */ /* 0x0003e80000100a00 */
[----:B-1----:R-:W2:Y:S01]  /*a83a0*/  LDL.LU.64 R6, [R1+0x5420] ;  /* 0x0054200001067983 */ /* 0x002ea20000300a00 */
[----:B----4-:R-:W-:-:S05]  /*a83b0*/  F2FP.SATFINITE.E4M3.F32.PACK_AB_MERGE_C R15, R14, R15, RZ ;  /* 0x0000000f0e0f723e */ /* 0x010fca00048070ff */
[----:B------:R1:W-:Y:S01]  /*a83c0*/  STL [R1+0xcb4], R15 ;  /* 0x000cb40f01007387 */ /* 0x0003e20000100800 */
[----:B--2---:R-:W-:-:S05]  /*a83d0*/  IADD3 R14, P3, PT, R9, R6, RZ ;  /* 0x00000006090e7210 */ /* 0x004fca0007f7e0ff */
[----:B-1----:R-:W-:-:S05]  /*a83e0*/  IMAD.X R15, R10, 0x1, R7, P3 ;  /* 0x000000010a0f7824 */ /* 0x002fca00018e0607 */
[----:B------:R1:W-:Y:S04]  /*a83f0*/  STL.64 [R1+0xec0], R14 ;  /* 0x000ec00e01007387 */ /* 0x0003e80000100a00 */
[----:B-1----:R-:W2:Y:S01]  /*a8400*/  LDL.LU R15, [R1+0x541c] ;  /* 0x00541c00010f7983 */ /* 0x002ea20000300800 */
[----:B---3--:R-:W-:Y:S01]  /*a8410*/  F2FP.SATFINITE.E4M3.F32.PACK_AB_MERGE_C R14, R19, R23, RZ ;  /* 0x00000017130e723e */ /* 0x008fe200048070ff */
[----:B0-----:R-:W-:Y:S01]  /*a8420*/  VIADD R9, R9, UR5 ;  /* 0x0000000509097c36 */ /* 0x001fe20008000000 */
[----:B------:R-:W-:Y:S01]  /*a8430*/  F2FP.SATFINITE.E4M3.F32.PACK_AB_MERGE_C R17, R18, R17, RZ ;  /* 0x000000111211723e */ /* 0x000fe200048070ff */
[----:B------:R-:W0:Y:S01]  /*a8440*/  LDCU UR5, c[0x0][0x3b8] ;  /* 0x00007700ff0577ac */ /* 0x000e220008000800 */
[----:B------:R-:W-:Y:S02]  /*a8450*/  F2FP.SATFINITE.E4M3.F32.PACK_AB_MERGE_C R11, R11, R24, RZ ;  /* 0x000000180b0b723e */ /* 0x000fe400048070ff */
[----:B--2---:R-:W-:-:S05]  /*a8460*/  F2FP.SATFINITE.E4M3.F32.PACK_AB_MERGE_C R10, R16, R15, RZ ;  /* 0x0000000f100a723e */ /* 0x004fca00048070ff */
[----:B------:R1:W-:Y:S04]  /*a8470*/  STL [R1+0xca4], R10 ;  /* 0x000ca40a01007387 */ /* 0x0003e80000100800 */
[----:B------:R2:W-:Y:S04]  /*a8480*/  STL [R1+0xca8], R14 ;  /* 0x000ca80e01007387 */ /* 0x0005e80000100800 */
[----:B------:R-:W3:Y:S01]  /*a8490*/  LDL.LU R23, [R1+0xc70] ;  /* 0x000c700001177983 */ /* 0x000ee20000300800 */
[----:B-1----:R-:W-:-:S03]  /*a84a0*/  F2FP.SATFINITE.E4M3.F32.PACK_AB_MERGE_C R10, R26, R20, RZ ;  /* 0x000000141a0a723e */ /* 0x002fc600048070ff */
[----:B------:R-:W3:Y:S01]  /*a84b0*/  LDL.LU R26, [R1+0xc74] ;  /* 0x000c7400011a7983 */ /* 0x000ee20000300800 */
[----:B--2---:R-:W-:-:S03]  /*a84c0*/  IADD3 R14, P3, PT, R9, R4, RZ ;  /* 0x00000004090e7210 */ /* 0x004fc60007f7e0ff */
[----:B------:R1:W-:Y:S04]  /*a84d0*/  STL [R1+0xca0], R10 ;  /* 0x000ca00a01007387 */ /* 0x0003e80000100800 */
[----:B------:R-:W2:Y:S04]  /*a84e0*/  LDL.LU R19, [R1+0xc78] ;  /* 0x000c780001137983 */ /* 0x000ea80000300800 */
[----:B------:R-:W2:Y:S01]  /*a84f0*/  LDL.LU R20, [R1+0xc7c] ;  /* 0x000c7c0001147983 */ /* 0x000ea20000300800 */
[----:B-1----:R-:W-:-:S05]  /*a8500*/  SHF.R.S32.HI R10, RZ, 0x1f, R9 ;  /* 0x0000001fff0a7819 */ /* 0x002fca0000011409 */
[----:B------:R-:W-:-:S05]  /*a8510*/  IMAD.X R15, R10, 0x1, R8, P3 ;  /* 0x000000010a0f7824 */ /* 0x000fca00018e0608 */
[----:B------:R1:W-:Y:S01]  /*a8520*/  STL.64 [R1+0xec8], R14 ;  /* 0x000ec80e01007387 */ /* 0x0003e20000100a00 */
[----:B------:R-:W-:-:S03]  /*a8530*/  F2FP.SATFINITE.E4M3.F32.PACK_AB_MERGE_C R16, R22, R21, RZ ;  /* 0x000000151610723e */ /* 0x000fc600048070ff */
[----:B------:R-:W-:Y:S01]  /*a8540*/  STL [R1+0xc98], R17 ;  /* 0x000c981101007387 */ /* 0x000fe20000100800 */
[----:B-1----:R-:W-:-:S03]  /*a8550*/  IADD3 R14, P3, PT, R9, R2, RZ ;  /* 0x00000002090e7210 */ /* 0x002fc60007f7e0ff */
[----:B------:R-:W-:Y:S02]  /*a8560*/  STL [R1+0xc94], R16 ;  /* 0x000c941001007387 */ /* 0x000fe40000100800 */
[----:B------:R-:W-:-:S05]  /*a8570*/  IMAD.X R15, R10, 0x1, R5, P3 ;  /* 0x000000010a0f7824 */ /* 0x000fca00018e0605 */
[----:B------:R1:W-:Y:S02]  /*a8580*/  STL.64 [R1+0xeb8], R14 ;  /* 0x000eb80e01007387 */ /* 0x0003e40000100a00 */
[----:B-1----:R-:W-:Y:S02]  /*a8590*/  F2FP.SATFINITE.E4M3.F32.PACK_AB_MERGE_C R14, R29, R28, RZ ;  /* 0x0000001c1d0e723e */ /* 0x002fe400048070ff */
[----:B------:R-:W4:Y:S04]  /*a85a0*/  LDL.LU R28, [R1+0xc60] ;  /* 0x000c6000011c7983 */ /* 0x000f280000300800 */
[----:B------:R-:W4:Y:S04]  /*a85b0*/  LDL.LU R29, [R1+0xc64] ;  /* 0x000c6400011d7983 */ /* 0x000f280000300800 */
[----:B------:R1:W-:Y:S04]  /*a85c0*/  STL [R1+0xc90], R14 ;  /* 0x000c900e01007387 */ /* 0x0003e80000100800 */
[----:B------:R-:W-:Y:S01]  /*a85d0*/  STL [R1+0x53d4], R11 ;  /* 0x0053d40b01007387 */ /* 0x000fe20000100800 */
[----:B-1----:R-:W-:-:S03]  /*a85e0*/  IADD3 R14, P3, PT, R9, R0, RZ ;  /* 0x00000000090e7210 */ /* 0x002fc60007f7e0ff */
[----:B------:R-:W-:Y:S02]  /*a85f0*/  STL [R1+0x5418], R0 ;  /* 0x0054180001007387 */ /* 0x000fe40000100800 */
[----:B------:R-:W-:Y:S02]  /*a8600*/  IMAD.X R15, R10, 0x1, R3, P3 ;  /* 0x000000010a0f7824 */ /* 0x000fe400018e0603 */
[----:B------:R-:W4:Y:S01]  /*a8610*/  LDL.LU R21, [R1+0xc68] ;  /* 0x000c680001157983 */ /* 0x000f220000300800 */
[----:B------:R-:W-:-:S03]  /*a8620*/  F2FP.SATFINITE.E4M3.F32.PACK_AB_MERGE_C R12, R12, R25, RZ ;  /* 0x000000190c0c723e */ /* 0x000fc600048070ff */
[----:B------:R-:W4:Y:S04]  /*a8630*/  LDL.LU R22, [R1+0xc6c] ;  /* 0x000c6c0001167983 */ /* 0x000f280000300800 */
[----:B------:R1:W-:Y:S04]  /*a8640*/  STL.64 [R1+0xea8], R14 ;  /* 0x000ea80e01007387 */ /* 0x0003e80000100a00 */
[----:B------:R-:W4:Y:S04]  /*a8650*/  LDL.LU R24, [R1+0xc50] ;  /* 0x000c500001187983 */ /* 0x000f280000300800 */
[----:B------:R-:W4:Y:S01]  /*a8660*/  LDL.LU R25, [R1+0xc54] ;  /* 0x000c540001197983 */ /* 0x000f220000300800 */
[----:B-1----:R-:W-:-:S03]  /*a8670*/  IADD3 R14, P3, PT, R9, R6, RZ ;  /* 0x00000006090e7210 */ /* 0x002fc60007f7e0ff */
[----:B------:R-:W-:Y:S02]  /*a8680*/  STL.64 [R1+0x53c0], R12 ;  /* 0x0053c00c01007387 */ /* 0x000fe40000100a00 */
[----:B------:R-:W-:Y:S02]  /*a8690*/  IMAD.X R15, R10, 0x1, R7, P3 ;  /* 0x000000010a0f7824 */ /* 0x000fe400018e0607 */
[----:B------:R-:W4:Y:S04]  /*a86a0*/  LDL.LU R0, [R1+0xc58] ;  /* 0x000c580001007983 */ /* 0x000f280000300800 */
[----:B------:R1:W-:Y:S04]  /*a86b0*/  STL.64 [R1+0x5410], R6 ;  /* 0x0054100601007387 */ /* 0x0003e80000100a00 */
[----:B-1----:R-:W4:Y:S04]  /*a86c0*/  LDL.LU R6, [R1+0xc40] ;  /* 0x000c400001067983 */ /* 0x002f280000300800 */
[----:B------:R-:W-:Y:S04]  /*a86d0*/  STL.64 [R1+0xe90], R14 ;  /* 0x000e900e01007387 */ /* 0x000fe80000100a00 */
[----:B------:R-:W4:Y:S04]  /*a86e0*/  LDL.LU R7, [R1+0xc44] ;  /* 0x000c440001077983 */ /* 0x000f280000300800 */
[----:B------:R-:W4:Y:S01]  /*a86f0*/  LDL.LU R12, [R1+0xc4c] ;  /* 0x000c4c00010c7983 */ /* 0x000f220000300800 */
[----:B---3--:R-:W-:-:S05]  /*a8700*/  F2FP.SATFINITE.E4M3.F32.PACK_AB_MERGE_C R26, R26, R23, RZ ;  /* 0x000000171a1a723e */ /* 0x008fca00048070ff */
[----:B------:R1:W-:Y:S04]  /*a8710*/  STL.64 [R1+0x53c8], R26 ;  /* 0x0053c81a01007387 */ /* 0x0003e80000100a00 */
[----:B-1----:R-:W3:Y:S01]  /*a8720*/  LDL.LU R26, [R1+0xc5c] ;  /* 0x000c5c00011a7983 */ /* 0x002ee20000300800 */
[----:B--2---:R-:W-:Y:S01]  /*a8730*/  F2FP.SATFINITE.E4M3.F32.PACK_AB_MERGE_C R10, R20, R19, RZ ;  /* 0x00000013140a723e */ /* 0x004fe200048070ff */
[----:B0-----:R-:W-:Y:S01]  /*a8740*/  VIADD R9, R9, UR5 ;  /* 0x0000000509097c36 */ /* 0x001fe20008000000 */
[----:B------:R-:W0:Y:S01]  /*a8750*/  LDCU UR5, c[0x0][0x3b8] ;  /* 0x00007700ff0577ac */ /* 0x000e220008000800 */
[----:B------:R-:W2:Y:S04]  /*a8760*/  LDL.LU R27, [R1+0xc48] ;  /* 0x000c4800011b7983 */ /* 0x000ea80000300800 */
[----:B------:R-:W2:Y:S01]  /*a8770*/  LDL.LU R13, [R1+0xc30] ;  /* 0x000c3000010d7983 */ /* 0x000ea20000300800 */
[----:B------:R-:W-:-:S03]  /*a8780*/  IADD3 R14, P3, PT, R9, R4, RZ ;  /* 0x00000004090e7210 */ /* 0x000fc60007f7e0ff */
[----:B------:R-:W2:Y:S04]  /*a8790*/  LDL.LU R11, [R1+0xc34] ;  /* 0x000c3400010b7983 */ /* 0x000ea80000300800 */
[----:B------:R1:W-:Y:S04]  /*a87a0*/  STL [R1+0x3f8], R10 ;  /* 0x0003f80a01007387 */ /* 0x0003e80000100800 */
[----:B------:R-:W2:Y:S04]  /*a87b0*/  LDL.LU R18, [R1+0xc38] ;  /* 0x000c380001127983 */ /* 0x000ea80000300800 */
[----:B------:R-:W2:Y:S01]  /*a87c0*/  LDL.LU R23, [R1+0xc3c] ;  /* 0x000c3c0001177983 */ /* 0x000ea20000300800 */
[----:B-1----:R-:W-:-:S03]  /*a87d0*/  SHF.R.S32.HI R10, RZ, 0x1f, R9 ;  /* 0x0000001fff0a7819 */ /* 0x002fc60000011409 */
[----:B------:R-:W2:Y:S02]  /*a87e0*/  LDL.LU R19, [R1+0xc20] ;  /* 0x000c200001137983 */ /* 0x000ea40000300800 */
[----:B------:R-:W-:Y:S02]  /*a87f0*/  IMAD.X R15, R10, 0x1, R8, P3 ;  /* 0x000000010a0f7824 */ /* 0x000fe400018e0608 */
[----:B------:R-:W2:Y:S01]  /*a8800*/  LDL.LU R20, [R1+0xc24] ;  /* 0x000c240001147983 */ /* 0x000ea20000300800 */
[----:B----4-:R-:W-:-:S05]  /*a8810*/  F2FP.SATFINITE.E4M3.F32.PACK_AB_MERGE_C R16, R29, R28, RZ ;  /* 0x0000001c1d10723e */ /* 0x010fca00048070ff */
[----:B------:R-:W-:Y:S04]  /*a8820*/  STL [R1+0x410], R16 ;  /* 0x0004101001007387 */ /* 0x000fe80000100800 */
[----:B------:R1:W-:Y:S04]  /*a8830*/  STL.64 [R1+0xea0], R14 ;  /* 0x000ea00e01007387 */ /* 0x0003e80000100a00 */
[----:B-1----:R-:W4:Y:S01]  /*a8840*/  LDL.LU R14, [R1+0xc28] ;  /* 0x000c2800010e7983 */ /* 0x002f220000300800 */
[----:B------:R-:W-:-:S03]  /*a8850*/  F2FP.SATFINITE.E4M3.F32.PACK_AB_MERGE_C R17, R22, R21, RZ ;  /* 0x000000151611723e */ /* 0x000fc600048070ff */
[----:B------:R-:W4:Y:S04]  /*a8860*/  LDL.LU R15, [R1+0xc2c] ;  /* 0x000c2c00010f7983 */ /* 0x000f280000300800 */
[----:B------:R-:W2:Y:S04]  /*a8870*/  LDL.LU R28, [R1+0xc10] ;  /* 0x000c1000011c7983 */ /* 0x000ea80000300800 */
[----:B------:R-:W2:Y:S01]  /*a8880*/  LDL.LU R29, [R1+0xc14] ;  /* 0x000c1400011d7983 */ /* 0x000ea20000300800 */
[----:B------:R-:W-:-:S03]  /*a8890*/  F2FP.SATFINITE.E4M3.F32.PACK_AB_MERGE_C R21, R25, R24, RZ ;  /* 0x000000181915723e */ /* 0x000fc600048070ff */
[----:B------:R-:W2:Y:S01]  /*a88a0*/  LDL.LU R16, [R1+0xc18] ;  /* 0x000c180001107983 */ /* 0x000ea20000300800 */
[----:B------:R-:W-:-:S03]  /*a88b0*/  IADD3 R24, P3, PT, R9, R2, RZ ;  /* 0x0000000209187210 */ /* 0x000fc60007f7e0ff */
[----:B------:R1:W-:Y:S02]  /*a88c0*/  STL [R1+0x3fc], R17 ;  /* 0x0003fc1101007387 */ /* 0x0003e40000100800 */
[----:B------:R-:W-:Y:S02]  /*a88d0*/  IMAD.X R25, R10, 0x1, R5, P3 ;  /* 0x000000010a197824 */ /* 0x000fe400018e0605 */
[----:B-1----:R-:W2:Y:S04]  /*a88e0*/  LDL.LU R17, [R1+0xc1c] ;  /* 0x000c1c0001117983 */ /* 0x002ea80000300800 */
[----:B------:R1:W-:Y:S04]  /*a88f0*/  STL [R1+0x50a0], R21 ;  /* 0x0050a01501007387 */ /* 0x0003e80000100800 */
[----:B-1----:R-:W2:Y:S04]  /*a8900*/  LDL.LU R21, [R1+0xc00] ;  /* 0x000c000001157983 */ /* 0x002ea80000300800 */
[----:B------:R-:W2:Y:S04]  /*a8910*/  LDL.LU R22, [R1+0xc04] ;  /* 0x000c040001167983 */ /* 0x000ea80000300800 */
[----:B------:R1:W-:Y:S04]  /*a8920*/  STL.64 [R1+0xe88], R24 ;  /* 0x000e881801007387 */ /* 0x0003e80000100a00 */
[----:B-1----:R-:W2:Y:S04]  /*a8930*/  LDL.LU R24, [R1+0xc08] ;  /* 0x000c080001187983 */ /* 0x002ea80000300800 */
[----:B------:R-:W2:Y:S01]  /*a8940*/  LDL.LU R25, [R1+0xc0c] ;  /* 0x000c0c0001197983 */ /* 0x000ea20000300800 */
[----:B---3--:R-:W-:-:S03]  /*a8950*/  F2FP.SATFINITE.E4M3.F32.PACK_AB_MERGE_C R26, R26, R0, RZ ;  /* 0x000000001a1a723e */ /* 0x008fc600048070ff */
[----:B------:R-:W3:Y:S04]  /*a8960*/  LDL.LU R0, [R1+0x5418] ;  /* 0x0054180001007983 */ /* 0x000ee80000300800 */
[----:B------:R1:W-:Y:S02]  /*a8970*/  STL [R1+0x5178], R26 ;  /* 0x0051781a01007387 */ /* 0x0003e40000100800 */
[----:B-1----:R-:W-:-:S05]  /*a8980*/  F2FP.SATFINITE.E4M3.F32.PACK_AB_MERGE_C R26, R7, R6, RZ ;  /* 0x00000006071a723e */ /* 0x002fca00048070ff */
[----:B------:R-:W-:Y:S01]  /*a8990*/  STL [R1+0x501c], R26 ;  /* 0x00501c1a01007387 */ /* 0x000fe20000100800 */
[----:B---3--:R-:W-:-:S05]  /*a89a0*/  IADD3 R6, P3, PT, R9, R0, RZ ;  /* 0x0000000009067210 */ /* 0x008fca0007f7e0ff */
[----:B------:R-:W-:-:S05]  /*a89b0*/  IMAD.X R7, R10, 0x1, R3, P3 ;  /* 0x000000010a077824 */ /* 0x000fca00018e0603 */
[----:B------:R1:W-:Y:S04]  /*a89c0*/  STL.64 [R1+0xe70], R6 ;  /* 0x000e700601007387 */ /* 0x0003e80000100a00 */
[----:B-1----:R-:W3:Y:S01]  /*a89d0*/  LDL.LU.64 R6, [R1+0x5410] ;  /* 0x0054100001067983 */ /* 0x002ee20000300a00 */
[----:B--2---:R-:W-:-:S05]  /*a89e0*/  F2FP.SATFINITE.E4M3.F32.PACK_AB_MERGE_C R12, R12, R27, RZ ;  /* 0x0000001b0c0c723e */ /* 0x004fca00048070ff */
[----:B------:R1:W-:Y:S01]  /*a89f0*/  STL [R1+0x503c], R12 ;  /* 0x00503c0c01007387 */ /* 0x0003e20000100800 */
[----:B----4-:R-:W-:Y:S02]  /*a8a00*/  F2FP.SATFINITE.E4M3.F32.PACK_AB_MERGE_C R14, R15, R14, RZ ;  /* 0x0000000e0f0e723e */ /* 0x010fe400048070ff */
[----:B---3--:R-:W-:-:S05]  /*a8a10*/  IADD3 R26, P3, PT, R9, R6, RZ ;  /* 0x00000006091a7210 */ /* 0x008fca0007f7e0ff */
[----:B------:R-:W-:Y:S01]  /*a8a20*/  IMAD.X R27, R10, 0x1, R7, P3 ;  /* 0x000000010a1b7824 */ /* 0x000fe200018e0607 */
[----:B------:R-:W-:Y:S02]  /*a8a30*/  F2FP.SATFINITE.E4M3.F32.PACK_AB_MERGE_C R10, R11, R13, RZ ;  /* 0x0000000d0b0a723e */ /* 0x000fe400048070ff */
[----:B------:R-:W-:Y:S02]  /*a8a40*/  F2FP.SATFINITE.E4M3.F32.PACK_AB_MERGE_C R11, R23, R18, RZ ;  /* 0x00000012170b723e */ /* 0x000fe400048070ff */
[----:B------:R-:W-:Y:S01]  /*a8a50*/  STL.64 [R1+0xe60], R26 ;  /* 0x000e601a01007387 */ /* 0x000fe20000100a00 */
[----:B0-----:R-:W-:Y:S01]  /*a8a60*/  VIADD R9, R9, UR5 ;  /* 0x0000000509097c36 */ /* 0x001fe20008000000 */
[----:B------:R-:W0:Y:S02]  /*a8a70*/  LDCU UR5, c[0x0][0x3b8] ;  /* 0x00007700ff0577ac */ /* 0x000e240008000800 */
[----:B------:R2:W-:Y:S04]  /*a8a80*/  STL [R1+0x4fa4], R10 ;  /* 0x004fa40a01007387 */ /* 0x0005e80000100800 */
[----:B------:R-:W-:Y:S01]  /*a8a90*/  STL [R1+0x4fc0], R11 ;  /* 0x004fc00b01007387 */ /* 0x000fe20000100800 */
[----:B-1----:R-:W-:-:S03]  /*a8aa0*/  IADD3 R12, P3, PT, R9, R4, RZ ;  /* 0x00000004090c7210 */ /* 0x002fc60007f7e0ff */
[----:B------:R-:W3:Y:S01]  /*a8ab0*/  LDL.LU R18, [R1+0xbf0] ;  /* 0x000bf00001127983 */ /* 0x000ee20000300800 */
[----:B--2---:R-:W-:-:S03]  /*a8ac0*/  F2FP.SATFINITE.E4M3.F32.PACK_AB_MERGE_C R10, R20, R19, RZ ;  /* 0x00000013140a723e */ /* 0x004fc600048070ff */
[----:B------:R-:W3:Y:S04]  /*a8ad0*/  LDL.LU R23, [R1+0xbf4] ;  /* 0x000bf40001177983 */ /* 0x000ee80000300800 */
[----:B------:R1:W-:Y:S04]  /*a8ae0*/  STL [R1+0x4f38], R10 ;  /* 0x004f380a01007387 */ /* 0x0003e80000100800 */
[----:B------:R-:W2:Y:S04]  /*a8af0*/  LDL.LU R19, [R1+0xbf8] ;  /* 0x000bf80001137983 */ /* 0x000ea80000300800 */
[----:B------:R-:W2:Y:S01]  /*a8b00*/  LDL.LU R20, [R1+0xbfc] ;  /* 0x000bfc0001147983 */ /* 0x000ea20000300800 */
[----:B-1----:R-:W-:-:S05]  /*a8b10*/  SHF.R.S32.HI R10, RZ, 0x1f, R9 ;  /* 0x0000001fff0a7819 */ /* 0x002fca0000011409 */
[----:B------:R-:W-:Y:S01]  /*a8b20*/  IMAD.X R13, R10, 0x1, R8, P3 ;  /* 0x000000010a0d7824 */ /* 0x000fe200018e0608 */
[----:B------:R-:W-:-:S04]  /*a8b30*/  F2FP.SATFINITE.E4M3.F32.PACK_AB_MERGE_C R11, R29, R28, RZ ;  /* 0x0000001c1d0b723e */ /* 0x000fc800048070ff */
[----:B------:R1:W-:Y:S04]  /*a8b40*/  STL.64 [R1+0xe68], R12 ;  /* 0x000e680c01007387 */ /* 0x0003e80000100a00 */
[----:B------:R4:W-:Y:S01]  /*a8b50*/  STL [R1+0x51ec], R14 ;  /* 0x0051ec0e01007387 */ /* 0x0009e20000100800 */
[----:B-1----:R-:W-:-:S03]  /*a8b60*/  IADD3 R12, P3, PT, R9, R2, RZ ;  /* 0x00000002090c7210 */ /* 0x002fc60007f7e0ff */
[----:B------:R1:W-:Y:S02]  /*a8b70*/  STL [R1+0x4f08], R11 ;  /* 0x004f080b01007387 */ /* 0x0003e40000100800 */
[----:B------:R-:W-:Y:S02]  /*a8b80*/  IMAD.X R13, R10, 0x1, R5, P3 ;  /* 0x000000010a0d7824 */ /* 0x000fe400018e0605 */
[----:B------:R-:W2:Y:S01]  /*a8b90*/  LDL.LU R28, [R1+0xbe0] ;  /* 0x000be000011c7983 */ /* 0x000ea20000300800 */
[----:B----4-:R-:W-:-:S03]  /*a8ba0*/  F2FP.SATFINITE.E4M3.F32.PACK_AB_MERGE_C R14, R17, R16, RZ ;  /* 0x00000010110e723e */ /* 0x010fc600048070ff */
[----:B------:R-:W4:Y:S01]  /*a8bb0*/  LDL.LU R29, [R1+0xbe4] ;  /* 0x000be400011d7983 */ /* 0x000f220000300800 */
[----:B-1----:R-:W-:-:S03]  /*a8bc0*/  F2FP.SATFINITE.E4M3.F32.PACK_AB_MERGE_C R11, R22, R21, RZ ;  /* 0x00000015160b723e */ /* 0x002fc600048070ff */
[----:B------:R1:W-:Y:S04]  /*a8bd0*/  STL.64 [R1+0xe58], R12 ;  /* 0x000e580c01007387 */ /* 0x0003e80000100a00 */
[----:B------:R-:W-:Y:S01]  /*a8be0*/  STL [R1+0x4f1c], R14 ;  /* 0x004f1c0e01007387 */ /* 0x000fe20000100800 */
[----:B-1----:R-:W-:-:S03]  /*a8bf0*/  IADD3 R12, P3, PT, R9, R0, RZ ;  /* 0x00000000090c7210 */ /* 0x002fc60007f7e0ff */
[----:B------:R1:W-:Y:S02]  /*a8c00*/  STL [R1+0x5400], R0 ;  /* 0x0054000001007387 */ /* 0x0003e40000100800 */
[----:B------:R-:W-:Y:S02]  /*a8c10*/  IMAD.X R13, R10, 0x1, R3, P3 ;  /* 0x000000010a0d7824 */ /* 0x000fe400018e0603 */
[----:B------:R-:W-:Y:S04]  /*a8c20*/  STL [R1+0x4eec], R11 ;  /* 0x004eec0b01007387 */ /* 0x000fe80000100800 */
[----:B------:R-:W2:Y:S01]  /*a8c30*/  LDL.LU R21, [R1+0xbe8] ;  /* 0x000be80001157983 */ /* 0x000ea20000300800 */
[----:B-1----:R-:W-:-:S03]  /*a8c40*/  F2FP.SATFINITE.E4M3.F32.PACK_AB_MERGE_C R0, R25, R24, RZ ;  /* 0x000000181900723e */ /* 0x002fc600048070ff */
[----:B------:R-:W2:Y:S04]  /*a8c50*/  LDL.LU R22, [R1+0xbec] ;  /* 0x000bec0001167983 */ /* 0x000ea80000300800 */
[----:B------:R1:W-:Y:S04]  /*a8c60*/  STL.64 [R1+0xe48], R12 ;  /* 0x000e480c01007387 */ /* 0x0003e80000100a00 */
[----:B------:R0:W-:Y:S04]  /*a8c70*/  STL [R1+0x4f00], R0 ;  /* 0x004f000001007387 */ /* 0x0001e80000100800 */
[----:B------:R-:W2:Y:S01]  /*a8c80*/  LDL.LU R24, [R1+0xbd0] ;  /* 0x000bd00001187983 */ /* 0x000ea20000300800 */
[----:B-1----:R-:W-:-:S03]  /*a8c90*/  IADD3 R12, P3, PT, R9, R6, RZ ;  /* 0x00000006090c7210 */ /* 0x002fc60007f7e0ff */
[----:B------:R-:W2:Y:S02]  /*a8ca0*/  LDL.LU R25, [R1+0xbd4] ;  /* 0x000bd40001197983 */ /* 0x000ea40000300800 */
[----:B------:R-:W-:Y:S02]  /*a8cb0*/  IMAD.X R13, R10, 0x1, R7, P3 ;  /* 0x000000010a0d7824 */ /* 0x000fe400018e0607 */
[----:B0-----:R-:W2:Y:S04]  /*a8cc0*/  LDL.LU R0, [R1+0xbd8] ;  /* 0x000bd80001007983 */ /* 0x001ea80000300800 */
[----:B------:R-:W-:Y:S04]  /*a8cd0*/  STL.64 [R1+0xe30], R12 ;  /* 0x000e300c01007387 */ /* 0x000fe80000100a00 */
[----:B------:R-:W2:Y:S04]  /*a8ce0*/  LDL.LU R26, [R1+0xbc4] ;  /* 0x000bc400011a7983 */ /* 0x000ea80000300800 */
[----:B------:R0:W-:Y:S04]  /*a8cf0*/  STL.64 [R1+0x53f8], R6 ;  /* 0x0053f80601007387 */ /* 0x0001e80000100a00 */
[----:B0-----:R-:W2:Y:S04]  /*a8d00*/  LDL.LU R6, [R1+0xbdc] ;  /* 0x000bdc0001067983 */ /* 0x001ea80000300800 */
[----:B------:R-:W2:Y:S01]  /*a8d10*/  LDL.LU R7, [R1+0xbc0] ;  /* 0x000bc00001077983 */ /* 0x000ea20000300800 */
[----:B------:R-:W-:Y:S01]  /*a8d20*/  VIADD R9, R9, UR5 ;  /* 0x0000000509097c36 */ /* 0x000fe20008000000 */
[----:B------:R-:W0:Y:S04]  /*a8d30*/  LDCU UR5, c[0x0][0x3b8] ;  /* 0x00007700ff0577ac */ /* 0x000e280008000800 */
[----:B------:R-:W-:Y:S01]  /*a8d40*/  SHF.R.S32.HI R10, RZ, 0x1f, R9 ;  /* 0x0000001fff0a7819 */ /* 0x000fe20000011409 */
[----:B--2---:R3:W-:Y:S04]  /*a8d50*/  STL.64 [R1+0x5408], R6 ;  /* 0x0054080601007387 */ /* 0x0047e80000100a00 */
[----:B------:R-:W2:Y:S04]  /*a8d60*/  LDL.LU R27, [R1+0xbc8] ;  /* 0x000bc800011b7983 */ /* 0x000ea80000300800 */
[----:B------:R-:W2:Y:S01]  /*a8d70*/  LDL.LU R12, [R1+0xbcc] ;  /* 0x000bcc00010c7983 */ /* 0x000ea20000300800 */
[----:B---3--:R-:W-:-:S05]  /*a8d80*/  F2FP.SATFINITE.E4M3.F32.PACK_AB_MERGE_C R6, R23, R18, RZ ;  /* 0x000000121706723e */ /* 0x008fca00048070ff */
[----:B------:R1:W-:Y:S04]  /*a8d90*/  STL [R1+0x4edc], R6 ;  /* 0x004edc0601007387 */ /* 0x0003e80000100800 */
[----:B------:R-:W3:Y:S04]  /*a8da0*/  LDL.LU R13, [R1+0xbb0] ;  /* 0x000bb000010d7983 */ /* 0x000ee80000300800 */
[----:B------:R-:W3:Y:S01]  /*a8db0*/  LDL.LU R11, [R1+0xbb4] ;  /* 0x000bb400010b7983 */ /* 0x000ee20000300800 */
[----:B-1----:R-:W-:-:S05]  /*a8dc0*/  F2FP.SATFINITE.E4M3.F32.PACK_AB_MERGE_C R6, R20, R19, RZ ;  /* 0x000000131406723e */ /* 0x002fca00048070ff */
[----:B------:R4:W-:Y:S04]  /*a8dd0*/  STL [R1+0x522c], R6 ;  /* 0x00522c0601007387 */ /* 0x0009e80000100800 */
[----:B------:R-:W2:Y:S04]  /*a8de0*/  LDL.LU R14, [R1+0xbb8] ;  /* 0x000bb800010e7983 */ /* 0x000ea80000300800 */
[----:B------:R-:W2:Y:S01]  /*a8df0*/  LDL.LU R15, [R1+0xbbc] ;  /* 0x000bbc00010f7983 */ /* 0x000ea20000300800 */
[----:B----4-:R-:W-:-:S03]  /*a8e00*/  F2FP.SATFINITE.E4M3.F32.PACK_AB_MERGE_C R6, R29, R28, RZ ;  /* 0x0000001c1d06723e */ /* 0x010fc600048070ff */
[----:B------:R-:W4:Y:S04]  /*a8e10*/  LDL.LU R16, [R1+0xba0] ;  /* 0x000ba00001107983 */ /* 0x000f280000300800 */
[----:B------:R-:W4:Y:S04]  /*a8e20*/  LDL.LU R17, [R1+0xba4] ;  /* 0x000ba40001117983 */ /* 0x000f280000300800 */
[----:B------:R-:W2:Y:S04]  /*a8e30*/  LDL.LU R18, [R1+0xba8] ;  /* 0x000ba80001127983 */ /* 0x000ea80000300800 */
[----:B------:R-:W2:Y:S04]  /*a8e40*/  LDL.LU R23, [R1+0xbac] ;  /* 0x000bac0001177983 */ /* 0x000ea80000300800 */
[----:B------:R1:W-:Y:S04]  /*a8e50*/  STL [R1+0xbe0], R6 ;  /* 0x000be00601007387 */ /* 0x0003e80000100800 */
[----:B------:R-:W2:Y:S04]  /*a8e60*/  LDL.LU R28, [R1+0xb90] ;  /* 0x000b9000011c7983 */ /* 0x000ea80000300800 */
[----:B------:R-:W2:Y:S01]  /*a8e70*/  LDL.LU R29, [R1+0xb94] ;  /* 0x000b9400011d7983 */ /* 0x000ea20000300800 */
[----:B-1----:R-:W-:-:S05]  /*a8e80*/  IADD3 R6, P3, PT, R9, R4, RZ ;  /* 0x0000000409067210 */ /* 0x002fca0007f7e0ff */
[----:B------:R-:W-:-:S05]  /*a8e90*/  IMAD.X R7, R10, 0x1, R8, P3 ;  /* 0x000000010a077824 */ /* 0x000fca00018e0608 */
[----:B------:R1:W-:Y:S04]  /*a8ea0*/  STL.64 [R1+0xe40], R6 ;  /* 0x000e400601007387 */ /* 0x0003e80000100a00 */
[----:B------:R-:W2:Y:S04]  /*a8eb0*/  LDL.LU R19, [R1+0xb98] ;  /* 0x000b980001137983 */ /* 0x000ea80000300800 */
[----:B------:R-:W2:Y:S01]  /*a8ec0*/  LDL.LU R20, [R1+0xb9c] ;  /* 0x000b9c0001147983 */ /* 0x000ea20000300800 */
[----:B-1----:R-:W-:-:S05]  /*a8ed0*/  F2FP.SATFINITE.E4M3.F32.PACK_AB_MERGE_C R6, R22, R21, RZ ;  /* 0x000000151606723e */ /* 0x002fca00048070ff */
[----:B------:R1:W-:Y:S04]  /*a8ee0*/  STL [R1+0xbe4], R6 ;  /* 0x000be40601007387 */ /* 0x0003e80000100800 */
[----:B------:R-:W2:Y:S04]  /*a8ef0*/  LDL.LU R21, [R1+0xb80] ;  /* 0x000b800001157983 */ /* 0x000ea80000300800 */
[----:B------:R-:W2:Y:S01]  /*a8f00*/  LDL.LU R22, [R1+0xb84] ;  /* 0x000b840001167983 */ /* 0x000ea20000300800 */
[----:B-1----:R-:W-:-:S03]  /*a8f10*/  F2FP.SATFINITE.E4M3.F32.PACK_AB_MERGE_C R6, R25, R24, RZ ;  /* 0x000000181906723e */ /* 0x002fc600048070ff */
[----:B------:R-:W2:Y:S04]  /*a8f20*/  LDL.LU R24, [R1+0xb88] ;  /* 0x000b880001187983 */ /* 0x000ea80000300800 */
[----:B------:R-:W2:Y:S04]  /*a8f30*/  LDL.LU R25, [R1+0xb8c] ;  /* 0x000b8c0001197983 */ /* 0x000ea80000300800 */
[----:B------:R1:W-:Y:S02]  /*a8f40*/  STL [R1+0xbd4], R6 ;  /* 0x000bd40601007387 */ /* 0x0003e40000100800 */
[----:B-1----:R-:W-:-:S05]  /*a8f50*/  IADD3 R6, P3, PT, R9, R2, RZ ;  /* 0x0000000209067210 */ /* 0x002fca0007f7e0ff */
[----:B------:R-:W-:-:S05]  /*a8f60*/  IMAD.X R7, R10, 0x1, R5, P3 ;  /* 0x000000010a077824 */ /* 0x000fca00018e0605 */
[----:B------:R1:W-:Y:S04]  /*a8f70*/  STL.64 [R1+0xe18], R6 ;  /* 0x000e180601007387 */ /* 0x0003e80000100a00 */
[----:B-1----:R-:W2:Y:S02]  /*a8f80*/  LDL.LU.64 R6, [R1+0x5408] ;  /* 0x0054080001067983 */ /* 0x002ea40000300a00 */
[----:B--2---:R-:W-:Y:S02]  /*a8f90*/  F2FP.SATFINITE.E4M3.F32.PACK_AB_MERGE_C R6, R6, R0, RZ ;  /* 0x000000000606723e */ /* 0x004fe400048070ff */
[----:B------:R-:W2:Y:S04]  /*a8fa0*/  LDL.LU R0, [R1+0x5400] ;  /* 0x0054000001007983 */ /* 0x000ea80000300800 */
[----:B------:R2:W-:Y:S01]  /*a8fb0*/  STL [R1+0xbd0], R6 ;  /* 0x000bd00601007387 */ /* 0x0005e20000100800 */
[----:B------:R-:W-:-:S05]  /*a8fc0*/  F2FP.SATFINITE.E4M3.F32.PACK_AB_MERGE_C R26, R26, R7, RZ ;  /* 0x000000071a1a723e */ /* 0x000fca00048070ff */
[----:B------:R-:W-:Y:S01]  /*a8fd0*/  STL [R1+0xbc0], R26 ;  /* 0x000bc01a01007387 */ /* 0x000fe20000100800 */
[----:B--2---:R-:W-:-:S05]  /*a8fe0*/  IADD3 R6, P3, PT, R9, R0, RZ ;  /* 0x0000000009067210 */ /* 0x004fca0007f7e0ff */
[----:B------:R-:W-:-:S05]  /*a8ff0*/  IMAD.X R7, R10, 0x1, R3, P3 ;  /* 0x000000010a077824 */ /* 0x000fca00018e0603 */
[----:B------:R1:W-:Y:S04]  /*a9000*/  STL.64 [R1+0xe10], R6 ;  /* 0x000e100601007387 */ /* 0x0003e80000100a00 */
[----:B-1----:R-:W2:Y:S01]  /*a9010*/  LDL.LU.64 R6, [R1+0x53f8] ;  /* 0x0053f80001067983 */ /* 0x002ea20000300a00 */
[----:B------:R-:W-:Y:S02]  /*a9020*/  F2FP.SATFINITE.E4M3.F32.PACK_AB_MERGE_C R12, R12, R27, RZ ;  /* 0x0000001b0c0c723e */ /* 0x000fe400048070ff */
[----:B---3--:R-:W-:-:S03]  /*a9030*/  F2FP.SATFINITE.E4M3.F32.PACK_AB_MERGE_C R11, R11, R13, RZ ;  /* 0x0000000d0b0b723e */ /* 0x008fc600048070ff */
[----:B------:R1:W-:Y:S01]  /*a9040*/  STL [R1+0x5234], R12 ;  /* 0x0052340c01007387 */ /* 0x0003e20000100800 */
[C---:B--2---:R-:W-:Y:S01]  /*a9050*/  IADD3 R26, P3, PT, R9.reuse, R6, RZ ;  /* 0x00000006091a7210 */ /* 0x044fe20007f7e0ff */
[----:B0-----:R-:W-:Y:S01]  /*a9060*/  VIADD R9, R9, UR5 ;  /* 0x0000000509097c36 */ /* 0x001fe20008000000 */
[----:B------:R-:W0:Y:S03]  /*a9070*/  LDCU UR5, c[0x0][0x3b8] ;  /* 0x00007700ff0577ac */ /* 0x000e260008000800 */
[----:B------:R-:W-:Y:S01]  /*a9080*/  IMAD.X R27, R10, 0x1, R7, P3 ;  /* 0x000000010a1b7824 */ /* 0x000fe200018e0607 */
[----:B------:R-:W-:-:S04]  /*a9090*/  F2FP.SATFINITE.E4M3.F32.PACK_AB_MERGE_C R10, R15, R14, RZ ;  /* 0x0000000e0f0a723e */ /* 0x000fc800048070ff */
[----:B------:R-:W-:Y:S01]  /*a90a0*/  STL.64 [R1+0xdf8], R26 ;  /* 0x000df81a01007387 */ /* 0x000fe20000100a00 */
[----:B-1----:R-:W-:-:S03]  /*a90b0*/  IADD3 R12, P3, PT, R9, R4, RZ ;  /* 0x00000004090c7210 */ /* 0x002fc60007f7e0ff */
[----:B------:R4:W-:Y:S04]  /*a90c0*/  STL [R1+0xbb0], R11 ;  /* 0x000bb00b01007387 */ /* 0x0009e80000100800 */
[----:B------:R1:W-:Y:S01]  /*a90d0*/  STL [R1+0xbb4], R10 ;  /* 0x000bb40a01007387 */ /* 0x0003e20000100800 */
[----:B----4-:R-:W-:Y:S02]  /*a90e0*/  F2FP.SATFINITE.E4M3.F32.PACK_AB_MERGE_C R11, R17, R16, RZ ;  /* 0x00000010110b723e */ /* 0x010fe400048070ff */
[----:B-1----:R-:W-:-:S03]  /*a90f0*/  SHF.R.S32.HI R10, RZ, 0x1f, R9 ;  /* 0x0000001fff0a7819 */ /* 0x002fc60000011409 */
[----:B------:R1:W-:Y:S02]  /*a9100*/  STL [R1+0xba0], R11 ;  /* 0x000ba00b01007387 */ /* 0x0003e40000100800 */
[----:B------:R-:W-:Y:S02]  /*a9110*/  IMAD.X R13, R10, 0x1, R8, P3 ;  /* 0x000000010a0d7824 */ /* 0x000fe400018e0608 */
[----:B------:R2:W-:Y:S04]  /*a9120*/  STL [R1+0x53f0], R4 ;  /* 0x0053f00401007387 */ /* 0x0005e80000100800 */
[----:B------:R3:W-:Y:S01]  /*a9130*/  STL.64 [R1+0xe08], R12 ;  /* 0x000e080c01007387 */ /* 0x0007e20000100a00 */
[----:B-1----:R-:W-:Y:S02]  /*a9140*/  F2FP.SATFINITE.E4M3.F32.PACK_AB_MERGE_C R11, R23, R18, RZ ;  /* 0x00000012170b723e */ /* 0x002fe400048070ff */
[----:B--2---:R-:W-:-:S03]  /*a9150*/  F2FP.SATFINITE.E4M3.F32.PACK_AB_MERGE_C R4, R29, R28, RZ ;  /* 0x0000001c1d04723e */ /* 0x004fc600048070ff */
[----:B------:R1:W-:Y:S01]  /*a9160*/  STL [R1+0xba4], R11 ;  /* 0x000ba40b01007387 */ /* 0x0003e20000100800 */
[----:B---3--:R-:W-:-:S03]  /*a9170*/  IADD3 R12, P3, PT, R9, R2, RZ ;  /* 0x00000002090c7210 */ /* 0x008fc60007f7e0ff */
[----:B------:R2:W-:Y:S04]  /*a9180*/  STL [R1+0x53e0], R2 ;  /* 0x0053e00201007387 */ /* 0x0005e80000100800 */
[----:B------:R3:W-:Y:S01]  /*a9190*/  STL [R1+0xb90], R4 ;  /* 0x000b900401007387 */ /* 0x0007e20000100800 */
[----:B------:R-:W-:Y:S01]  /*a91a0*/  IMAD.X R13, R10, 0x1, R5, P3 ;  /* 0x000000010a0d7824 */ /* 0x000fe200018e0605 */
[----:B-1----:R-:W-:Y:S02]  /*a91b0*/  F2FP.SATFINITE.E4M3.F32.PACK_AB_MERGE_C R11, R20, R19, RZ ;  /* 0x00000013140b723e */ /* 0x002fe400048070ff */
[----:B------:R-:W4:Y:S01]  /*a91c0*/  LDL.LU R28, [R1+0xb70] ;  /* 0x000b7000011c7983 */ /* 0x000f220000300800 */
[----:B--2---:R-:W-:-:S03]  /*a91d0*/  F2FP.SATFINITE.E4M3.F32.PACK_AB_MERGE_C R2, R22, R21, RZ ;  /* 0x000000151602723e */ /* 0x004fc600048070ff */
[----:B------:R-:W4:Y:S01]  /*a91e0*/  LDL.LU R29, [R1+0xb74] ;  /* 0x000b7400011d7983 */ /* 0x000f220000300800 */
[----:B---3--:R-:W-:-:S03]  /*a91f0*/  IADD3 R4, P3, PT, R9, R0, RZ ;  /* 0x0000000009047210 */ /* 0x008fc60007f7e0ff */
[----:B------:R1:W-:Y:S04]  /*a9200*/  STL [R1+0x53e4], R5 ;  /* 0x0053e40501007387 */ /* 0x0003e80000100800 */
[----:B------:R-:W-:Y:S04]  /*a9210*/  STL.64 [R1+0xdf0], R12 ;  /* 0x000df00c01007387 */ /* 0x000fe80000100a00 */
[----:B------:R-:W-:Y:S01]  /*a9220*/  STL [R1+0x5244], R11 ;  /* 0x0052440b01007387 */ /* 0x000fe20000100800 */
[----:B-1----:R-:W-:-:S03]  /*a9230*/  IMAD.X R5, R10, 0x1, R3, P3 ;  /* 0x000000010a057824 */ /* 0x002fc600018e0603 */
[----:B------:R1:W-:Y:S04]  /*a9240*/  STL [R1+0xb84], R2 ;  /* 0x000b840201007387 */ /* 0x0003e80000100800 */
[----:B------:R2:W-:Y:S01]  /*a9250*/  STL.64 [R1+0xdd0], R4 ;  /* 0x000dd00401007387 */ /* 0x0005e20000100a00 */
[----:B-1----:R-:W-:-:S03]  /*a9260*/  F2FP.SATFINITE.E4M3.F32.PACK_AB_MERGE_C R2, R25, R24, RZ ;  /* 0x000000181902723e */ /* 0x002fc600048070ff */
[----:B--2---:R-:W2:Y:S04]  /*a9270*/  LDL.LU R4, [R1+0xb78] ;  /* 0x000b780001047983 */ /* 0x004ea80000300800 */
[----:B------:R-:W3:Y:S04]  /*a9280*/  LDL.LU R5, [R1+0xb68] ;  /* 0x000b680001057983 */ /* 0x000ee80000300800 */
[----:B------:R1:W-:Y:S04]  /*a9290*/  STL [R1+0xb80], R2 ;  /* 0x000b800201007387 */ /* 0x0003e80000100800 */
[----:B-1----:R-:W2:Y:S04]  /*a92a0*/  LDL.LU R2, [R1+0xb6c] ;  /* 0x000b6c0001027983 */ /* 0x002ea80000300800 */
[----:B--2---:R1:W-:Y:S04]  /*a92b0*/  STL.64 [R1+0x53e8], R2 ;  /* 0x0053e80201007387 */ /* 0x0043e80000100a00 */
[----:B-1----:R-:W2:Y:S04]  /*a92c0*/  LDL.LU R2, [R1+0xb60] ;  /* 0x000b600001027983 */ /* 0x002ea80000300800 */
[----:B------:R-:W2:Y:S04]  /*a92d0*/  LDL.LU R3, [R1+0xb64] ;  /* 0x000b640001037983 */ /* 0x000ea80000300800 */
[----:B------:R-:W2:Y:S04]  /*a92e0*/  LDL.LU R11, [R1+0xb58] ;  /* 0x000b5800010b7983 */ /* 0x000ea80000300800 */
[----:B------:R-:W2:Y:S04]  /*a92f0*/  LDL.LU R14, [R1+0xb5c] ;  /* 0x000b5c00010e7983 */ /* 0x000ea80000300800 */
[----:B------:R-:W2:Y:S04]  /*a9300*/  LDL.LU R26, [R1+0xb40] ;  /* 0x000b4000011a7983 */ /* 0x000ea80000300800 */
[----:B------:R-:W2:Y:S01]  /*a9310*/  LDL.LU R27, [R1+0xb44] ;  /* 0x000b4400011b7983 */ /* 0x000ea20000300800 */
[----:B------:R-:W-:-:S05]  /*a9320*/  IADD3 R16, P3, PT, R9, R6, RZ ;  /* 0x0000000609107210 */ /* 0x000fca0007f7e0ff */
[----:B------:R-:W-:Y:S01]  /*a9330*/  IMAD.X R17, R10, 0x1, R7, P3 ;  /* 0x000000010a117824 */ /* 0x000fe200018e0607 */
[----:B--2---:R1:W-:Y:S04]  /*a9340*/  STL.64 [R1+0x53d8], R26 ;  /* 0x0053d81a01007387 */ /* 0x0043e80000100a00 */
[----:B-1----:R-:W2:Y:S04]  /*a9350*/  LDL.LU R26, [R1+0xb50] ;  /* 0x000b5000011a7983 */ /* 0x002ea80000300800 */
[----:B------:R-:W2:Y:S04]  /*a9360*/  LDL.LU R27, [R1+0xb54] ;  /* 0x000b5400011b7983 */ /* 0x000ea80000300800 */
[----:B------:R-:W2:Y:S04]  /*a9370*/  LDL.LU R12, [R1+0xb48] ;  /* 0x000b4800010c7983 */ /* 0x000ea80000300800 */
[----:B------:R-:W2:Y:S04]  /*a9380*/  LDL.LU R13, [R1+0xb4c] ;  /* 0x000b4c00010d7983 */ /* 0x000ea80000300800 */
[----:B------:R-:W2:Y:S01]  /*a9390*/  LDL.LU R10, [R1+0xb7c] ;  /* 0x000b7c00010a7983 */ /* 0x000ea20000300800 */
[----:B----4-:R-:W-:-:S03]  /*a93a0*/  F2FP.SATFINITE.E4M3.F32.PACK_AB_MERGE_C R21, R29, R28, RZ ;  /* 0x0000001c1d15723e */ /* 0x010fc600048070ff */
[----:B------:R-:W4:Y:S04]  /*a93b0*/  LDL.LU R15, [R1+0xb30] ;  /* 0x000b3000010f7983 */ /* 0x000f280000300800 */
[----:B------:R-:W4:Y:S04]  /*a93c0*/  LDL.LU R18, [R1+0xb34] ;  /* 0x000b340001127983 */ /* 0x000f280000300800 */
[----:B------:R1:W-:Y:S04]  /*a93d0*/  STL.64 [R1+0xdc0], R16 ;  /* 0x000dc01001007387 */ /* 0x0003e80000100a00 */
[----:B------:R-:W3:Y:S04]  /*a93e0*/  LDL.LU R23, [R1+0xb38] ;  /* 0x000b380001177983 */ /* 0x000ee80000300800 */
[----:B-1----:R-:W3:Y:S04]  /*a93f0*/  LDL.LU R16, [R1+0xb20] ;  /* 0x000b200001107983 */ /* 0x002ee80000300800 */
[----:B------:R-:W3:Y:S04]  /*a9400*/  LDL.LU R17, [R1+0xb24] ;  /* 0x000b240001117983 */ /* 0x000ee80000300800 */
[----:B------:R-:W3:Y:S04]  /*a9410*/  LDL.LU R19, [R1+0xb28] ;  /* 0x000b280001137983 */ /* 0x000ee80000300800 */
[----:B------:R-:W3:Y:S04]  /*a9420*/  LDL.LU R20, [R1+0xb2c] ;  /* 0x000b2c0001147983 */ /* 0x000ee80000300800 */
[----:B------:R1:W-:Y:S04]  /*a9430*/  STL [R1+0xb74], R21 ;  /* 0x000b741501007387 */ /* 0x0003e80000100800 */
[----:B------:R-:W3:Y:S04]  /*a9440*/  LDL.LU R28, [R1+0xb10] ;  /* 0x000b1000011c7983 */ /* 0x000ee80000300800 */
[----:B------:R-:W3:Y:S04]  /*a9450*/  LDL.LU R29, [R1+0xb14] ;  /* 0x000b1400011d7983 */ /* 0x000ee80000300800 */
[----:B-1----:R-:W3:Y:S04]  /*a9460*/  LDL.LU R21, [R1+0xb18] ;  /* 0x000b180001157983 */ /* 0x002ee80000300800 */
[----:B------:R-:W3:Y:S04]  /*a9470*/  LDL.LU R22, [R1+0xb1c] ;  /* 0x000b1c0001167983 */ /* 0x000ee80000300800 */
[----:B------:R-:W3:Y:S04]  /*a9480*/  LDL.LU R24, [R1+0xb00] ;  /* 0x000b000001187983 */ /* 0x000ee80000300800 */
[----:B------:R-:W3:Y:S01]  /*a9490*/  LDL.LU R25, [R1+0xb04] ;  /* 0x000b040001197983 */ /* 0x000ee20000300800 */
[----:B--2---:R-:W-:-:S03]  /*a94a0*/  F2FP.SATFINITE.E4M3.F32.PACK_AB_MERGE_C R10, R10, R4, RZ ;  /* 0x000000040a0a723e */ /* 0x004fc600048070ff */
[----:B------:R-:W2:Y:S01]  /*a94b0*/  LDL.LU R4, [R1+0x53f0] ;  /* 0x0053f00001047983 */ /* 0x000ea20000300800 */
[----:B0-----:R-:W-:Y:S01]  /*a94c0*/  VIADD R9, R9, UR5 ;  /* 0x0000000509097c36 */ /* 0x001fe20008000000 */
[----:B------:R-:W-:Y:S01]  /*a94d0*/  F2FP.SATFINITE.E4M3.F32.PACK_AB_MERGE_C R3, R3, R2, RZ ;  /* 0x000000020303723e */ /* 0x000fe200048070ff */
[----:B------:R-:W0:Y:S01]  /*a94e0*/  LDCU UR5, c[0x0][0x3b8] ;  /* 0x00007700ff0577ac */ /* 0x000e220008000800 */
[----:B------:R1:W-:Y:S04]  /*a94f0*/  STL [R1+0xb70], R10 ;  /* 0x000b700a01007387 */ /* 0x0003e80000100800 */
[----:B------:R0:W-:Y:S01]  /*a9500*/  STL [R1+0xb60], R3 ;  /* 0x000b600301007387 */ /* 0x0001e20000100800 */
[----:B-1----:R-:W-:Y:S02]  /*a9510*/  SHF.R.S32.HI R10, RZ, 0x1f, R9 ;  /* 0x0000001fff0a7819 */ /* 0x002fe40000011409 */
[----:B--2---:R-:W-:-:S05]  /*a9520*/  IADD3 R2, P3, PT, R9, R4, RZ ;  /* 0x0000000409027210 */ /* 0x004fca0007f7e0ff */
[----:B0-----:R-:W-:-:S05]  /*a9530*/  IMAD.X R3, R10, 0x1, R8, P3 ;  /* 0x000000010a037824 */ /* 0x001fca00018e0608 */
[----:B------:R0:W-:Y:S04]  /*a9540*/  STL.64 [R1+0xdc8], R2 ;  /* 0x000dc80201007387 */ /* 0x0001e80000100a00 */
[----:B0-----:R-:W3:Y:S02]  /*a9550*/  LDL.LU.64 R2, [R1+0x53e8] ;  /* 0x0053e80001027983 */ /* 0x001ee40000300a00 */
[----:B---3--:R-:W-:Y:S02]  /*a9560*/  F2FP.SATFINITE.E4M3.F32.PACK_AB_MERGE_C R2, R2, R5, RZ ;  /* 0x000000050202723e */ /* 0x008fe400048070ff */
[----:B------:R-:W2:Y:S04]  /*a9570*/  LDL.LU R5, [R1+0x53e4] ;  /* 0x0053e40001057983 */ /* 0x000ea80000300800 */
[----:B------:R0:W-:Y:S04]  /*a9580*/  STL [R1+0x524c], R2 ;  /* 0x00524c0201007387 */ /* 0x0001e80000100800 */
[----:B0-----:R-:W3:Y:S01]  /*a9590*/  LDL.LU R2, [R1+0x53e0] ;  /* 0x0053e00001027983 */ /* 0x001ee20000300800 */
[----:B------:R-:W-:-:S05]  /*a95a0*/  F2FP.SATFINITE.E4M3.F32.PACK_AB_MERGE_C R27, R27, R26, RZ ;  /* 0x0000001a1b1b723e */ /* 0x000fca00048070ff */
[----:B------:R2:W-:Y:S01]  /*a95b0*/  STL [R1+0xb50], R27 ;  /* 0x000b501b01007387 */ /* 0x0005e20000100800 */
[----:B---3--:R-:W-:-:S05]  /*a95c0*/  IADD3 R26, P3, PT, R9, R2, RZ ;  /* 0x00000002091a7210 */ /* 0x008fca0007f7e0ff */
[----:B--2---:R-:W-:-:S05]  /*a95d0*/  IMAD.X R27, R10, 0x1, R5, P3 ;  /* 0x000000010a1b7824 */ /* 0x004fca00018e0605 */
[----:B------:R0:W-:Y:S04]  /*a95e0*/  STL.64 [R1+0xdb8], R26 ;  /* 0x000db81a01007387 */ /* 0x0001e80000100a00 */
[----:B0-----:R-:W2:Y:S01]  /*a95f0*/  LDL.LU.64 R26, [R1+0x53d8] ;  /* 0x0053d800011a7983 */ /* 0x001ea20000300a00 */
[----:B------:R-:W-:-:S03]  /*a9600*/  F2FP.SATFINITE.E4M3.F32.PACK_AB_MERGE_C R14, R14, R11, RZ ;  /* 0x0000000b0e0e723e */ /* 0x000fc600048070ff */
[----:B------:R-:W3:Y:S04]  /*a9610*/  LDL.LU R11, [R1+0x53d4] ;  /* 0x0053d400010b7983 */ /* 0x000ee80000300800 */
[----:B------:R0:W-:Y:S01]  /*a9620*/  STL [R1+0xb54], R14 ;  /* 0x000b540e01007387 */ /* 0x0001e20000100800 */
[----:B------:R-:W-:-:S03]  /*a9630*/  F2FP.SATFINITE.E4M3.F32.PACK_AB_MERGE_C R13, R13, R12, RZ ;  /* 0x0000000c0d0d723e */ /* 0x000fc600048070ff */
[----:B0-----:R-:W3:Y:S01]  /*a9640*/  LDL.LU R14, [R1+0x53d0] ;  /* 0x0053d000010e7983 */ /* 0x001ee20000300800 */
[----:B--2---:R-:W-:Y:S02]  /*a9650*/  F2FP.SATFINITE.E4M3.F32.PACK_AB_MERGE_C R27, R27, R26, RZ ;  /* 0x0000001a1b1b723e */ /* 0x004fe400048070ff */
[----:B------:R-:W-:-:S03]  /*a9660*/  IADD3 R26, P3, PT, R9, R0, RZ ;  /* 0x00000000091a7210 */ /* 0x000fc60007f7e0ff */
[----:B------:R0:W-:Y:S02]  /*a9670*/  STL [R1+0xb40], R27 ;  /* 0x000b401b01007387 */ /* 0x0001e40000100800 */
[----:B0-----:R-:W-:Y:S01]  /*a9680*/  IMAD.X R27, R10, 0x1, R3, P3 ;  /* 0x000000010a1b7824 */ /* 0x001fe200018e0603 */
[----:B------:R-:W-:-:S04]  /*a9690*/  IADD3 R12, P3, PT, R9, R6, RZ ;  /* 0x00000006090c7210 */ /* 0x000fc80007f7e0ff */
[----:B------:R0:W-:Y:S04]  /*a96a0*/  STL.64 [R1+0xda0], R26 ;  /* 0x000da01a01007387 */ /* 0x0001e80000100a00 */
[----:B0-----:R-:W2:Y:S04]  /*a96b0*/  LDL.LU.64 R26, [R1+0x53c8] ;  /* 0x0053c800011a7983 */ /* 0x001ea80000300a00 */
[----:B------:R0:W-:Y:S02]  /*a96c0*/  STL [R1+0xb44], R13 ;  /* 0x000b440d01007387 */ /* 0x0001e40000100800 */
[----:B0-----:R-:W-:-:S05]  /*a96d0*/  IMAD.X R13, R10, 0x1, R7, P3 ;  /* 0x000000010a0d7824 */ /* 0x001fca00018e0607 */
[----:B------:R0:W-:Y:S04]  /*a96e0*/  STL.64 [R1+0xd90], R12 ;  /* 0x000d900c01007387 */ /* 0x0001e80000100a00 */
[----:B0-----:R-:W2:Y:S04]  /*a96f0*/  LDL.LU.64 R12, [R1+0x53c0] ;  /* 0x0053c000010c7983 */ /* 0x001ea80000300a00 */
[----:B------:R-:W2:Y:S01]  /*a9700*/  LDL.LU R10, [R1+0xb3c] ;  /* 0x000b3c00010a7983 */ /* 0x000ea20000300800 */
[----:B----4-:R-:W-:Y:S01]  /*a9710*/  F2FP.SATFINITE.E4M3.F32.PACK_AB_MERGE_C R18, R18, R15, RZ ;  /* 0x0000000f1212723e */ /* 0x010fe200048070ff */
[----:B------:R-:W-:Y:S01]  /*a9720*/  VIADD R9, R9, UR5 ;  /* 0x0000000509097c36 */ /* 0x000fe20008000000 */
[----:B------:R-:W-:Y:S01]  /*a9730*/  F2FP.SATFINITE.E4M3.F32.PACK_AB_MERGE_C R17, R17, R16, RZ ;  /* 0x000000101111723e */ /* 0x000fe200048070ff */
[----:B------:R-:W4:Y:S01]  /*a9740*/  LDL.LU R15, [R1+0x53b8] ;  /* 0x0053b800010f7983 */ /* 0x000f220000300800 */
[----:B------:R-:W-:Y:S01]  /*a9750*/  F2FP.SATFINITE.E4M3.F32.PACK_AB_MERGE_C R20, R20, R19, RZ ;  /* 0x000000131414723e */ /* 0x000fe200048070ff */
[----:B------:R-:W0:Y:S02]  /*a9760*/  LDCU UR5, c[0x0][0x398] ;  /* 0x00007300ff0577ac */ /* 0x000e240008000800 */
[----:B------:R1:W-:Y:S01]  /*a9770*/  STL [R1+0xb30], R18 ;  /* 0x000b301201007387 */ /* 0x0003e20000100800 */
[----:B------:R-:W-:-:S03]  /*a9780*/  IADD3 R16, P3, PT, R9, R4, RZ ;  /* 0x0000000409107210 */ /* 0x000fc60007f7e0ff */
[----:B-1----:R-:W3:Y:S01]  /*a9790*/  LDL.LU R18, [R1+0x53b4] ;  /* 0x0053b40001127983 */ /* 0x002ee20000300800 */
[----:B------:R-:W-:Y:S02]  /*a97a0*/  F2FP.SATFINITE.E4M3.F32.PACK_AB_MERGE_C R19, R29, R28, RZ ;  /* 0x0000001c1d13723e */ /* 0x000fe400048070ff */
[----:B------:R-:W-:Y:S02]  /*a97b0*/  F2FP.SATFINITE.E4M3.F32.PACK_AB_MERGE_C R22, R22, R21, RZ ;  /* 0x000000151616723e */ /* 0x000fe400048070ff */
[----:B--2---:R-:W-:Y:S02]  /*a97c0*/  F2FP.SATFINITE.E4M3.F32.PACK_AB_MERGE_C R10, R10, R23, RZ ;  /* 0x000000170a0a723e */ /* 0x004fe400048070ff */
[----:B------:R-:W2:Y:S04]  /*a97d0*/  LDL.LU R23, [R1+0x53b0] ;  /* 0x0053b00001177983 */ /* 0x000ea80000300800 */
[----:B------:R1:W-:Y:S04]  /*a97e0*/  STL [R1+0x5258], R10 ;  /* 0x0052580a01007387 */ /* 0x0003e80000100800 */
[----:B------:R0:W-:Y:S01]  /*a97f0*/  STL [R1+0xb20], R17 ;  /* 0x000b201101007387 */ /* 0x0001e20000100800 */
[----:B-1----:R-:W-:-:S05]  /*a9800*/  SHF.R.S32.HI R10, RZ, 0x1f, R9 ;  /* 0x0000001fff0a7819 */ /* 0x002fca0000011409 */
[----:B0-----:R-:W-:Y:S01]  /*a9810*/  IMAD.X R17, R10, 0x1, R8, P3 ;  /* 0x000000010a117824 */ /* 0x001fe200018e0608 */
[----:B------:R-:W-:-:S04]  /*a9820*/  IADD3 R28, P3, PT, R9, R2, RZ ;  /* 0x00000002091c7210 */ /* 0x000fc80007f7e0ff */
[----:B------:R0:W-:Y:S01]  /*a9830*/  STL.64 [R1+0xd98], R16 ;  /* 0x000d981001007387 */ /* 0x0001e20000100a00 */
[----:B------:R-:W-:-:S03]  /*a9840*/  IMAD.X R29, R10, 0x1, R5, P3 ;  /* 0x000000010a1d7824 */ /* 0x000fc600018e0605 */
[----:B0-----:R-:W3:Y:S04]  /*a9850*/  LDL.LU.64 R16, [R1+0x53a8] ;  /* 0x0053a80001107983 */ /* 0x001ee80000300a00 */
[----:B------:R0:W-:Y:S04]  /*a9860*/  STL [R1+0xb24], R20 ;  /* 0x000b241401007387 */ /* 0x0001e80000100800 */
[----:B------:R1:W-:Y:S01]  /*a9870*/  STL [R1+0xb14], R19 ;  /* 0x000b141301007387 */ /* 0x0003e20000100800 */
[----:B0-----:R-:W-:-:S03]  /*a9880*/  IADD3 R20, P3, PT, R9, R0, RZ ;  /* 0x0000000009147210 */ /* 0x001fc60007f7e0ff */
[----:B------:R0:W-:Y:S01]  /*a9890*/  STL.64 [R1+0xd88], R28 ;  /* 0x000d881c01007387 */ /* 0x0001e20000100a00 */
[----:B-1----:R-:W-:Y:S01]  /*a98a0*/  F2FP.SATFINITE.E4M3.F32.PACK_AB_MERGE_C R19, R25, R24, RZ ;  /* 0x000000181913723e */ /* 0x002fe200048070ff */
[----:B------:R-:W-:Y:S02]  /*a98b0*/  IMAD.X R21, R10, 0x1, R3, P3 ;  /* 0x000000010a157824 */ /* 0x000fe400018e0603 */
[----:B0-----:R-:W3:Y:S04]  /*a98c0*/  LDL.LU.64 R28, [R1+0x53a0] ;  /* 0x0053a000011c7983 */ /* 0x001ee80000300a00 */
[----:B------:R-:W-:Y:S04]  /*a98d0*/  STL [R1+0xb10], R22 ;  /* 0x000b101601007387 */ /* 0x000fe80000100800 */
[----:B------:R-:W-:Y:S04]  /*a98e0*/  STL [R1+0xb00], R19 ;  /* 0x000b001301007387 */ /* 0x000fe80000100800 */
[----:B------:R0:W-:Y:S04]  /*a98f0*/  STL.64 [R1+0xd70], R20 ;  /* 0x000d701401007387 */ /* 0x0001e80000100a00 */
[----:B------:R-:W3:Y:S04]  /*a9900*/  LDL.LU R24, [R1+0x21c0] ;  /* 0x0021c00001187983 */ /* 0x000ee80000300800 */
[----:B------:R-:W4:Y:S01]  /*a9910*/  LDL.LU R25, [R1+0x33c] ;  /* 0x00033c0001197983 */ /* 0x000f220000300800 */
[----:B0-----:R-:W-:-:S03]  /*a9920*/  IADD3 R20, P3, PT, R9, R6, RZ ;  /* 0x0000000609147210 */ /* 0x001fc60007f7e0ff */
[----:B------:R-:W4:Y:S02]  /*a9930*/  LDL R22, [R1+0xac] ;  /* 0x0000ac0001167983 */ /* 0x000f240000100800 */
[----:B------:R-:W-:-:S05]  /*a9940*/  IMAD.X R21, R10, 0x1, R7, P3 ;  /* 0x000000010a157824 */ /* 0x000fca00018e0607 */
[----:B------:R0:W-:Y:S04]  /*a9950*/  STL.64 [R1+0xd68], R20 ;  /* 0x000d681401007387 */ /* 0x0001e80000100a00 */
[----:B------:R-:W4:Y:S04]  /*a9960*/  LDL R19, [R1+0xa8] ;  /* 0x0000a80001137983 */ /* 0x000f280000100800 */
[----:B0-----:R-:W4:Y:S04]  /*a9970*/  LDL R21, [R1+0xd0] ;  /* 0x0000d00001157983 */ /* 0x001f280000100800 */
[----:B------:R-:W4:Y:S01]  /*a9980*/  LDL R20, [R1+0xa4] ;  /* 0x0000a40001147983 */ /* 0x000f220000100800 */
[----:B--2---:R-:W-:Y:S01]  /*a9990*/  VIADD R9, R23, 0x11b ;  /* 0x0000011b17097836 */ /* 0x004fe20000000000 */
[----:B---3--:R-:W-:-:S02]  /*a99a0*/  LOP3.LUT R24, R24, 0xbfffffff, RZ, 0xc0, !PT ;  /* 0xbfffffff18187812 */ /* 0x008fc400078ec0ff */
[----:B----4-:R-:W-:Y:S01]  /*a99b0*/  ISETP.LT.AND P4, PT, R22, UR77, !P2 ;  /* 0x0000004d16007c0c */ /* 0x010fe2000d781270 */
[----:B------:R-:W0:-:S12]  /*a99c0*/  LDCU UR77, c[0x0][0x398] ;  /* 0x00007300ff4d77ac */ /* 0x000e180008000800 */
[----:B------:R-:W-:Y:S02]  /*a99d0*/  @P4 LOP3.LUT R24, R24, 0x40000000, RZ, 0xfc, !PT ;  /* 0x4000000018184812 */ /* 0x000fe400078efcff */
[----:B------:R-:W-:Y:S02]  /*a99e0*/  ISETP.LT.AND P3, PT, R21, UR6, !P2 ;  /* 0x0000000615007c0c */ /* 0x000fe4000d761270 */
[----:B------:R-:W-:Y:S02]  /*a99f0*/  LOP3.LUT R24, R24, 0xdfffffff, RZ, 0xc0, !PT ;  /* 0xdfffffff18187812 */ /* 0x000fe400078ec0ff */
[----:B------:R-:W-:Y:S01]  /*a9a00*/  ISETP.LT.AND P2, PT, R20, UR7, !P2 ;  /* 0x0000000714007c0c */ /* 0x000fe2000d741270 */
[----:B------:R-:W1:Y:S08]  /*a9a10*/  LDCU.64 UR6, c[0x0][0x398] ;  /* 0x00007300ff0677ac */ /* 0x000e700008000a00 */
[----:B------:R-:W-:-:S04]  /*a9a20*/  @P3 LOP3.LUT R24, R24, 0x20000000, RZ, 0xfc, !PT ;  /* 0x2000000018183812 */ /* 0x000fc800078efcff */
[----:B------:R-:W-:-:S04]  /*a9a30*/  LOP3.LUT R24, R24, 0xefffffff, RZ, 0xc0, !PT ;  /* 0xefffffff18187812 */ /* 0x000fc800078ec0ff */
[----:B------:R-:W-:Y:S02]  /*a9a40*/  @P2 LOP3.LUT R24, R24, 0x10000000, RZ, 0xfc, !PT ;  /* 0x1000000018182812 */ /* 0x000fe400078efcff */
[----:B------:R-:W-:Y:S02]  /*a9a50*/  ISETP.GE.AND P2, PT, R9, UR57, PT ;  /* 0x0000003909007c0c */ /* 0x000fe4000bf46270 */
[----:B------:R-:W-:Y:S01]  /*a9a60*/  LOP3.LUT R24, R24, 0xf7ffffff, RZ, 0xc0, !PT ;  /* 0xf7ffffff18187812 */ /* 0x000fe200078ec0ff */
[----:B------:R-:W-:Y:S01]  /*a9a70*/  VIADD R9, R23, 0x11a ;  /* 0x0000011a17097836 */ /* 0x000fe20000000000 */
[----:B-1----:R-:W-:Y:S01]  /*a9a80*/  ISETP.LT.AND P5, PT, R19, UR6, !P2 ;  /* 0x0000000613007c0c */ /* 0x002fe2000d7a1270 */
[----:B------:R-:W1:Y:S01]  /*a9a90*/  LDCU UR57, c[0x0][0x398] ;  /* 0x00007300ff3977ac */ /* 0x000e620008000800 */
[----:B------:R-:W-:Y:S02]  /*a9aa0*/  ISETP.LT.AND P4, PT, R22, UR8, !P2 ;  /* 0x0000000816007c0c */ /* 0x000fe4000d781270 */
[----:B------:R-:W-:Y:S01]  /*a9ab0*/  ISETP.LT.AND P3, PT, R21, UR9, !P2 ;  /* 0x0000000915007c0c */ /* 0x000fe2000d761270 */
[----:B------:R-:W2:Y:S08]  /*a9ac0*/  LDCU.64 UR8, c[0x0][0x398] ;  /* 0x00007300ff0877ac */ /* 0x000eb00008000a00 */
[----:B------:R-:W-:-:S04]  /*a9ad0*/  @P5 LOP3.LUT R24, R24, 0x8000000, RZ, 0xfc, !PT ;  /* 0x0800000018185812 */ /* 0x000fc800078efcff */
[----:B------:R-:W-:-:S04]  /*a9ae0*/  LOP3.LUT R24, R24, 0xfbffffff, RZ, 0xc0, !PT ;  /* 0xfbffffff18187812 */ /* 0x000fc800078ec0ff */
[----:B------:R-:W-:Y:S02]  /*a9af0*/  @P4 LOP3.LUT R24, R24, 0x4000000, RZ, 0xfc, !PT ;  /* 0x0400000018184812 */ /* 0x000fe400078efcff */
[----:B------:R-:W-:Y:S01]  /*a9b00*/  ISETP.LT.AND P2, PT, R20, UR76, !P2 ;  /* 0x0000004c14007c0c */ /* 0x000fe2000d741270 */
[----:B------:R-:W3:Y:S01]  /*a9b10*/  LDCU UR76, c[0x0][0x398] ;  /* 0x00007300ff4c77ac */ /* 0x000ee20008000800 */
[----:B------:R-:W-:-:S04]  /*a9b20*/  LOP3.LUT R24, R24, 0xfdffffff, RZ, 0xc0, !PT ;  /* 0xfdffffff18187812 */ /* 0x000fc800078ec0ff */
[----:B------:R-:W-:-:S04]  /*a9b30*/  @P3 LOP3.LUT R24, R24, 0x2000000, RZ, 0xfc, !PT ;  /* 0x0200000018183812 */ /* 0x000fc800078efcff */
[----:B------:R-:W-:-:S04]  /*a9b40*/  LOP3.LUT R24, R24, 0xfeffffff, RZ, 0xc0, !PT ;  /* 0xfeffffff18187812 */ /* 0x000fc800078ec0ff */
[----:B------:R-:W-:Y:S02]  /*a9b50*/  @P2 LOP3.LUT R24, R24, 0x1000000, RZ, 0xfc, !PT ;  /* 0x0100000018182812 */ /* 0x000fe400078efcff */
[----:B------:R-:W-:Y:S02]  /*a9b60*/  ISETP.GE.AND P2, PT, R9, UR59, PT ;  /* 0x0000003b09007c0c */ /* 0x000fe4000bf46270 */
[----:B------:R-:W-:Y:S01]  /*a9b70*/  LOP3.LUT R24, R24, 0xff7fffff, RZ, 0xc0, !PT ;  /* 0xff7fffff18187812 */ /* 0x000fe200078ec0ff */
[----:B------:R-:W-:Y:S01]  /*a9b80*/  VIADD R9, R23, 0x119 ;  /* 0x0000011917097836 */ /* 0x000fe20000000000 */
[----:B--2---:R-:W-:Y:S01]  /*a9b90*/  ISETP.LT.AND P5, PT, R19, UR8, !P2 ;  /* 0x0000000813007c0c */ /* 0x004fe2000d7a1270 */
[----:B------:R-:W2:Y:S01]  /*a9ba0*/  LDCU UR59, c[0x0][0x398] ;  /* 0x00007300ff3b77ac */ /* 0x000ea20008000800 */
[----:B------:R-:W-:Y:S02]  /*a9bb0*/  ISETP.LT.AND P4, PT, R22, UR10, !P2 ;  /* 0x0000000a16007c0c */ /* 0x000fe4000d781270 */
[----:B------:R-:W-:Y:S01]  /*a9bc0*/  ISETP.LT.AND P3, PT, R21, UR11, !P2 ;  /* 0x0000000b15007c0c */ /* 0x000fe2000d761270 */
[----:B------:R-:W4:Y:S08]  /*a9bd0*/  LDCU.64 UR10, c[0x0][0x398] ;  /* 0x00007300ff0a77ac */ /* 0x000f300008000a00 */
[----:B------:R-:W-:-:S04]  /*a9be0*/  @P5 LOP3.LUT R24, R24, 0x800000, RZ, 0xfc, !PT ;  /* 0x0080000018185812 */ /* 0x000fc800078efcff */
[----:B------:R-:W-:-:S04]  /*a9bf0*/  LOP3.LUT R24, R24, 0xffbfffff, RZ, 0xc0, !PT ;  /* 0xffbfffff18187812 */ /* 0x000fc800078ec0ff */
[----:B------:R-:W-:Y:S02]  /*a9c00*/  @P4 LOP3.LUT R24, R24, 0x400000, RZ, 0xfc, !PT ;  /* 0x0040000018184812 */ /* 0x000fe400078efcff */
[----:B------:R-:W-:Y:S01]  /*a9c10*/  ISETP.LT.AND P2, PT, R20, UR64, !P2 ;  /* 0x0000004014007c0c */ /* 0x000fe2000d741270 */
[----:B------:R-:W0:Y:S01]  /*a9c20*/  LDCU UR64, c[0x0][0x398] ;  /* 0x00007300ff4077ac */ /* 0x000e220008000800 */
[----:B------:R-:W-:-:S04]  /*a9c30*/  LOP3.LUT R24, R24, 0xffdfffff, RZ, 0xc0, !PT ;  /* 0xffdfffff18187812 */ /* 0x000fc800078ec0ff */
[----:B------:R-:W-:-:S04]  /*a9c40*/  @P3 LOP3.LUT R24, R24, 0x200000, RZ, 0xfc, !PT ;  /* 0x0020000018183812 */ /* 0x000fc800078efcff */
[----:B------:R-:W-:-:S04]  /*a9c50*/  LOP3.LUT R24, R24, 0xffefffff, RZ, 0xc0, !PT ;  /* 0xffefffff18187812 */ /* 0x000fc800078ec0ff */
[----:B------:R-:W-:Y:S02]  /*a9c60*/  @P2 LOP3.LUT R24, R24, 0x100000, RZ, 0xfc, !PT ;  /* 0x0010000018182812 */ /* 0x000fe400078efcff */
[----:B------:R-:W-:Y:S02]  /*a9c70*/  ISETP.GE.AND P2, PT, R9, UR61, PT ;  /* 0x0000003d09007c0c */ /* 0x000fe4000bf46270 */
[----:B------:R-:W-:Y:S01]  /*a9c80*/  LOP3.LUT R24, R24, 0xfff7ffff, RZ, 0xc0, !PT ;  /* 0xfff7ffff18187812 */ /* 0x000fe200078ec0ff */
[----:B------:R-:W-:Y:S01]  /*a9c90*/  VIADD R9, R23, 0x118 ;  /* 0x0000011817097836 */ /* 0x000fe20000000000 */
[----:B----4-:R-:W-:Y:S01]  /*a9ca0*/  ISETP.LT.AND P5, PT, R19, UR10, !P2 ;  /* 0x0000000a13007c0c */ /* 0x010fe2000d7a1270 */
[----:B------:R-:W4:Y:S01]  /*a9cb0*/  LDCU UR61, c[0x0][0x398] ;  /* 0x00007300ff3d77ac */ /* 0x000f220008000800 */
[----:B------:R-:W-:Y:S02]  /*a9cc0*/  ISETP.LT.AND P4, PT, R22, UR38, !P2 ;  /* 0x0000002616007c0c */ /* 0x000fe4000d781270 */
[----:B------:R-:W-:Y:S01]  /*a9cd0*/  ISETP.LT.AND P3, PT, R21, UR39, !P2 ;  /* 0x0000002715007c0c */ /* 0x000fe2000d761270 */
[----:B------:R-:W0:Y:S08]  /*a9ce0*/  LDCU.64 UR38, c[0x0][0x398] ;  /* 0x00007300ff2677ac */ /* 0x000e300008000a00 */
        /* <DEDUP_REMOVED lines=13> */
[----:B------:R-:W-:Y:S01]  /*a9dc0*/  LOP3.LUT R24, R24, 0xffff7fff, RZ, 0xc0, !PT ;  /* 0xffff7fff18187812 */ /* 0x000fe200078ec0ff */
[----:B------:R-:W-:Y:S01]  /*a9dd0*/  VIADD R9, R23, 0x117 ;  /* 0x0000011717097836 */ /* 0x000fe20000000000 */
[----:B------:R-:W-:Y:S01]  /*a9de0*/  ISETP.LT.AND P3, PT, R21, UR65, !P2 ;  /* 0x0000004115007c0c */ /* 0x000fe2000d761270 */
[----:B------:R-:W0:Y:S01]  /*a9df0*/  LDCU UR65, c[0x0][0x398] ;  /* 0x00007300ff4177ac */ /* 0x000e220008000800 */
[----:B------:R-:W-:Y:S01]  /*a9e00*/  LOP3.LUT R25, R25, 0x7fffffff, RZ, 0xc0, !PT ;  /* 0x7fffffff19197812 */ /* 0x000fe200078ec0ff */
[----:B------:R-:W0:Y:S04]  /*a9e10*/  LDCU UR62, c[0x0][0x398] ;  /* 0x00007300ff3e77ac */ /* 0x000e280008000800 */
        /* <DEDUP_REMOVED lines=12> */
[----:B-1----:R-:W-:Y:S01]  /*a9ee0*/  ISETP.LT.AND P5, PT, R19, UR6, !P2 ;  /* 0x0000000613007c0c */ /* 0x002fe2000d7a1270 */
[----:B------:R-:W1:Y:S01]  /*a9ef0*/  LDCU.64 UR8, c[0x0][0x398] ;  /* 0x00007300ff0877ac */ /* 0x000e620008000a00 */
        /* <DEDUP_REMOVED lines=19> */
[----:B------:R-:W0:Y:S06]  /*aa030*/  LDCU UR73, c[0x0][0x398] ;  /* 0x00007300ff4977ac */ /* 0x000e2c0008000800 */
[----:B------:R-:W-:Y:S01]  /*aa040*/  @P5 LOP3.LUT R24, R24, 0x80, RZ, 0xfc, !PT ;  /* 0x0000008018185812 */ /* 0x000fe200078efcff */
[----:B------:R-:W0:Y:S03]  /*aa050*/  LDCU UR74, c[0x0][0x398] ;  /* 0x00007300ff4a77ac */ /* 0x000e260008000800 */
        /* <DEDUP_REMOVED lines=15> */
[----:B------:R-:W0:Y:S08]  /*aa150*/  LDCU UR70, c[0x0][0x398] ;  /* 0x00007300ff4677ac */ /* 0x000e300008000800 */
        /* <DEDUP_REMOVED lines=11> */
[----:B------:R-:W0:Y:S03]  /*aa210*/  LDCU.64 UR6, c[0x0][0x398] ;  /* 0x00007300ff0677ac */ /* 0x000e260008000a00 */
[----:B------:R-:W-:Y:S02]  /*aa220*/  ISETP.LT.AND P5, PT, R19, UR8, !P2 ;  /* 0x0000000813007c0c */ /* 0x000fe4000d7a1270 */
[----:B------:R-:W-:Y:S01]  /*aa230*/  ISETP.LT.AND P4, PT, R22, UR66, !P2 ;  /* 0x0000004216007c0c */ /* 0x000fe2000d781270 */
[----:B------:R-:W-:Y:S01]  /*aa240*/  VIADD R9, R23, 0x113 ;  /* 0x0000011317097836 */ /* 0x000fe20000000000 */
[----:B------:R-:W-:Y:S01]  /*aa250*/  ISETP.LT.AND P3, PT, R21, UR56, !P2 ;  /* 0x0000003815007c0c */ /* 0x000fe2000d761270 */
[----:B------:R0:W-:Y:S08]  /*aa260*/  STL [R1+0x21c0], R24 ;  /* 0x0021c01801007387 */ /* 0x0001f00000100800 */
[----:B------:R-:W-:Y:S01]  /*aa270*/  @P5 LOP3.LUT R25, R25, 0x80000000, RZ, 0xfc, !PT ;  /* 0x8000000019195812 */ /* 0x000fe200078efcff */
[----:B------:R-:W1:Y:S01]  /*aa280*/  LDCU UR66, c[0x0][0x398] ;  /* 0x00007300ff4277ac */ /* 0x000e620008000800 */
[----:B------:R-:W-:Y:S01]  /*aa290*/  ISETP.LT.AND P2, PT, R20, UR67, !P2 ;  /* 0x0000004314007c0c */ /* 0x000fe2000d741270 */
[----:B0-----:R-:W2:Y:S01]  /*aa2a0*/  LDL.LU R24, [R1+0x338] ;  /* 0x0003380001187983 */ /* 0x001ea20000300800 */
[----:B------:R-:W-:Y:S01]  /*aa2b0*/  LOP3.LUT R25, R25, 0xbfffffff, RZ, 0xc0, !PT ;  /* 0xbfffffff19197812 */ /* 0x000fe200078ec0ff */
[----:B------:R-:W0:Y:S02]  /*aa2c0*/  LDCU UR56, c[0x0][0x398] ;  /* 0x00007300ff3877ac */ /* 0x000e240008000800 */
[----:B------:R-:W2:Y:S01]  /*aa2d0*/  LDL.LU R10, [R1+0x334] ;  /* 0x00033400010a7983 */ /* 0x000ea20000300800 */
[----:B------:R-:W-:Y:S01]  /*aa2e0*/  @P4 LOP3.LUT R25, R25, 0x40000000, RZ, 0xfc, !PT ;  /* 0x4000000019194812 */ /* 0x000fe200078efcff */
[----:B------:R-:W0:Y:S03]  /*aa2f0*/  LDCU UR67, c[0x0][0x398] ;  /* 0x00007300ff4377ac */ /* 0x000e260008000800 */
        /* <DEDUP_REMOVED lines=8> */
[----:B------:R-:W-:Y:S01]  /*aa380*/  LOP3.LUT R25, R25, 0xf7ffffff, RZ, 0xc0, !PT ;  /* 0xf7ffffff19197812 */ /* 0x000fe200078ec0ff */
[----:B------:R-:W-:Y:S01]  /*aa390*/  VIADD R9, R23, 0x112 ;  /* 0x0000011217097836 */ /* 0x000fe20000000000 */
[----:B------:R-:W-:Y:S01]  /*aa3a0*/  ISETP.LT.AND P3, PT, R21, UR54, !P2 ;  /* 0x0000003615007c0c */ /* 0x000fe2000d761270 */
[----:B------:R-:W0:Y:S01]  /*aa3b0*/  LDCU UR54, c[0x0][0x398] ;  /* 0x00007300ff3677ac */ /* 0x000e220008000800 */
[----:B------:R-:W0:Y:S05]  /*aa3c0*/  LDCU UR55, c[0x0][0x398] ;  /* 0x00007300ff3777ac */ /* 0x000e2a0008000800 */
        /* <DEDUP_REMOVED lines=31> */
[----:B------:R-:W-:Y:S01]  /*aa5c0*/  LOP3.LUT R25, R25, 0xfff7ffff, RZ, 0xc0, !PT ;  /* 0xfff7ffff19197812 */ /* 0x000fe200078ec0ff */
[----:B------:R-:W-:Y:S01]  /*aa5d0*/  VIADD R9, R23, 0x110 ;  /* 0x0000011017097836 */ /* 0x000fe20000000000 */
[----:B------:R-:W-:Y:S01]  /*aa5e0*/  ISETP.LT.AND P3, PT, R21, UR51, !P2 ;  /* 0x0000003315007c0c */ /* 0x000fe2000d761270 */
[----:B------:R-:W1:Y:S01]  /*aa5f0*/  LDCU UR51, c[0x0][0x398] ;  /* 0x00007300ff3377ac */ /* 0x000e620008000800 */
        /* <DEDUP_REMOVED lines=35> */
[----:B------:R-:W1:Y:S06]  /*aa830*/  LDCU UR35, c[0x0][0x398] ;  /* 0x00007300ff2377ac */ /* 0x000e6c0008000800 */
        /* <DEDUP_REMOVED lines=30> */
[----:B------:R-:W-:Y:S01]  /*aaa20*/  LOP3.LUT R25, R25, 0xfffffff7, RZ, 0xc0, !PT ;  /* 0xfffffff719197812 */ /* 0x000fe200078ec0ff */
[----:B------:R-:W-:Y:S01]  /*aaa30*/  VIADD R9, R23, 0x10c ;  /* 0x0000010c17097836 */ /* 0x000fe20000000000 */
[----:B------:R-:W-:Y:S01]  /*aaa40*/  ISETP.LT.AND P4, PT, R22, UR26, !P2 ;  /* 0x0000001a16007c0c */ /* 0x000fe2000d781270 */
[----:B------:R-:W1:Y:S01]  /*aaa50*/  LDCU UR26, c[0x0][0x398] ;  /* 0x00007300ff1a77ac */ /* 0x000e620008000800 */
        /* <DEDUP_REMOVED lines=15> */
[----:B--2---:R-:W-:Y:S01]  /*aab50*/  LOP3.LUT R24, R24, 0x7fffffff, RZ, 0xc0, !PT ;  /* 0x7fffffff18187812 */ /* 0x004fe200078ec0ff */
[----:B------:R-:W-:Y:S01]  /*aab60*/  VIADD R9, R23, 0x10b ;  /* 0x0000010b17097836 */ /* 0x000fe20000000000 */
[----:B------:R-:W-:-:S02]  /*aab70*/  ISETP.LT.AND P4, PT, R22, UR24, !P2 ;  /* 0x0000001816007c0c */ /* 0x000fc4000d781270 */
[----:B------:R-:W-:Y:S01]  /*aab80*/  LOP3.LUT R10, R10, 0x7fffffff, RZ, 0xc0, !PT ;  /* 0x7fffffff0a0a7812 */ /* 0x000fe200078ec0ff */
[----:B------:R-:W-:Y:S01]  /*aab90*/  STL [R1+0x33c], R25 ;  /* 0x00033c1901007387 */ /* 0x000fe20000100800 */
[----:B------:R-:W-:Y:S01]  /*aaba0*/  ISETP.LT.AND P3, PT, R21, UR30, !P2 ;  /* 0x0000001e15007c0c */ /* 0x000fe2000d761270 */
[----:B------:R-:W0:Y:S04]  /*aabb0*/  LDCU UR24, c[0x0][0x398] ;  /* 0x00007300ff1877ac */ /* 0x000e280008000800 */
[----:B------:R-:W-:Y:S01]  /*aabc0*/  @P5 LOP3.LUT R24, R24, 0x80000000, RZ, 0xfc, !PT ;  /* 0x8000000018185812 */ /* 0x000fe200078efcff */
[----:B------:R-:W2:Y:S03]  /*aabd0*/  LDCU UR30, c[0x0][0x398] ;  /* 0x00007300ff1e77ac */ /* 0x000ea60008000800 */
[----:B------:R-:W-:Y:S01]  /*aabe0*/  LOP3.LUT R24, R24, 0xbfffffff, RZ, 0xc0, !PT ;  /* 0xbfffffff18187812 */ /* 0x000fe200078ec0ff */
[----:B------:R-:W0:Y:S03]  /*aabf0*/  LDCU UR8, c[0x0][0x398] ;  /* 0x00007300ff0877ac */ /* 0x000e260008000800 */
[----:B------:R-:W-:-:S02]  /*aac00*/  @P4 LOP3.LUT R24, R24, 0x40000000, RZ, 0xfc, !PT ;  /* 0x4000000018184812 */ /* 0x000fc400078efcff */
        /* <DEDUP_REMOVED lines=13> */
[----:B------:R-:W0:Y:S01]  /*aace0*/  LDCU UR23, c[0x0][0x398] ;  /* 0x00007300ff1777ac */ /* 0x000e220008000800 */
[----:B------:R-:W0:Y:S07]  /*aacf0*/  LDCU UR6, c[0x0][0x398] ;  /* 0x00007300ff0677ac */ /* 0x000e2e0008000800 */
        /* <DEDUP_REMOVED lines=13> */
[----:B------:R-:W-:Y:S01]  /*aadd0*/  ISETP.LT.AND P5, PT, R19, UR38, !P2 ;  /* 0x0000002613007c0c */ /* 0x000fe2000d7a1270 */
[----:B------:R-:W0:Y:S01]  /*aade0*/  LDCU UR11, c[0x0][0x398] ;  /* 0x00007300ff0b77ac */ /* 0x000e220008000800 */
        /* <DEDUP_REMOVED lines=15> */
[----:B0-----:R-:W-:Y:S01]  /*aaee0*/  ISETP.LT.AND P5, PT, R19, UR18, !P2 ;  /* 0x0000001213007c0c */ /* 0x001fe2000d7a1270 */
[----:B------:R-:W0:Y:S01]  /*aaef0*/  LDCU UR9, c[0x0][0x398] ;  /* 0x00007300ff0977ac */ /* 0x000e220008000800 */
[----:B------:R-:W-:Y:S02]  /*aaf00*/  ISETP.LT.AND P4, PT, R22, UR33, !P2 ;  /* 0x0000002116007c0c */ /* 0x000fe4000d781270 */
[----:B------:R-:W-:Y:S01]  /*aaf10*/  ISETP.LT.AND P3, PT, R21, UR13, !P2 ;  /* 0x0000000d15007c0c */ /* 0x000fe2000d761270 */
[----:B------:R-:W0:Y:S01]  /*aaf20*/  LDCU UR13, c[0x0][0x398] ;  /* 0x00007300ff0d77ac */ /* 0x000e220008000800 */
[----:B------:R-:W0:Y:S07]  /*aaf30*/  LDCU UR18, c[0x0][0x398] ;  /* 0x00007300ff1277ac */ /* 0x000e2e0008000800 */
[----:B------:R-:W-:-:S04]  /*aaf40*/  @P5 LOP3.LUT R24, R24, 0x80000, RZ, 0xfc, !PT ;  /* 0x0008000018185812 */ /* 0x000fc800078efcff */
[----:B------:R-:W-:-:S04]  /*aaf50*/  LOP3.LUT R24, R24, 0xfffbffff, RZ, 0xc0, !PT ;  /* 0xfffbffff18187812 */ /* 0x000fc800078ec0ff */
[----:B------:R-:W-:Y:S02]  /*aaf60*/  @P4 LOP3.LUT R24, R24, 0x40000, RZ, 0xfc, !PT ;  /* 0x0004000018184812 */ /* 0x000fe400078efcff */
[----:B------:R-:W-:Y:S01]  /*aaf70*/  ISETP.LT.AND P2, PT, R20, UR44, !P2 ;  /* 0x0000002c14007c0c */ /* 0x000fe2000d741270 */
[----:B------:R-:W0:Y:S01]  /*aaf80*/  LDCU.64 UR44, c[0x0][0x398] ;  /* 0x00007300ff2c77ac */ /* 0x000e220008000a00 */
        /* <DEDUP_REMOVED lines=11> */
[----:B------:R-:W0:Y:S01]  /*ab040*/  LDCU.64 UR32, c[0x0][0x398] ;  /* 0x00007300ff2077ac */ /* 0x000e220008000a00 */
        /* <DEDUP_REMOVED lines=15> */
[----:B------:R-:W0:Y:S01]  /*ab140*/  LDCU.64 UR38, c[0x0][0x398] ;  /* 0x00007300ff2677ac */ /* 0x000e220008000a00 */
[----:B------:R-:W-:Y:S02]  /*ab150*/  ISETP.LT.AND P4, PT, R22, UR16, !P2 ;  /* 0x0000001016007c0c */ /* 0x000fe4000d781270 */
[----:B------:R-:W-:Y:S01]  /*ab160*/  ISETP.LT.AND P3, PT, R21, UR41, !P2 ;  /* 0x0000002915007c0c */ /* 0x000fe2000d761270 */
[----:B------:R-:W0:Y:S08]  /*ab170*/  LDCU UR16, c[0x0][0x398] ;  /* 0x00007300ff1077ac */ /* 0x000e300008000800 */
        /* <DEDUP_REMOVED lines=33> */
[----:B----4-:R-:W-:Y:S01]  /*ab390*/  ISETP.LT.AND P3, PT, R21, UR61, !P2 ;  /* 0x0000003d15007c0c */ /* 0x010fe2000d761270 */
[----:B------:R-:W4:Y:S08]  /*ab3a0*/  LDCU UR73, c[0x0][0x398] ;  /* 0x00007300ff4977ac */ /* 0x000f300008000800 */
        /* <DEDUP_REMOVED lines=14> */
[----:B------:R-:W0:Y:S01]  /*ab490*/  LDCU UR66, c[0x0][0x398] ;  /* 0x00007300ff4277ac */ /* 0x000e220008000800 */
[----:B----4-:R-:W-:-:S09]  /*ab4a0*/  ISETP.LT.AND P3, PT, R21, UR73, !P2 ;  /* 0x0000004915007c0c */ /* 0x010fd2000d761270 */
[----:B------:R-:W-:Y:S01]  /*ab4b0*/  @P5 LOP3.LUT R10, R10, 0x80000000, RZ, 0xfc, !PT ;  /* 0x800000000a0a5812 */ /* 0x000fe200078efcff */
[----:B------:R-:W-:Y:S01]  /*ab4c0*/  VIADD R9, R23, 0x103 ;  /* 0x0000010317097836 */ /* 0x000fe20000000000 */
[----:B------:R-:W4:Y:S02]  /*ab4d0*/  LDCU UR73, c[0x0][0x398] ;  /* 0x00007300ff4977ac */ /* 0x000f240008000800 */
[----:B------:R-:W-:-:S04]  /*ab4e0*/  LOP3.LUT R10, R10, 0xbfffffff, RZ, 0xc0, !PT ;  /* 0xbfffffff0a0a7812 */ /* 0x000fc800078ec0ff */
[----:B------:R-:W-:Y:S02]  /*ab4f0*/  @P4 LOP3.LUT R10, R10, 0x40000000, RZ, 0xfc, !PT ;  /* 0x400000000a0a4812 */ /* 0x000fe400078efcff */
[----:B0-----:R-:W-:Y:S01]  /*ab500*/  ISETP.LT.AND P2, PT, R20, UR61, !P2 ;  /* 0x0000003d14007c0c */ /* 0x001fe2000d741270 */
[----:B------:R0:W-:Y:S01]  /*ab510*/  STL [R1+0x338], R24 ;  /* 0x0003381801007387 */ /* 0x0001e20000100800 */
[----:B------:R-:W-:Y:S01]  /*ab520*/  LOP3.LUT R10, R10, 0xdfffffff, RZ, 0xc0, !PT ;  /* 0xdfffffff0a0a7812 */ /* 0x000fe200078ec0ff */
[----:B------:R-:W1:Y:S03]  /*ab530*/  LDCU UR61, c[0x0][0x398] ;  /* 0x00007300ff3d77ac */ /* 0x000e660008000800 */
[----:B------:R-:W-:-:S04]  /*ab540*/  @P3 LOP3.LUT R10, R10, 0x20000000, RZ, 0xfc, !PT ;  /* 0x200000000a0a3812 */ /* 0x000fc800078efcff */
[----:B------:R-:W-:Y:S01]  /*ab550*/  LOP3.LUT R10, R10, 0xefffffff, RZ, 0xc0, !PT ;  /* 0xefffffff0a0a7812 */ /* 0x000fe200078ec0ff */
[----:B0-----:R-:W2:Y:S03]  /*ab560*/  LDL.LU R24, [R1+0x330] ;  /* 0x0003300001187983 */ /* 0x001ea60000300800 */
[----:B------:R-:W-:Y:S02]  /*ab570*/  @P2 LOP3.LUT R10, R10, 0x10000000, RZ, 0xfc, !PT ;  /* 0x100000000a0a2812 */ /* 0x000fe400078efcff */
[----:B------:R-:W-:Y:S01]  /*ab580*/  ISETP.GE.AND P2, PT, R9, UR45, PT ;  /* 0x0000002d09007c0c */ /* 0x000fe2000bf46270 */
[----:B------:R-:W0:Y:S03]  /*ab590*/  LDCU.64 UR44, c[0x0][0x398] ;  /* 0x00007300ff2c77ac */ /* 0x000e260008000a00 */
[----:B------:R-:W-:-:S02]  /*ab5a0*/  ISETP.LT.AND P5, PT, R19, UR32, !P2 ;  /* 0x0000002013007c0c */ /* 0x000fc4000d7a1270 */
[----:B------:R-:W-:Y:S02]  /*ab5b0*/  ISETP.LT.AND P4, PT, R22, UR66, !P2 ;  /* 0x0000004216007c0c */ /* 0x000fe4000d781270 */
[----:B------:R-:W-:Y:S01]  /*ab5c0*/  LOP3.LUT R10, R10, 0xf7ffffff, RZ, 0xc0, !PT ;  /* 0xf7ffffff0a0a7812 */ /* 0x000fe200078ec0ff */
[----:B------:R-:W-:Y:S01]  /*ab5d0*/  VIADD R9, R23, 0x102 ;  /* 0x0000010217097836 */ /* 0x000fe20000000000 */
[----:B----4-:R-:W-:Y:S01]  /*ab5e0*/  ISETP.LT.AND P3, PT, R21, UR73, !P2 ;  /* 0x0000004915007c0c */ /* 0x010fe2000d761270 */
[----:B------:R-:W4:Y:S01]  /*ab5f0*/  LDCU UR73, c[0x0][0x398] ;  /* 0x00007300ff4977ac */ /* 0x000f220008000800 */
[----:B------:R-:W0:Y:S05]  /*ab600*/  LDCU UR66, c[0x0][0x398] ;  /* 0x00007300ff4277ac */ /* 0x000e2a0008000800 */
[----:B------:R-:W-:-:S04]  /*ab610*/  @P5 LOP3.LUT R10, R10, 0x8000000, RZ, 0xfc, !PT ;  /* 0x080000000a0a5812 */ /* 0x000fc800078efcff */
[----:B------:R-:W-:-:S04]  /*ab620*/  LOP3.LUT R10, R10, 0xfbffffff, RZ, 0xc0, !PT ;  /* 0xfbffffff0a0a7812 */ /* 0x000fc800078ec0ff */
[----:B------:R-:W-:Y:S02]  /*ab630*/  @P4 LOP3.LUT R10, R10, 0x4000000, RZ, 0xfc, !PT ;  /* 0x040000000a0a4812 */ /* 0x000fe400078efcff */
[----:B-1----:R-:W-:Y:S01]  /*ab640*/  ISETP.LT.AND P2, PT, R20, UR61, !P2 ;  /* 0x0000003d14007c0c */ /* 0x002fe2000d741270 */
[----:B------:R-:W1:Y:S01]  /*ab650*/  LDCU UR61, c[0x0][0x398] ;  /* 0x00007300ff3d77ac */ /* 0x000e620008000800 */
[----:B------:R-:W-:-:S04]  /*ab660*/  LOP3.LUT R10, R10, 0xfdffffff, RZ, 0xc0, !PT ;  /* 0xfdffffff0a0a7812 */ /* 0x000fc800078ec0ff */
[----:B------:R-:W-:-:S04]  /*ab670*/  @P3 LOP3.LUT R10, R10, 0x2000000, RZ, 0xfc, !PT ;  /* 0x020000000a0a3812 */ /* 0x000fc800078efcff */
[----:B------:R-:W-:-:S04]  /*ab680*/  LOP3.LUT R10, R10, 0xfeffffff, RZ, 0xc0, !PT ;  /* 0xfeffffff0a0a7812 */ /* 0x000fc800078ec0ff */
[----:B------:R-:W-:Y:S02]  /*ab690*/  @P2 LOP3.LUT R10, R10, 0x1000000, RZ, 0xfc, !PT ;  /* 0x010000000a0a2812 */ /* 0x000fe400078efcff */
[----:B------:R-:W-:Y:S01]  /*ab6a0*/  ISETP.GE.AND P2, PT, R9, UR41, PT ;  /* 0x0000002909007c0c */ /* 0x000fe2000bf46270 */
[----:B------:R-:W1:Y:S03]  /*ab6b0*/  LDCU.64 UR40, c[0x0][0x398] ;  /* 0x00007300ff2877ac */ /* 0x000e660008000a00 */
[----:B0-----:R-:W-:Y:S02]  /*ab6c0*/  ISETP.LT.AND P5, PT, R19, UR44, !P2 ;  /* 0x0000002c13007c0c */ /* 0x001fe4000d7a1270 */
[----:B------:R-:W-:Y:S01]  /*ab6d0*/  LOP3.LUT R10, R10, 0xff7fffff, RZ, 0xc0, !PT ;  /* 0xff7fffff0a0a7812 */ /* 0x000fe200078ec0ff */
[----:B------:R-:W-:Y:S01]  /*ab6e0*/  VIADD R9, R23, 0x101 ;  /* 0x0000010117097836 */ /* 0x000fe20000000000 */
[----:B----4-:R-:W-:Y:S01]  /*ab6f0*/  ISETP.LT.AND P4, PT, R22, UR73, !P2 ;  /* 0x0000004916007c0c */ /* 0x010fe2000d781270 */
[----:B------:R-:W0:Y:S01]  /*ab700*/  LDCU UR73, c[0x0][0x398] ;  /* 0x00007300ff4977ac */ /* 0x000e220008000800 */
[----:B------:R-:W-:Y:S01]  /*ab710*/  ISETP.LT.AND P3, PT, R21, UR63, !P2 ;  /* 0x0000003f15007c0c */ /* 0x000fe2000d761270 */
[----:B------:R-:W4:Y:S06]  /*ab720*/  LDCU UR44, c[0x0][0x398] ;  /* 0x00007300ff2c77ac */ /* 0x000f2c0008000800 */
        /* <DEDUP_REMOVED lines=11> */
[----:B------:R-:W3:Y:S03]  /*ab7e0*/  LDCU.64 UR38, c[0x0][0x398] ;  /* 0x00007300ff2677ac */ /* 0x000ee60008000a00 */
[----:B-1----:R-:W-:Y:S02]  /*ab7f0*/  ISETP.LT.AND P5, PT, R19, UR40, !P2 ;  /* 0x0000002813007c0c */ /* 0x002fe4000d7a1270 */
[----:B------:R-:W-:Y:S01]  /*ab800*/  LOP3.LUT R10, R10, 0xfff7ffff, RZ, 0xc0, !PT ;  /* 0xfff7ffff0a0a7812 */ /* 0x000fe200078ec0ff */
[----:B------:R-:W-:Y:S01]  /*ab810*/  VIADD R9, R23, 0x100 ;  /* 0x0000010017097836 */ /* 0x000fe20000000000 */
[----:B0-----:R-:W-:Y:S01]  /*ab820*/  ISETP.LT.AND P4, PT, R22, UR73, !P2 ;  /* 0x0000004916007c0c */ /* 0x001fe2000d781270 */
[----:B------:R-:W0:Y:S01]  /*ab830*/  LDCU UR73, c[0x0][0x398] ;  /* 0x00007300ff4977ac */ /* 0x000e220008000800 */
[----:B------:R-:W-:Y:S01]  /*ab840*/  ISETP.LT.AND P3, PT, R21, UR65, !P2 ;  /* 0x0000004115007c0c */ /* 0x000fe2000d761270 */
[----:B------:R-:W1:Y:S06]  /*ab850*/  LDCU UR40, c[0x0][0x398] ;  /* 0x00007300ff2877ac */ /* 0x000e6c0008000800 */
        /* <DEDUP_REMOVED lines=14> */
[----:B------:R-:W-:Y:S01]  /*ab940*/  LOP3.LUT R10, R10, 0xffff7fff, RZ, 0xc0, !PT ;  /* 0xffff7fff0a0a7812 */ /* 0x000fe200078ec0ff */
[----:B------:R-:W-:Y:S01]  /*ab950*/  VIADD R9, R23, 0xff ;  /* 0x000000ff17097836 */ /* 0x000fe20000000000 */
[----:B------:R-:W-:Y:S01]  /*ab960*/  ISETP.LT.AND P3, PT, R21, UR71, !P2 ;  /* 0x0000004715007c0c */ /* 0x000fe2000d761270 */
[----:B------:R-:W0:Y:S06]  /*ab970*/  LDCU UR73, c[0x0][0x398] ;  /* 0x00007300ff4977ac */ /* 0x000e2c0008000800 */
[----:B------:R-:W-:Y:S01]  /*ab980*/  @P5 LOP3.LUT R10, R10, 0x8000, RZ, 0xfc, !PT ;  /* 0x000080000a0a5812 */ /* 0x000fe200078efcff */
[----:B------:R-:W3:Y:S03]  /*ab990*/  LDCU UR71, c[0x0][0x398] ;  /* 0x00007300ff4777ac */ /* 0x000ee60008000800 */
        /* <DEDUP_REMOVED lines=8> */
[----:B------:R-:W-:-:S04]  /*aba20*/  ISETP.GE.AND P2, PT, R9, UR45, PT ;  /* 0x0000002d09007c0c */ /* 0x000fc8000bf46270 */
        /* <DEDUP_REMOVED lines=8> */
[----:B------:R-:W-:Y:S02]  /*abab0*/  LOP3.LUT R10, R10, 0xfffffbff, RZ, 0xc0, !PT ;  /* 0xfffffbff0a0a7812 */ /* 0x000fe400078ec0ff */
[----:B----4-:R-:W-:Y:S01]  /*abac0*/  ISETP.LT.AND P2, PT, R20, UR44, !P2 ;  /* 0x0000002c14007c0c */ /* 0x010fe2000d741270 */
[----:B------:R-:W4:Y:S01]  /*abad0*/  LDCU.64 UR44, c[0x0][0x398] ;  /* 0x00007300ff2c77ac */ /* 0x000f220008000a00 */
[----:B------:R-:W-:-:S04]  /*abae0*/  @P4 LOP3.LUT R10, R10, 0x400, RZ, 0xfc, !PT ;  /* 0x000004000a0a4812 */ /* 0x000fc800078efcff */
[----:B------:R-:W-:-:S04]  /*abaf0*/  LOP3.LUT R10, R10, 0xfffffdff, RZ, 0xc0, !PT ;  /* 0xfffffdff0a0a7812 */ /* 0x000fc800078ec0ff */
[----:B------:R-:W-:-:S04]  /*abb00*/  @P3 LOP3.LUT R10, R10, 0x200, RZ, 0xfc, !PT ;  /* 0x000002000a0a3812 */ /* 0x000fc800078efcff */
[----:B------:R-:W-:-:S04]  /*abb10*/  LOP3.LUT R10, R10, 0xfffffeff, RZ, 0xc0, !PT ;  /* 0xfffffeff0a0a7812 */ /* 0x000fc800078ec0ff */
[----:B------:R-:W-:Y:S02]  /*abb20*/  @P2 LOP3.LUT R10, R10, 0x100, RZ, 0xfc, !PT ;  /* 0x000001000a0a2812 */ /* 0x000fe400078efcff */
[----:B------:R-:W-:-:S04]  /*abb30*/  ISETP.GE.AND P2, PT, R9, UR41, PT ;  /* 0x0000002909007c0c */ /* 0x000fc8000bf46270 */
[----:B----4-:R-:W-:Y:S02]  /*abb40*/  ISETP.LT.AND P5, PT, R19, UR44, !P2 ;  /* 0x0000002c13007c0c */ /* 0x010fe4000d7a1270 */
[----:B-1----:R-:W-:Y:S01]  /*abb50*/  ISETP.LT.AND P4, PT, R22, UR40, !P2 ;  /* 0x0000002816007c0c */ /* 0x002fe2000d781270 */
[----:B------:R-:W1:Y:S01]  /*abb60*/  LDCU.64 UR40, c[0x0][0x398] ;  /* 0x00007300ff2877ac */ /* 0x000e620008000a00 */
[----:B------:R-:W-:Y:S02]  /*abb70*/  LOP3.LUT R10, R10, 0xffffff7f, RZ, 0xc0, !PT ;  /* 0xffffff7f0a0a7812 */ /* 0x000fe400078ec0ff */
[----:B------:R-:W-:Y:S01]  /*abb80*/  ISETP.LT.AND P3, PT, R21, UR76, !P2 ;  /* 0x0000004c15007c0c */ /* 0x000fe2000d761270 */
[----:B------:R-:W-:-:S06]  /*abb90*/  VIADD R9, R23, 0xfd ;  /* 0x000000fd17097836 */ /* 0x000fcc0000000000 */
[----:B------:R-:W-:Y:S01]  /*abba0*/  @P5 LOP3.LUT R10, R10, 0x80, RZ, 0xfc, !PT ;  /* 0x000000800a0a5812 */ /* 0x000fe200078efcff */
[----:B------:R-:W4:Y:S03]  /*abbb0*/  LDCU UR76, c[0x0][0x398] ;  /* 0x00007300ff4c77ac */ /* 0x000f260008000800 */
        /* <DEDUP_REMOVED lines=9> */
[----:B------:R-:W2:Y:S03]  /*abc50*/  LDCU.64 UR38, c[0x0][0x398] ;  /* 0x00007300ff2677ac */ /* 0x000ea60008000a00 */
[----:B-1----:R-:W-:Y:S02]  /*abc60*/  ISETP.LT.AND P5, PT, R19, UR40, !P2 ;  /* 0x0000002813007c0c */ /* 0x002fe4000d7a1270 */
[----:B0-----:R-:W-:Y:S02]  /*abc70*/  ISETP.LT.AND P4, PT, R22, UR65, !P2 ;  /* 0x0000004116007c0c */ /* 0x001fe4000d781270 */
[----:B------:R-:W-:Y:S01]  /*abc80*/  LOP3.LUT R10, R10, 0xfffffff7, RZ, 0xc0, !PT ;  /* 0xfffffff70a0a7812 */ /* 0x000fe200078ec0ff */
[----:B------:R-:W-:Y:S01]  /*abc90*/  VIADD R9, R23, 0xfc ;  /* 0x000000fc17097836 */ /* 0x000fe20000000000 */
[----:B------:R-:W-:Y:S01]  /*abca0*/  ISETP.LT.AND P3, PT, R21, UR57, !P2 ;  /* 0x0000003915007c0c */ /* 0x000fe2000d761270 */
[----:B------:R-:W0:Y:S01]  /*abcb0*/  LDCU UR57, c[0x0][0x398] ;  /* 0x00007300ff3977ac */ /* 0x000e220008000800 */
[----:B------:R-:W1:Y:S05]  /*abcc0*/  LDCU UR65, c[0x0][0x398] ;  /* 0x00007300ff4177ac */ /* 0x000e6a0008000800 */
        /* <DEDUP_REMOVED lines=11> */
[----:B--2---:R-:W-:Y:S02]  /*abd80*/  ISETP.LT.AND P5, PT, R19, UR38, !P2 ;  /* 0x0000002613007c0c */ /* 0x004fe4000d7a1270 */
[----:B------:R-:W-:Y:S02]  /*abd90*/  ISETP.LT.AND P4, PT, R22, UR77, !P2 ;  /* 0x0000004d16007c0c */ /* 0x000fe4000d781270 */
[----:B------:R-:W-:Y:S01]  /*abda0*/  LOP3.LUT R24, R24, 0x7fffffff, RZ, 0xc0, !PT ;  /* 0x7fffffff18187812 */ /* 0x000fe200078ec0ff */
[----:B------:R-:W-:Y:S01]  /*abdb0*/  VIADD R9, R23, 0xfb ;  /* 0x000000fb17097836 */ /* 0x000fe20000000000 */
[----:B------:R-:W-:Y:S01]  /*abdc0*/  ISETP.LT.AND P3, PT, R21, UR54, !P2 ;  /* 0x0000003615007c0c */ /* 0x000fe2000d761270 */
[----:B------:R2:W-:Y:S01]  /*abdd0*/  STL [R1+0x334], R10 ;  /* 0x0003340a01007387 */ /* 0x0005e20000100800 */
[----:B------:R-:W0:Y:S05]  /*abde0*/  LDCU UR77, c[0x0][0x398] ;  /* 0x00007300ff4d77ac */ /* 0x000e2a0008000800 */
[----:B------:R-:W-:Y:S01]  /*abdf0*/  @P5 LOP3.LUT R24, R24, 0x80000000, RZ, 0xfc, !PT ;  /* 0x8000000018185812 */ /* 0x000fe200078efcff */
[----:B------:R-:W0:Y:S03]  /*abe00*/  LDCU UR54, c[0x0][0x398] ;  /* 0x00007300ff3677ac */ /* 0x000e260008000800 */
[----:B------:R-:W-:Y:S01]  /*abe10*/  LOP3.LUT R24, R24, 0xbfffffff, RZ, 0xc0, !PT ;  /* 0xbfffffff18187812 */ /* 0x000fe200078ec0ff */
[----:B--2---:R-:W2:Y:S03]  /*abe20*/  LDL.LU R10, [R1+0x32c] ;  /* 0x00032c00010a7983 */ /* 0x004ea60000300800 */
[----:B------:R-:W-:-:S02]  /*abe30*/  @P4 LOP3.LUT R24, R24, 0x40000000, RZ, 0xfc, !PT ;  /* 0x4000000018184812 */ /* 0x000fc400078efcff */
        /* <DEDUP_REMOVED lines=85> */
[----:B------:R-:W0:Y:S01]  /*ac390*/  LDCU UR35, c[0x0][0x398] ;  /* 0x00007300ff2377ac */ /* 0x000e220008000800 */
[----:B------:R-:W0:Y:S07]  /*ac3a0*/  LDCU UR32, c[0x0][0x398] ;  /* 0x00007300ff2077ac */ /* 0x000e2e0008000800 */
        /* <DEDUP_REMOVED lines=33> */
[----:B------:R-:W0:Y:S01]  /*ac5c0*/  LDCU.64 UR26, c[0x0][0x398] ;  /* 0x00007300ff1a77ac */ /* 0x000e220008000a00 */
[----:B------:R-:W0:Y:S07]  /*ac5d0*/  LDCU UR28, c[0x0][0x398] ;  /* 0x00007300ff1c77ac */ /* 0x000e2e0008000800 */
        /* <DEDUP_REMOVED lines=10> */
[----:B--2---:R-:W-:Y:S01]  /*ac680*/  LOP3.LUT R10, R10, 0x7fffffff, RZ, 0xc0, !PT ;  /* 0x7fffffff0a0a7812 */ /* 0x004fe200078ec0ff */
[----:B------:R-:W-:Y:S01]  /*ac690*/  VIADD R9, R23, 0xf3 ;  /* 0x000000f317097836 */ /* 0x000fe20000000000 */
[----:B0-----:R-:W-:Y:S01]  /*ac6a0*/  ISETP.LT.AND P5, PT, R19, UR26, !P2 ;  /* 0x0000001a13007c0c */ /* 0x001fe2000d7a1270 */
[----:B------:R0:W-:Y:S01]  /*ac6b0*/  STL [R1+0x330], R24 ;  /* 0x0003301801007387 */ /* 0x0001e20000100800 */
[----:B------:R-:W-:Y:S01]  /*ac6c0*/  ISETP.LT.AND P4, PT, R22, UR24, !P2 ;  /* 0x0000001816007c0c */ /* 0x000fe2000d781270 */
[----:B------:R-:W2:Y:S01]  /*ac6d0*/  LDCU UR33, c[0x0][0x398] ;  /* 0x00007300ff2177ac */ /* 0x000ea20008000800 */
[----:B------:R-:W-:-:S09]  /*ac6e0*/  ISETP.LT.AND P3, PT, R21, UR25, !P2 ;  /* 0x0000001915007c0c */ /* 0x000fd2000d761270 */
[----:B------:R-:W-:Y:S01]  /*ac6f0*/  @P5 LOP3.LUT R10, R10, 0x80000000, RZ, 0xfc, !PT ;  /* 0x800000000a0a5812 */ /* 0x000fe200078efcff */
[----:B------:R-:W1:Y:S01]  /*ac700*/  LDCU.64 UR24, c[0x0][0x398] ;  /* 0x00007300ff1877ac */ /* 0x000e620008000a00 */
[----:B0-----:R-:W2:Y:S02]  /*ac710*/  LDL.LU R24, [R1+0x328] ;  /* 0x0003280001187983 */ /* 0x001ea40000300800 */
        /* <DEDUP_REMOVED lines=49> */
[----:B------:R-:W0:Y:S01]  /*aca30*/  LDCU.64 UR26, c[0x0][0x398] ;  /* 0x00007300ff1a77ac */ /* 0x000e220008000a00 */
        /* <DEDUP_REMOVED lines=89> */
[----:B------:R-:W-:Y:S01]  /*acfd0*/  ISETP.LT.AND P5, PT, R19, UR38, !P2 ;  /* 0x0000002613007c0c */ /* 0x000fe2000d7a1270 */
[----:B------:R2:W-:Y:S01]  /*acfe0*/  STL [R1+0x32c], R10 ;  /* 0x00032c0a01007387 */ /* 0x0005e20000100800 */
[----:B------:R-:W-:Y:S01]  /*acff0*/  ISETP.LT.AND P4, PT, R22, UR57, !P2 ;  /* 0x0000003916007c0c */ /* 0x000fe2000d781270 */
[----:B------:R-:W0:Y:S01]  /*ad000*/  LDCU UR57, c[0x0][0x398] ;  /* 0x00007300ff3977ac */ /* 0x000e220008000800 */
[----:B------:R-:W-:Y:S01]  /*ad010*/  ISETP.LT.AND P3, PT, R21, UR61, !P2 ;  /* 0x0000003d15007c0c */ /* 0x000fe2000d761270 */
[----:B------:R-:W0:Y:S08]  /*ad020*/  LDCU UR27, c[0x0][0x398] ;  /* 0x00007300ff1b77ac */ /* 0x000e300008000800 */
[----:B------:R-:W-:Y:S01]  /*ad030*/  @P5 LOP3.LUT R24, R24, 0x80000000, RZ, 0xfc, !PT ;  /* 0x8000000018185812 */ /* 0x000fe200078efcff */
[----:B--2---:R-:W2:Y:S01]  /*ad040*/  LDL.LU R10, [R1+0x324] ;  /* 0x00032400010a7983 */ /* 0x004ea20000300800 */
[----:B------:R-:W0:Y:S02]  /*ad050*/  LDCU UR61, c[0x0][0x398] ;  /* 0x00007300ff3d77ac */ /* 0x000e240008000800 */
        /* <DEDUP_REMOVED lines=11> */
[----:B------:R-:W-:Y:S01]  /*ad110*/  ISETP.LT.AND P4, PT, R22, UR57, !P2 ;  /* 0x0000003916007c0c */ /* 0x000fe2000d781270 */
[----:B------:R-:W0:Y:S01]  /*ad120*/  LDCU UR57, c[0x0][0x398] ;  /* 0x00007300ff3977ac */ /* 0x000e220008000800 */
[----:B------:R-:W-:-:S02]  /*ad130*/  LOP3.LUT R24, R24, 0xf7ffffff, RZ, 0xc0, !PT ;  /* 0xf7ffffff18187812 */ /* 0x000fc400078ec0ff */
[----:B------:R-:W-:Y:S01]  /*ad140*/  ISETP.LT.AND P3, PT, R21, UR64, !P2 ;  /* 0x0000004015007c0c */ /* 0x000fe2000d761270 */
[----:B------:R-:W-:-:S06]  /*ad150*/  VIADD R9, R23, 0xea ;  /* 0x000000ea17097836 */ /* 0x000fcc0000000000 */
        /* <DEDUP_REMOVED lines=13> */
[----:B0-----:R-:W-:Y:S01]  /*ad230*/  ISETP.LT.AND P4, PT, R22, UR57, !P2 ;  /* 0x0000003916007c0c */ /* 0x001fe2000d781270 */
[----:B------:R-:W0:Y:S01]  /*ad240*/  LDCU UR57, c[0x0][0x398] ;  /* 0x00007300ff3977ac */ /* 0x000e220008000800 */
[----:B------:R-:W-:-:S02]  /*ad250*/  LOP3.LUT R24, R24, 0xff7fffff, RZ, 0xc0, !PT ;  /* 0xff7fffff18187812 */ /* 0x000fc400078ec0ff */
[----:B------:R-:W-:Y:S01]  /*ad260*/  ISETP.LT.AND P3, PT, R21, UR67, !P2 ;  /* 0x0000004315007c0c */ /* 0x000fe2000d761270 */
[----:B------:R-:W-:-:S06]  /*ad270*/  VIADD R9, R23, 0xe9 ;  /* 0x000000e917097836 */ /* 0x000fcc0000000000 */
[----:B------:R-:W-:Y:S01]  /*ad280*/  @P5 LOP3.LUT R24, R24, 0x800000, RZ, 0xfc, !PT ;  /* 0x0080000018185812 */ /* 0x000fe200078efcff */
[----:B------:R-:W1:Y:S03]  /*ad290*/  LDCU UR67, c[0x0][0x398] ;  /* 0x00007300ff4377ac */ /* 0x000e660008000800 */
        /* <DEDUP_REMOVED lines=34> */
[----:B------:R-:W1:Y:S05]  /*ad4c0*/  LDCU UR54, c[0x0][0x398] ;  /* 0x00007300ff3677ac */ /* 0x000e6a0008000800 */
[----:B------:R-:W-:-:S04]  /*ad4d0*/  @P5 LOP3.LUT R24, R24, 0x8000, RZ, 0xfc, !PT ;  /* 0x0000800018185812 */ /* 0x000fc800078efcff */
[----:B------:R-:W-:-:S04]  /*ad4e0*/  LOP3.LUT R24, R24, 0xffffbfff, RZ, 0xc0, !PT ;  /* 0xffffbfff18187812 */ /* 0x000fc800078ec0ff */
[----:B------:R-:W-:Y:S02]  /*ad4f0*/  @P4 LOP3.LUT R24, R24, 0x4000, RZ, 0xfc, !PT ;  /* 0x0000400018184812 */ /* 0x000fe400078efcff */
[----:B0-----:R-:W-:Y:S01]  /*ad500*/  ISETP.LT.AND P2, PT, R20, UR57, !P2 ;  /* 0x0000003914007c0c */ /* 0x001fe2000d741270 */
        /* <DEDUP_REMOVED lines=11> */
[----:B-1----:R-:W-:Y:S01]  /*ad5c0*/  ISETP.LT.AND P3, PT, R21, UR56, !P2 ;  /* 0x0000003815007c0c */ /* 0x002fe2000d761270 */
[----:B------:R-:W1:Y:S06]  /*ad5d0*/  LDCU UR68, c[0x0][0x398] ;  /* 0x00007300ff4477ac */ /* 0x000e6c0008000800 */
[----:B------:R-:W-:Y:S01]  /*ad5e0*/  @P5 LOP3.LUT R24, R24, 0x800, RZ, 0xfc, !PT ;  /* 0x0000080018185812 */ /* 0x000fe200078efcff */
[----:B------:R-:W1:Y:S03]  /*ad5f0*/  LDCU UR56, c[0x0][0x398] ;  /* 0x00007300ff3877ac */ /* 0x000e660008000800 */
        /* <DEDUP_REMOVED lines=11> */
[----:B------:R-:W-:Y:S01]  /*ad6b0*/  LOP3.LUT R24, R24, 0xffffff7f, RZ, 0xc0, !PT ;  /* 0xffffff7f18187812 */ /* 0x000fe200078ec0ff */
[----:B------:R-:W-:Y:S01]  /*ad6c0*/  VIADD R9, R23, 0xe5 ;  /* 0x000000e517097836 */ /* 0x000fe20000000000 */
[----:B------:R-:W-:Y:S01]  /*ad6d0*/  ISETP.LT.AND P4, PT, R22, UR61, !P2 ;  /* 0x0000003d16007c0c */ /* 0x000fe2000d781270 */
[----:B------:R-:W0:Y:S01]  /*ad6e0*/  LDCU UR61, c[0x0][0x398] ;  /* 0x00007300ff3d77ac */ /* 0x000e220008000800 */
[----:B------:R-:W-:Y:S01]  /*ad6f0*/  ISETP.LT.AND P3, PT, R21, UR59, !P2 ;  /* 0x0000003b15007c0c */ /* 0x000fe2000d761270 */
[----:B------:R-:W0:Y:S06]  /*ad700*/  LDCU UR44, c[0x0][0x398] ;  /* 0x00007300ff2c77ac */ /* 0x000e2c0008000800 */
[----:B------:R-:W-:Y:S01]  /*ad710*/  @P5 LOP3.LUT R24, R24, 0x80, RZ, 0xfc, !PT ;  /* 0x0000008018185812 */ /* 0x000fe200078efcff */
[----:B------:R-:W0:Y:S03]  /*ad720*/  LDCU UR59, c[0x0][0x398] ;  /* 0x00007300ff3b77ac */ /* 0x000e260008000800 */
        /* <DEDUP_REMOVED lines=29> */
[----:B------:R-:W-:Y:S02]  /*ad900*/  ISETP.LT.AND P5, PT, R19, UR38, !P2 ;  /* 0x0000002613007c0c */ /* 0x000fe4000d7a1270 */
[----:B--2---:R-:W-:Y:S01]  /*ad910*/  LOP3.LUT R10, R10, 0x7fffffff, RZ, 0xc0, !PT ;  /* 0x7fffffff0a0a7812 */ /* 0x004fe200078ec0ff */
[----:B------:R-:W-:Y:S01]  /*ad920*/  VIADD R9, R23, 0xe3 ;  /* 0x000000e317097836 */ /* 0x000fe20000000000 */
[----:B------:R-:W-:Y:S01]  /*ad930*/  ISETP.LT.AND P4, PT, R22, UR67, !P2 ;  /* 0x0000004316007c0c */ /* 0x000fe2000d781270 */
[----:B------:R2:W-:Y:S01]  /*ad940*/  STL [R1+0x328], R24 ;  /* 0x0003281801007387 */ /* 0x0005e20000100800 */
[----:B0-----:R-:W-:Y:S01]  /*ad950*/  ISETP.LT.AND P3, PT, R21, UR60, !P2 ;  /* 0x0000003c15007c0c */ /* 0x001fe2000d761270 */
[----:B------:R-:W0:Y:S01]  /*ad960*/  LDCU UR60, c[0x0][0x398] ;  /* 0x00007300ff3c77ac */ /* 0x000e220008000800 */
[----:B------:R-:W0:Y:S05]  /*ad970*/  LDCU UR38, c[0x0][0x398] ;  /* 0x00007300ff2677ac */ /* 0x000e2a0008000800 */
[----:B------:R-:W-:Y:S01]  /*ad980*/  @P5 LOP3.LUT R10, R10, 0x80000000, RZ, 0xfc, !PT ;  /* 0x800000000a0a5812 */ /* 0x000fe200078efcff */
[----:B--2---:R-:W2:Y:S01]  /*ad990*/  LDL.LU R24, [R1+0x320] ;  /* 0x0003200001187983 */ /* 0x004ea20000300800 */
[----:B------:R-:W0:Y:S02]  /*ad9a0*/  LDCU UR67, c[0x0][0x398] ;  /* 0x00007300ff4377ac */ /* 0x000e240008000800 */
        /* <DEDUP_REMOVED lines=12> */
[----:B------:R-:W1:Y:S01]  /*ada70*/  LDCU UR36, c[0x0][0x398] ;  /* 0x00007300ff2477ac */ /* 0x000e620008000800 */
[----:B------:R-:W-:Y:S02]  /*ada80*/  ISETP.LT.AND P4, PT, R22, UR66, !P2 ;  /* 0x0000004216007c0c */ /* 0x000fe4000d781270 */
[----:B0-----:R-:W-:Y:S01]  /*ada90*/  ISETP.LT.AND P3, PT, R21, UR60, !P2 ;  /* 0x0000003c15007c0c */ /* 0x001fe2000d761270 */
        /* <DEDUP_REMOVED lines=18> */
[----:B0-----:R-:W-:Y:S01]  /*adbc0*/  ISETP.LT.AND P3, PT, R21, UR66, !P2 ;  /* 0x0000004215007c0c */ /* 0x001fe2000d761270 */
[----:B------:R-:W0:Y:S08]  /*adbd0*/  LDCU UR66, c[0x0][0x398] ;  /* 0x00007300ff4277ac */ /* 0x000e300008000800 */
        /* <DEDUP_REMOVED lines=16> */
[----:B------:R-:W-:-:S07]  /*adce0*/  ISETP.LT.AND P3, PT, R21, UR77, !P2 ;  /* 0x0000004d15007c0c */ /* 0x000fce000d761270 */
[----:B------:R-:W-:Y:S01]  /*adcf0*/  @P5 LOP3.LUT R10, R10, 0x80000, RZ, 0xfc, !PT ;  /* 0x000800000a0a5812 */ /* 0x000fe200078efcff */
[----:B------:R-:W0:Y:S03]  /*add00*/  LDCU UR77, c[0x0][0x398] ;  /* 0x00007300ff4d77ac */ /* 0x000e260008000800 */
[----:B------:R-:W-:Y:S01]  /*add10*/  LOP3.LUT R10, R10, 0xfffbffff, RZ, 0xc0, !PT ;  /* 0xfffbffff0a0a7812 */ /* 0x000fe200078ec0ff */
[----:B------:R-:W0:Y:S03]  /*add20*/  LDCU UR60, c[0x0][0x398] ;  /* 0x00007300ff3c77ac */ /* 0x000e260008000800 */
        /* <DEDUP_REMOVED lines=10> */
[----:B----4-:R-:W-:Y:S02]  /*addd0*/  ISETP.LT.AND P4, PT, R22, UR76, !P2 ;  /* 0x0000004c16007c0c */ /* 0x010fe4000d781270 */
[----:B------:R-:W-:Y:S01]  /*adde0*/  LOP3.LUT R10, R10, 0xffff7fff, RZ, 0xc0, !PT ;  /* 0xffff7fff0a0a7812 */ /* 0x000fe200078ec0ff */
[----:B------:R-:W-:Y:S01]  /*addf0*/  VIADD R9, R23, 0xdf ;  /* 0x000000df17097836 */ /* 0x000fe20000000000 */
[----:B------:R-:W-:Y:S01]  /*ade00*/  ISETP.LT.AND P3, PT, R21, UR75, !P2 ;  /* 0x0000004b15007c0c */ /* 0x000fe2000d761270 */
[----:B------:R-:W1:Y:S06]  /*ade10*/  LDCU UR76, c[0x0][0x398] ;  /* 0x00007300ff4c77ac */ /* 0x000e6c0008000800 */
        /* <DEDUP_REMOVED lines=17> */
[----:B------:R-:W0:Y:S08]  /*adf30*/  LDCU UR71, c[0x0][0x398] ;  /* 0x00007300ff4777ac */ /* 0x000e300008000800 */
        /* <DEDUP_REMOVED lines=15> */
[----:B------:R-:W-:-:S09]  /*ae030*/  ISETP.LT.AND P3, PT, R21, UR32, !P2 ;  /* 0x0000002015007c0c */ /* 0x000fd2000d761270 */
        /* <DEDUP_REMOVED lines=29> */
[----:B-1----:R-:W-:Y:S01]  /*ae210*/  ISETP.LT.AND P5, PT, R19, UR38, !P2 ;  /* 0x0000002613007c0c */ /* 0x002fe2000d7a1270 */
[----:B------:R1:W-:Y:S01]  /*ae220*/  STL [R1+0x324], R10 ;  /* 0x0003240a01007387 */ /* 0x0003e20000100800 */
[----:B------:R-:W-:Y:S01]  /*ae230*/  ISETP.LT.AND P4, PT, R22, UR13, !P2 ;  /* 0x0000000d16007c0c */ /* 0x000fe2000d781270 */
[----:B------:R-:W2:Y:S01]  /*ae240*/  LDCU.64 UR36, c[0x0][0x398] ;  /* 0x00007300ff2477ac */ /* 0x000ea20008000a00 */
[----:B------:R-:W-:-:S09]  /*ae250*/  ISETP.LT.AND P3, PT, R21, UR10, !P2 ;  /* 0x0000000a15007c0c */ /* 0x000fd2000d761270 */
[----:B------:R-:W-:Y:S01]  /*ae260*/  @P5 LOP3.LUT R24, R24, 0x80000000, RZ, 0xfc, !PT ;  /* 0x8000000018185812 */ /* 0x000fe200078efcff */
[----:B-1----:R-:W2:Y:S03]  /*ae270*/  LDL.LU R10, [R1+0x31c] ;  /* 0x00031c00010a7983 */ /* 0x002ea60000300800 */
[----:B------:R-:W-:Y:S02]  /*ae280*/  LOP3.LUT R24, R24, 0xbfffffff, RZ, 0xc0, !PT ;  /* 0xbfffffff18187812 */ /* 0x000fe400078ec0ff */
[----:B------:R-:W-:Y:S01]  /*ae290*/  ISETP.LT.AND P2, PT, R20, UR11, !P2 ;  /* 0x0000000b14007c0c */ /* 0x000fe2000d741270 */
[----:B------:R-:W1:Y:S01]  /*ae2a0*/  LDCU.64 UR10, c[0x0][0x398] ;  /* 0x00007300ff0a77ac */ /* 0x000e620008000a00 */
        /* <DEDUP_REMOVED lines=16> */
[----:B------:R-:W-:Y:S02]  /*ae3b0*/  ISETP.LT.AND P2, PT, R20, UR9, !P2 ;  /* 0x0000000914007c0c */ /* 0x000fe4000d741270 */
        /* <DEDUP_REMOVED lines=45> */
[----:B------:R-:W0:Y:S01]  /*ae690*/  LDCU.64 UR18, c[0x0][0x398] ;  /* 0x00007300ff1277ac */ /* 0x000e220008000a00 */
[----:B------:R-:W-:Y:S01]  /*ae6a0*/  ISETP.LT.AND P3, PT, R21, UR5, !P2 ;  /* 0x0000000515007c0c */ /* 0x000fe2000d761270 */
[----:B------:R-:W0:Y:S06]  /*ae6b0*/  LDCU UR6, c[0x0][0x398] ;  /* 0x00007300ff0677ac */ /* 0x000e2c0008000800 */
[----:B------:R-:W-:Y:S01]  /*ae6c0*/  @P5 LOP3.LUT R24, R24, 0x8000, RZ, 0xfc, !PT ;  /* 0x0000800018185812 */ /* 0x000fe200078efcff */
[----:B------:R-:W0:Y:S03]  /*ae6d0*/  LDCU UR5, c[0x0][0x398] ;  /* 0x00007300ff0577ac */ /* 0x000e260008000800 */
        /* <DEDUP_REMOVED lines=72> */
[----:B------:R-:W0:Y:S01]  /*aeb60*/  LDCU UR11, c[0x0][0x398] ;  /* 0x00007300ff0b77ac */ /* 0x000e220008000800 */
[----:B------:R-:W0:Y:S07]  /*aeb70*/  LDCU UR18, c[0x0][0x398] ;  /* 0x00007300ff1277ac */ /* 0x000e2e0008000800 */
        /* <DEDUP_REMOVED lines=128> */
[----:B---3--:R-:W-:Y:S01]  /*af380*/  ISETP.LT.AND P3, PT, R21, UR73, !P2 ;  /* 0x0000004915007c0c */ /* 0x008fe2000d761270 */
[----:B------:R-:W3:Y:S08]  /*af390*/  LDCU UR74, c[0x0][0x398] ;  /* 0x00007300ff4a77ac */ /* 0x000ef00008000800 */
        /* <DEDUP_REMOVED lines=17> */
[----:B------:R-:W-:Y:S01]  /*af4b0*/  ISETP.LT.AND P3, PT, R21, UR46, !P2 ;  /* 0x0000002e15007c0c */ /* 0x000fe2000d761270 */
[----:B------:R-:W1:Y:S08]  /*af4c0*/  LDCU UR33, c[0x0][0x398] ;  /* 0x00007300ff2177ac */ /* 0x000e700008000800 */
[----:B------:R-:W-:Y:S01]  /*af4d0*/  @P5 LOP3.LUT R24, R24, 0x80000000, RZ, 0xfc, !PT ;  /* 0x8000000018185812 */ /* 0x000fe200078efcff */
[----:B0-----:R-:W3:Y:S01]  /*af4e0*/  LDL.LU R10, [R1+0x314] ;  /* 0x00031400010a7983 */ /* 0x001ee20000300800 */
        /* <DEDUP_REMOVED lines=15> */
[----:B--2---:R-:W-:Y:S01]  /*af5e0*/  ISETP.LT.AND P3, PT, R21, UR47, !P2 ;  /* 0x0000002f15007c0c */ /* 0x004fe2000d761270 */
[----:B------:R-:W0:Y:S01]  /*af5f0*/  LDCU UR47, c[0x0][0x398] ;  /* 0x00007300ff2f77ac */ /* 0x000e220008000800 */
[----:B------:R-:W2:Y:S05]  /*af600*/  LDCU UR48, c[0x0][0x398] ;  /* 0x00007300ff3077ac */ /* 0x000eaa0008000800 */
        /* <DEDUP_REMOVED lines=120> */
[----:B0-----:R-:W-:Y:S01]  /*afd90*/  ISETP.LT.AND P4, PT, R22, UR69, !P2 ;  /* 0x0000004516007c0c */ /* 0x001fe2000d781270 */
[----:B------:R-:W0:Y:S01]  /*afda0*/  LDCU UR69, c[0x0][0x398] ;  /* 0x00007300ff4577ac */ /* 0x000e220008000800 */
[----:B---3--:R-:W-:-:S02]  /*afdb0*/  LOP3.LUT R10, R10, 0x7fffffff, RZ, 0xc0, !PT ;  /* 0x7fffffff0a0a7812 */ /* 0x008fc400078ec0ff */
[----:B------:R-:W-:Y:S01]  /*afdc0*/  ISETP.LT.AND P3, PT, R21, UR64, !P2 ;  /* 0x0000004015007c0c */ /* 0x000fe2000d761270 */
[----:B------:R-:W-:-:S06]  /*afdd0*/  VIADD R9, R23, 0xc3 ;  /* 0x000000c317097836 */ /* 0x000fcc0000000000 */
[----:B------:R-:W-:Y:S01]  /*afde0*/  @P5 LOP3.LUT R10, R10, 0x80000000, RZ, 0xfc, !PT ;  /* 0x800000000a0a5812 */ /* 0x000fe200078efcff */
[----:B------:R-:W1:Y:S03]  /*afdf0*/  LDCU UR64, c[0x0][0x398] ;  /* 0x00007300ff4077ac */ /* 0x000e660008000800 */
[----:B------:R-:W-:-:S04]  /*afe00*/  LOP3.LUT R10, R10, 0xbfffffff, RZ, 0xc0, !PT ;  /* 0xbfffffff0a0a7812 */ /* 0x000fc800078ec0ff */
[----:B------:R-:W-:Y:S02]  /*afe10*/  @P4 LOP3.LUT R10, R10, 0x40000000, RZ, 0xfc, !PT ;  /* 0x400000000a0a4812 */ /* 0x000fe400078efcff */
[----:B------:R-:W-:Y:S01]  /*afe20*/  ISETP.LT.AND P2, PT, R20, UR59, !P2 ;  /* 0x0000003b14007c0c */ /* 0x000fe2000d741270 */
[----:B------:R3:W-:Y:S01]  /*afe30*/  STL [R1+0x318], R24 ;  /* 0x0003181801007387 */ /* 0x0007e20000100800 */
[----:B------:R-:W-:Y:S01]  /*afe40*/  LOP3.LUT R10, R10, 0xdfffffff, RZ, 0xc0, !PT ;  /* 0xdfffffff0a0a7812 */ /* 0x000fe200078ec0ff */
[----:B------:R-:W0:Y:S03]  /*afe50*/  LDCU UR59, c[0x0][0x398] ;  /* 0x00007300ff3b77ac */ /* 0x000e260008000800 */
[----:B------:R-:W-:-:S04]  /*afe60*/  @P3 LOP3.LUT R10, R10, 0x20000000, RZ, 0xfc, !PT ;  /* 0x200000000a0a3812 */ /* 0x000fc800078efcff */
[----:B------:R-:W-:Y:S01]  /*afe70*/  LOP3.LUT R10, R10, 0xefffffff, RZ, 0xc0, !PT ;  /* 0xefffffff0a0a7812 */ /* 0x000fe200078ec0ff */
[----:B---3--:R-:W3:Y:S03]  /*afe80*/  LDL.LU R24, [R1+0x310] ;  /* 0x0003100001187983 */ /* 0x008ee60000300800 */
[----:B------:R-:W-:Y:S02]  /*afe90*/  @P2 LOP3.LUT R10, R10, 0x10000000, RZ, 0xfc, !PT ;  /* 0x100000000a0a2812 */ /* 0x000fe400078efcff */
[----:B------:R-:W-:Y:S01]  /*afea0*/  ISETP.GE.AND P2, PT, R9, UR39, PT ;  /* 0x0000002709007c0c */ /* 0x000fe2000bf46270 */
[----:B------:R-:W4:Y:S03]  /*afeb0*/  LDCU.64 UR38, c[0x0][0x398] ;  /* 0x00007300ff2677ac */ /* 0x000f260008000a00 */
[----:B--2---:R-:W-:-:S02]  /*afec0*/  ISETP.LT.AND P5, PT, R19, UR40, !P2 ;  /* 0x0000002813007c0c */ /* 0x004fc4000d7a1270 */
[----:B0-----:R-:W-:Y:S02]  /*afed0*/  ISETP.LT.AND P4, PT, R22, UR69, !P2 ;  /* 0x0000004516007c0c */ /* 0x001fe4000d781270 */
[----:B------:R-:W-:Y:S01]  /*afee0*/  LOP3.LUT R10, R10, 0xf7ffffff, RZ, 0xc0, !PT ;  /* 0xf7ffffff0a0a7812 */ /* 0x000fe200078ec0ff */
[----:B------:R-:W-:Y:S01]  /*afef0*/  VIADD R9, R23, 0xc2 ;  /* 0x000000c217097836 */ /* 0x000fe20000000000 */
[----:B-1----:R-:W-:Y:S01]  /*aff00*/  ISETP.LT.AND P3, PT, R21, UR64, !P2 ;  /* 0x0000004015007c0c */ /* 0x002fe2000d761270 */
[----:B------:R-:W0:Y:S06]  /*aff10*/  LDCU UR69, c[0x0][0x398] ;  /* 0x00007300ff4577ac */ /* 0x000e2c0008000800 */
[----:B------:R-:W-:Y:S01]  /*aff20*/  @P5 LOP3.LUT R10, R10, 0x8000000, RZ, 0xfc, !PT ;  /* 0x080000000a0a5812 */ /* 0x000fe200078efcff */
[----:B------:R-:W1:Y:S03]  /*aff30*/  LDCU UR64, c[0x0][0x398] ;  /* 0x00007300ff4077ac */ /* 0x000e660008000800 */
[----:B------:R-:W-:-:S04]  /*aff40*/  LOP3.LUT R10, R10, 0xfbffffff, RZ, 0xc0, !PT ;  /* 0xfbffffff0a0a7812 */ /* 0x000fc800078ec0ff */
[----:B------:R-:W-:Y:S02]  /*aff50*/  @P4 LOP3.LUT R10, R10, 0x4000000, RZ, 0xfc, !PT ;  /* 0x040000000a0a4812 */ /* 0x000fe400078efcff */
[----:B------:R-:W-:Y:S01]  /*aff60*/  ISETP.LT.AND P2, PT, R20, UR59, !P2 ;  /* 0x0000003b14007c0c */ /* 0x000fe2000d741270 */
[----:B------:R-:W2:Y:S01]  /*aff70*/  LDCU UR59, c[0x0][0x398] ;  /* 0x00007300ff3b77ac */ /* 0x000ea20008000800 */
[----:B------:R-:W-:-:S04]  /*aff80*/  LOP3.LUT R10, R10, 0xfdffffff, RZ, 0xc0, !PT ;  /* 0xfdffffff0a0a7812 */ /* 0x000fc800078ec0ff */
[----:B------:R-:W-:-:S04]  /*aff90*/  @P3 LOP3.LUT R10, R10, 0x2000000, RZ, 0xfc, !PT ;  /* 0x020000000a0a3812 */ /* 0x000fc800078efcff */
[----:B------:R-:W-:-:S04]  /*affa0*/  LOP3.LUT R10, R10, 0xfeffffff, RZ, 0xc0, !PT ;  /* 0xfeffffff0a0a7812 */ /* 0x000fc800078ec0ff */
[----:B------:R-:W-:Y:S02]  /*affb0*/  @P2 LOP3.LUT R10, R10, 0x1000000, RZ, 0xfc, !PT ;  /* 0x010000000a0a2812 */ /* 0x000fe400078efcff */
[----:B------:R-:W-:Y:S01]  /*affc0*/  ISETP.GE.AND P2, PT, R9, UR37, PT ;  /* 0x0000002509007c0c */ /* 0x000fe2000bf46270 */
[----:B------:R-:W0:Y:S03]  /*affd0*/  LDCU.64 UR36, c[0x0][0x398] ;  /* 0x00007300ff2477ac */ /* 0x000e260008000a00 */
[----:B----4-:R-:W-:Y:S02]  /*affe0*/  ISETP.LT.AND P5, PT, R19, UR38, !P2 ;  /* 0x0000002613007c0c */ /* 0x010fe4000d7a1270 */
[----:B--2---:R-:W-:Y:S01]  /*afff0*/  ISETP.LT.AND P4, PT, R22, UR59, !P2 ;  /* 0x0000003b16007c0c */ /* 0x004fe2000d781270 */
[----:B------:R-:W2:Y:S01]  /*b0000*/  LDCU UR59, c[0x0][0x398] ;  /* 0x00007300ff3b77ac */ /* 0x000ea20008000800 */
[----:B------:R-:W-:-:S02]  /*b0010*/  LOP3.LUT R10, R10, 0xff7fffff, RZ, 0xc0, !PT ;  /* 0xff7fffff0a0a7812 */ /* 0x000fc400078ec0ff */
        /* <DEDUP_REMOVED lines=17> */
[----:B--2---:R-:W-:Y:S01]  /*b0130*/  ISETP.LT.AND P4, PT, R22, UR59, !P2 ;  /* 0x0000003b16007c0c */ /* 0x004fe2000d781270 */
[----:B------:R-:W0:Y:S01]  /*b0140*/  LDCU UR36, c[0x0][0x398] ;  /* 0x00007300ff2477ac */ /* 0x000e220008000800 */
[----:B------:R-:W-:-:S07]  /*b0150*/  ISETP.LT.AND P3, PT, R21, UR72, !P2 ;  /* 0x0000004815007c0c */ /* 0x000fce000d761270 */
[----:B------:R-:W-:Y:S01]  /*b0160*/  @P5 LOP3.LUT R10, R10, 0x80000, RZ, 0xfc, !PT ;  /* 0x000800000a0a5812 */ /* 0x000fe200078efcff */
[----:B------:R-:W2:Y:S03]  /*b0170*/  LDCU UR59, c[0x0][0x398] ;  /* 0x00007300ff3b77ac */ /* 0x000ea60008000800 */
        /* <DEDUP_REMOVED lines=81> */
[----:B---3--:R-:W-:Y:S01]  /*b0690*/  LOP3.LUT R24, R24, 0x7fffffff, RZ, 0xc0, !PT ;  /* 0x7fffffff18187812 */ /* 0x008fe200078ec0ff */
[----:B------:R-:W-:Y:S01]  /*b06a0*/  VIADD R9, R23, 0xbb ;  /* 0x000000bb17097836 */ /* 0x000fe20000000000 */
[----:B0-----:R-:W-:Y:S01]  /*b06b0*/  ISETP.LT.AND P5, PT, R19, UR8, !P2 ;  /* 0x0000000813007c0c */ /* 0x001fe2000d7a1270 */
[----:B------:R0:W-:Y:S01]  /*b06c0*/  STL [R1+0x314], R10 ;  /* 0x0003140a01007387 */ /* 0x0001e20000100800 */
[----:B------:R-:W-:Y:S01]  /*b06d0*/  ISETP.LT.AND P4, PT, R22, UR11, !P2 ;  /* 0x0000000b16007c0c */ /* 0x000fe2000d781270 */
[----:B------:R-:W3:Y:S01]  /*b06e0*/  LDCU.64 UR10, c[0x0][0x398] ;  /* 0x00007300ff0a77ac */ /* 0x000ee20008000a00 */
[----:B------:R-:W-:Y:S01]  /*b06f0*/  ISETP.LT.AND P3, PT, R21, UR13, !P2 ;  /* 0x0000000d15007c0c */ /* 0x000fe2000d761270 */
[----:B------:R-:W1:Y:S01]  /*b0700*/  LDCU UR41, c[0x0][0x398] ;  /* 0x00007300ff2977ac */ /* 0x000e620008000800 */
[----:B------:R-:W1:Y:S07]  /*b0710*/  LDCU UR8, c[0x0][0x398] ;  /* 0x00007300ff0877ac */ /* 0x000e6e0008000800 */
[----:B------:R-:W-:Y:S01]  /*b0720*/  @P5 LOP3.LUT R24, R24, 0x80000000, RZ, 0xfc, !PT ;  /* 0x8000000018185812 */ /* 0x000fe200078efcff */
[----:B0-----:R-:W2:Y:S03]  /*b0730*/  LDL.LU R10, [R1+0xdc] ;  /* 0x0000dc00010a7983 */ /* 0x001ea60000300800 */
[----:B------:R-:W-:Y:S01]  /*b0740*/  LOP3.LUT R24, R24, 0xbfffffff, RZ, 0xc0, !PT ;  /* 0xbfffffff18187812 */ /* 0x000fe200078ec0ff */
[----:B------:R-:W2:Y:S03]  /*b0750*/  LDL.LU R25, [R1+0xd8] ;  /* 0x0000d80001197983 */ /* 0x000ea60000300800 */
[----:B------:R-:W-:-:S02]  /*b0760*/  @P4 LOP3.LUT R24, R24, 0x40000000, RZ, 0xfc, !PT ;  /* 0x4000000018184812 */ /* 0x000fc400078efcff */
        /* <DEDUP_REMOVED lines=9> */
[----:B---3--:R-:W-:Y:S01]  /*b0800*/  ISETP.LT.AND P5, PT, R19, UR10, !P2 ;  /* 0x0000000a13007c0c */ /* 0x008fe2000d7a1270 */
[----:B------:R-:W3:Y:S01]  /*b0810*/  LDCU.64 UR38, c[0x0][0x398] ;  /* 0x00007300ff2677ac */ /* 0x000ee20008000a00 */
        /* <DEDUP_REMOVED lines=117> */
[----:B--2---:R-:W-:Y:S01]  /*b0f70*/  LOP3.LUT R10, R10, 0x7fffffff, RZ, 0xc0, !PT ;  /* 0x7fffffff0a0a7812 */ /* 0x004fe200078ec0ff */
[----:B------:R-:W-:Y:S01]  /*b0f80*/  VIADD R9, R23, 0xb3 ;  /* 0x000000b317097836 */ /* 0x000fe20000000000 */
[----:B------:R-:W-:Y:S02]  /*b0f90*/  ISETP.LT.AND P5, PT, R19, UR26, !P2 ;  /* 0x0000001a13007c0c */ /* 0x000fe4000d7a1270 */
[----:B------:R-:W-:Y:S01]  /*b0fa0*/  LOP3.LUT R25, R25, 0x7fffffff, RZ, 0xc0, !PT ;  /* 0x7fffffff19197812 */ /* 0x000fe200078ec0ff */
[----:B------:R2:W-:Y:S01]  /*b0fb0*/  STL [R1+0x310], R24 ;  /* 0x0003101801007387 */ /* 0x0005e20000100800 */
[----:B------:R-:W-:Y:S01]  /*b0fc0*/  ISETP.LT.AND P4, PT, R22, UR33, !P2 ;  /* 0x0000002116007c0c */ /* 0x000fe2000d781270 */
[----:B------:R-:W0:Y:S01]  /*b0fd0*/  LDCU.64 UR32, c[0x0][0x398] ;  /* 0x00007300ff2077ac */ /* 0x000e220008000a00 */
[----:B------:R-:W-:-:S02]  /*b0fe0*/  ISETP.LT.AND P3, PT, R21, UR47, !P2 ;  /* 0x0000002f15007c0c */ /* 0x000fc4000d761270 */
[----:B------:R-:W-:Y:S01]  /*b0ff0*/  LOP3.LUT R29, R29, 0x7fffffff, RZ, 0xc0, !PT ;  /* 0x7fffffff1d1d7812 */ /* 0x000fe200078ec0ff */
[----:B------:R-:W0:Y:S04]  /*b1000*/  LDCU UR47, c[0x0][0x398] ;  /* 0x00007300ff2f77ac */ /* 0x000e280008000800 */
        /* <DEDUP_REMOVED lines=34> */
[----:B------:R-:W0:Y:S01]  /*b1230*/  LDCU.64 UR50, c[0x0][0x398] ;  /* 0x00007300ff3277ac */ /* 0x000e220008000a00 */
        /* <DEDUP_REMOVED lines=85> */
[----:B0-----:R-:W-:Y:S02]  /*b1790*/  ISETP.LT.AND P4, PT, R22, UR37, !P2 ;  /* 0x0000002516007c0c */ /* 0x001fe4000d781270 */
        /* <DEDUP_REMOVED lines=13> */
[----:B------:R-:W-:Y:S01]  /*b1870*/  VIADD R9, R23, 0xab ;  /* 0x000000ab17097836 */ /* 0x000fe20000000000 */
[----:B------:R-:W1:Y:S02]  /*b1880*/  LDCU.64 UR28, c[0x0][0x398] ;  /* 0x00007300ff1c77ac */ /* 0x000e640008000a00 */
[----:B------:R-:W-:Y:S02]  /*b1890*/  ISETP.LT.AND P5, PT, R19, UR44, !P2 ;  /* 0x0000002c13007c0c */ /* 0x000fe4000d7a1270 */
[----:B0-----:R-:W-:Y:S01]  /*b18a0*/  ISETP.LT.AND P4, PT, R22, UR37, !P2 ;  /* 0x0000002516007c0c */ /* 0x001fe2000d781270 */
[----:B------:R-:W0:Y:S01]  /*b18b0*/  LDCU UR37, c[0x0][0x398] ;  /* 0x00007300ff2577ac */ /* 0x000e220008000800 */
[----:B------:R-:W-:-:S09]  /*b18c0*/  ISETP.LT.AND P3, PT, R21, UR40, !P2 ;  /* 0x0000002815007c0c */ /* 0x000fd2000d761270 */
        /* <DEDUP_REMOVED lines=14> */
[----:B------:R1:W-:Y:S01]  /*b19b0*/  STL [R1+0xdc], R10 ;  /* 0x0000dc0a01007387 */ /* 0x0003e20000100800 */
[----:B0-----:R-:W-:Y:S01]  /*b19c0*/  ISETP.LT.AND P4, PT, R22, UR37, !P2 ;  /* 0x0000002516007c0c */ /* 0x001fe2000d781270 */
[----:B------:R-:W0:Y:S01]  /*b19d0*/  LDCU.64 UR32, c[0x0][0x398] ;  /* 0x00007300ff2077ac */ /* 0x000e220008000a00 */
[----:B------:R-:W-:-:S09]  /*b19e0*/  ISETP.LT.AND P3, PT, R21, UR40, !P2 ;  /* 0x0000002815007c0c */ /* 0x000fd2000d761270 */
[----:B------:R-:W-:Y:S01]  /*b19f0*/  @P5 LOP3.LUT R25, R25, 0x8000000, RZ, 0xfc, !PT ;  /* 0x0800000019195812 */ /* 0x000fe200078efcff */
[----:B------:R-:W0:Y:S03]  /*b1a00*/  LDCU UR40, c[0x0][0x398] ;  /* 0x00007300ff2877ac */ /* 0x000e260008000800 */
[----:B------:R-:W-:-:S04]  /*b1a10*/  LOP3.LUT R25, R25, 0xfbffffff, RZ, 0xc0, !PT ;  /* 0xfbffffff19197812 */ /* 0x000fc800078ec0ff */
[----:B------:R-:W-:Y:S02]  /*b1a20*/  @P4 LOP3.LUT R25, R25, 0x4000000, RZ, 0xfc, !PT ;  /* 0x0400000019194812 */ /* 0x000fe400078efcff */
[----:B------:R-:W-:Y:S01]  /*b1a30*/  ISETP.LT.AND P2, PT, R20, UR36, !P2 ;  /* 0x0000002414007c0c */ /* 0x000fe2000d741270 */
[----:B-1----:R-:W-:Y:S01]  /*b1a40*/  VIADD R10, R23, 0xa5 ;  /* 0x000000a5170a7836 */ /* 0x002fe20000000000 */
[----:B------:R-:W-:Y:S01]  /*b1a50*/  LOP3.LUT R25, R25, 0xfdffffff, RZ, 0xc0, !PT ;  /* 0xfdffffff19197812 */ /* 0x000fe200078ec0ff */
[----:B------:R-:W1:Y:S03]  /*b1a60*/  LDCU.64 UR36, c[0x0][0x398] ;  /* 0x00007300ff2477ac */ /* 0x000e660008000a00 */
        /* <DEDUP_REMOVED lines=14> */
[----:B0-----:R-:W-:Y:S01]  /*b1b50*/  ISETP.LT.AND P2, PT, R20, UR40, !P2 ;  /* 0x0000002814007c0c */ /* 0x001fe2000d741270 */
        /* <DEDUP_REMOVED lines=9> */
[----:B------:R-:W3:Y:S01]  /*b1bf0*/  LDCU UR22, c[0x0][0x398] ;  /* 0x00007300ff1677ac */ /* 0x000ee20008000800 */
[----:B------:R-:W-:Y:S02]  /*b1c00*/  ISETP.LT.AND P4, PT, R22, UR46, !P2 ;  /* 0x0000002e16007c0c */ /* 0x000fe4000d781270 */
[----:B------:R-:W-:Y:S01]  /*b1c10*/  ISETP.LT.AND P3, PT, R21, UR48, !P2 ;  /* 0x0000003015007c0c */ /* 0x000fe2000d761270 */
[----:B------:R-:W0:Y:S08]  /*b1c20*/  LDCU.64 UR44, c[0x0][0x398] ;  /* 0x00007300ff2c77ac */ /* 0x000e300008000a00 */
[----:B------:R-:W-:Y:S01]  /*b1c30*/  @P5 LOP3.LUT R25, R25, 0x80000, RZ, 0xfc, !PT ;  /* 0x0008000019195812 */ /* 0x000fe200078efcff */
[----:B------:R-:W0:Y:S03]  /*b1c40*/  LDCU.64 UR48, c[0x0][0x398] ;  /* 0x00007300ff3077ac */ /* 0x000e260008000a00 */
        /* <DEDUP_REMOVED lines=16> */
[----:B--2---:R-:W-:Y:S01]  /*b1d50*/  LOP3.LUT R24, R24, 0x7fffffff, RZ, 0xc0, !PT ;  /* 0x7fffffff18187812 */ /* 0x004fe200078ec0ff */
[----:B------:R-:W2:Y:S06]  /*b1d60*/  LDCU.64 UR50, c[0x0][0x398] ;  /* 0x00007300ff3277ac */ /* 0x000eac0008000a00 */
        /* <DEDUP_REMOVED lines=27> */
[----:B------:R-:W-:-:S04]  /*b1f20*/  ISETP.GE.AND P2, PT, R9, UR23, PT ;  /* 0x0000001709007c0c */ /* 0x000fc8000bf46270 */
[----:B------:R-:W-:Y:S02]  /*b1f30*/  ISETP.LT.AND P3, PT, R19, UR28, !P2 ;  /* 0x0000001c13007c0c */ /* 0x000fe4000d761270 */
[----:B-1----:R-:W-:Y:S01]  /*b1f40*/  ISETP.LT.AND P5, PT, R22, UR26, !P2 ;  /* 0x0000001a16007c0c */ /* 0x002fe2000d7a1270 */
[----:B------:R-:W1:Y:S01]  /*b1f50*/  LDCU UR26, c[0x0][0x398] ;  /* 0x00007300ff1a77ac */ /* 0x000e620008000800 */
[----:B------:R-:W-:Y:S02]  /*b1f60*/  LOP3.LUT R25, R25, 0xffffff7f, RZ, 0xc0, !PT ;  /* 0xffffff7f19197812 */ /* 0x000fe400078ec0ff */
[----:B------:R-:W-:Y:S01]  /*b1f70*/  ISETP.LT.AND P4, PT, R21, UR24, !P2 ;  /* 0x0000001815007c0c */ /* 0x000fe2000d781270 */
[----:B------:R-:W0:Y:S06]  /*b1f80*/  LDCU UR24, c[0x0][0x398] ;  /* 0x00007300ff1877ac */ /* 0x000e2c0008000800 */
[----:B------:R-:W-:-:S04]  /*b1f90*/  @P3 LOP3.LUT R25, R25, 0x80, RZ, 0xfc, !PT ;  /* 0x0000008019193812 */ /* 0x000fc800078efcff */
[----:B------:R-:W-:-:S04]  /*b1fa0*/  LOP3.LUT R25, R25, 0xffffffbf, RZ, 0xc0, !PT ;  /* 0xffffffbf19197812 */ /* 0x000fc800078ec0ff */
[----:B------:R-:W-:Y:S02]  /*b1fb0*/  @P5 LOP3.LUT R25, R25, 0x40, RZ, 0xfc, !PT ;  /* 0x0000004019195812 */ /* 0x000fe400078efcff */
[----:B---3--:R-:W-:Y:S01]  /*b1fc0*/  ISETP.LT.AND P3, PT, R20, UR22, !P2 ;  /* 0x0000001614007c0c */ /* 0x008fe2000d761270 */
[----:B------:R-:W3:Y:S01]  /*b1fd0*/  LDCU UR22, c[0x0][0x398] ;  /* 0x00007300ff1677ac */ /* 0x000ee20008000800 */
[----:B------:R-:W-:Y:S02]  /*b1fe0*/  LOP3.LUT R25, R25, 0xffffffdf, RZ, 0xc0, !PT ;  /* 0xffffffdf19197812 */ /* 0x000fe400078ec0ff */
[----:B------:R-:W-:Y:S02]  /*b1ff0*/  ISETP.GE.AND P2, PT, R10, UR25, PT ;  /* 0x000000190a007c0c */ /* 0x000fe4000bf46270 */
[----:B------:R-:W-:Y:S02]  /*b2000*/  @P4 LOP3.LUT R25, R25, 0x20, RZ, 0xfc, !PT ;  /* 0x0000002019194812 */ /* 0x000fe400078efcff */
[----:B------:R-:W-:-:S02]  /*b2010*/  ISETP.LT.AND P5, PT, R19, UR30, !P2 ;  /* 0x0000001e13007c0c */ /* 0x000fc4000d7a1270 */
[----:B------:R-:W-:-:S04]  /*b2020*/  LOP3.LUT R25, R25, 0xffffffef, RZ, 0xc0, !PT ;  /* 0xffffffef19197812 */ /* 0x000fc800078ec0ff */
[----:B------:R-:W-:Y:S02]  /*b2030*/  @P3 LOP3.LUT R25, R25, 0x10, RZ, 0xfc, !PT ;  /* 0x0000001019193812 */ /* 0x000fe400078efcff */
[----:B-1----:R-:W-:Y:S02]  /*b2040*/  ISETP.LT.AND P4, PT, R22, UR26, !P2 ;  /* 0x0000001a16007c0c */ /* 0x002fe4000d781270 */
[----:B------:R-:W-:-:S04]  /*b2050*/  LOP3.LUT R25, R25, 0xfffffff7, RZ, 0xc0, !PT ;  /* 0xfffffff719197812 */ /* 0x000fc800078ec0ff */
[----:B------:R-:W-:Y:S02]  /*b2060*/  @P5 LOP3.LUT R25, R25, 0x8, RZ, 0xfc, !PT ;  /* 0x0000000819195812 */ /* 0x000fe400078efcff */
[----:B0-----:R-:W-:Y:S02]  /*b2070*/  ISETP.LT.AND P3, PT, R21, UR24, !P2 ;  /* 0x0000001815007c0c */ /* 0x001fe4000d761270 */
[----:B------:R-:W-:-:S04]  /*b2080*/  LOP3.LUT R25, R25, 0xfffffffb, RZ, 0xc0, !PT ;  /* 0xfffffffb19197812 */ /* 0x000fc800078ec0ff */
[----:B------:R-:W-:Y:S02]  /*b2090*/  @P4 LOP3.LUT R25, R25, 0x4, RZ, 0xfc, !PT ;  /* 0x0000000419194812 */ /* 0x000fe400078efcff */
[----:B---3--:R-:W-:Y:S01]  /*b20a0*/  ISETP.LT.AND P2, PT, R20, UR22, !P2 ;  /* 0x0000001614007c0c */ /* 0x008fe2000d741270 */
[----:B------:R-:W0:Y:S01]  /*b20b0*/  LDCU UR22, c[0x0][0x398] ;  /* 0x00007300ff1677ac */ /* 0x000e220008000800 */
[----:B------:R-:W-:-:S04]  /*b20c0*/  LOP3.LUT R25, R25, 0xfffffffd, RZ, 0xc0, !PT ;  /* 0xfffffffd19197812 */ /* 0x000fc800078ec0ff */
[----:B------:R-:W-:Y:S01]  /*b20d0*/  @P3 LOP3.LUT R25, R25, 0x2, RZ, 0xfc, !PT ;  /* 0x0000000219193812 */ /* 0x000fe200078efcff */
[----:B------:R-:W-:-:S03]  /*b20e0*/  VIADD R9, R23, 0xa4 ;  /* 0x000000a417097836 */ /* 0x000fc60000000000 */
[----:B------:R-:W-:-:S04]  /*b20f0*/  LOP3.LUT R25, R25, 0xfffffffe, RZ, 0xc0, !PT ;  /* 0xfffffffe19197812 */ /* 0x000fc800078ec0ff */
[----:B------:R-:W-:Y:S02]  /*b2100*/  @P2 LOP3.LUT R25, R25, 0x1, RZ, 0xfc, !PT ;  /* 0x0000000119192812 */ /* 0x000fe400078efcff */
[----:B------:R-:W-:-:S04]  /*b2110*/  ISETP.GE.AND P2, PT, R9, UR27, PT ;  /* 0x0000001b09007c0c */ /* 0x000fc8000bf46270 */
[----:B------:R-:W-:Y:S02]  /*b2120*/  ISETP.LT.AND P3, PT, R19, UR32, !P2 ;  /* 0x0000002013007c0c */ /* 0x000fe4000d761270 */
[----:B0-----:R-:W-:Y:S02]  /*b2130*/  ISETP.LT.AND P5, PT, R22, UR22, !P2 ;  /* 0x0000001616007c0c */ /* 0x001fe4000d7a1270 */
[----:B----4-:R-:W-:-:S09]  /*b2140*/  ISETP.LT.AND P4, PT, R21, UR77, !P2 ;  /* 0x0000004d15007c0c */ /* 0x010fd2000d781270 */
[----:B------:R-:W-:-:S04]  /*b2150*/  @P3 LOP3.LUT R24, R24, 0x80000000, RZ, 0xfc, !PT ;  /* 0x8000000018183812 */ /* 0x000fc800078efcff */
[----:B------:R-:W-:-:S04]  /*b2160*/  LOP3.LUT R24, R24, 0xbfffffff, RZ, 0xc0, !PT ;  /* 0xbfffffff18187812 */ /* 0x000fc800078ec0ff */
[----:B------:R-:W-:Y:S02]  /*b2170*/  @P5 LOP3.LUT R24, R24, 0x40000000, RZ, 0xfc, !PT ;  /* 0x4000000018185812 */ /* 0x000fe400078efcff */
[----:B------:R-:W-:Y:S02]  /*b2180*/  ISETP.LT.AND P3, PT, R20, UR76, !P2 ;  /* 0x0000004c14007c0c */ /* 0x000fe4000d761270 */
[----:B------:R-:W-:Y:S01]  /*b2190*/  LOP3.LUT R24, R24, 0xdfffffff, RZ, 0xc0, !PT ;  /* 0xdfffffff18187812 */ /* 0x000fe200078ec0ff */
[----:B------:R-:W-:-:S03]  /*b21a0*/  VIADD R10, R23, 0xa3 ;  /* 0x000000a3170a7836 */ /* 0x000fc60000000000 */
[----:B------:R-:W-:Y:S02]  /*b21b0*/  @P4 LOP3.LUT R24, R24, 0x20000000, RZ, 0xfc, !PT ;  /* 0x2000000018184812 */ /* 0x000fe400078efcff */
[----:B------:R-:W-:Y:S02]  /*b21c0*/  ISETP.GE.AND P2, PT, R10, UR29, PT ;  /* 0x0000001d0a007c0c */ /* 0x000fe4000bf46270 */
[----:B------:R-:W-:-:S04]  /*b21d0*/  LOP3.LUT R24, R24, 0xefffffff, RZ, 0xc0, !PT ;  /* 0xefffffff18187812 */ /* 0x000fc800078ec0ff */
[----:B------:R-:W-:Y:S02]  /*b21e0*/  @P3 LOP3.LUT R24, R24, 0x10000000, RZ, 0xfc, !PT ;  /* 0x1000000018183812 */ /* 0x000fe400078efcff */
[----:B------:R-:W-:Y:S02]  /*b21f0*/  ISETP.LT.AND P3, PT, R19, UR34, !P2 ;  /* 0x0000002213007c0c */ /* 0x000fe4000d761270 */
[----:B------:R-:W-:Y:S02]  /*b2200*/  ISETP.LT.AND P5, PT, R22, UR75, !P2 ;  /* 0x0000004b16007c0c */ /* 0x000fe4000d7a1270 */
[----:B------:R-:W-:Y:S02]  /*b2210*/  LOP3.LUT R24, R24, 0xf7ffffff, RZ, 0xc0, !PT ;  /* 0xf7ffffff18187812 */ /* 0x000fe400078ec0ff */
[----:B------:R-:W-:-:S07]  /*b2220*/  ISETP.LT.AND P4, PT, R21, UR74, !P2 ;  /* 0x0000004a15007c0c */ /* 0x000fce000d781270 */
        /* <DEDUP_REMOVED lines=94> */
[----:B--2---:R-:W-:Y:S02]  /*b2810*/  ISETP.LT.AND P3, PT, R19, UR50, !P2 ;  /* 0x0000003213007c0c */ /* 0x004fe4000d761270 */
[----:B------:R-:W-:Y:S02]  /*b2820*/  ISETP.LT.AND P5, PT, R22, UR16, !P2 ;  /* 0x0000001016007c0c */ /* 0x000fe4000d7a1270 */
[----:B------:R-:W-:-:S09]  /*b2830*/  ISETP.LT.AND P4, PT, R21, UR21, !P2 ;  /* 0x0000001515007c0c */ /* 0x000fd2000d781270 */
        /* <DEDUP_REMOVED lines=29> */
[----:B------:R-:W-:Y:S01]  /*b2a10*/  LOP3.LUT R29, R29, 0xffbfffff, RZ, 0xc0, !PT ;  /* 0xffbfffff1d1d7812 */ /* 0x000fe200078ec0ff */
[----:B------:R-:W-:-:S03]  /*b2a20*/  VIADD R10, R23, 0x99 ;  /* 0x00000099170a7836 */ /* 0x000fc60000000000 */
[----:B------:R-:W-:Y:S02]  /*b2a30*/  @P5 LOP3.LUT R29, R29, 0x400000, RZ, 0xfc, !PT ;  /* 0x004000001d1d5812 */ /* 0x000fe400078efcff */
[----:B------:R-:W-:Y:S02]  /*b2a40*/  ISETP.LT.AND P3, PT, R20, UR64, !P2 ;  /* 0x0000004014007c0c */ /* 0x000fe4000d761270 */
[----:B------:R-:W-:Y:S02]  /*b2a50*/  LOP3.LUT R29, R29, 0xffdfffff, RZ, 0xc0, !PT ;  /* 0xffdfffff1d1d7812 */ /* 0x000fe400078ec0ff */
[----:B------:R-:W-:Y:S02]  /*b2a60*/  ISETP.GE.AND P2, PT, R10, UR51, PT ;  /* 0x000000330a007c0c */ /* 0x000fe4000bf46270 */
[----:B------:R-:W-:Y:S02]  /*b2a70*/  @P4 LOP3.LUT R29, R29, 0x200000, RZ, 0xfc, !PT ;  /* 0x002000001d1d4812 */ /* 0x000fe400078efcff */
[----:B------:R-:W-:-:S02]  /*b2a80*/  ISETP.LT.AND P4, PT, R19, UR56, !P2 ;  /* 0x0000003813007c0c */ /* 0x000fc4000d781270 */
[----:B------:R-:W-:-:S04]  /*b2a90*/  LOP3.LUT R29, R29, 0xffefffff, RZ, 0xc0, !PT ;  /* 0xffefffff1d1d7812 */ /* 0x000fc800078ec0ff */
[----:B------:R-:W-:Y:S02]  /*b2aa0*/  @P3 LOP3.LUT R29, R29, 0x100000, RZ, 0xfc, !PT ;  /* 0x001000001d1d3812 */ /* 0x000fe400078efcff */
[----:B------:R-:W-:Y:S02]  /*b2ab0*/  ISETP.LT.AND P5, PT, R22, UR65, !P2 ;  /* 0x0000004116007c0c */ /* 0x000fe4000d7a1270 */
[----:B------:R-:W-:-:S04]  /*b2ac0*/  LOP3.LUT R29, R29, 0xfff7ffff, RZ, 0xc0, !PT ;  /* 0xfff7ffff1d1d7812 */ /* 0x000fc800078ec0ff */
[----:B------:R-:W-:Y:S02]  /*b2ad0*/  @P4 LOP3.LUT R29, R29, 0x80000, RZ, 0xfc, !PT ;  /* 0x000800001d1d4812 */ /* 0x000fe400078efcff */
[----:B------:R-:W-:Y:S02]  /*b2ae0*/  ISETP.LT.AND P3, PT, R21, UR66, !P2 ;  /* 0x0000004215007c0c */ /* 0x000fe4000d761270 */
[----:B------:R-:W-:Y:S01]  /*b2af0*/  LOP3.LUT R29, R29, 0xfffbffff, RZ, 0xc0, !PT ;  /* 0xfffbffff1d1d7812 */ /* 0x000fe200078ec0ff */
[----:B------:R-:W-:Y:S01]  /*b2b00*/  VIADD R9, R23, 0x98 ;  /* 0x0000009817097836 */ /* 0x000fe20000000000 */
[----:B------:R0:W-:Y:S02]  /*b2b10*/  STL [R1+0xd8], R25 ;  /* 0x0000d81901007387 */ /* 0x0001e40000100800 */
[----:B------:R-:W-:Y:S02]  /*b2b20*/  @P5 LOP3.LUT R29, R29, 0x40000, RZ, 0xfc, !PT ;  /* 0x000400001d1d5812 */ /* 0x000fe400078efcff */
[----:B------:R-:W-:-:S02]  /*b2b30*/  ISETP.LT.AND P4, PT, R20, UR67, !P2 ;  /* 0x0000004314007c0c */ /* 0x000fc4000d781270 */
[----:B------:R-:W-:Y:S02]  /*b2b40*/  LOP3.LUT R29, R29, 0xfffdffff, RZ, 0xc0, !PT ;  /* 0xfffdffff1d1d7812 */ /* 0x000fe400078ec0ff */
[----:B------:R-:W-:Y:S01]  /*b2b50*/  ISETP.GE.AND P2, PT, R9, UR53, PT ;  /* 0x0000003509007c0c */ /* 0x000fe2000bf46270 */
[----:B0-----:R-:W2:Y:S04]  /*b2b60*/  LDL.LU R25, [R1+0x539c] ;  /* 0x00539c0001197983 */ /* 0x001ea80000300800 */
[----:B------:R0:W-:Y:S01]  /*b2b70*/  STL [R1+0xd4], R24 ;  /* 0x0000d41801007387 */ /* 0x0001e20000100800 */
[----:B------:R-:W-:Y:S02]  /*b2b80*/  @P3 LOP3.LUT R29, R29, 0x20000, RZ, 0xfc, !PT ;  /* 0x000200001d1d3812 */ /* 0x000fe400078efcff */
[----:B------:R-:W-:Y:S01]  /*b2b90*/  ISETP.LT.AND P3, PT, R19, UR58, !P2 ;  /* 0x0000003a13007c0c */ /* 0x000fe2000d761270 */
[----:B0-----:R-:W3:Y:S04]  /*b2ba0*/  LDL.LU R24, [R1+0x5398] ;  /* 0x0053980001187983 */ /* 0x001ee80000300800 */
[----:B------:R-:W4:Y:S04]  /*b2bb0*/  LDL.LU R23, [R1+0x5394] ;  /* 0x0053940001177983 */ /* 0x000f280000300800 */
[----:B------:R-:W2:Y:S04]  /*b2bc0*/  LDL.LU R22, [R1+0x5390] ;  /* 0x0053900001167983 */ /* 0x000ea80000300800 */
[----:B------:R-:W2:Y:S04]  /*b2bd0*/  LDL.LU R21, [R1+0x538c] ;  /* 0x00538c0001157983 */ /* 0x000ea80000300800 */
[----:B------:R-:W2:Y:S04]  /*b2be0*/  LDL.LU R20, [R1+0x5388] ;  /* 0x0053880001147983 */ /* 0x000ea80000300800 */
[----:B------:R-:W3:Y:S01]  /*b2bf0*/  LDL.LU R19, [R1+0x5384] ;  /* 0x0053840001137983 */ /* 0x000ee20000300800 */
[----:B------:R-:W-:-:S04]  /*b2c00*/  LOP3.LUT R29, R29, 0xfffeffff, RZ, 0xc0, !PT ;  /* 0xfffeffff1d1d7812 */ /* 0x000fc800078ec0ff */
[----:B------:R-:W-:-:S04]  /*b2c10*/  @P4 LOP3.LUT R29, R29, 0x10000, RZ, 0xfc, !PT ;  /* 0x000100001d1d4812 */ /* 0x000fc800078efcff */
[----:B------:R-:W-:-:S04]  /*b2c20*/  LOP3.LUT R29, R29, 0xffff7fff, RZ, 0xc0, !PT ;  /* 0xffff7fff1d1d7812 */ /* 0x000fc800078ec0ff */
[----:B------:R-:W-:Y:S01]  /*b2c30*/  @P3 LOP3.LUT R29, R29, 0x8000, RZ, 0xfc, !PT ;  /* 0x000080001d1d3812 */ /* 0x000fe200078efcff */
[----:B------:R0:W-:Y:S01]  /*b2c40*/  STL [R1+0x5424], R14 ;  /* 0x0054240e01007387 */ /* 0x0001e20000100800 */
[----:B------:R-:W1:Y:S01]  /*b2c50*/  LDCU UR5, c[0x0][0x3b8] ;  /* 0x00007700ff0577ac */ /* 0x000e620008000800 */
[----:B------:R-:W1:Y:S01]  /*b2c60*/  LDCU UR6, c[0x0][0x398] ;  /* 0x00007300ff0677ac */ /* 0x000e620008000800 */
[----:B------:R-:W1:Y:S01]  /*b2c70*/  LDCU UR7, c[0x0][0x398] ;  /* 0x00007300ff0777ac */ /* 0x000e620008000800 */
[----:B0-----:R-:W4:Y:S01]  /*b2c80*/  LDL.LU R14, [R1+0xaec] ;  /* 0x000aec00010e7983 */ /* 0x001f220000300800 */
[----:B------:R-:W0:Y:S03]  /*b2c90*/  LDCU UR77, c[0x0][0x398] ;  /* 0x00007300ff4d77ac */ /* 0x000e260008000800 */
[----:B------:R1:W-:Y:S01]  /*b2ca0*/  STL [R1+0x5420], R13 ;  /* 0x0054200d01007387 */ /* 0x0003e20000100800 */
[----:B------:R-:W0:Y:S01]  /*b2cb0*/  LDCU UR18, c[0x0][0x398] ;  /* 0x00007300ff1277ac */ /* 0x000e220008000800 */
[----:B------:R-:W0:Y:S02]  /*b2cc0*/  LDCU UR19, c[0x0][0x398] ;  /* 0x00007300ff1377ac */ /* 0x000e240008000800 */
[----:B-1----:R-:W4:Y:S01]  /*b2cd0*/  LDL.LU R13, [R1+0xae8] ;  /* 0x000ae800010d7983 */ /* 0x002f220000300800 */
[----:B------:R-:W1:Y:S03]  /*b2ce0*/  LDCU UR70, c[0x0][0x398] ;  /* 0x00007300ff4677ac */ /* 0x000e660008000800 */
        /* <DEDUP_REMOVED lines=39> */
[----:B--2---:R2:W-:Y:S01]  /*b2f60*/  STL [R1+0x53e4], R20 ;  /* 0x0053e41401007387 */ /* 0x0045e20000100800 */
[----:B------:R-:W0:Y:S01]  /*b2f70*/  LDCU UR25, c[0x0][0x398] ;  /* 0x00007300ff1977ac */ /* 0x000e220008000800 */
[----:B------:R-:W0:Y:S02]  /*b2f80*/  LDCU UR62, c[0x0][0x398] ;  /* 0x00007300ff3e77ac */ /* 0x000e240008000800 */
[----:B--2---:R-:W2:Y:S01]  /*b2f90*/  LDL.LU R20, [R1+0xad4] ;  /* 0x000ad40001147983 */ /* 0x004ea20000300800 */
[----:B------:R-:W0:Y:S03]  /*b2fa0*/  LDCU UR29, c[0x0][0x398] ;  /* 0x00007300ff1d77ac */ /* 0x000e260008000800 */
[----:B---3--:R3:W-:Y:S01]  /*b2fb0*/  STL [R1+0x53e0], R19 ;  /* 0x0053e01301007387 */ /* 0x0087e20000100800 */
[----:B------:R-:W0:Y:S01]  /*b2fc0*/  LDCU UR28, c[0x0][0x398] ;  /* 0x00007300ff1c77ac */ /* 0x000e220008000800 */
[----:B------:R-:W0:Y:S01]  /*b2fd0*/  LDCU UR61, c[0x0][0x398] ;  /* 0x00007300ff3d77ac */ /* 0x000e220008000800 */
[----:B------:R-:W0:Y:S01]  /*b2fe0*/  LDCU UR34, c[0x0][0x398] ;  /* 0x00007300ff2277ac */ /* 0x000e220008000800 */
[----:B---3--:R-:W3:Y:S01]  /*b2ff0*/  LDL.LU R19, [R1+0xae4] ;  /* 0x000ae40001137983 */ /* 0x008ee20000300800 */
[----:B------:R-:W0:Y:S03]  /*b3000*/  LDCU UR35, c[0x0][0x398] ;  /* 0x00007300ff2377ac */ /* 0x000e260008000800 */
[----:B------:R1:W-:Y:S01]  /*b3010*/  STL [R1+0x53dc], R21 ;  /* 0x0053dc1501007387 */ /* 0x0003e20000100800 */
[----:B------:R-:W0:Y:S01]  /*b3020*/  LDCU UR60, c[0x0][0x398] ;  /* 0x00007300ff3c77ac */ /* 0x000e220008000800 */
[----:B------:R-:W0:Y:S02]  /*b3030*/  LDCU UR20, c[0x0][0x398] ;  /* 0x00007300ff1477ac */ /* 0x000e240008000800 */
[----:B-1----:R-:W3:Y:S01]  /*b3040*/  LDL.LU R21, [R1+0xae0] ;  /* 0x000ae00001157983 */ /* 0x002ee20000300800 */
[----:B------:R-:W1:Y:S03]  /*b3050*/  LDCU UR41, c[0x0][0x398] ;  /* 0x00007300ff2977ac */ /* 0x000e660008000800 */
[----:B------:R0:W-:Y:S01]  /*b3060*/  STL [R1+0x53d8], R22 ;  /* 0x0053d81601007387 */ /* 0x0001e20000100800 */
[----:B------:R-:W1:Y:S01]  /*b3070*/  LDCU UR21, c[0x0][0x398] ;  /* 0x00007300ff1577ac */ /* 0x000e620008000800 */
[----:B------:R-:W1:Y:S01]  /*b3080*/  LDCU UR23, c[0x0][0x398] ;  /* 0x00007300ff1777ac */ /* 0x000e620008000800 */
[----:B------:R-:W1:Y:S01]  /*b3090*/  LDCU UR40, c[0x0][0x398] ;  /* 0x00007300ff2877ac */ /* 0x000e620008000800 */
[----:B0-----:R-:W2:Y:S01]  /*b30a0*/  LDL.LU R22, [R1+0xad0] ;  /* 0x000ad00001167983 */ /* 0x001ea20000300800 */
[----:B------:R-:W0:Y:S03]  /*b30b0*/  LDCU UR24, c[0x0][0x398] ;  /* 0x00007300ff1877ac */ /* 0x000e260008000800 */
[----:B------:R1:W-:Y:S01]  /*b30c0*/  STL [R1+0x53d4], R10 ;  /* 0x0053d40a01007387 */ /* 0x0003e20000100800 */
[----:B------:R-:W0:Y:S01]  /*b30d0*/  LDCU UR54, c[0x0][0x398] ;  /* 0x00007300ff3677ac */ /* 0x000e220008000800 */
[----:B------:R-:W0:Y:S02]  /*b30e0*/  LDCU UR58, c[0x0][0x398] ;  /* 0x00007300ff3a77ac */ /* 0x000e240008000800 */
[----:B-1----:R-:W2:Y:S01]  /*b30f0*/  LDL.LU R10, [R1+0xaf0] ;  /* 0x000af000010a7983 */ /* 0x002ea20000300800 */
[----:B------:R-:W1:Y:S03]  /*b3100*/  LDCU UR56, c[0x0][0x398] ;  /* 0x00007300ff3877ac */ /* 0x000e660008000800 */
[----:B------:R-:W-:Y:S01]  /*b3110*/  STL [R1+0x53d0], R25 ;  /* 0x0053d01901007387 */ /* 0x000fe20000100800 */
[----:B------:R-:W0:Y:S03]  /*b3120*/  LDCU UR17, c[0x0][0x398] ;  /* 0x00007300ff1177ac */ /* 0x000e260008000800 */
[----:B------:R-:W-:Y:S01]  /*b3130*/  STL [R1+0x53cc], R24 ;  /* 0x0053cc1801007387 */ /* 0x000fe20000100800 */
[----:B------:R-:W0:Y:S03]  /*b3140*/  LDCU UR22, c[0x0][0x398] ;  /* 0x00007300ff1677ac */ /* 0x000e260008000800 */
[----:B----4-:R-:W-:Y:S01]  /*b3150*/  STL [R1+0x53c8], R23 ;  /* 0x0053c81701007387 */ /* 0x010fe20000100800 */
[----:B------:R-:W4:Y:S03]  /*b3160*/  LDCU UR53, c[0x0][0x398] ;  /* 0x00007300ff3577ac */ /* 0x000f260008000800 */
[----:B------:R-:W-:Y:S01]  /*b3170*/  STL [R1+0x53c4], R27 ;  /* 0x0053c41b01007387 */ /* 0x000fe20000100800 */
[----:B------:R-:W0:Y:S03]  /*b3180*/  LDCU UR15, c[0x0][0x398] ;  /* 0x00007300ff0f77ac */ /* 0x000e260008000800 */
[----:B------:R-:W-:Y:S01]  /*b3190*/  STL [R1+0x53bc], R26 ;  /* 0x0053bc1a01007387 */ /* 0x000fe20000100800 */
[----:B------:R-:W0:Y:S03]  /*b31a0*/  LDCU UR16, c[0x0][0x398] ;  /* 0x00007300ff1077ac */ /* 0x000e260008000800 */
[----:B------:R0:W-:Y:S01]  /*b31b0*/  STL [R1+0x53a0], R9 ;  /* 0x0053a00901007387 */ /* 0x0001e20000100800 */
[----:B------:R-:W1:Y:S01]  /*b31c0*/  LDCU UR45, c[0x0][0x398] ;  /* 0x00007300ff2d77ac */ /* 0x000e620008000800 */
        /* <DEDUP_REMOVED lines=13> */
[----:B0-----:R-:W-:-:S02]  /*b32a0*/  F2FP.SATFINITE.E4M3.F32.PACK_AB_MERGE_C R9, R17, R16, RZ ;  /* 0x000000101109723e */ /* 0x001fc400048070ff */
[----:B------:R-:W3:Y:S04]  /*b32b0*/  LDL.LU R16, [R1+0xac0] ;  /* 0x000ac00001107983 */ /* 0x000ee80000300800 */
[----:B------:R-:W3:Y:S01]  /*b32c0*/  LDL.LU R17, [R1+0xac4] ;  /* 0x000ac40001117983 */ /* 0x000ee20000300800 */
[----:B------:R-:W-:Y:S01]  /*b32d0*/  VIADD R28, R28, UR5 ;  /* 0x000000051c1c7c36 */ /* 0x000fe20008000000 */
[----:B------:R-:W0:Y:S02]  /*b32e0*/  LDCU UR5, c[0x0][0x3b8] ;  /* 0x00007700ff0577ac */ /* 0x000e240008000800 */
[----:B------:R2:W-:Y:S02]  /*b32f0*/  STL [R1+0x523c], R9 ;  /* 0x00523c0901007387 */ /* 0x0005e40000100800 */
[----:B--2---:R-:W-:-:S02]  /*b3300*/  F2FP.SATFINITE.E4M3.F32.PACK_AB_MERGE_C R9, R12, R10, RZ ;  /* 0x0000000a0c09723e */ /* 0x004fc400048070ff */
[----:B------:R-:W-:Y:S02]  /*b3310*/  F2FP.SATFINITE.E4M3.F32.PACK_AB_MERGE_C R10, R11, R15, RZ ;  /* 0x0000000f0b0a723e */ /* 0x000fe400048070ff */
[----:B------:R-:W-:Y:S01]  /*b3320*/  SHF.R.S32.HI R12, RZ, 0x1f, R28 ;  /* 0x0000001fff0c7819 */ /* 0x000fe2000001141c */
[----:B---3--:R2:W-:Y:S04]  /*b3330*/  STL.64 [R1+0x5658], R16 ;  /* 0x0056581001007387 */ /* 0x0085e80000100a00 */
[----:B------:R3:W-:Y:S01]  /*b3340*/  STL [R1+0xaf0], R9 ;  /* 0x000af00901007387 */ /* 0x0007e20000100800 */
[----:B--2---:R-:W-:-:S03]  /*b3350*/  IADD3 R16, P3, PT, R28, R6, RZ ;  /* 0x000000061c107210 */ /* 0x004fc60007f7e0ff */
[----:B---3--:R-:W2:Y:S02]  /*b3360*/  LDL.LU R9, [R1+0xac8] ;  /* 0x000ac80001097983 */ /* 0x008ea40000300800 */
[----:B------:R-:W-:Y:S02]  /*b3370*/  IMAD.X R17, R12, 0x1, R7, P3 ;  /* 0x000000010c117824 */ /* 0x000fe400018e0607 */
[----:B------:R-:W2:Y:S04]  /*b3380*/  LDL.LU R26, [R1+0xacc] ;  /* 0x000acc00011a7983 */ /* 0x000ea80000300800 */
[----:B------:R3:W-:Y:S04]  /*b3390*/  STL [R1+0xaf4], R10 ;  /* 0x000af40a01007387 */ /* 0x0007e80000100800 */
[----:B------:R-:W2:Y:S04]  /*b33a0*/  LDL.LU R27, [R1+0xab0] ;  /* 0x000ab000011b7983 */ /* 0x000ea80000300800 */
[----:B------:R-:W2:Y:S04]  /*b33b0*/  LDL.LU R23, [R1+0xab4] ;  /* 0x000ab40001177983 */ /* 0x000ea80000300800 */
[----:B------:R-:W2:Y:S04]  /*b33c0*/  LDL.LU R15, [R1+0xab8] ;  /* 0x000ab800010f7983 */ /* 0x000ea80000300800 */
[----:B------:R-:W2:Y:S01]  /*b33d0*/  LDL.LU R11, [R1+0xabc] ;  /* 0x000abc00010b7983 */ /* 0x000ea20000300800 */
[----:B---3--:R-:W-:-:S03]  /*b33e0*/  F2FP.SATFINITE.E4M3.F32.PACK_AB_MERGE_C R10, R14, R13, RZ ;  /* 0x0000000d0e0a723e */ /* 0x008fc600048070ff */
[----:B------:R3:W-:Y:S02]  /*b33f0*/  STL.64 [R1+0x3e90], R16 ;  /* 0x003e901001007387 */ /* 0x0007e40000100a00 */
[----:B---3--:R-:W-:Y:S02]  /*b3400*/  F2FP.SATFINITE.E4M3.F32.PACK_AB_MERGE_C R16, R19, R21, RZ ;  /* 0x000000151310723e */ /* 0x008fe400048070ff */
[----:B------:R-:W3:Y:S04]  /*b3410*/  LDL.LU R21, [R1+0xaa0] ;  /* 0x000aa00001157983 */ /* 0x000ee80000300800 */
[----:B------:R0:W-:Y:S04]  /*b3420*/  STL [R1+0xafc], R16 ;  /* 0x000afc1001007387 */ /* 0x0001e80000100800 */
[----:B------:R-:W3:Y:S04]  /*b3430*/  LDL.LU R19, [R1+0xaa4] ;  /* 0x000aa40001137983 */ /* 0x000ee80000300800 */
[----:B------:R1:W-:Y:S01]  /*b3440*/  STL [R1+0xae0], R10 ;  /* 0x000ae00a01007387 */ /* 0x0003e20000100800 */
[----:B0-----:R-:W-:-:S03]  /*b3450*/  IADD3 R16, P3, PT, R28, R0, RZ ;  /* 0x000000001c107210 */ /* 0x001fc60007f7e0ff */
[----:B------:R-:W2:Y:S02]  /*b3460*/  LDL.LU R13, [R1+0xaa8] ;  /* 0x000aa800010d7983 */ /* 0x000ea40000300800 */
[----:B------:R-:W-:Y:S02]  /*b3470*/  IMAD.X R17, R12, 0x1, R3, P3 ;  /* 0x000000010c117824 */ /* 0x000fe400018e0603 */
[----:B------:R-:W2:Y:S01]  /*b3480*/  LDL.LU R14, [R1+0xaac] ;  /* 0x000aac00010e7983 */ /* 0x000ea20000300800 */
[----:B-1----:R-:W-:-:S03]  /*b3490*/  F2FP.SATFINITE.E4M3.F32.PACK_AB_MERGE_C R10, R18, R29, RZ ;  /* 0x0000001d120a723e */ /* 0x002fc600048070ff */
[----:B------:R0:W-:Y:S04]  /*b34a0*/  STL.64 [R1+0x3e88], R16 ;  /* 0x003e881001007387 */ /* 0x0001e80000100a00 */
[----:B------:R-:W2:Y:S01]  /*b34b0*/  LDL.LU R24, [R1+0x4b0] ;  /* 0x0004b00001187983 */ /* 0x000ea20000300800 */
[----:B0-----:R-:W-:-:S05]  /*b34c0*/  F2FP.SATFINITE.E4M3.F32.PACK_AB_MERGE_C R16, R20, R22, RZ ;  /* 0x000000161410723e */ /* 0x001fca00048070ff */
[----:B------:R0:W-:Y:S04]  /*b34d0*/  STL [R1+0xad0], R16 ;  /* 0x000ad01001007387 */ /* 0x0001e80000100800 */
[----:B------:R-:W2:Y:S01]  /*b34e0*/  LDL.LU R25, [R1+0x4b4] ;  /* 0x0004b40001197983 */ /* 0x000ea20000300800 */
[----:B0-----:R-:W-:-:S03]  /*b34f0*/  IADD3 R16, P3, PT, R28, R2, RZ ;  /* 0x000000021c107210 */ /* 0x001fc60007f7e0ff */
[----:B------:R0:W-:Y:S02]  /*b3500*/  STL [R1+0x5248], R10 ;  /* 0x0052480a01007387 */ /* 0x0001e40000100800 */
[----:B------:R-:W-:Y:S02]  /*b3510*/  IMAD.X R17, R12, 0x1, R5, P3 ;  /* 0x000000010c117824 */ /* 0x000fe400018e0605 */
[----:B0-----:R-:W2:Y:S04]  /*b3520*/  LDL.LU R10, [R1+0x4b8] ;  /* 0x0004b800010a7983 */ /* 0x001ea80000300800 */
[----:B------:R-:W2:Y:S04]  /*b3530*/  LDL.LU R22, [R1+0x4bc] ;  /* 0x0004bc0001167983 */ /* 0x000ea80000300800 */
[----:B------:R-:W2:Y:S04]  /*b3540*/  LDL.LU R20, [R1+0xa90] ;  /* 0x000a900001147983 */ /* 0x000ea80000300800 */
[----:B------:R-:W2:Y:S04]  /*b3550*/  LDL.LU R18, [R1+0xa94] ;  /* 0x000a940001127983 */ /* 0x000ea80000300800 */
[----:B------:R0:W-:Y:S04]  /*b3560*/  STL.64 [R1+0x3e80], R16 ;  /* 0x003e801001007387 */ /* 0x0001e80000100a00 */
[----:B0-----:R-:W2:Y:S02]  /*b3570*/  LDL.LU.64 R16, [R1+0x5658] ;  /* 0x0056580001107983 */ /* 0x001ea40000300a00 */
[----:B--2---:R-:W-:-:S02]  /*b3580*/  F2FP.SATFINITE.E4M3.F32.PACK_AB_MERGE_C R29, R17, R16, RZ ;  /* 0x00000010111d723e */ /* 0x004fc400048070ff */
[----:B------:R-:W-:-:S03]  /*b3590*/  IADD3 R16, P3, PT, R28, R4, RZ ;  /* 0x000000041c107210 */ /* 0x000fc60007f7e0ff */
[----:B------:R0:W-:Y:S02]  /*b35a0*/  STL [R1+0xac0], R29 ;  /* 0x000ac01d01007387 */ /* 0x0001e40000100800 */
[----:B------:R-:W-:Y:S02]  /*b35b0*/  IMAD.X R17, R12, 0x1, R8, P3 ;  /* 0x000000010c117824 */ /* 0x000fe400018e0608 */
[----:B0-----:R-:W2:Y:S04]  /*b35c0*/  LDL.LU R29, [R1+0xa98] ;  /* 0x000a9800011d7983 */ /* 0x001ea80000300800 */
[----:B------:R-:W2:Y:S04]  /*b35d0*/  LDL.LU R12, [R1+0xa9c] ;  /* 0x000a9c00010c7983 */ /* 0x000ea80000300800 */
[----:B------:R0:W-:Y:S04]  /*b35e0*/  STL.64 [R1+0x3e78], R16 ;  /* 0x003e781001007387 */ /* 0x0001e80000100a00 */
[----:B0-----:R-:W4:Y:S04]  /*b35f0*/  LDL.LU R16, [R1+0xa80] ;  /* 0x000a800001107983 */ /* 0x001f280000300800 */
[----:B------:R-:W4:Y:S01]  /*b3600*/  LDL.LU R17, [R1+0xa84] ;  /* 0x000a840001117983 */ /* 0x000f220000300800 */
[----:B------:R-:W-:-:S02]  /*b3610*/  F2FP.SATFINITE.E4M3.F32.PACK_AB_MERGE_C R9, R26, R9, RZ ;  /* 0x000000091a09723e */ /* 0x000fc400048070ff */
[----:B------:R-:W-:Y:S01]  /*b3620*/  F2FP.SATFINITE.E4M3.F32.PACK_AB_MERGE_C R23, R23, R27, RZ ;  /* 0x0000001b1717723e */ /* 0x000fe200048070ff */
[----:B------:R-:W-:Y:S01]  /*b3630*/  VIADD R28, R28, UR5 ;  /* 0x000000051c1c7c36 */ /* 0x000fe20008000000 */
[----:B---3--:R-:W-:Y:S01]  /*b3640*/  F2FP.SATFINITE.E4M3.F32.PACK_AB_MERGE_C R19, R19, R21, RZ ;  /* 0x000000151313723e */ /* 0x008fe200048070ff */
[----:B------:R0:W-:Y:S01]  /*b3650*/  STL [R1+0xac4], R9 ;  /* 0x000ac40901007387 */ /* 0x0001e20000100800 */
[----:B------:R-:W-:Y:S01]  /*b3660*/  F2FP.SATFINITE.E4M3.F32.PACK_AB_MERGE_C R13, R14, R13, RZ ;  /* 0x0000000d0e0d723e */ /* 0x000fe200048070ff */
[----:B------:R-:W1:Y:S02]  /*b3670*/  LDCU UR5, c[0x0][0x3b8] ;  /* 0x00007700ff0577ac */ /* 0x000e640008000800 */
[----:B------:R-:W-:Y:S01]  /*b3680*/  STL [R1+0xab4], R23 ;  /* 0x000ab41701007387 */ /* 0x000fe20000100800 */
[----:B0-----:R-:W-:-:S03]  /*b3690*/  F2FP.SATFINITE.E4M3.F32.PACK_AB_MERGE_C R9, R11, R15, RZ ;  /* 0x0000000f0b09723e */ /* 0x001fc600048070ff */
[----:B------:R-:W3:Y:S01]  /*b36a0*/  LDL.LU R15, [R1+0xa88] ;  /* 0x000a8800010f7983 */ /* 0x000ee20000300800 */
[----:B------:R-:W-:-:S03]  /*b36b0*/  IADD3 R26, P3, PT, R28, R6, RZ ;  /* 0x000000061c1a7210 */ /* 0x000fc60007f7e0ff */
[----:B------:R-:W3:Y:S04]  /*b36c0*/  LDL.LU R11, [R1+0xa8c] ;  /* 0x000a8c00010b7983 */ /* 0x000ee80000300800 */
[----:B------:R0:W-:Y:S04]  /*b36d0*/  STL [R1+0xab8], R9 ;  /* 0x000ab80901007387 */ /* 0x0001e80000100800 */
[----:B------:R-:W3:Y:S01]  /*b36e0*/  LDL.LU R21, [R1+0xa70] ;  /* 0x000a700001157983 */ /* 0x000ee20000300800 */
[----:B0-----:R-:W-:-:S05]  /*b36f0*/  SHF.R.S32.HI R9, RZ, 0x1f, R28 ;  /* 0x0000001fff097819 */ /* 0x001fca000001141c */
[----:B------:R-:W-:-:S05]  /*b3700*/  IMAD.X R27, R9, 0x1, R7, P3 ;  /* 0x00000001091b7824 */ /* 0x000fca00018e0607 */
[----:B------:R0:W-:Y:S01]  /*b3710*/  STL.64 [R1+0x3e70], R26 ;  /* 0x003e701a01007387 */ /* 0x0001e20000100a00 */
[----:B------:R-:W-:Y:S02]  /*b3720*/  F2FP.SATFINITE.E4M3.F32.PACK_AB_MERGE_C R10, R22, R10, RZ ;  /* 0x0000000a160a723e */ /* 0x000fe400048070ff */
[----:B------:R-:W-:Y:S01]  /*b3730*/  F2FP.SATFINITE.E4M3.F32.PACK_AB_MERGE_C R24, R25, R24, RZ ;  /* 0x000000181918723e */ /* 0x000fe200048070ff */
[----:B------:R1:W-:Y:S01]  /*b3740*/  STL [R1+0xab0], R19 ;  /* 0x000ab01301007387 */ /* 0x0003e20000100800 */
[----:B0-----:R-:W-:-:S03]  /*b3750*/  IADD3 R26, P3, PT, R28, R0, RZ ;  /* 0x000000001c1a7210 */ /* 0x001fc60007f7e0ff */
[----:B-1----:R-:W3:Y:S02]  /*b3760*/  LDL.LU R19, [R1+0xa74] ;  /* 0x000a740001137983 */ /* 0x002ee40000300800 */
[----:B------:R-:W-:Y:S01]  /*b3770*/  IMAD.X R27, R9, 0x1, R3, P3 ;  /* 0x00000001091b7824 */ /* 0x000fe200018e0603 */
[----:B------:R-:W-:Y:S01]  /*b3780*/  IADD3 R22, P3, PT, R28, R2, RZ ;  /* 0x000000021c167210 */ /* 0x000fe20007f7e0ff */
[----:B------:R0:W-:Y:S01]  /*b3790*/  STL [R1+0x5254], R13 ;  /* 0x0052540d01007387 */ /* 0x0001e20000100800 */
[----:B------:R-:W-:-:S03]  /*b37a0*/  F2FP.SATFINITE.E4M3.F32.PACK_AB_MERGE_C R18, R18, R20, RZ ;  /* 0x000000141212723e */ /* 0x000fc600048070ff */
[----:B------:R-:W-:Y:S01]  /*b37b0*/  IMAD.X R23, R9, 0x1, R5, P3 ;  /* 0x0000000109177824 */ /* 0x000fe200018e0605 */
[----:B0-----:R-:W3:Y:S04]  /*b37c0*/  LDL.LU R13, [R1+0xa78] ;  /* 0x000a7800010d7983 */ /* 0x001ee80000300800 */
[----:B------:R-:W3:Y:S04]  /*b37d0*/  LDL.LU R14, [R1+0xa7c] ;  /* 0x000a7c00010e7983 */ /* 0x000ee80000300800 */
[----:B------:R-:W-:Y:S04]  /*b37e0*/  STL.64 [R1+0x3e68], R26 ;  /* 0x003e681a01007387 */ /* 0x000fe80000100a00 */
[----:B------:R-:W-:Y:S04]  /*b37f0*/  STL [R1+0xaa4], R24 ;  /* 0x000aa41801007387 */ /* 0x000fe80000100800 */
[----:B------:R-:W-:Y:S04]  /*b3800*/  STL [R1+0xaa0], R10 ;  /* 0x000aa00a01007387 */ /* 0x000fe80000100800 */
[----:B------:R-:W-:Y:S04]  /*b3810*/  STL [R1+0x5428], R18 ;  /* 0x0054281201007387 */ /* 0x000fe80000100800 */
[----:B------:R0:W-:Y:S04]  /*b3820*/  STL.64 [R1+0x3e60], R22 ;  /* 0x003e601601007387 */ /* 0x0001e80000100a00 */
[----:B------:R4:W-:Y:S01]  /*b3830*/  STL.64 [R1+0x5650], R4 ;  /* 0x0056500401007387 */ /* 0x0009e20000100a00 */
[----:B0-----:R-:W-:-:S05]  /*b3840*/  IADD3 R22, P3, PT, R28, R4, RZ ;  /* 0x000000041c167210 */ /* 0x001fca0007f7e0ff */
[----:B------:R-:W-:Y:S01]  /*b3850*/  IMAD.X R23, R9, 0x1, R8, P3 ;  /* 0x0000000109177824 */ /* 0x000fe200018e0608 */
[----:B--2---:R-:W-:-:S05]  /*b3860*/  F2FP.SATFINITE.E4M3.F32.PACK_AB_MERGE_C R29, R12, R29, RZ ;  /* 0x0000001d0c1d723e */ /* 0x004fca00048070ff */
[----:B------:R-:W-:Y:S04]  /*b3870*/  STL [R1+0x542c], R29 ;  /* 0x00542c1d01007387 */ /* 0x000fe80000100800 */
[----:B------:R-:W-:Y:S04]  /*b3880*/  STL.64 [R1+0x3e58], R22 ;  /* 0x003e581601007387 */ /* 0x000fe80000100a00 */
[----:B------:R-:W2:Y:S01]  /*b3890*/  LDL.LU R20, [R1+0xa6c] ;  /* 0x000a6c0001147983 */ /* 0x000ea20000300800 */
[----:B----4-:R-:W-:-:S03]  /*b38a0*/  F2FP.SATFINITE.E4M3.F32.PACK_AB_MERGE_C R4, R17, R16, RZ ;  /* 0x000000101104723e */ /* 0x010fc600048070ff */
[----:B------:R-:W4:Y:S04]  /*b38b0*/  LDL.LU R16, [R1+0xa50] ;  /* 0x000a500001107983 */ /* 0x000f280000300800 */
[----:B------:R0:W-:Y:S04]  /*b38c0*/  STL [R1+0x64], R4 ;  /* 0x0000640401007387 */ /* 0x0001e80000100800 */
[----:B------:R-:W4:Y:S01]  /*b38d0*/  LDL.LU R17, [R1+0xa54] ;  /* 0x000a540001117983 */ /* 0x000f220000300800 */
[----:B------:R-:W-:Y:S01]  /*b38e0*/  VIADD R28, R28, UR5 ;  /* 0x000000051c1c7c36 */ /* 0x000fe20008000000 */
[----:B------:R-:W1:Y:S04]  /*b38f0*/  LDCU UR5, c[0x0][0x3b8] ;  /* 0x00007700ff0577ac */ /* 0x000e680008000800 */
[----:B0-----:R-:W-:-:S02]  /*b3900*/  IADD3 R4, P3, PT, R28, R6, RZ ;  /* 0x000000061c047210 */ /* 0x001fc40007f7e0ff */
[----:B---3--:R-:W-:Y:S02]  /*b3910*/  F2FP.SATFINITE.E4M3.F32.PACK_AB_MERGE_C R9, R11, R15, RZ ;  /* 0x0000000f0b09723e */ /* 0x008fe400048070ff */
[----:B------:R-:W-:-:S05]  /*b3920*/  SHF.R.S32.HI R15, RZ, 0x1f, R28 ;  /* 0x0000001fff0f7819 */ /* 0x000fca000001141c */
[----:B------:R-:W-:Y:S01]  /*b3930*/  IMAD.X R5, R15, 0x1, R7, P3 ;  /* 0x000000010f057824 */ /* 0x000fe200018e0607 */
[----:B----4-:R0:W-:Y:S04]  /*b3940*/  STL.64 [R1+0x5648], R16 ;  /* 0x0056481001007387 */ /* 0x0101e80000100a00 */
[----:B0-----:R-:W3:Y:S04]  /*b3950*/  LDL.LU R16, [R1+0xa64] ;  /* 0x000a640001107983 */ /* 0x001ee80000300800 */
[----:B------:R-:W2:Y:S04]  /*b3960*/  LDL.LU R17, [R1+0xa68] ;  /* 0x000a680001117983 */ /* 0x000ea80000300800 */
[----:B------:R0:W-:Y:S04]  /*b3970*/  STL [R1+0x250], R9 ;  /* 0x0002500901007387 */ /* 0x0001e80000100800 */
[----:B------:R-:W4:Y:S04]  /*b3980*/  LDL.LU R29, [R1+0xa58] ;  /* 0x000a5800011d7983 */ /* 0x000f280000300800 */
[----:B------:R-:W4:Y:S04]  /*b3990*/  LDL.LU R18, [R1+0xa5c] ;  /* 0x000a5c0001127983 */ /* 0x000f280000300800 */
[----:B------:R-:W2:Y:S04]  /*b39a0*/  LDL.LU R12, [R1+0xa40] ;  /* 0x000a4000010c7983 */ /* 0x000ea80000300800 */
[----:B------:R1:W-:Y:S04]  /*b39b0*/  STL.64 [R1+0x3e50], R4 ;  /* 0x003e500401007387 */ /* 0x0003e80000100a00 */
[----:B------:R-:W2:Y:S04]  /*b39c0*/  LDL.LU R11, [R1+0xa44] ;  /* 0x000a4400010b7983 */ /* 0x000ea80000300800 */
[----:B0-----:R-:W2:Y:S01]  /*b39d0*/  LDL.LU R9, [R1+0xa48] ;  /* 0x000a480001097983 */ /* 0x001ea20000300800 */
[----:B-1----:R-:W-:-:S02]  /*b39e0*/  F2FP.SATFINITE.E4M3.F32.PACK_AB_MERGE_C R5, R19, R21, RZ ;  /* 0x000000151305723e */ /* 0x002fc400048070ff */
[----:B------:R-:W-:-:S03]  /*b39f0*/  F2FP.SATFINITE.E4M3.F32.PACK_AB_MERGE_C R4, R14, R13, RZ ;  /* 0x0000000d0e04723e */ /* 0x000fc600048070ff */
[----:B------:R-:W-:Y:S04]  /*b3a00*/  STL [R1+0x3f4], R5 ;  /* 0x0003f40501007387 */ /* 0x000fe80000100800 */
[----:B------:R-:W2:Y:S04]  /*b3a10*/  LDL.LU R26, [R1+0xa4c] ;  /* 0x000a4c00011a7983 */ /* 0x000ea80000300800 */
[----:B------:R0:W-:Y:S04]  /*b3a20*/  STL [R1+0x3f0], R4 ;  /* 0x0003f00401007387 */ /* 0x0001e80000100800 */
[----:B------:R-:W2:Y:S01]  /*b3a30*/  LDL.LU R27, [R1+0xa30] ;  /* 0x000a3000011b7983 */ /* 0x000ea20000300800 */
[----:B0-----:R-:W-:-:S05]  /*b3a40*/  IADD3 R4, P3, PT, R28, R0, RZ ;  /* 0x000000001c047210 */ /* 0x001fca0007f7e0ff */
[----:B------:R-:W-:Y:S01]  /*b3a50*/  IMAD.X R5, R15, 0x1, R3, P3 ;  /* 0x000000010f057824 */ /* 0x000fe200018e0603 */
[----:B--2---:R0:W-:Y:S04]  /*b3a60*/  STL [R1+0x5640], R27 ;  /* 0x0056401b01007387 */ /* 0x0041e80000100800 */
[----:B0-----:R-:W3:Y:S04]  /*b3a70*/  LDL.LU R27, [R1+0xa60] ;  /* 0x000a6000011b7983 */ /* 0x001ee80000300800 */
        /* <DEDUP_REMOVED lines=8> */
[----:B0-----:R-:W2:Y:S01]  /*b3b00*/  LDL.LU.64 R4, [R1+0x5650] ;  /* 0x0056500001047983 */ /* 0x001ea20000300a00 */
[----:B------:R-:W-:-:S03]  /*b3b10*/  F2FP.SATFINITE.E4M3.F32.PACK_AB_MERGE_C R20, R20, R17, RZ ;  /* 0x000000111414723e */ /* 0x000fc600048070ff */
[----:B------:R-:W4:Y:S04]  /*b3b20*/  LDL.LU R13, [R1+0xa10] ;  /* 0x000a1000010d7983 */ /* 0x000f280000300800 */
[----:B------:R-:W4:Y:S01]  /*b3b30*/  LDL.LU R14, [R1+0xa14] ;  /* 0x000a1400010e7983 */ /* 0x000f220000300800 */
[----:B---3--:R-:W-:Y:S02]  /*b3b40*/  F2FP.SATFINITE.E4M3.F32.PACK_AB_MERGE_C R27, R16, R27, RZ ;  /* 0x0000001b101b723e */ /* 0x008fe400048070ff */
[----:B------:R-:W-:-:S03]  /*b3b50*/  IADD3 R16, P3, PT, R28, R2, RZ ;  /* 0x000000021c107210 */ /* 0x000fc60007f7e0ff */
[----:B------:R-:W-:Y:S04]  /*b3b60*/  STL [R1+0xacc], R27 ;  /* 0x000acc1b01007387 */ /* 0x000fe80000100800 */
[----:B------:R-:W-:Y:S01]  /*b3b70*/  STL [R1+0xae8], R20 ;  /* 0x000ae81401007387 */ /* 0x000fe20000100800 */
[----:B--2---:R-:W-:-:S05]  /*b3b80*/  IMAD.X R17, R15, 0x1, R5, P3 ;  /* 0x000000010f117824 */ /* 0x004fca00018e0605 */
[----:B------:R0:W-:Y:S04]  /*b3b90*/  STL.64 [R1+0x3e38], R16 ;  /* 0x003e381001007387 */ /* 0x0001e80000100a00 */
[----:B0-----:R-:W2:Y:S01]  /*b3ba0*/  LDL.LU.64 R16, [R1+0x5648] ;  /* 0x0056480001107983 */ /* 0x001ea20000300a00 */
[----:B----4-:R-:W-:Y:S02]  /*b3bb0*/  F2FP.SATFINITE.E4M3.F32.PACK_AB_MERGE_C R27, R18, R29, RZ ;  /* 0x0000001d121b723e */ /* 0x010fe400048070ff */
[----:B------:R-:W-:Y:S02]  /*b3bc0*/  F2FP.SATFINITE.E4M3.F32.PACK_AB_MERGE_C R18, R11, R12, RZ ;  /* 0x0000000c0b12723e */ /* 0x000fe400048070ff */
[----:B--2---:R-:W-:Y:S02]  /*b3bd0*/  F2FP.SATFINITE.E4M3.F32.PACK_AB_MERGE_C R20, R17, R16, RZ ;  /* 0x000000101114723e */ /* 0x004fe400048070ff */
[----:B------:R-:W-:-:S03]  /*b3be0*/  IADD3 R16, P3, PT, R28, R4, RZ ;  /* 0x000000041c107210 */ /* 0x000fc60007f7e0ff */
[----:B------:R0:W-:Y:S02]  /*b3bf0*/  STL [R1+0xa90], R20 ;  /* 0x000a901401007387 */ /* 0x0001e40000100800 */
[----:B------:R-:W-:Y:S02]  /*b3c00*/  IMAD.X R17, R15, 0x1, R8, P3 ;  /* 0x000000010f117824 */ /* 0x000fe400018e0608 */
[----:B------:R-:W-:Y:S01]  /*b3c10*/  VIADD R28, R28, UR5 ;  /* 0x000000051c1c7c36 */ /* 0x000fe20008000000 */
[----:B------:R-:W-:Y:S01]  /*b3c20*/  F2FP.SATFINITE.E4M3.F32.PACK_AB_MERGE_C R22, R22, R10, RZ ;  /* 0x0000000a1616723e */ /* 0x000fe200048070ff */
[----:B------:R-:W1:Y:S01]  /*b3c30*/  LDCU UR5, c[0x0][0x3b8] ;  /* 0x00007700ff0577ac */ /* 0x000e620008000800 */
[----:B0-----:R-:W2:Y:S04]  /*b3c40*/  LDL.LU R20, [R1+0xa18] ;  /* 0x000a180001147983 */ /* 0x001ea80000300800 */
[----:B------:R-:W2:Y:S04]  /*b3c50*/  LDL.LU R15, [R1+0xa1c] ;  /* 0x000a1c00010f7983 */ /* 0x000ea80000300800 */
[----:B------:R0:W-:Y:S04]  /*b3c60*/  STL.64 [R1+0x3e40], R16 ;  /* 0x003e401001007387 */ /* 0x0001e80000100a00 */
[----:B0-----:R-:W3:Y:S04]  /*b3c70*/  LDL.LU R16, [R1+0xa00] ;  /* 0x000a000001107983 */ /* 0x001ee80000300800 */
[----:B------:R-:W3:Y:S04]  /*b3c80*/  LDL.LU R17, [R1+0xa04] ;  /* 0x000a040001117983 */ /* 0x000ee80000300800 */
[----:B------:R-:W4:Y:S04]  /*b3c90*/  LDL.LU R12, [R1+0xa08] ;  /* 0x000a0800010c7983 */ /* 0x000f280000300800 */
[----:B------:R-:W-:Y:S04]  /*b3ca0*/  STL [R1+0xa94], R27 ;  /* 0x000a941b01007387 */ /* 0x000fe80000100800 */
[----:B------:R-:W4:Y:S04]  /*b3cb0*/  LDL.LU R11, [R1+0xa0c] ;  /* 0x000a0c00010b7983 */ /* 0x000f280000300800 */
[----:B------:R0:W-:Y:S02]  /*b3cc0*/  STL [R1+0xa54], R18 ;  /* 0x000a541201007387 */ /* 0x0001e40000100800 */
[----:B0-----:R-:W-:-:S02]  /*b3cd0*/  F2FP.SATFINITE.E4M3.F32.PACK_AB_MERGE_C R18, R26, R9, RZ ;  /* 0x000000091a12723e */ /* 0x001fc400048070ff */
[----:B------:R-:W-:Y:S02]  /*b3ce0*/  SHF.R.S32.HI R9, RZ, 0x1f, R28 ;  /* 0x0000001fff097819 */ /* 0x000fe4000001141c */
[----:B------:R-:W-:Y:S01]  /*b3cf0*/  IADD3 R26, P3, PT, R28, R6, RZ ;  /* 0x000000061c1a7210 */ /* 0x000fe20007f7e0ff */
[----:B------:R-:W-:Y:S04]  /*b3d00*/  STL [R1+0xa5c], R18 ;  /* 0x000a5c1201007387 */ /* 0x000fe80000100800 */
[----:B------:R-:W-:-:S05]  /*b3d10*/  IMAD.X R27, R9, 0x1, R7, P3 ;  /* 0x00000001091b7824 */ /* 0x000fca00018e0607 */
[----:B------:R0:W-:Y:S04]  /*b3d20*/  STL.64 [R1+0x3e30], R26 ;  /* 0x003e301a01007387 */ /* 0x0001e80000100a00 */
[----:B0-----:R-:W2:Y:S01]  /*b3d30*/  LDL.LU R27, [R1+0x5640] ;  /* 0x00564000011b7983 */ /* 0x001ea20000300800 */
[----:B------:R-:W-:Y:S02]  /*b3d40*/  F2FP.SATFINITE.E4M3.F32.PACK_AB_MERGE_C R18, R25, R24, RZ ;  /* 0x000000181912723e */ /* 0x000fe400048070ff */
[----:B------:R-:W-:-:S05]  /*b3d50*/  IADD3 R24, P3, PT, R28, R0, RZ ;  /* 0x000000001c187210 */ /* 0x000fca0007f7e0ff */
[----:B------:R-:W-:Y:S01]  /*b3d60*/  IMAD.X R25, R9, 0x1, R3, P3 ;  /* 0x0000000109197824 */ /* 0x000fe200018e0603 */
[----:B------:R-:W-:Y:S02]  /*b3d70*/  F2FP.SATFINITE.E4M3.F32.PACK_AB_MERGE_C R10, R19, R21, RZ ;  /* 0x00000015130a723e */ /* 0x000fe400048070ff */
[----:B--2---:R-:W-:-:S05]  /*b3d80*/  F2FP.SATFINITE.E4M3.F32.PACK_AB_MERGE_C R23, R23, R27, RZ ;  /* 0x0000001b1717723e */ /* 0x004fca00048070ff */
[----:B------:R-:W-:Y:S04]  /*b3d90*/  STL [R1+0xa30], R23 ;  /* 0x000a301701007387 */ /* 0x000fe80000100800 */
[----:B------:R0:W-:Y:S04]  /*b3da0*/  STL [R1+0xa34], R18 ;  /* 0x000a341201007387 */ /* 0x0001e80000100800 */
[----:B------:R-:W-:Y:S01]  /*b3db0*/  STL.64 [R1+0x3e28], R24 ;  /* 0x003e281801007387 */ /* 0x000fe20000100a00 */
[----:B0-----:R-:W-:-:S03]  /*b3dc0*/  IADD3 R18, P3, PT, R28, R2, RZ ;  /* 0x000000021c127210 */ /* 0x001fc60007f7e0ff */
[----:B------:R-:W-:Y:S02]  /*b3dd0*/  STL [R1+0xa20], R22 ;  /* 0x000a201601007387 */ /* 0x000fe40000100800 */
[----:B------:R-:W-:Y:S02]  /*b3de0*/  IMAD.X R19, R9, 0x1, R5, P3 ;  /* 0x0000000109137824 */ /* 0x000fe400018e0605 */
[----:B------:R0:W-:Y:S04]  /*b3df0*/  STL [R1+0x5630], R2 ;  /* 0x0056300201007387 */ /* 0x0001e80000100800 */
[----:B------:R-:W-:Y:S04]  /*b3e00*/  STL [R1+0xa24], R10 ;  /* 0x000a240a01007387 */ /* 0x000fe80000100800 */
[----:B------:R2:W-:Y:S01]  /*b3e10*/  STL.64 [R1+0x3e20], R18 ;  /* 0x003e201201007387 */ /* 0x0005e20000100a00 */
[----:B0-----:R-:W-:-:S03]  /*b3e20*/  F2FP.SATFINITE.E4M3.F32.PACK_AB_MERGE_C R2, R14, R13, RZ ;  /* 0x0000000d0e02723e */ /* 0x001fc600048070ff */
[----:B------:R0:W-:Y:S01]  /*b3e30*/  STL.64 [R1+0x5638], R4 ;  /* 0x0056380401007387 */ /* 0x0001e20000100a00 */
[----:B--2---:R-:W-:-:S03]  /*b3e40*/  IADD3 R18, P3, PT, R28, R4, RZ ;  /* 0x000000041c127210 */ /* 0x004fc60007f7e0ff */
[----:B------:R2:W-:Y:S02]  /*b3e50*/  STL [R1+0xa10], R2 ;  /* 0x000a100201007387 */ /* 0x0005e40000100800 */
[----:B------:R-:W-:Y:S02]  /*b3e60*/  IMAD.X R19, R9, 0x1, R8, P3 ;  /* 0x0000000109137824 */ /* 0x000fe400018e0608 */
[----:B0-----:R-:W4:Y:S01]  /*b3e70*/  LDL.LU R4, [R1+0x9f0] ;  /* 0x0009f00001047983 */ /* 0x001f220000300800 */
[----:B---3--:R-:W-:-:S03]  /*b3e80*/  F2FP.SATFINITE.E4M3.F32.PACK_AB_MERGE_C R9, R17, R16, RZ ;  /* 0x000000101109723e */ /* 0x008fc600048070ff */
[----:B------:R-:W3:Y:S01]  /*b3e90*/  LDL.LU R5, [R1+0x9f4] ;  /* 0x0009f40001057983 */ /* 0x000ee20000300800 */
[----:B--2---:R-:W-:-:S03]  /*b3ea0*/  F2FP.SATFINITE.E4M3.F32.PACK_AB_MERGE_C R2, R15, R20, RZ ;  /* 0x000000140f02723e */ /* 0x004fc600048070ff */
[----:B------:R-:W2:Y:S04]  /*b3eb0*/  LDL.LU R13, [R1+0x9f8] ;  /* 0x0009f800010d7983 */ /* 0x000ea80000300800 */
[----:B------:R-:W-:Y:S04]  /*b3ec0*/  STL.64 [R1+0x3e18], R18 ;  /* 0x003e181201007387 */ /* 0x000fe80000100a00 */
[----:B------:R-:W2:Y:S04]  /*b3ed0*/  LDL.LU R14, [R1+0x9fc] ;  /* 0x0009fc00010e7983 */ /* 0x000ea80000300800 */
[----:B------:R-:W2:Y:S04]  /*b3ee0*/  LDL.LU R15, [R1+0x9ec] ;  /* 0x0009ec00010f7983 */ /* 0x000ea80000300800 */
[----:B------:R0:W-:Y:S04]  /*b3ef0*/  STL [R1+0xa14], R2 ;  /* 0x000a140201007387 */ /* 0x0001e80000100800 */
[----:B0-----:R-:W2:Y:S04]  /*b3f00*/  LDL.LU R2, [R1+0x9e0] ;  /* 0x0009e00001027983 */ /* 0x001ea80000300800 */
[----:B------:R-:W2:Y:S04]  /*b3f10*/  LDL.LU R16, [R1+0x9d0] ;  /* 0x0009d00001107983 */ /* 0x000ea80000300800 */
[----:B------:R4:W-:Y:S04]  /*b3f20*/  STL [R1+0xa00], R9 ;  /* 0x000a000901007387 */ /* 0x0009e80000100800 */
[----:B------:R-:W2:Y:S04]  /*b3f30*/  LDL.LU R17, [R1+0x9d4] ;  /* 0x0009d40001117983 */ /* 0x000ea80000300800 */
[----:B------:R-:W2:Y:S01]  /*b3f40*/  LDL.LU R29, [R1+0x9d8] ;  /* 0x0009d800011d7983 */ /* 0x000ea20000300800 */
[----:B----4-:R-:W-:-:S03]  /*b3f50*/  F2FP.SATFINITE.E4M3.F32.PACK_AB_MERGE_C R9, R11, R12, RZ ;  /* 0x0000000c0b09723e */ /* 0x010fc600048070ff */
[----:B------:R-:W4:Y:S04]  /*b3f60*/  LDL.LU R18, [R1+0x9dc] ;  /* 0x0009dc0001127983 */ /* 0x000f280000300800 */
[----:B------:R0:W-:Y:S04]  /*b3f70*/  STL [R1+0xa04], R9 ;  /* 0x000a040901007387 */ /* 0x0001e80000100800 */
[----:B0-----:R-:W2:Y:S04]  /*b3f80*/  LDL.LU R9, [R1+0x9c0] ;  /* 0x0009c00001097983 */ /* 0x001ea80000300800 */
[----:B------:R-:W2:Y:S04]  /*b3f90*/  LDL.LU R26, [R1+0x9c4] ;  /* 0x0009c400011a7983 */ /* 0x000ea80000300800 */
[----:B------:R-:W2:Y:S01]  /*b3fa0*/  LDL.LU R27, [R1+0x9c8] ;  /* 0x0009c800011b7983 */ /* 0x000ea20000300800 */
[----:B-1----:R-:W-:Y:S01]  /*b3fb0*/  VIADD R28, R28, UR5 ;  /* 0x000000051c1c7c36 */ /* 0x002fe20008000000 */
[----:B------:R-:W0:Y:S04]  /*b3fc0*/  LDCU UR5, c[0x0][0x3b8] ;  /* 0x00007700ff0577ac */ /* 0x000e280008000800 */
[----:B------:R-:W-:-:S02]  /*b3fd0*/  SHF.R.S32.HI R11, RZ, 0x1f, R28 ;  /* 0x0000001fff0b7819 */ /* 0x000fc4000001141c */
[----:B------:R-:W-:-:S05]  /*b3fe0*/  IADD3 R20, P3, PT, R28, R6, RZ ;  /* 0x000000061c147210 */ /* 0x000fca0007f7e0ff */
[----:B------:R-:W-:Y:S01]  /*b3ff0*/  IMAD.X R21, R11, 0x1, R7, P3 ;  /* 0x000000010b157824 */ /* 0x000fe200018e0607 */
[----:B--2---:R1:W-:Y:S04]  /*b4000*/  STL.64 [R1+0x5628], R26 ;  /* 0x0056281a01007387 */ /* 0x0043e80000100a00 */
[----:B-1----:R-:W2:Y:S04]  /*b4010*/  LDL.LU R26, [R1+0x9e4] ;  /* 0x0009e400011a7983 */ /* 0x002ea80000300800 */
[----:B------:R-:W4:Y:S04]  /*b4020*/  LDL.LU R27, [R1+0x9e8] ;  /* 0x0009e800011b7983 */ /* 0x000f280000300800 */
[----:B------:R-:W4:Y:S04]  /*b4030*/  LDL.LU R10, [R1+0x9cc] ;  /* 0x0009cc00010a7983 */ /* 0x000f280000300800 */
[----:B------:R-:W4:Y:S04]  /*b4040*/  LDL.LU R23, [R1+0x9b0] ;  /* 0x0009b00001177983 */ /* 0x000f280000300800 */
[----:B------:R-:W4:Y:S01]  /*b4050*/  LDL.LU R24, [R1+0x9b4] ;  /* 0x0009b40001187983 */ /* 0x000f220000300800 */
[----:B---3--:R-:W-:-:S03]  /*b4060*/  F2FP.SATFINITE.E4M3.F32.PACK_AB_MERGE_C R5, R5, R4, RZ ;  /* 0x000000040505723e */ /* 0x008fc600048070ff */
[----:B------:R-:W3:Y:S04]  /*b4070*/  LDL.LU R25, [R1+0x9b8] ;  /* 0x0009b80001197983 */ /* 0x000ee80000300800 */
[----:B------:R1:W-:Y:S01]  /*b4080*/  STL.64 [R1+0x3e10], R20 ;  /* 0x003e101401007387 */ /* 0x0003e20000100a00 */
[----:B------:R-:W-:-:S03]  /*b4090*/  F2FP.SATFINITE.E4M3.F32.PACK_AB_MERGE_C R4, R14, R13, RZ ;  /* 0x0000000d0e04723e */ /* 0x000fc600048070ff */
[----:B------:R-:W3:Y:S04]  /*b40a0*/  LDL.LU R22, [R1+0x9bc] ;  /* 0x0009bc0001167983 */ /* 0x000ee80000300800 */
[----:B-1----:R-:W3:Y:S04]  /*b40b0*/  LDL.LU R21, [R1+0x9a0] ;  /* 0x0009a00001157983 */ /* 0x002ee80000300800 */
[----:B------:R-:W3:Y:S04]  /*b40c0*/  LDL.LU R19, [R1+0x9a4] ;  /* 0x0009a40001137983 */ /* 0x000ee80000300800 */
[----:B------:R-:W3:Y:S04]  /*b40d0*/  LDL.LU R20, [R1+0x9a8] ;  /* 0x0009a80001147983 */ /* 0x000ee80000300800 */
[----:B------:R-:W3:Y:S04]  /*b40e0*/  LDL.LU R12, [R1+0x9ac] ;  /* 0x0009ac00010c7983 */ /* 0x000ee80000300800 */
[----:B------:R-:W3:Y:S04]  /*b40f0*/  LDL.LU R13, [R1+0x990] ;  /* 0x00099000010d7983 */ /* 0x000ee80000300800 */
[----:B------:R-:W-:Y:S04]  /*b4100*/  STL [R1+0x9f0], R5 ;  /* 0x0009f00501007387 */ /* 0x000fe80000100800 */
[----:B------:R-:W3:Y:S04]  /*b4110*/  LDL.LU R14, [R1+0x994] ;  /* 0x00099400010e7983 */ /* 0x000ee80000300800 */
[----:B------:R1:W-:Y:S02]  /*b4120*/  STL [R1+0x9f4], R4 ;  /* 0x0009f40401007387 */ /* 0x0003e40000100800 */
[----:B-1----:R-:W-:-:S05]  /*b4130*/  IADD3 R4, P3, PT, R28, R0, RZ ;  /* 0x000000001c047210 */ /* 0x002fca0007f7e0ff */
[----:B------:R-:W-:-:S05]  /*b4140*/  IMAD.X R5, R11, 0x1, R3, P3 ;  /* 0x000000010b057824 */ /* 0x000fca00018e0603 */
[----:B------:R1:W-:Y:S04]  /*b4150*/  STL.64 [R1+0x3e08], R4 ;  /* 0x003e080401007387 */ /* 0x0003e80000100a00 */
[----:B-1----:R-:W3:Y:S01]  /*b4160*/  LDL.LU.64 R4, [R1+0x5638] ;  /* 0x0056380001047983 */ /* 0x002ee20000300a00 */
[----:B--2---:R-:W-:-:S03]  /*b4170*/  F2FP.SATFINITE.E4M3.F32.PACK_AB_MERGE_C R26, R26, R2, RZ ;  /* 0x000000021a1a723e */ /* 0x004fc600048070ff */
[----:B------:R-:W2:Y:S04]  /*b4180*/  LDL.LU R2, [R1+0x5630] ;  /* 0x0056300001027983 */ /* 0x000ea80000300800 */
[----:B------:R-:W-:Y:S01]  /*b4190*/  STL [R1+0x9e4], R26 ;  /* 0x0009e41a01007387 */ /* 0x000fe20000100800 */
[----:B----4-:R-:W-:Y:S02]  /*b41a0*/  F2FP.SATFINITE.E4M3.F32.PACK_AB_MERGE_C R15, R15, R27, RZ ;  /* 0x0000001b0f0f723e */ /* 0x010fe400048070ff */
[----:B------:R-:W-:-:S03]  /*b41b0*/  F2FP.SATFINITE.E4M3.F32.PACK_AB_MERGE_C R17, R17, R16, RZ ;  /* 0x000000101111723e */ /* 0x000fc600048070ff */
[----:B------:R1:W-:Y:S04]  /*b41c0*/  STL [R1+0x9e0], R15 ;  /* 0x0009e00f01007387 */ /* 0x0003e80000100800 */
[----:B-1----:R-:W4:Y:S04]  /*b41d0*/  LDL.LU R15, [R1+0x998] ;  /* 0x00099800010f7983 */ /* 0x002f280000300800 */
[----:B------:R-:W4:Y:S01]  /*b41e0*/  LDL.LU R16, [R1+0x99c] ;  /* 0x00099c0001107983 */ /* 0x000f220000300800 */
[----:B--2---:R-:W-:-:S05]  /*b41f0*/  IADD3 R26, P3, PT, R28, R2, RZ ;  /* 0x000000021c1a7210 */ /* 0x004fca0007f7e0ff */
[----:B---3--:R-:W-:-:S05]  /*b4200*/  IMAD.X R27, R11, 0x1, R5, P3 ;  /* 0x000000010b1b7824 */ /* 0x008fca00018e0605 */
[----:B------:R1:W-:Y:S02]  /*b4210*/  STL.64 [R1+0x3e00], R26 ;  /* 0x003e001a01007387 */ /* 0x0003e40000100a00 */
[----:B-1----:R-:W-:Y:S02]  /*b4220*/  IADD3 R26, P3, PT, R28, R4, RZ ;  /* 0x000000041c1a7210 */ /* 0x002fe40007f7e0ff */
[----:B------:R-:W-:Y:S03]  /*b4230*/  STL [R1+0x9d4], R17 ;  /* 0x0009d41101007387 */ /* 0x000fe60000100800 */
[----:B------:R-:W-:-:S05]  /*b4240*/  IMAD.X R27, R11, 0x1, R8, P3 ;  /* 0x000000010b1b7824 */ /* 0x000fca00018e0608 */
[----:B------:R1:W-:Y:S04]  /*b4250*/  STL.64 [R1+0x3df8], R26 ;  /* 0x003df81a01007387 */ /* 0x0003e80000100a00 */
[----:B-1----:R-:W2:Y:S04]  /*b4260*/  LDL.LU.64 R26, [R1+0x5628] ;  /* 0x00562800011a7983 */ /* 0x002ea80000300a00 */
[----:B------:R-:W3:Y:S04]  /*b4270*/  LDL.LU R11, [R1+0x980] ;  /* 0x00098000010b7983 */ /* 0x000ee80000300800 */
[----:B------:R-:W3:Y:S01]  /*b4280*/  LDL.LU R17, [R1+0x984] ;  /* 0x0009840001117983 */ /* 0x000ee20000300800 */
[----:B0-----:R-:W-:Y:S01]  /*b4290*/  VIADD R28, R28, UR5 ;  /* 0x000000051c1c7c36 */ /* 0x001fe20008000000 */
[----:B------:R-:W-:Y:S01]  /*b42a0*/  F2FP.SATFINITE.E4M3.F32.PACK_AB_MERGE_C R29, R18, R29, RZ ;  /* 0x0000001d121d723e */ /* 0x000fe200048070ff */
[----:B------:R-:W0:Y:S04]  /*b42b0*/  LDCU UR5, c[0x0][0x3b8] ;  /* 0x00007700ff0577ac */ /* 0x000e280008000800 */
[----:B------:R-:W-:Y:S01]  /*b42c0*/  STL [R1+0x9d0], R29 ;  /* 0x0009d01d01007387 */ /* 0x000fe20000100800 */
[----:B------:R-:W-:-:S02]  /*b42d0*/  F2FP.SATFINITE.E4M3.F32.PACK_AB_MERGE_C R21, R19, R21, RZ ;  /* 0x000000151315723e */ /* 0x000fc400048070ff */
[----:B--2---:R-:W-:Y:S02]  /*b42e0*/  F2FP.SATFINITE.E4M3.F32.PACK_AB_MERGE_C R18, R26, R9, RZ ;  /* 0x000000091a12723e */ /* 0x004fe400048070ff */
[----:B------:R-:W-:Y:S02]  /*b42f0*/  F2FP.SATFINITE.E4M3.F32.PACK_AB_MERGE_C R9, R10, R27, RZ ;  /* 0x0000001b0a09723e */ /* 0x000fe400048070ff */
[----:B------:R-:W-:Y:S02]  /*b4300*/  SHF.R.S32.HI R10, RZ, 0x1f, R28 ;  /* 0x0000001fff0a7819 */ /* 0x000fe4000001141c */
[----:B------:R-:W-:Y:S01]  /*b4310*/  IADD3 R26, P3, PT, R28, R6, RZ ;  /* 0x000000061c1a7210 */ /* 0x000fe20007f7e0ff */
[----:B------:R1:W-:Y:S04]  /*b4320*/  STL [R1+0x9c0], R18 ;  /* 0x0009c01201007387 */ /* 0x0003e80000100800 */
[----:B------:R2:W-:Y:S01]  /*b4330*/  STL [R1+0x9c4], R9 ;  /* 0x0009c40901007387 */ /* 0x0005e20000100800 */
[----:B------:R-:W-:Y:S01]  /*b4340*/  IMAD.X R27, R10, 0x1, R7, P3 ;  /* 0x000000010a1b7824 */ /* 0x000fe200018e0607 */
[----:B-1----:R-:W-:-:S02]  /*b4350*/  F2FP.SATFINITE.E4M3.F32.PACK_AB_MERGE_C R18, R24, R23, RZ ;  /* 0x000000171812723e */ /* 0x002fc400048070ff */
[----:B--2---:R-:W-:Y:S02]  /*b4360*/  F2FP.SATFINITE.E4M3.F32.PACK_AB_MERGE_C R9, R22, R25, RZ ;  /* 0x000000191609723e */ /* 0x004fe400048070ff */
[----:B------:R-:W-:Y:S01]  /*b4370*/  IADD3 R22, P3, PT, R28, R0, RZ ;  /* 0x000000001c167210 */ /* 0x000fe20007f7e0ff */
[----:B------:R-:W-:Y:S04]  /*b4380*/  STL.64 [R1+0x3df0], R26 ;  /* 0x003df01a01007387 */ /* 0x000fe80000100a00 */
[----:B------:R1:W-:Y:S01]  /*b4390*/  STL [R1+0x9b0], R18 ;  /* 0x0009b01201007387 */ /* 0x0003e20000100800 */
[----:B------:R-:W-:-:S03]  /*b43a0*/  IMAD.X R23, R10, 0x1, R3, P3 ;  /* 0x000000010a177824 */ /* 0x000fc600018e0603 */
[----:B------:R2:W-:Y:S01]  /*b43b0*/  STL [R1+0x9b4], R9 ;  /* 0x0009b40901007387 */ /* 0x0005e20000100800 */
[----:B-1----:R-:W-:-:S03]  /*b43c0*/  IADD3 R18, P3, PT, R28, R2, RZ ;  /* 0x000000021c127210 */ /* 0x002fc60007f7e0ff */
[----:B------:R1:W-:Y:S01]  /*b43d0*/  STL.64 [R1+0x3de8], R22 ;  /* 0x003de81601007387 */ /* 0x0003e20000100a00 */
[----:B--2---:R-:W-:Y:S01]  /*b43e0*/  F2FP.SATFINITE.E4M3.F32.PACK_AB_MERGE_C R9, R12, R20, RZ ;  /* 0x000000140c09723e */ /* 0x004fe200048070ff */
[----:B------:R-:W-:Y:S02]  /*b43f0*/  IMAD.X R19, R10, 0x1, R5, P3 ;  /* 0x000000010a137824 */ /* 0x000fe400018e0605 */
[----:B------:R-:W-:Y:S01]  /*b4400*/  STL [R1+0x9a0], R21 ;  /* 0x0009a01501007387 */ /* 0x000fe20000100800 */
[----:B------:R-:W-:-:S03]  /*b4410*/  F2FP.SATFINITE.E4M3.F32.PACK_AB_MERGE_C R12, R14, R13, RZ ;  /* 0x0000000d0e0c723e */ /* 0x000fc600048070ff */
[----:B------:R2:W-:Y:S01]  /*b4420*/  STL [R1+0x9a4], R9 ;  /* 0x0009a40901007387 */ /* 0x0005e20000100800 */
[----:B-1----:R-:W-:-:S03]  /*b4430*/  IADD3 R22, P3, PT, R28, R4, RZ ;  /* 0x000000041c167210 */ /* 0x002fc60007f7e0ff */
[----:B--2---:R-:W2:Y:S04]  /*b4440*/  LDL.LU R9, [R1+0x98c] ;  /* 0x00098c0001097983 */ /* 0x004ea80000300800 */
[----:B------:R-:W2:Y:S04]  /*b4450*/  LDL.LU R21, [R1+0x970] ;  /* 0x0009700001157983 */ /* 0x000ea80000300800 */
[----:B------:R1:W-:Y:S01]  /*b4460*/  STL.64 [R1+0x3de0], R18 ;  /* 0x003de01201007387 */ /* 0x0003e20000100a00 */
[----:B------:R-:W-:-:S03]  /*b4470*/  IMAD.X R23, R10, 0x1, R8, P3 ;  /* 0x000000010a177824 */ /* 0x000fc600018e0608 */
[----:B-1----:R-:W2:Y:S04]  /*b4480*/  LDL.LU R19, [R1+0x974] ;  /* 0x0009740001137983 */ /* 0x002ea80000300800 */
[----:B------:R-:W-:Y:S04]  /*b4490*/  STL [R1+0x990], R12 ;  /* 0x0009900c01007387 */ /* 0x000fe80000100800 */
[----:B------:R-:W2:Y:S04]  /*b44a0*/  LDL.LU R13, [R1+0x978] ;  /* 0x00097800010d7983 */ /* 0x000ea80000300800 */
[----:B------:R-:W2:Y:S04]  /*b44b0*/  LDL.LU R14, [R1+0x97c] ;  /* 0x00097c00010e7983 */ /* 0x000ea80000300800 */
[----:B------:R4:W-:Y:S02]  /*b44c0*/  STL.64 [R1+0x5620], R4 ;  /* 0x0056200401007387 */ /* 0x0009e40000100a00 */
[----:B----4-:R-:W-:-:S02]  /*b44d0*/  F2FP.SATFINITE.E4M3.F32.PACK_AB_MERGE_C R4, R16, R15, RZ ;  /* 0x0000000f1004723e */ /* 0x010fc400048070ff */
[----:B------:R-:W2:Y:S04]  /*b44e0*/  LDL.LU R5, [R1+0x988] ;  /* 0x0009880001057983 */ /* 0x000ea80000300800 */
[----:B------:R-:W4:Y:S04]  /*b44f0*/  LDL.LU R20, [R1+0x960] ;  /* 0x0009600001147983 */ /* 0x000f280000300800 */
[----:B------:R-:W-:Y:S04]  /*b4500*/  STL.64 [R1+0x3dd8], R22 ;  /* 0x003dd81601007387 */ /* 0x000fe80000100a00 */
[----:B------:R-:W4:Y:S04]  /*b4510*/  LDL.LU R12, [R1+0x964] ;  /* 0x00096400010c7983 */ /* 0x000f280000300800 */
[----:B------:R3:W-:Y:S04]  /*b4520*/  STL [R1+0x994], R4 ;  /* 0x0009940401007387 */ /* 0x0007e80000100800 */
[----:B------:R-:W2:Y:S04]  /*b4530*/  LDL.LU R29, [R1+0x96c] ;  /* 0x00096c00011d7983 */ /* 0x000ea80000300800 */
[----:B------:R-:W2:Y:S01]  /*b4540*/  LDL.LU R18, [R1+0x950] ;  /* 0x0009500001127983 */ /* 0x000ea20000300800 */
[----:B---3--:R-:W-:-:S05]  /*b4550*/  F2FP.SATFINITE.E4M3.F32.PACK_AB_MERGE_C R4, R17, R11, RZ ;  /* 0x0000000b1104723e */ /* 0x008fca00048070ff */
[----:B------:R1:W-:Y:S04]  /*b4560*/  STL [R1+0x980], R4 ;  /* 0x0009800401007387 */ /* 0x0003e80000100800 */
[----:B------:R-:W3:Y:S04]  /*b4570*/  LDL.LU R26, [R1+0x954] ;  /* 0x00095400011a7983 */ /* 0x000ee80000300800 */
[----:B------:R-:W2:Y:S01]  /*b4580*/  LDL.LU R27, [R1+0x958] ;  /* 0x00095800011b7983 */ /* 0x000ea20000300800 */
[----:B0-----:R-:W-:Y:S01]  /*b4590*/  VIADD R28, R28, UR5 ;  /* 0x000000051c1c7c36 */ /* 0x001fe20008000000 */
[----:B------:R-:W0:Y:S04]  /*b45a0*/  LDCU UR5, c[0x0][0x3b8] ;  /* 0x00007700ff0577ac */ /* 0x000e280008000800 */
[----:B-1----:R-:W-:Y:S01]  /*b45b0*/  IADD3 R4, P3, PT, R28, R6, RZ ;  /* 0x000000061c047210 */ /* 0x002fe20007f7e0ff */
[----:B--2---:R1:W-:Y:S04]  /*b45c0*/  STL [R1+0x5618], R27 ;  /* 0x0056181b01007387 */ /* 0x0043e80000100800 */
[----:B-1----:R-:W2:Y:S04]  /*b45d0*/  LDL.LU R27, [R1+0x968] ;  /* 0x00096800011b7983 */ /* 0x002ea80000300800 */
[----:B---3--:R1:W-:Y:S04]  /*b45e0*/  STL [R1+0x561c], R26 ;  /* 0x00561c1a01007387 */ /* 0x0083e80000100800 */
[----:B------:R-:W3:Y:S04]  /*b45f0*/  LDL.LU R23, [R1+0x95c] ;  /* 0x00095c0001177983 */ /* 0x000ee80000300800 */
[----:B------:R-:W3:Y:S01]  /*b4600*/  LDL.LU R24, [R1+0x940] ;  /* 0x0009400001187983 */ /* 0x000ee20000300800 */
[----:B-1----:R-:W-:-:S02]  /*b4610*/  F2FP.SATFINITE.E4M3.F32.PACK_AB_MERGE_C R26, R9, R5, RZ ;  /* 0x00000005091a723e */ /* 0x002fc400048070ff */
[----:B------:R-:W-:Y:S01]  /*b4620*/  SHF.R.S32.HI R9, RZ, 0x1f, R28 ;  /* 0x0000001fff097819 */ /* 0x000fe2000001141c */
[----:B------:R-:W3:Y:S04]  /*b4630*/  LDL.LU R25, [R1+0x944] ;  /* 0x0009440001197983 */ /* 0x000ee80000300800 */
[----:B------:R-:W3:Y:S01]  /*b4640*/  LDL.LU R10, [R1+0x948] ;  /* 0x00094800010a7983 */ /* 0x000ee20000300800 */
[----:B------:R-:W-:-:S03]  /*b4650*/  IMAD.X R5, R9, 0x1, R7, P3 ;  /* 0x0000000109057824 */ /* 0x000fc600018e0607 */
[----:B------:R-:W3:Y:S04]  /*b4660*/  LDL.LU R22, [R1+0x94c] ;  /* 0x00094c0001167983 */ /* 0x000ee80000300800 */
[----:B------:R-:W3:Y:S04]  /*b4670*/  LDL.LU R15, [R1+0x930] ;  /* 0x00093000010f7983 */ /* 0x000ee80000300800 */
[----:B------:R-:W3:Y:S04]  /*b4680*/  LDL.LU R16, [R1+0x934] ;  /* 0x0009340001107983 */ /* 0x000ee80000300800 */
[----:B------:R-:W3:Y:S04]  /*b4690*/  LDL.LU R11, [R1+0x938] ;  /* 0x00093800010b7983 */ /* 0x000ee80000300800 */
[----:B------:R-:W3:Y:S04]  /*b46a0*/  LDL.LU R17, [R1+0x93c] ;  /* 0x00093c0001117983 */ /* 0x000ee80000300800 */
[----:B------:R-:W-:Y:S04]  /*b46b0*/  STL [R1+0x984], R26 ;  /* 0x0009841a01007387 */ /* 0x000fe80000100800 */
[----:B------:R1:W-:Y:S02]  /*b46c0*/  STL.64 [R1+0x3dd0], R4 ;  /* 0x003dd00401007387 */ /* 0x0003e40000100a00 */
[----:B-1----:R-:W-:-:S02]  /*b46d0*/  F2FP.SATFINITE.E4M3.F32.PACK_AB_MERGE_C R5, R19, R21, RZ ;  /* 0x000000151305723e */ /* 0x002fc400048070ff */
[----:B------:R-:W-:Y:S01]  /*b46e0*/  F2FP.SATFINITE.E4M3.F32.PACK_AB_MERGE_C R4, R14, R13, RZ ;  /* 0x0000000d0e04723e */ /* 0x000fe200048070ff */
[----:B------:R-:W3:Y:S04]  /*b46f0*/  LDL.LU R21, [R1+0x920] ;  /* 0x0009200001157983 */ /* 0x000ee80000300800 */
[----:B------:R-:W-:Y:S04]  /*b4700*/  STL [R1+0x970], R5 ;  /* 0x0009700501007387 */ /* 0x000fe80000100800 */
[----:B------:R-:W3:Y:S04]  /*b4710*/  LDL.LU R19, [R1+0x924] ;  /* 0x0009240001137983 */ /* 0x000ee80000300800 */
[----:B------:R1:W-:Y:S04]  /*b4720*/  STL [R1+0x974], R4 ;  /* 0x0009740401007387 */ /* 0x0003e80000100800 */
[----:B------:R-:W3:Y:S04]  /*b4730*/  LDL.LU R13, [R1+0x928] ;  /* 0x00092800010d7983 */ /* 0x000ee80000300800 */
[----:B------:R-:W3:Y:S01]  /*b4740*/  LDL.LU R14, [R1+0x92c] ;  /* 0x00092c00010e7983 */ /* 0x000ee20000300800 */
[----:B-1----:R-:W-:-:S05]  /*b4750*/  IADD3 R4, P3, PT, R28, R0, RZ ;  /* 0x000000001c047210 */ /* 0x002fca0007f7e0ff */
[----:B------:R-:W-:-:S05]  /*b4760*/  IMAD.X R5, R9, 0x1, R3, P3 ;  /* 0x0000000109057824 */ /* 0x000fca00018e0603 */
[----:B------:R1:W-:Y:S04]  /*b4770*/  STL.64 [R1+0x3dc8], R4 ;  /* 0x003dc80401007387 */ /* 0x0003e80000100a00 */
[----:B-1----:R-:W3:Y:S01]  /*b4780*/  LDL.LU.64 R4, [R1+0x5620] ;  /* 0x0056200001047983 */ /* 0x002ee20000300a00 */
[----:B----4-:R-:W-:-:S03]  /*b4790*/  F2FP.SATFINITE.E4M3.F32.PACK_AB_MERGE_C R26, R12, R20, RZ ;  /* 0x000000140c1a723e */ /* 0x010fc600048070ff */
[----:B------:R-:W4:Y:S04]  /*b47a0*/  LDL.LU R20, [R1+0x910] ;  /* 0x0009100001147983 */ /* 0x000f280000300800 */
[----:B------:R-:W4:Y:S04]  /*b47b0*/  LDL.LU R12, [R1+0x914] ;  /* 0x00091400010c7983 */ /* 0x000f280000300800 */
[----:B------:R1:W-:Y:S02]  /*b47c0*/  STL [R1+0x960], R26 ;  /* 0x0009601a01007387 */ /* 0x0003e40000100800 */
[----:B-1----:R-:W-:-:S02]  /*b47d0*/  IADD3 R26, P3, PT, R28, R2, RZ ;  /* 0x000000021c1a7210 */ /* 0x002fc40007f7e0ff */
[----:B--2---:R-:W-:-:S05]  /*b47e0*/  F2FP.SATFINITE.E4M3.F32.PACK_AB_MERGE_C R29, R29, R27, RZ ;  /* 0x0000001b1d1d723e */ /* 0x004fca00048070ff */
[----:B------:R-:W-:Y:S01]  /*b47f0*/  STL [R1+0x964], R29 ;  /* 0x0009641d01007387 */ /* 0x000fe20000100800 */
[----:B---3--:R-:W-:-:S05]  /*b4800*/  IMAD.X R27, R9, 0x1, R5, P3 ;  /* 0x00000001091b7824 */ /* 0x008fca00018e0605 */
[----:B------:R1:W-:Y:S04]  /*b4810*/  STL.64 [R1+0x3dc0], R26 ;  /* 0x003dc01a01007387 */ /* 0x0003e80000100a00 */
[----:B-1----:R-:W2:Y:S02]  /*b4820*/  LDL.LU R26, [R1+0x561c] ;  /* 0x00561c00011a7983 */ /* 0x002ea40000300800 */
[----:B--2---:R-:W-:Y:S02]  /*b4830*/  F2FP.SATFINITE.E4M3.F32.PACK_AB_MERGE_C R18, R26, R18, RZ ;  /* 0x000000121a12723e */ /* 0x004fe400048070ff */
[----:B------:R-:W-:-:S05]  /*b4840*/  IADD3 R26, P3, PT, R28, R4, RZ ;  /* 0x000000041c1a7210 */ /* 0x000fca0007f7e0ff */
[----:B------:R-:W-:Y:S01]  /*b4850*/  IMAD.X R27, R9, 0x1, R8, P3 ;  /* 0x00000001091b7824 */ /* 0x000fe200018e0608 */
[----:B------:R-:W-:Y:S04]  /*b4860*/  STL [R1+0x950], R18 ;  /* 0x0009501201007387 */ /* 0x000fe80000100800 */
[----:B------:R1:W-:Y:S04]  /*b4870*/  STL.64 [R1+0x3db8], R26 ;  /* 0x003db81a01007387 */ /* 0x0003e80000100a00 */
[----:B-1----:R-:W2:Y:S01]  /*b4880*/  LDL.LU R27, [R1+0x5618] ;  /* 0x00561800011b7983 */ /* 0x002ea20000300800 */
[----:B------:R-:W-:Y:S01]  /*b4890*/  F2FP.SATFINITE.E4M3.F32.PACK_AB_MERGE_C R9, R25, R24, RZ ;  /* 0x000000181909723e */ /* 0x000fe200048070ff */
[----:B0-----:R-:W-:Y:S01]  /*b48a0*/  VIADD R28, R28, UR5 ;  /* 0x000000051c1c7c36 */ /* 0x001fe20008000000 */
[----:B------:R-:W-:Y:S01]  /*b48b0*/  F2FP.SATFINITE.E4M3.F32.PACK_AB_MERGE_C R10, R22, R10, RZ ;  /* 0x0000000a160a723e */ /* 0x000fe200048070ff */
[----:B------:R-:W0:Y:S03]  /*b48c0*/  LDCU UR5, c[0x0][0x3b8] ;  /* 0x00007700ff0577ac */ /* 0x000e260008000800 */
[----:B------:R-:W-:-:S02]  /*b48d0*/  IADD3 R22, P3, PT, R28, R6, RZ ;  /* 0x000000061c167210 */ /* 0x000fc40007f7e0ff */
[----:B------:R-:W-:Y:S02]  /*b48e0*/  F2FP.SATFINITE.E4M3.F32.PACK_AB_MERGE_C R16, R16, R15, RZ ;  /* 0x0000000f1010723e */ /* 0x000fe400048070ff */
[----:B------:R-:W-:Y:S02]  /*b48f0*/  F2FP.SATFINITE.E4M3.F32.PACK_AB_MERGE_C R15, R17, R11, RZ ;  /* 0x0000000b110f723e */ /* 0x000fe400048070ff */
[----:B--2---:R-:W-:-:S05]  /*b4900*/  F2FP.SATFINITE.E4M3.F32.PACK_AB_MERGE_C R18, R23, R27, RZ ;  /* 0x0000001b1712723e */ /* 0x004fca00048070ff */
[----:B------:R-:W-:Y:S04]  /*b4910*/  STL [R1+0x954], R18 ;  /* 0x0009541201007387 */ /* 0x000fe80000100800 */
[----:B------:R1:W-:Y:S04]  /*b4920*/  STL [R1+0x940], R9 ;  /* 0x0009400901007387 */ /* 0x0003e80000100800 */
[----:B------:R2:W-:Y:S01]  /*b4930*/  STL [R1+0x944], R10 ;  /* 0x0009440a01007387 */ /* 0x0005e20000100800 */
[----:B-1----:R-:W-:-:S05]  /*b4940*/  SHF.R.S32.HI R9, RZ, 0x1f, R28 ;  /* 0x0000001fff097819 */ /* 0x002fca000001141c */
[----:B------:R-:W-:Y:S01]  /*b4950*/  IMAD.X R23, R9, 0x1, R7, P3 ;  /* 0x0000000109177824 */ /* 0x000fe200018e0607 */
[----:B--2---:R-:W-:-:S04]  /*b4960*/  IADD3 R10, P3, PT, R28, R0, RZ ;  /* 0x000000001c0a7210 */ /* 0x004fc80007f7e0ff */
[----:B------:R-:W-:Y:S01]  /*b4970*/  STL.64 [R1+0x3db0], R22 ;  /* 0x003db01601007387 */ /* 0x000fe20000100a00 */
[----:B------:R-:W-:-:S03]  /*b4980*/  IMAD.X R11, R9, 0x1, R3, P3 ;  /* 0x00000001090b7824 */ /* 0x000fc600018e0603 */
[----:B------:R-:W-:Y:S04]  /*b4990*/  STL [R1+0x930], R16 ;  /* 0x0009301001007387 */ /* 0x000fe80000100800 */
[----:B------:R-:W-:Y:S04]  /*b49a0*/  STL [R1+0x5608], R0 ;  /* 0x0056080001007387 */ /* 0x000fe80000100800 */
[----:B------:R1:W-:Y:S01]  /*b49b0*/  STL [R1+0x934], R15 ;  /* 0x0009340f01007387 */ /* 0x0003e20000100800 */
[----:B------:R-:W-:-:S03]  /*b49c0*/  IADD3 R18, P3, PT, R28, R2, RZ ;  /* 0x000000021c127210 */ /* 0x000fc60007f7e0ff */
[----:B-1----:R-:W2:Y:S04]  /*b49d0*/  LDL.LU R15, [R1+0x918] ;  /* 0x00091800010f7983 */ /* 0x002ea80000300800 */
[----:B------:R-:W2:Y:S04]  /*b49e0*/  LDL.LU R16, [R1+0x91c] ;  /* 0x00091c0001107983 */ /* 0x000ea80000300800 */
[----:B------:R1:W-:Y:S01]  /*b49f0*/  STL.64 [R1+0x3da8], R10 ;  /* 0x003da80a01007387 */ /* 0x0003e20000100a00 */
[----:B------:R-:W-:-:S03]  /*b4a00*/  F2FP.SATFINITE.E4M3.F32.PACK_AB_MERGE_C R0, R14, R13, RZ ;  /* 0x0000000d0e00723e */ /* 0x000fc600048070ff */
[----:B-1----:R-:W3:Y:S04]  /*b4a10*/  LDL.LU R11, [R1+0x900] ;  /* 0x00090000010b7983 */ /* 0x002ee80000300800 */
[----:B------:R-:W3:Y:S04]  /*b4a20*/  LDL.LU R17, [R1+0x904] ;  /* 0x0009040001117983 */ /* 0x000ee80000300800 */
[----:B------:R1:W-:Y:S02]  /*b4a30*/  STL [R1+0x560c], R3 ;  /* 0x00560c0301007387 */ /* 0x0003e40000100800 */
[----:B-1----:R-:W-:Y:S01]  /*b4a40*/  F2FP.SATFINITE.E4M3.F32.PACK_AB_MERGE_C R3, R19, R21, RZ ;  /* 0x000000151303723e */ /* 0x002fe200048070ff */
[----:B------:R-:W-:-:S04]  /*b4a50*/  IMAD.X R19, R9, 0x1, R5, P3 ;  /* 0x0000000109137824 */ /* 0x000fc800018e0605 */
[----:B------:R-:W-:Y:S04]  /*b4a60*/  STL [R1+0x924], R3 ;  /* 0x0009240301007387 */ /* 0x000fe80000100800 */
[----:B------:R4:W-:Y:S04]  /*b4a70*/  STL [R1+0x920], R0 ;  /* 0x0009200001007387 */ /* 0x0009e80000100800 */
[----:B------:R-:W2:Y:S04]  /*b4a80*/  LDL.LU R13, [R1+0x908] ;  /* 0x00090800010d7983 */ /* 0x000ea80000300800 */
[----:B------:R-:W2:Y:S01]  /*b4a90*/  LDL.LU R14, [R1+0x90c] ;  /* 0x00090c00010e7983 */ /* 0x000ea20000300800 */
[----:B----4-:R-:W-:-:S03]  /*b4aa0*/  F2FP.SATFINITE.E4M3.F32.PACK_AB_MERGE_C R0, R12, R20, RZ ;  /* 0x000000140c00723e */ /* 0x010fc600048070ff */
[----:B------:R1:W-:Y:S04]  /*b4ab0*/  STL.64 [R1+0x3da0], R18 ;  /* 0x003da01201007387 */ /* 0x0003e80000100a00 */
[----:B------:R-:W-:Y:S04]  /*b4ac0*/  STL.64 [R1+0x5600], R4 ;  /* 0x0056000401007387 */ /* 0x000fe80000100a00 */
[----:B------:R4:W-:Y:S04]  /*b4ad0*/  STL [R1+0x914], R0 ;  /* 0x0009140001007387 */ /* 0x0009e80000100800 */
[----:B------:R-:W2:Y:S01]  /*b4ae0*/  LDL.LU R3, [R1+0x8f0] ;  /* 0x0008f00001037983 */ /* 0x000ea20000300800 */
[----:B-1----:R-:W-:-:S05]  /*b4af0*/  IADD3 R18, P3, PT, R28, R4, RZ ;  /* 0x000000041c127210 */ /* 0x002fca0007f7e0ff */
[----:B------:R-:W-:Y:S01]  /*b4b00*/  IMAD.X R19, R9, 0x1, R8, P3 ;  /* 0x0000000109137824 */ /* 0x000fe200018e0608 */
[----:B--2---:R-:W-:Y:S04]  /*b4b10*/  STL.64 [R1+0x5610], R2 ;  /* 0x0056100201007387 */ /* 0x004fe80000100a00 */
[----:B----4-:R-:W2:Y:S04]  /*b4b20*/  LDL.LU R0, [R1+0x8f4] ;  /* 0x0008f40001007983 */ /* 0x010ea80000300800 */
[----:B------:R1:W-:Y:S04]  /*b4b30*/  STL.64 [R1+0x3d98], R18 ;  /* 0x003d981201007387 */ /* 0x0003e80000100a00 */
[----:B------:R-:W4:Y:S04]  /*b4b40*/  LDL.LU R4, [R1+0x8f8] ;  /* 0x0008f80001047983 */ /* 0x000f280000300800 */
[----:B------:R-:W4:Y:S04]  /*b4b50*/  LDL.LU R5, [R1+0x8fc] ;  /* 0x0008fc0001057983 */ /* 0x000f280000300800 */
[----:B------:R-:W2:Y:S04]  /*b4b60*/  LDL.LU R29, [R1+0x8e4] ;  /* 0x0008e400011d7983 */ /* 0x000ea80000300800 */
[----:B-1----:R-:W2:Y:S04]  /*b4b70*/  LDL.LU R18, [R1+0x8e8] ;  /* 0x0008e80001127983 */ /* 0x002ea80000300800 */
[----:B------:R-:W2:Y:S04]  /*b4b80*/  LDL.LU R26, [R1+0x8ec] ;  /* 0x0008ec00011a7983 */ /* 0x000ea80000300800 */
[----:B------:R-:W2:Y:S01]  /*b4b90*/  LDL.LU R27, [R1+0x8d0] ;  /* 0x0008d000011b7983 */ /* 0x000ea20000300800 */
[----:B------:R-:W-:-:S02]  /*b4ba0*/  F2FP.SATFINITE.E4M3.F32.PACK_AB_MERGE_C R3, R16, R15, RZ ;  /* 0x0000000f1003723e */ /* 0x000fc400048070ff */
[----:B---3--:R-:W-:Y:S01]  /*b4bb0*/  F2FP.SATFINITE.E4M3.F32.PACK_AB_MERGE_C R2, R17, R11, RZ ;  /* 0x0000000b1102723e */ /* 0x008fe200048070ff */
[----:B0-----:R-:W-:Y:S01]  /*b4bc0*/  VIADD R28, R28, UR5 ;  /* 0x000000051c1c7c36 */ /* 0x001fe20008000000 */
[----:B------:R-:W0:Y:S04]  /*b4bd0*/  LDCU UR5, c[0x0][0x3b8] ;  /* 0x00007700ff0577ac */ /* 0x000e280008000800 */
[----:B------:R-:W-:Y:S01]  /*b4be0*/  SHF.R.S32.HI R9, RZ, 0x1f, R28 ;  /* 0x0000001fff097819 */ /* 0x000fe2000001141c */
[----:B--2---:R1:W-:Y:S04]  /*b4bf0*/  STL [R1+0x55f8], R27 ;  /* 0x0055f81b01007387 */ /* 0x0043e80000100800 */
[----:B-1----:R-:W2:Y:S04]  /*b4c00*/  LDL.LU R27, [R1+0x8e0] ;  /* 0x0008e000011b7983 */ /* 0x002ea80000300800 */
[----:B------:R-:W3:Y:S04]  /*b4c10*/  LDL.LU R23, [R1+0x8d4] ;  /* 0x0008d40001177983 */ /* 0x000ee80000300800 */
[----:B------:R-:W2:Y:S04]  /*b4c20*/  LDL.LU R24, [R1+0x8d8] ;  /* 0x0008d80001187983 */ /* 0x000ea80000300800 */
[----:B------:R-:W2:Y:S04]  /*b4c30*/  LDL.LU R25, [R1+0x8dc] ;  /* 0x0008dc0001197983 */ /* 0x000ea80000300800 */
[----:B------:R-:W2:Y:S04]  /*b4c40*/  LDL.LU R10, [R1+0x8c0] ;  /* 0x0008c000010a7983 */ /* 0x000ea80000300800 */
[----:B------:R-:W2:Y:S04]  /*b4c50*/  LDL.LU R22, [R1+0x8c4] ;  /* 0x0008c40001167983 */ /* 0x000ea80000300800 */
[----:B------:R-:W2:Y:S04]  /*b4c60*/  LDL.LU R21, [R1+0x8c8] ;  /* 0x0008c80001157983 */ /* 0x000ea80000300800 */
[----:B------:R-:W2:Y:S04]  /*b4c70*/  LDL.LU R19, [R1+0x8cc] ;  /* 0x0008cc0001137983 */ /* 0x000ea80000300800 */
[----:B------:R-:W2:Y:S04]  /*b4c80*/  LDL.LU R20, [R1+0x8b0] ;  /* 0x0008b00001147983 */ /* 0x000ea80000300800 */
[----:B------:R-:W-:Y:S04]  /*b4c90*/  STL [R1+0x910], R3 ;  /* 0x0009100301007387 */ /* 0x000fe80000100800 */
[----:B------:R-:W2:Y:S04]  /*b4ca0*/  LDL.LU R12, [R1+0x8b4] ;  /* 0x0008b400010c7983 */ /* 0x000ea80000300800 */
[----:B------:R1:W-:Y:S04]  /*b4cb0*/  STL [R1+0x900], R2 ;  /* 0x0009000201007387 */ /* 0x0003e80000100800 */
[----:B------:R-:W2:Y:S04]  /*b4cc0*/  LDL.LU R15, [R1+0x8b8] ;  /* 0x0008b800010f7983 */ /* 0x000ea80000300800 */
[----:B------:R-:W2:Y:S01]  /*b4cd0*/  LDL.LU R16, [R1+0x8bc] ;  /* 0x0008bc0001107983 */ /* 0x000ea20000300800 */
[----:B-1----:R-:W-:-:S03]  /*b4ce0*/  F2FP.SATFINITE.E4M3.F32.PACK_AB_MERGE_C R2, R14, R13, RZ ;  /* 0x0000000d0e02723e */ /* 0x002fc600048070ff */
        /* <DEDUP_REMOVED lines=8> */
[----:B-1----:R-:W2:Y:S02]  /*b4d70*/  LDL.LU.64 R2, [R1+0x5610] ;  /* 0x0056100001027983 */ /* 0x002ea40000300a00 */
[----:B--2---:R-:W-:Y:S02]  /*b4d80*/  F2FP.SATFINITE.E4M3.F32.PACK_AB_MERGE_C R0, R0, R3, RZ ;  /* 0x000000030000723e */ /* 0x004fe400048070ff */
[----:B------:R-:W2:Y:S04]  /*b4d90*/  LDL.LU R3, [R1+0x560c] ;  /* 0x00560c0001037983 */ /* 0x000ea80000300800 */
[----:B------:R1:W-:Y:S04]  /*b4da0*/  STL [R1+0x8f4], R0 ;  /* 0x0008f40001007387 */ /* 0x0003e80000100800 */
[----:B-1----:R-:W2:Y:S01]  /*b4db0*/  LDL.LU R0, [R1+0x5608] ;  /* 0x0056080001007983 */ /* 0x002ea20000300800 */
[----:B----4-:R-:W-:-:S05]  /*b4dc0*/  F2FP.SATFINITE.E4M3.F32.PACK_AB_MERGE_C R5, R5, R4, RZ ;  /* 0x000000040505723e */ /* 0x010fca00048070ff */
[----:B------:R1:W-:Y:S01]  /*b4dd0*/  STL [R1+0x8f8], R5 ;  /* 0x0008f80501007387 */ /* 0x0003e20000100800 */
[----:B--2---:R-:W-:-:S05]  /*b4de0*/  IADD3 R4, P3, PT, R28, R0, RZ ;  /* 0x000000001c047210 */ /* 0x004fca0007f7e0ff */
[----:B-1----:R-:W-:-:S05]  /*b4df0*/  IMAD.X R5, R9, 0x1, R3, P3 ;  /* 0x0000000109057824 */ /* 0x002fca00018e0603 */
[----:B------:R1:W-:Y:S04]  /*b4e00*/  STL.64 [R1+0x3d88], R4 ;  /* 0x003d880401007387 */ /* 0x0003e80000100a00 */
[----:B-1----:R-:W2:Y:S01]  /*b4e10*/  LDL.LU.64 R4, [R1+0x5600] ;  /* 0x0056000001047983 */ /* 0x002ea20000300a00 */
[----:B------:R-:W-:Y:S02]  /*b4e20*/  F2FP.SATFINITE.E4M3.F32.PACK_AB_MERGE_C R18, R26, R18, RZ ;  /* 0x000000121a12723e */ /* 0x000fe400048070ff */
[----:B------:R-:W-:Y:S02]  /*b4e30*/  IADD3 R26, P3, PT, R28, R2, RZ ;  /* 0x000000021c1a7210 */ /* 0x000fe40007f7e0ff */
[----:B------:R-:W-:-:S05]  /*b4e40*/  F2FP.SATFINITE.E4M3.F32.PACK_AB_MERGE_C R29, R29, R27, RZ ;  /* 0x0000001b1d1d723e */ /* 0x000fca00048070ff */
[----:B------:R-:W-:Y:S04]  /*b4e50*/  STL [R1+0x8f0], R29 ;  /* 0x0008f01d01007387 */ /* 0x000fe80000100800 */
[----:B------:R-:W-:Y:S01]  /*b4e60*/  STL [R1+0x8e4], R18 ;  /* 0x0008e41201007387 */ /* 0x000fe20000100800 */
[----:B--2---:R-:W-:-:S05]  /*b4e70*/  IMAD.X R27, R9, 0x1, R5, P3 ;  /* 0x00000001091b7824 */ /* 0x004fca00018e0605 */
[----:B------:R1:W-:Y:S04]  /*b4e80*/  STL.64 [R1+0x3d80], R26 ;  /* 0x003d801a01007387 */ /* 0x0003e80000100a00 */
[----:B-1----:R-:W3:Y:S01]  /*b4e90*/  LDL.LU R27, [R1+0x55f8] ;  /* 0x0055f800011b7983 */ /* 0x002ee20000300800 */
[C---:B------:R-:W-:Y:S01]  /*b4ea0*/  IADD3 R26, P3, PT, R28.reuse, R4, RZ ;  /* 0x000000041c1a7210 */ /* 0x040fe20007f7e0ff */
[----:B0-----:R-:W-:Y:S01]  /*b4eb0*/  VIADD R28, R28, UR5 ;  /* 0x000000051c1c7c36 */ /* 0x001fe20008000000 */
[----:B------:R-:W-:Y:S01]  /*b4ec0*/  F2FP.SATFINITE.E4M3.F32.PACK_AB_MERGE_C R12, R12, R20, RZ ;  /* 0x000000140c0c723e */ /* 0x000fe200048070ff */
[----:B------:R-:W0:Y:S01]  /*b4ed0*/  LDCU UR5, c[0x0][0x3b8] ;  /* 0x00007700ff0577ac */ /* 0x000e220008000800 */
[----:B---3--:R-:W-:Y:S01]  /*b4ee0*/  F2FP.SATFINITE.E4M3.F32.PACK_AB_MERGE_C R18, R23, R27, RZ ;  /* 0x0000001b1712723e */ /* 0x008fe200048070ff */
[----:B------:R-:W-:Y:S01]  /*b4ef0*/  IMAD.X R27, R9, 0x1, R8, P3 ;  /* 0x00000001091b7824 */ /* 0x000fe200018e0608 */
[----:B------:R-:W-:-:S03]  /*b4f00*/  F2FP.SATFINITE.E4M3.F32.PACK_AB_MERGE_C R9, R22, R10, RZ ;  /* 0x0000000a1609723e */ /* 0x000fc600048070ff */
[----:B------:R1:W-:Y:S01]  /*b4f10*/  STL [R1+0x8e0], R18 ;  /* 0x0008e01201007387 */ /* 0x0003e20000100800 */
[----:B------:R-:W-:-:S03]  /*b4f20*/  F2FP.SATFINITE.E4M3.F32.PACK_AB_MERGE_C R10, R19, R21, RZ ;  /* 0x00000015130a723e */ /* 0x000fc600048070ff */
[----:B------:R-:W-:Y:S01]  /*b4f30*/  STL.64 [R1+0x3d78], R26 ;  /* 0x003d781a01007387 */ /* 0x000fe20000100a00 */
[----:B-1----:R-:W-:-:S05]  /*b4f40*/  F2FP.SATFINITE.E4M3.F32.PACK_AB_MERGE_C R18, R25, R24, RZ ;  /* 0x000000181912723e */ /* 0x002fca00048070ff */
[----:B------:R1:W-:Y:S04]  /*b4f50*/  STL [R1+0x8d4], R18 ;  /* 0x0008d41201007387 */ /* 0x0003e80000100800 */
[----:B------:R2:W-:Y:S01]  /*b4f60*/  STL [R1+0x8d0], R9 ;  /* 0x0008d00901007387 */ /* 0x0005e20000100800 */
[----:B-1----:R-:W-:Y:S02]  /*b4f70*/  IADD3 R18, P3, PT, R28, R6, RZ ;  /* 0x000000061c127210 */ /* 0x002fe40007f7e0ff */
[----:B--2---:R-:W-:Y:S01]  /*b4f80*/  SHF.R.S32.HI R9, RZ, 0x1f, R28 ;  /* 0x0000001fff097819 */ /* 0x004fe2000001141c */
[----:B------:R1:W-:Y:S04]  /*b4f90*/  STL [R1+0x8c4], R10 ;  /* 0x0008c40a01007387 */ /* 0x0003e80000100800 */
[----:B------:R-:W-:Y:S01]  /*b4fa0*/  IMAD.X R19, R9, 0x1, R7, P3 ;  /* 0x0000000109137824 */ /* 0x000fe200018e0607 */
[----:B------:R2:W-:Y:S01]  /*b4fb0*/  STL.64 [R1+0x55f0], R6 ;  /* 0x0055f00601007387 */ /* 0x0005e20000100a00 */
[----:B-1----:R-:W-:-:S02]  /*b4fc0*/  F2FP.SATFINITE.E4M3.F32.PACK_AB_MERGE_C R10, R16, R15, RZ ;  /* 0x0000000f100a723e */ /* 0x002fc400048070ff */
[----:B--2---:R-:W-:Y:S01]  /*b4fd0*/  IADD3 R6, P3, PT, R28, R0, RZ ;  /* 0x000000001c067210 */ /* 0x004fe20007f7e0ff */
[----:B------:R-:W-:Y:S04]  /*b4fe0*/  STL.64 [R1+0x3d70], R18 ;  /* 0x003d701201007387 */ /* 0x000fe80000100a00 */
[----:B------:R-:W-:Y:S01]  /*b4ff0*/  IMAD.X R7, R9, 0x1, R3, P3 ;  /* 0x0000000109077824 */ /* 0x000fe200018e0603 */
[----:B------:R1:W-:Y:S04]  /*b5000*/  STL [R1+0x8c0], R12 ;  /* 0x0008c00c01007387 */ /* 0x0003e80000100800 */
[----:B------:R2:W-:Y:S04]  /*b5010*/  STL [R1+0x8b8], R10 ;  /* 0x0008b80a01007387 */ /* 0x0005e80000100800 */
[----:B------:R3:W-:Y:S01]  /*b5020*/  STL.64 [R1+0x3d58], R6 ;  /* 0x003d580601007387 */ /* 0x0007e20000100a00 */
[----:B-1----:R-:W-:-:S02]  /*b5030*/  F2FP.SATFINITE.E4M3.F32.PACK_AB_MERGE_C R12, R17, R11, RZ ;  /* 0x0000000b110c723e */ /* 0x002fc400048070ff */
[----:B--2---:R-:W-:Y:S02]  /*b5040*/  IADD3 R10, P3, PT, R28, R2, RZ ;  /* 0x000000021c0a7210 */ /* 0x004fe40007f7e0ff */
[----:B---3--:R-:W-:Y:S01]  /*b5050*/  F2FP.SATFINITE.E4M3.F32.PACK_AB_MERGE_C R6, R14, R13, RZ ;  /* 0x0000000d0e06723e */ /* 0x008fe200048070ff */
[----:B------:R-:W2:Y:S02]  /*b5060*/  LDL.LU R7, [R1+0x8a0] ;  /* 0x0008a00001077983 */ /* 0x000ea40000300800 */
[----:B------:R-:W-:Y:S02]  /*b5070*/  IMAD.X R11, R9, 0x1, R5, P3 ;  /* 0x00000001090b7824 */ /* 0x000fe400018e0605 */
[----:B------:R-:W2:Y:S04]  /*b5080*/  LDL.LU R15, [R1+0x8a4] ;  /* 0x0008a400010f7983 */ /* 0x000ea80000300800 */
[----:B------:R-:W-:Y:S04]  /*b5090*/  STL [R1+0x8b0], R12 ;  /* 0x0008b00c01007387 */ /* 0x000fe80000100800 */
[----:B------:R1:W-:Y:S04]  /*b50a0*/  STL [R1+0x5384], R2 ;  /* 0x0053840201007387 */ /* 0x0003e80000100800 */
[----:B------:R-:W-:Y:S04]  /*b50b0*/  STL [R1+0x8b4], R6 ;  /* 0x0008b40601007387 */ /* 0x000fe80000100800 */
[----:B------:R-:W3:Y:S04]  /*b50c0*/  LDL.LU R19, [R1+0x8ac] ;  /* 0x0008ac0001137983 */ /* 0x000ee80000300800 */
[----:B-1----:R-:W4:Y:S04]  /*b50d0*/  LDL.LU R2, [R1+0x898] ;  /* 0x0008980001027983 */ /* 0x002f280000300800 */
[----:B------:R-:W4:Y:S04]  /*b50e0*/  LDL.LU R9, [R1+0x89c] ;  /* 0x00089c0001097983 */ /* 0x000f280000300800 */
[----:B------:R-:W-:Y:S04]  /*b50f0*/  STL.64 [R1+0x3d30], R10 ;  /* 0x003d300a01007387 */ /* 0x000fe80000100a00 */
[----:B------:R-:W3:Y:S04]  /*b5100*/  LDL.LU R29, [R1+0x884] ;  /* 0x00088400011d7983 */ /* 0x000ee80000300800 */
[----:B------:R-:W3:Y:S04]  /*b5110*/  LDL.LU R18, [R1+0x888] ;  /* 0x0008880001127983 */ /* 0x000ee80000300800 */
[----:B------:R-:W3:Y:S04]  /*b5120*/  LDL.LU R26, [R1+0x88c] ;  /* 0x00088c00011a7983 */ /* 0x000ee80000300800 */
[----:B------:R-:W3:Y:S01]  /*b5130*/  LDL.LU R27, [R1+0x870] ;  /* 0x00087000011b7983 */ /* 0x000ee20000300800 */
[----:B--2---:R-:W-:-:S03]  /*b5140*/  F2FP.SATFINITE.E4M3.F32.PACK_AB_MERGE_C R15, R15, R7, RZ ;  /* 0x000000070f0f723e */ /* 0x004fc600048070ff */
[----:B---3--:R1:W-:Y:S04]  /*b5150*/  STL.64 [R1+0x55e8], R26 ;  /* 0x0055e81a01007387 */ /* 0x0083e80000100a00 */
[----:B-1----:R-:W2:Y:S04]  /*b5160*/  LDL.LU R26, [R1+0x890] ;  /* 0x00089000011a7983 */ /* 0x002ea80000300800 */
        /* <DEDUP_REMOVED lines=14> */
[----:B------:R1:W-:Y:S04]  /*b5250*/  STL [R1+0x5388], R5 ;  /* 0x0053880501007387 */ /* 0x0003e80000100800 */
[----:B-1----:R-:W3:Y:S04]  /*b5260*/  LDL.LU R5, [R1+0x880] ;  /* 0x0008800001057983 */ /* 0x002ee80000300800 */
[----:B------:R1:W-:Y:S04]  /*b5270*/  STL [R1+0x5430], R15 ;  /* 0x0054300f01007387 */ /* 0x0003e80000100800 */
[----:B-1----:R-:W3:Y:S01]  /*b5280*/  LDL.LU R15, [R1+0x8a8] ;  /* 0x0008a800010f7983 */ /* 0x002ee20000300800 */
[----:B------:R-:W-:-:S02]  /*b5290*/  IADD3 R6, P3, PT, R28, R4, RZ ;  /* 0x000000041c067210 */ /* 0x000fc40007f7e0ff */
[----:B------:R-:W-:Y:S01]  /*b52a0*/  SHF.R.S32.HI R7, RZ, 0x1f, R28 ;  /* 0x0000001fff077819 */ /* 0x000fe2000001141c */
[----:B------:R0:W-:Y:S04]  /*b52b0*/  STL [R1+0x538c], R4 ;  /* 0x00538c0401007387 */ /* 0x0001e80000100800 */
[----:B------:R-:W-:Y:S01]  /*b52c0*/  IMAD.X R7, R7, 0x1, R8, P3 ;  /* 0x0000000107077824 */ /* 0x000fe200018e0608 */
[----:B----4-:R-:W-:-:S04]  /*b52d0*/  F2FP.SATFINITE.E4M3.F32.PACK_AB_MERGE_C R9, R9, R2, RZ ;  /* 0x000000020909723e */ /* 0x010fc800048070ff */
[----:B------:R1:W-:Y:S01]  /*b52e0*/  STL.64 [R1+0x3d28], R6 ;  /* 0x003d280601007387 */ /* 0x0003e20000100a00 */
[----:B0-----:R-:W-:Y:S01]  /*b52f0*/  VIADD R4, R28, UR5 ;  /* 0x000000051c047c36 */ /* 0x001fe20008000000 */
[----:B------:R-:W0:Y:S02]  /*b5300*/  LDCU UR5, c[0x0][0x398] ;  /* 0x00007300ff0577ac */ /* 0x000e240008000800 */
[----:B-1----:R-:W4:Y:S04]  /*b5310*/  LDL.LU.64 R6, [R1+0x55f0] ;  /* 0x0055f00001067983 */ /* 0x002f280000300a00 */
[----:B------:R2:W-:Y:S02]  /*b5320*/  STL [R1+0x5390], R8 ;  /* 0x0053900801007387 */ /* 0x0005e40000100800 */
[----:B--2---:R-:W-:-:S02]  /*b5330*/  F2FP.SATFINITE.E4M3.F32.PACK_AB_MERGE_C R8, R27, R26, RZ ;  /* 0x0000001a1b08723e */ /* 0x004fc400048070ff */
[----:B---3--:R-:W-:-:S05]  /*b5340*/  F2FP.SATFINITE.E4M3.F32.PACK_AB_MERGE_C R19, R19, R15, RZ ;  /* 0x0000000f1313723e */ /* 0x008fca00048070ff */
[----:B------:R-:W-:Y:S04]  /*b5350*/  STL [R1+0x5434], R19 ;  /* 0x0054341301007387 */ /* 0x000fe80000100800 */
[----:B------:R-:W-:Y:S04]  /*b5360*/  STL [R1+0x268], R8 ;  /* 0x0002680801007387 */ /* 0x000fe80000100800 */
[----:B------:R1:W-:Y:S04]  /*b5370*/  STL [R1+0x53a4], R9 ;  /* 0x0053a40901007387 */ /* 0x0003e80000100800 */
[----:B------:R-:W-:Y:S04]  /*b5380*/  STL [R1+0x294], R4 ;  /* 0x0002940401007387 */ /* 0x000fe80000100800 */
[----:B-1----:R-:W2:Y:S04]  /*b5390*/  LDL R9, [R1+0x294] ;  /* 0x0002940001097983 */ /* 0x002ea80000100800 */
[----:B----4-:R-:W-:Y:S01]  /*b53a0*/  STL [R1+0x5394], R6 ;  /* 0x0053940601007387 */ /* 0x010fe20000100800 */
[----:B--2---:R-:W-:-:S02]  /*b53b0*/  SHF.R.S32.HI R2, RZ, 0x1f, R9 ;  /* 0x0000001fff027819 */ /* 0x004fc40000011409 */
[----:B------:R-:W-:-:S05]  /*b53c0*/  IADD3 R26, P3, PT, R9, R6, RZ ;  /* 0x00000006091a7210 */ /* 0x000fca0007f7e0ff */
[----:B------:R-:W-:Y:S01]  /*b53d0*/  IMAD.X R27, R2, 0x1, R7, P3 ;  /* 0x00000001021b7824 */ /* 0x000fe200018e0607 */
[----:B------:R-:W-:Y:S04]  /*b53e0*/  STL [R1+0x350], R2 ;  /* 0x0003500201007387 */ /* 0x000fe80000100800 */
[----:B------:R1:W-:Y:S04]  /*b53f0*/  STL.64 [R1+0x3d00], R26 ;  /* 0x003d001a01007387 */ /* 0x0003e80000100a00 */
[----:B-1----:R-:W2:Y:S04]  /*b5400*/  LDL.LU.64 R26, [R1+0x55e8] ;  /* 0x0055e800011a7983 */ /* 0x002ea80000300a00 */
[----:B------:R1:W-:Y:S01]  /*b5410*/  STL [R1+0x5398], R7 ;  /* 0x0053980701007387 */ /* 0x0003e20000100800 */
[----:B------:R-:W-:-:S02]  /*b5420*/  IADD3 R4, P3, PT, R9, R0, RZ ;  /* 0x0000000009047210 */ /* 0x000fc40007f7e0ff */
[----:B-1----:R-:W-:-:S03]  /*b5430*/  F2FP.SATFINITE.E4M3.F32.PACK_AB_MERGE_C R7, R29, R5, RZ ;  /* 0x000000051d07723e */ /* 0x002fc600048070ff */
[----:B------:R-:W-:Y:S02]  /*b5440*/  IMAD.X R5, R2, 0x1, R3, P3 ;  /* 0x0000000102057824 */ /* 0x000fe400018e0603 */
[----:B------:R-:W-:Y:S04]  /*b5450*/  STL [R1+0x3dc], R7 ;  /* 0x0003dc0701007387 */ /* 0x000fe80000100800 */
[----:B------:R1:W-:Y:S01]  /*b5460*/  STL [R1+0x5438], R0 ;  /* 0x0054380001007387 */ /* 0x0003e20000100800 */
[----:B------:R-:W-:Y:S02]  /*b5470*/  F2FP.SATFINITE.E4M3.F32.PACK_AB_MERGE_C R2, R22, R10, RZ ;  /* 0x0000000a1602723e */ /* 0x000fe400048070ff */
[----:B--2---:R-:W-:Y:S02]  /*b5480*/  F2FP.SATFINITE.E4M3.F32.PACK_AB_MERGE_C R6, R26, R18, RZ ;  /* 0x000000121a06723e */ /* 0x004fe400048070ff */
[----:B-1----:R-:W-:-:S03]  /*b5490*/  F2FP.SATFINITE.E4M3.F32.PACK_AB_MERGE_C R0, R23, R27, RZ ;  /* 0x0000001b1700723e */ /* 0x002fc600048070ff */
[----:B------:R-:W-:Y:S04]  /*b54a0*/  STL [R1+0x3d8], R6 ;  /* 0x0003d80601007387 */ /* 0x000fe80000100800 */
[----:B------:R-:W-:Y:S04]  /*b54b0*/  STL [R1+0x53b4], R9 ;  /* 0x0053b40901007387 */ /* 0x000fe80000100800 */
[----:B------:R1:W-:Y:S04]  /*b54c0*/  STL [R1+0x539c], R3 ;  /* 0x00539c0301007387 */ /* 0x0003e80000100800 */
[----:B------:R-:W-:Y:S01]  /*b54d0*/  STL.64 [R1+0x3cf8], R4 ;  /* 0x003cf80401007387 */ /* 0x000fe20000100a00 */
[----:B-1----:R-:W-:-:S03]  /*b54e0*/  F2FP.SATFINITE.E4M3.F32.PACK_AB_MERGE_C R3, R25, R24, RZ ;  /* 0x000000181903723e */ /* 0x002fc600048070ff */
[----:B------:R1:W-:Y:S04]  /*b54f0*/  STL [R1+0xa98], R0 ;  /* 0x000a980001007387 */ /* 0x0003e80000100800 */
[----:B------:R2:W-:Y:S01]  /*b5500*/  STL [R1+0xa74], R3 ;  /* 0x000a740301007387 */ /* 0x0005e20000100800 */
[----:B-1----:R-:W-:-:S03]  /*b5510*/  F2FP.SATFINITE.E4M3.F32.PACK_AB_MERGE_C R0, R20, R21, RZ ;  /* 0x000000151400723e */ /* 0x002fc600048070ff */
[----:B------:R-:W-:Y:S01]  /*b5520*/  STL [R1+0xa50], R2 ;  /* 0x000a500201007387 */ /* 0x000fe20000100800 */
[----:B--2---:R-:W-:-:S03]  /*b5530*/  F2FP.SATFINITE.E4M3.F32.PACK_AB_MERGE_C R3, R16, R12, RZ ;  /* 0x0000000c1003723e */ /* 0x004fc600048070ff */
[----:B------:R-:W-:Y:S04]  /*b5540*/  STL [R1+0xa58], R0 ;  /* 0x000a580001007387 */ /* 0x000fe80000100800 */
[----:B------:R1:W-:Y:S04]  /*b5550*/  STL [R1+0xa2c], R3 ;  /* 0x000a2c0301007387 */ /* 0x0003e80000100800 */
[----:B-1----:R-:W2:Y:S01]  /*b5560*/  LDL.LU R3, [R1+0x7cc] ;  /* 0x0007cc0001037983 */ /* 0x002ea20000300800 */
[----:B------:R-:W-:Y:S02]  /*b5570*/  F2FP.SATFINITE.E4M3.F32.PACK_AB_MERGE_C R2, R17, R11, RZ ;  /* 0x0000000b1102723e */ /* 0x000fe400048070ff */
[----:B------:R-:W-:-:S03]  /*b5580*/  F2FP.SATFINITE.E4M3.F32.PACK_AB_MERGE_C R0, R14, R13, RZ ;  /* 0x0000000d0e00723e */ /* 0x000fc600048070ff */
[----:B------:R-:W-:Y:S04]  /*b5590*/  STL [R1+0x5114], R2 ;  /* 0x0051140201007387 */ /* 0x000fe80000100800 */
[----:B--2---:R1:W-:Y:S04]  /*b55a0*/  STL [R1+0x5564], R3 ;  /* 0x0055640301007387 */ /* 0x0043e80000100800 */
[----:B------:R-:W-:Y:S04]  /*b55b0*/  STL [R1+0xa0c], R0 ;  /* 0x000a0c0001007387 */ /* 0x000fe80000100800 */
[----:B-1----:R-:W2:Y:S04]  /*b55c0*/  LDL.LU R3, [R1+0x7c4] ;  /* 0x0007c40001037983 */ /* 0x002ea80000300800 */
[----:B--2---:R1:W-:Y:S04]  /*b55d0*/  STL [R1+0x556c], R3 ;  /* 0x00556c0301007387 */ /* 0x0043e80000100800 */
        /* <DEDUP_REMOVED lines=29> */
[----:B------:R-:W3:Y:S04]  /*b57b0*/  LDL.LU R9, [R1+0x7b0] ;  /* 0x0007b00001097983 */ /* 0x000ee80000300800 */
[----:B---3--:R1:W-:Y:S04]  /*b57c0*/  STL [R1+0x5560], R9 ;  /* 0x0055600901007387 */ /* 0x0083e80000100800 */
[----:B-1----:R-:W3:Y:S04]  /*b57d0*/  LDL.LU R9, [R1+0x7c8] ;  /* 0x0007c80001097983 */ /* 0x002ee80000300800 */
        /* <DEDUP_REMOVED lines=31> */
[----:B-1----:R-:W2:Y:S04]  /*b59d0*/  LDL.LU R9, [R1+0x848] ;  /* 0x0008480001097983 */ /* 0x002ea80000300800 */
[----:B------:R-:W3:Y:S04]  /*b59e0*/  LDL.LU R0, [R1+0x7b4] ;  /* 0x0007b40001007983 */ /* 0x000ee80000300800 */
[----:B------:R-:W4:Y:S04]  /*b59f0*/  LDL.LU R7, [R1+0x7b8] ;  /* 0x0007b80001077983 */ /* 0x000f280000300800 */
        /* <DEDUP_REMOVED lines=25> */
[----:B--2---:R-:W-:-:S03]  /*b5b90*/  F2FP.SATFINITE.E4M3.F32.PACK_AB_MERGE_C R3, R3, R9, RZ ;  /* 0x000000090303723e */ /* 0x004fc600048070ff */
[----:B------:R-:W2:Y:S04]  /*b5ba0*/  LDL.LU R9, [R1+0x55e0] ;  /* 0x0055e00001097983 */ /* 0x000ea80000300800 */
[----:B------:R1:W-:Y:S04]  /*b5bb0*/  STL [R1+0xa18], R3 ;  /* 0x000a180301007387 */ /* 0x0003e80000100800 */
[----:B-1----:R-:W2:Y:S02]  /*b5bc0*/  LDL.LU R3, [R1+0x55dc] ;  /* 0x0055dc0001037983 */ /* 0x002ea40000300800 */
[----:B--2---:R-:W-:-:S02]  /*b5bd0*/  F2FP.SATFINITE.E4M3.F32.PACK_AB_MERGE_C R3, R3, R9, RZ ;  /* 0x000000090303723e */ /* 0x004fc400048070ff */
        /* <DEDUP_REMOVED lines=61> */
[----:B------:R1:W-:Y:S01]  /*b5fb0*/  STL [R1+0x5170], R3 ;  /* 0x0051700301007387 */ /* 0x0003e20000100800 */
[----:B---3--:R-:W-:Y:S02]  /*b5fc0*/  F2FP.SATFINITE.E4M3.F32.PACK_AB_MERGE_C R4, R4, R8, RZ ;  /* 0x000000080404723e */ /* 0x008fe400048070ff */
[----:B-1----:R-:W-:Y:S02]  /*b5fd0*/  F2FP.SATFINITE.E4M3.F32.PACK_AB_MERGE_C R3, R19, R28, RZ ;  /* 0x0000001c1303723e */ /* 0x002fe400048070ff */
[----:B--2---:R-:W-:Y:S02]  /*b5fe0*/  F2FP.SATFINITE.E4M3.F32.PACK_AB_MERGE_C R9, R0, R9, RZ ;  /* 0x000000090009723e */ /* 0x004fe400048070ff */
[----:B----4-:R-:W-:-:S03]  /*b5ff0*/  F2FP.SATFINITE.E4M3.F32.PACK_AB_MERGE_C R0, R6, R7, RZ ;  /* 0x000000070600723e */ /* 0x010fc600048070ff */
[----:B------:R-:W-:Y:S04]  /*b6000*/  STL [R1+0x7c0], R9 ;  /* 0x0007c00901007387 */ /* 0x000fe80000100800 */
[----:B------:R1:W-:Y:S04]  /*b6010*/  STL [R1+0x7cc], R0 ;  /* 0x0007cc0001007387 */ /* 0x0003e80000100800 */
[----:B------:R2:W-:Y:S01]  /*b6020*/  STL [R1+0x7a0], R3 ;  /* 0x0007a00301007387 */ /* 0x0005e20000100800 */
[----:B-1----:R-:W-:-:S03]  /*b6030*/  F2FP.SATFINITE.E4M3.F32.PACK_AB_MERGE_C R0, R5, R15, RZ ;  /* 0x0000000f0500723e */ /* 0x002fc600048070ff */
[----:B------:R-:W-:Y:S01]  /*b6040*/  STL [R1+0x7a4], R4 ;  /* 0x0007a40401007387 */ /* 0x000fe20000100800 */
[----:B--2---:R-:W-:-:S03]  /*b6050*/  F2FP.SATFINITE.E4M3.F32.PACK_AB_MERGE_C R3, R29, R2, RZ ;  /* 0x000000021d03723e */ /* 0x004fc600048070ff */
[----:B------:R1:W-:Y:S01]  /*b6060*/  STL [R1+0x790], R0 ;  /* 0x0007900001007387 */ /* 0x0003e20000100800 */
[----:B------:R-:W-:-:S03]  /*b6070*/  F2FP.SATFINITE.E4M3.F32.PACK_AB_MERGE_C R2, R26, R18, RZ ;  /* 0x000000121a02723e */ /* 0x000fc600048070ff */
[----:B------:R2:W-:Y:S01]  /*b6080*/  STL [R1+0x5188], R3 ;  /* 0x0051880301007387 */ /* 0x0005e20000100800 */
[----:B-1----:R-:W-:-:S03]  /*b6090*/  F2FP.SATFINITE.E4M3.F32.PACK_AB_MERGE_C R0, R23, R27, RZ ;  /* 0x0000001b1700723e */ /* 0x002fc600048070ff */
[----:B------:R1:W-:Y:S01]  /*b60a0*/  STL [R1+0x780], R2 ;  /* 0x0007800201007387 */ /* 0x0003e20000100800 */
[----:B--2---:R-:W-:-:S03]  /*b60b0*/  F2FP.SATFINITE.E4M3.F32.PACK_AB_MERGE_C R3, R25, R24, RZ ;  /* 0x000000181903723e */ /* 0x004fc600048070ff */
[----:B------:R2:W-:Y:S04]  /*b60c0*/  STL [R1+0x784], R0 ;  /* 0x0007840001007387 */ /* 0x0005e80000100800 */
[----:B------:R3:W-:Y:S01]  /*b60d0*/  STL [R1+0x770], R3 ;  /* 0x0007700301007387 */ /* 0x0007e20000100800 */
[----:B-1----:R-:W-:Y:S02]  /*b60e0*/  F2FP.SATFINITE.E4M3.F32.PACK_AB_MERGE_C R2, R22, R10, RZ ;  /* 0x0000000a1602723e */ /* 0x002fe400048070ff */
[----:B--2---:R-:W-:-:S03]  /*b60f0*/  F2FP.SATFINITE.E4M3.F32.PACK_AB_MERGE_C R0, R20, R21, RZ ;  /* 0x000000151400723e */ /* 0x004fc600048070ff */
[----:B------:R-:W-:Y:S01]  /*b6100*/  STL [R1+0x774], R2 ;  /* 0x0007740201007387 */ /* 0x000fe20000100800 */
[----:B---3--:R-:W-:-:S03]  /*b6110*/  F2FP.SATFINITE.E4M3.F32.PACK_AB_MERGE_C R3, R16, R12, RZ ;  /* 0x0000000c1003723e */ /* 0x008fc600048070ff */
        /* <DEDUP_REMOVED lines=145> */
[----:B----4-:R-:W-:Y:S02]  /*b6a30*/  F2FP.SATFINITE.E4M3.F32.PACK_AB_MERGE_C R3, R6, R7, RZ ;  /* 0x000000070603723e */ /* 0x010fe400048070ff */
[----:B------:R-:W-:Y:S02]  /*b6a40*/  F2FP.SATFINITE.E4M3.F32.PACK_AB_MERGE_C R6, R26, R18, RZ ;  /* 0x000000121a06723e */ /* 0x000fe400048070ff */
[----:B------:R-:W-:-:S02]  /*b6a50*/  F2FP.SATFINITE.E4M3.F32.PACK_AB_MERGE_C R21, R21, R27, RZ ;  /* 0x0000001b1515723e */ /* 0x000fc400048070ff */
[----:B------:R-:W-:Y:S02]  /*b6a60*/  F2FP.SATFINITE.E4M3.F32.PACK_AB_MERGE_C R26, R10, R25, RZ ;  /* 0x000000190a1a723e */ /* 0x000fe400048070ff */
[----:B--2---:R-:W-:Y:S02]  /*b6a70*/  F2FP.SATFINITE.E4M3.F32.PACK_AB_MERGE_C R9, R0, R9, RZ ;  /* 0x000000090009723e */ /* 0x004fe400048070ff */
[----:B------:R-:W-:-:S03]  /*b6a80*/  F2FP.SATFINITE.E4M3.F32.PACK_AB_MERGE_C R0, R19, R28, RZ ;  /* 0x0000001c1300723e */ /* 0x000fc600048070ff */
[----:B------:R-:W-:Y:S04]  /*b6a90*/  STL [R1+0x6d0], R9 ;  /* 0x0006d00901007387 */ /* 0x000fe80000100800 */
[----:B------:R1:W-:Y:S04]  /*b6aa0*/  STL [R1+0x5200], R3 ;  /* 0x0052000301007387 */ /* 0x0003e80000100800 */
[----:B------:R2:W-:Y:S01]  /*b6ab0*/  STL [R1+0x6c0], R0 ;  /* 0x0006c00001007387 */ /* 0x0005e20000100800 */
[----:B-1----:R-:W-:-:S03]  /*b6ac0*/  F2FP.SATFINITE.E4M3.F32.PACK_AB_MERGE_C R3, R5, R15, RZ ;  /* 0x0000000f0503723e */ /* 0x002fc600048070ff */
[----:B------:R-:W-:Y:S01]  /*b6ad0*/  STL [R1+0x6c4], R4 ;  /* 0x0006c40401007387 */ /* 0x000fe20000100800 */
[----:B--2---:R-:W-:-:S03]  /*b6ae0*/  F2FP.SATFINITE.E4M3.F32.PACK_AB_MERGE_C R0, R29, R2, RZ ;  /* 0x000000021d00723e */ /* 0x004fc600048070ff */
[----:B------:R-:W-:Y:S04]  /*b6af0*/  STL [R1+0x51f0], R3 ;  /* 0x0051f00301007387 */ /* 0x000fe80000100800 */
[----:B------:R-:W-:Y:S04]  /*b6b00*/  STL [R1+0x543c], R6 ;  /* 0x00543c0601007387 */ /* 0x000fe80000100800 */
[----:B------:R1:W-:Y:S04]  /*b6b10*/  STL [R1+0x51e4], R0 ;  /* 0x0051e40001007387 */ /* 0x0003e80000100800 */
[----:B------:R-:W-:Y:S01]  /*b6b20*/  STL [R1+0x5440], R21 ;  /* 0x0054401501007387 */ /* 0x000fe20000100800 */
[----:B-1----:R-:W-:-:S03]  /*b6b30*/  F2FP.SATFINITE.E4M3.F32.PACK_AB_MERGE_C R0, R24, R23, RZ ;  /* 0x000000171800723e */ /* 0x002fc600048070ff */
[----:B------:R-:W-:Y:S01]  /*b6b40*/  STL [R1+0x53c0], R26 ;  /* 0x0053c01a01007387 */ /* 0x000fe20000100800 */
[----:B------:R-:W-:-:S03]  /*b6b50*/  F2FP.SATFINITE.E4M3.F32.PACK_AB_MERGE_C R3, R16, R12, RZ ;  /* 0x0000000c1003723e */ /* 0x000fc600048070ff */
[----:B------:R1:W-:Y:S02]  /*b6b60*/  STL [R1+0x58], R0 ;  /* 0x0000580001007387 */ /* 0x0003e40000100800 */
[----:B-1----:R-:W-:-:S05]  /*b6b70*/  F2FP.SATFINITE.E4M3.F32.PACK_AB_MERGE_C R0, R20, R22, RZ ;  /* 0x000000161400723e */ /* 0x002fca00048070ff */
[----:B------:R1:W-:Y:S04]  /*b6b80*/  STL [R1+0x3d4], R0 ;  /* 0x0003d40001007387 */ /* 0x0003e80000100800 */
[----:B------:R-:W-:Y:S04]  /*b6b90*/  STL [R1+0x3d0], R3 ;  /* 0x0003d00301007387 */ /* 0x000fe80000100800 */
[----:B------:R-:W2:Y:S01]  /*b6ba0*/  LDL.LU R26, [R1+0x624] ;  /* 0x00062400011a7983 */ /* 0x000ea20000300800 */
[----:B------:R-:W-:Y:S02]  /*b6bb0*/  F2FP.SATFINITE.E4M3.F32.PACK_AB_MERGE_C R2, R17, R11, RZ ;  /* 0x0000000b1102723e */ /* 0x000fe400048070ff */
[----:B-1----:R-:W-:-:S03]  /*b6bc0*/  F2FP.SATFINITE.E4M3.F32.PACK_AB_MERGE_C R0, R14, R13, RZ ;  /* 0x0000000d0e00723e */ /* 0x002fc600048070ff */
        /* <DEDUP_REMOVED lines=113> */
[----:B------:R-:W2:Y:S01]  /*b72e0*/  LDL.LU R21, [R1+0x54a0] ;  /* 0x0054a00001157983 */ /* 0x000ea20000300800 */
[----:B---3--:R-:W-:Y:S02]  /*b72f0*/  F2FP.SATFINITE.E4M3.F32.PACK_AB_MERGE_C R27, R27, R0, RZ ;  /* 0x000000001b1b723e */ /* 0x008fe400048070ff */
[----:B----4-:R-:W-:Y:S01]  /*b7300*/  F2FP.SATFINITE.E4M3.F32.PACK_AB_MERGE_C R3, R9, R3, RZ ;  /* 0x000000030903723e */ /* 0x010fe200048070ff */
[----:B------:R-:W-:Y:S01]  /*b7310*/  STL [R1+0x958], R26 ;  /* 0x0009581a01007387 */ /* 0x000fe20000100800 */
[----:B------:R-:W-:Y:S02]  /*b7320*/  F2FP.SATFINITE.E4M3.F32.PACK_AB_MERGE_C R5, R5, R7, RZ ;  /* 0x000000070505723e */ /* 0x000fe400048070ff */
[----:B------:R-:W-:Y:S02]  /*b7330*/  F2FP.SATFINITE.E4M3.F32.PACK_AB_MERGE_C R0, R19, R28, RZ ;  /* 0x0000001c1300723e */ /* 0x000fe400048070ff */
[----:B------:R-:W-:Y:S02]  /*b7340*/  F2FP.SATFINITE.E4M3.F32.PACK_AB_MERGE_C R2, R2, R15, RZ ;  /* 0x0000000f0202723e */ /* 0x000fe400048070ff */
[----:B------:R-:W-:-:S02]  /*b7350*/  F2FP.SATFINITE.E4M3.F32.PACK_AB_MERGE_C R20, R20, R25, RZ ;  /* 0x000000191414723e */ /* 0x000fc400048070ff */
[----:B------:R-:W-:Y:S02]  /*b7360*/  F2FP.SATFINITE.E4M3.F32.PACK_AB_MERGE_C R9, R22, R10, RZ ;  /* 0x0000000a1609723e */ /* 0x000fe400048070ff */
[----:B--2---:R-:W-:-:S05]  /*b7370*/  F2FP.SATFINITE.E4M3.F32.PACK_AB_MERGE_C R6, R6, R21, RZ ;  /* 0x000000150606723e */ /* 0x004fca00048070ff */
[----:B------:R-:W-:Y:S04]  /*b7380*/  STL [R1+0x95c], R6 ;  /* 0x00095c0601007387 */ /* 0x000fe80000100800 */
[----:B------:R-:W-:Y:S04]  /*b7390*/  STL [R1+0x5444], R27 ;  /* 0x0054441b01007387 */ /* 0x000fe80000100800 */
[----:B------:R1:W-:Y:S04]  /*b73a0*/  STL [R1+0x918], R3 ;  /* 0x0009180301007387 */ /* 0x0003e80000100800 */
[----:B------:R-:W-:Y:S04]  /*b73b0*/  STL [R1+0x5448], R5 ;  /* 0x0054480501007387 */ /* 0x000fe80000100800 */
[----:B------:R2:W-:Y:S01]  /*b73c0*/  STL [R1+0x54], R0 ;  /* 0x0000540001007387 */ /* 0x0005e20000100800 */
[----:B-1----:R-:W-:-:S02]  /*b73d0*/  F2FP.SATFINITE.E4M3.F32.PACK_AB_MERGE_C R3, R4, R8, RZ ;  /* 0x000000080403723e */ /* 0x002fc400048070ff */
[----:B------:R-:W-:-:S03]  /*b73e0*/  F2FP.SATFINITE.E4M3.F32.PACK_AB_MERGE_C R4, R24, R23, RZ ;  /* 0x000000171804723e */ /* 0x000fc600048070ff */
[----:B------:R-:W-:Y:S01]  /*b73f0*/  STL [R1+0x3b4], R3 ;  /* 0x0003b40301007387 */ /* 0x000fe20000100800 */
[----:B--2---:R-:W-:-:S03]  /*b7400*/  F2FP.SATFINITE.E4M3.F32.PACK_AB_MERGE_C R0, R18, R29, RZ ;  /* 0x0000001d1200723e */ /* 0x004fc600048070ff */
[----:B------:R-:W-:Y:S04]  /*b7410*/  STL [R1+0x3bc], R2 ;  /* 0x0003bc0201007387 */ /* 0x000fe80000100800 */
[----:B------:R-:W-:Y:S04]  /*b7420*/  STL [R1+0x544c], R4 ;  /* 0x00544c0401007387 */ /* 0x000fe80000100800 */
[----:B------:R1:W-:Y:S04]  /*b7430*/  STL [R1+0x3b8], R0 ;  /* 0x0003b80001007387 */ /* 0x0003e80000100800 */
[----:B------:R-:W-:Y:S01]  /*b7440*/  STL [R1+0x5450], R20 ;  /* 0x0054501401007387 */ /* 0x000fe20000100800 */
[----:B-1----:R-:W-:-:S02]  /*b7450*/  F2FP.SATFINITE.E4M3.F32.PACK_AB_MERGE_C R0, R16, R12, RZ ;  /* 0x0000000c1000723e */ /* 0x002fc400048070ff */
[----:B------:R-:W-:Y:S01]  /*b7460*/  F2FP.SATFINITE.E4M3.F32.PACK_AB_MERGE_C R12, R17, R11, RZ ;  /* 0x0000000b110c723e */ /* 0x000fe200048070ff */
[----:B------:R-:W-:Y:S04]  /*b7470*/  STL [R1+0x53b8], R9 ;  /* 0x0053b80901007387 */ /* 0x000fe80000100800 */
[----:B------:R-:W-:Y:S04]  /*b7480*/  STL [R1+0x5454], R12 ;  /* 0x0054540c01007387 */ /* 0x000fe80000100800 */
[----:B------:R-:W-:Y:S04]  /*b7490*/  STL [R1+0x254], R0 ;  /* 0x0002540001007387 */ /* 0x000fe80000100800 */
[----:B------:R-:W2:Y:S04]  /*b74a0*/  LDL.LU R7, [R1+0x5b4] ;  /* 0x0005b40001077983 */ /* 0x000ea80000300800 */
[----:B------:R-:W3:Y:S04]  /*b74b0*/  LDL.LU R3, [R1+0x5a4] ;  /* 0x0005a40001037983 */ /* 0x000ee80000300800 */
[----:B---3--:R1:W-:Y:S04]  /*b74c0*/  STL [R1+0x5494], R3 ;  /* 0x0054940301007387 */ /* 0x0083e80000100800 */
[----:B-1----:R-:W3:Y:S04]  /*b74d0*/  LDL.LU R3, [R1+0x5bc] ;  /* 0x0005bc0001037983 */ /* 0x002ee80000300800 */
[----:B---3--:R1:W-:Y:S04]  /*b74e0*/  STL [R1+0x549c], R3 ;  /* 0x00549c0301007387 */ /* 0x0083e80000100800 */
[----:B-1----:R-:W2:Y:S04]  /*b74f0*/  LDL.LU R3, [R1+0x5b0] ;  /* 0x0005b00001037983 */ /* 0x002ea80000300800 */
[----:B------:R-:W3:Y:S04]  /*b7500*/  LDL.LU R28, [R1+0x5ac] ;  /* 0x0005ac00011c7983 */ /* 0x000ee80000300800 */
[----:B---3--:R1:W-:Y:S04]  /*b7510*/  STL [R1+0x5490], R28 ;  /* 0x0054901c01007387 */ /* 0x0083e80000100800 */
[----:B-1----:R-:W3:Y:S04]  /*b7520*/  LDL.LU R28, [R1+0x5a0] ;  /* 0x0005a000011c7983 */ /* 0x002ee80000300800 */
[----:B---3--:R1:W-:Y:S04]  /*b7530*/  STL [R1+0x5498], R28 ;  /* 0x0054981c01007387 */ /* 0x0083e80000100800 */
[----:B-1----:R-:W3:Y:S04]  /*b7540*/  LDL.LU R28, [R1+0x5b8] ;  /* 0x0005b800011c7983 */ /* 0x002ee80000300800 */
[----:B------:R-:W4:Y:S04]  /*b7550*/  LDL.LU R26, [R1+0x594] ;  /* 0x00059400011a7983 */ /* 0x000f280000300800 */
[----:B----4-:R1:W-:Y:S04]  /*b7560*/  STL [R1+0x548c], R26 ;  /* 0x00548c1a01007387 */ /* 0x0103e80000100800 */
[----:B-1----:R-:W4:Y:S04]  /*b7570*/  LDL.LU R26, [R1+0x5a8] ;  /* 0x0005a800011a7983 */ /* 0x002f280000300800 */
[----:B------:R-:W2:Y:S04]  /*b7580*/  LDL.LU R9, [R1+0x574] ;  /* 0x0005740001097983 */ /* 0x000ea80000300800 */
[----:B--2---:R1:W-:Y:S04]  /*b7590*/  STL [R1+0x5478], R9 ;  /* 0x0054780901007387 */ /* 0x0043e80000100800 */
[----:B-1----:R-:W2:Y:S04]  /*b75a0*/  LDL.LU R9, [R1+0x58c] ;  /* 0x00058c0001097983 */ /* 0x002ea80000300800 */
[----:B--2---:R1:W-:Y:S04]  /*b75b0*/  STL [R1+0x5480], R9 ;  /* 0x0054800901007387 */ /* 0x0043e80000100800 */
[----:B-1----:R-:W2:Y:S01]  /*b75c0*/  LDL.LU R9, [R1+0x580] ;  /* 0x0005800001097983 */ /* 0x002ea20000300800 */
[----:B------:R-:W-:-:S03]  /*b75d0*/  F2FP.SATFINITE.E4M3.F32.PACK_AB_MERGE_C R2, R14, R13, RZ ;  /* 0x0000000d0e02723e */ /* 0x000fc600048070ff */
[----:B--2---:R1:W-:Y:S04]  /*b75e0*/  STL [R1+0x5484], R9 ;  /* 0x0054840901007387 */ /* 0x0043e80000100800 */
[----:B-1----:R-:W2:Y:S04]  /*b75f0*/  LDL.LU R9, [R1+0x598] ;  /* 0x0005980001097983 */ /* 0x002ea80000300800 */
[----:B--2---:R1:W-:Y:S04]  /*b7600*/  STL [R1+0x5488], R9 ;  /* 0x0054880901007387 */ /* 0x0043e80000100800 */
[----:B-1----:R-:W2:Y:S04]  /*b7610*/  LDL.LU R9, [R1+0x590] ;  /* 0x0005900001097983 */ /* 0x002ea80000300800 */
[----:B------:R1:W-:Y:S04]  /*b7620*/  STL [R1+0x5458], R2 ;  /* 0x0054580201007387 */ /* 0x0003e80000100800 */
        /* <DEDUP_REMOVED lines=41> */
[----:B------:R-:W3:Y:S04]  /*b78c0*/  LDL.LU R3, [R1+0x549c] ;  /* 0x00549c0001037983 */ /* 0x000ee80000300800 */
[----:B------:R1:W-:Y:S04]  /*b78d0*/  STL [R1+0x53ac], R7 ;  /* 0x0053ac0701007387 */ /* 0x0003e80000100800 */
[----:B-1----:R-:W2:Y:S01]  /*b78e0*/  LDL.LU R7, [R1+0x59c] ;  /* 0x00059c0001077983 */ /* 0x002ea20000300800 */
[----:B---3--:R-:W-:-:S03]  /*b78f0*/  F2FP.SATFINITE.E4M3.F32.PACK_AB_MERGE_C R3, R3, R28, RZ ;  /* 0x0000001c0303723e */ /* 0x008fc600048070ff */
[----:B------:R-:W3:Y:S04]  /*b7900*/  LDL.LU R28, [R1+0x5498] ;  /* 0x00549800011c7983 */ /* 0x000ee80000300800 */
[----:B------:R1:W-:Y:S04]  /*b7910*/  STL [R1+0x27c], R3 ;  /* 0x00027c0301007387 */ /* 0x0003e80000100800 */
[----:B-1----:R-:W3:Y:S02]  /*b7920*/  LDL.LU R3, [R1+0x5494] ;  /* 0x0054940001037983 */ /* 0x002ee40000300800 */
[----:B---3--:R-:W-:-:S02]  /*b7930*/  F2FP.SATFINITE.E4M3.F32.PACK_AB_MERGE_C R3, R3, R28, RZ ;  /* 0x0000001c0303723e */ /* 0x008fc400048070ff */
[----:B------:R-:W4:Y:S02]  /*b7940*/  LDL.LU R28, [R1+0x5490] ;  /* 0x00549000011c7983 */ /* 0x000f240000300800 */
[----:B----4-:R-:W-:Y:S02]  /*b7950*/  F2FP.SATFINITE.E4M3.F32.PACK_AB_MERGE_C R28, R28, R26, RZ ;  /* 0x0000001a1c1c723e */ /* 0x010fe400048070ff */
[----:B------:R-:W3:Y:S02]  /*b7960*/  LDL.LU R26, [R1+0x548c] ;  /* 0x00548c00011a7983 */ /* 0x000ee40000300800 */
[----:B---3--:R-:W-:Y:S02]  /*b7970*/  F2FP.SATFINITE.E4M3.F32.PACK_AB_MERGE_C R26, R26, R9, RZ ;  /* 0x000000091a1a723e */ /* 0x008fe400048070ff */
[----:B------:R-:W2:Y:S04]  /*b7980*/  LDL.LU R9, [R1+0x5488] ;  /* 0x0054880001097983 */ /* 0x000ea80000300800 */
[----:B------:R1:W-:Y:S04]  /*b7990*/  STL [R1+0x53ec], R26 ;  /* 0x0053ec1a01007387 */ /* 0x0003e80000100800 */
[----:B-1----:R-:W3:Y:S01]  /*b79a0*/  LDL.LU R26, [R1+0x584] ;  /* 0x00058400011a7983 */ /* 0x002ee20000300800 */
[----:B--2---:R-:W-:-:S03]  /*b79b0*/  F2FP.SATFINITE.E4M3.F32.PACK_AB_MERGE_C R7, R7, R9, RZ ;  /* 0x000000090707723e */ /* 0x004fc600048070ff */
[----:B------:R-:W3:Y:S04]  /*b79c0*/  LDL.LU R9, [R1+0x5484] ;  /* 0x0054840001097983 */ /* 0x000ee80000300800 */
[----:B------:R1:W-:Y:S04]  /*b79d0*/  STL [R1+0x53f0], R7 ;  /* 0x0053f00701007387 */ /* 0x0003e80000100800 */
[----:B-1----:R-:W2:Y:S01]  /*b79e0*/  LDL.LU R7, [R1+0x450] ;  /* 0x0004500001077983 */ /* 0x002ea20000300800 */
[----:B---3--:R-:W-:-:S03]  /*b79f0*/  F2FP.SATFINITE.E4M3.F32.PACK_AB_MERGE_C R26, R26, R9, RZ ;  /* 0x000000091a1a723e */ /* 0x008fc600048070ff */
[----:B------:R-:W3:Y:S02]  /*b7a00*/  LDL.LU R9, [R1+0x5480] ;  /* 0x0054800001097983 */ /* 0x000ee40000300800 */
[----:B---3--:R-:W-:Y:S02]  /*b7a10*/  F2FP.SATFINITE.E4M3.F32.PACK_AB_MERGE_C R9, R9, R2, RZ ;  /* 0x000000020909723e */ /* 0x008fe400048070ff */
[----:B------:R-:W3:Y:S04]  /*b7a20*/  LDL.LU R2, [R1+0x547c] ;  /* 0x00547c0001027983 */ /* 0x000ee80000300800 */
[----:B------:R1:W-:Y:S04]  /*b7a30*/  STL [R1+0x28], R9 ;  /* 0x0000280901007387 */ /* 0x0003e80000100800 */
[----:B-1----:R-:W3:Y:S02]  /*b7a40*/  LDL.LU R9, [R1+0x5478] ;  /* 0x0054780001097983 */ /* 0x002ee40000300800 */
[----:B---3--:R-:W-:-:S02]  /*b7a50*/  F2FP.SATFINITE.E4M3.F32.PACK_AB_MERGE_C R9, R9, R2, RZ ;  /* 0x000000020909723e */ /* 0x008fc400048070ff */
[----:B------:R-:W3:Y:S04]  /*b7a60*/  LDL.LU R2, [R1+0x5474] ;  /* 0x0054740001027983 */ /* 0x000ee80000300800 */
[----:B------:R1:W-:Y:S04]  /*b7a70*/  STL [R1+0x53f4], R9 ;  /* 0x0053f40901007387 */ /* 0x0003e80000100800 */
[----:B-1----:R-:W4:Y:S01]  /*b7a80*/  LDL.LU R9, [R1+0x48c] ;  /* 0x00048c0001097983 */ /* 0x002f220000300800 */
[----:B---3--:R-:W-:-:S03]  /*b7a90*/  F2FP.SATFINITE.E4M3.F32.PACK_AB_MERGE_C R2, R2, R12, RZ ;  /* 0x0000000c0202723e */ /* 0x008fc600048070ff */
[----:B------:R-:W3:Y:S04]  /*b7aa0*/  LDL.LU R12, [R1+0x5470] ;  /* 0x00547000010c7983 */ /* 0x000ee80000300800 */
[----:B------:R1:W-:Y:S04]  /*b7ab0*/  STL [R1+0x39c], R2 ;  /* 0x00039c0201007387 */ /* 0x0003e80000100800 */
[----:B-1----:R-:W3:Y:S02]  /*b7ac0*/  LDL.LU R2, [R1+0x546c] ;  /* 0x00546c0001027983 */ /* 0x002ee40000300800 */
[----:B---3--:R-:W-:-:S02]  /*b7ad0*/  F2FP.SATFINITE.E4M3.F32.PACK_AB_MERGE_C R2, R2, R12, RZ ;  /* 0x0000000c0202723e */ /* 0x008fc400048070ff */
[----:B------:R-:W3:Y:S04]  /*b7ae0*/  LDL.LU R12, [R1+0x5468] ;  /* 0x00546800010c7983 */ /* 0x000ee80000300800 */
[----:B------:R1:W-:Y:S04]  /*b7af0*/  STL [R1+0x368], R2 ;  /* 0x0003680201007387 */ /* 0x0003e80000100800 */
[----:B-1----:R-:W3:Y:S02]  /*b7b00*/  LDL.LU R2, [R1+0x5464] ;  /* 0x0054640001027983 */ /* 0x002ee40000300800 */
[----:B---3--:R-:W-:-:S02]  /*b7b10*/  F2FP.SATFINITE.E4M3.F32.PACK_AB_MERGE_C R2, R2, R12, RZ ;  /* 0x0000000c0202723e */ /* 0x008fc400048070ff */
[----:B------:R-:W3:Y:S04]  /*b7b20*/  LDL.LU R12, [R1+0x5460] ;  /* 0x00546000010c7983 */ /* 0x000ee80000300800 */
[----:B------:R1:W-:Y:S04]  /*b7b30*/  STL [R1+0x364], R2 ;  /* 0x0003640201007387 */ /* 0x0003e80000100800 */
[----:B-1----:R-:W3:Y:S01]  /*b7b40*/  LDL.LU R2, [R1+0x545c] ;  /* 0x00545c0001027983 */ /* 0x002ee20000300800 */
[----:B------:R-:W-:Y:S02]  /*b7b50*/  F2FP.SATFINITE.E4M3.F32.PACK_AB_MERGE_C R4, R4, R20, RZ ;  /* 0x000000140404723e */ /* 0x000fe400048070ff */
[----:B------:R-:W-:-:S02]  /*b7b60*/  F2FP.SATFINITE.E4M3.F32.PACK_AB_MERGE_C R27, R27, R5, RZ ;  /* 0x000000051b1b723e */ /* 0x000fc400048070ff */
[----:B------:R-:W-:Y:S02]  /*b7b70*/  F2FP.SATFINITE.E4M3.F32.PACK_AB_MERGE_C R6, R6, R21, RZ ;  /* 0x000000150606723e */ /* 0x000fe400048070ff */
[----:B------:R-:W-:Y:S02]  /*b7b80*/  F2FP.SATFINITE.E4M3.F32.PACK_AB_MERGE_C R19, R19, R0, RZ ;  /* 0x000000001313723e */ /* 0x000fe400048070ff */
[----:B------:R-:W-:Y:S02]  /*b7b90*/  F2FP.SATFINITE.E4M3.F32.PACK_AB_MERGE_C R29, R29, R15, RZ ;  /* 0x0000000f1d1d723e */ /* 0x000fe400048070ff */
[----:B------:R-:W-:Y:S02]  /*b7ba0*/  F2FP.SATFINITE.E4M3.F32.PACK_AB_MERGE_C R22, R22, R18, RZ ;  /* 0x000000121616723e */ /* 0x000fe400048070ff */
[----:B------:R-:W-:Y:S02]  /*b7bb0*/  F2FP.SATFINITE.E4M3.F32.PACK_AB_MERGE_C R10, R10, R14, RZ ;  /* 0x0000000e0a0a723e */ /* 0x000fe400048070ff */
[----:B------:R-:W-:-:S02]  /*b7bc0*/  F2FP.SATFINITE.E4M3.F32.PACK_AB_MERGE_C R17, R17, R13, RZ ;  /* 0x0000000d1111723e */ /* 0x000fc400048070ff */
[----:B---3--:R-:W-:Y:S02]  /*b7bd0*/  F2FP.SATFINITE.E4M3.F32.PACK_AB_MERGE_C R12, R12, R2, RZ ;  /* 0x000000020c0c723e */ /* 0x008fe400048070ff */
[----:B------:R-:W3:Y:S04]  /*b7be0*/  LDL.LU R2, [R1+0x5458] ;  /* 0x0054580001027983 */ /* 0x000ee80000300800 */
[----:B------:R1:W-:Y:S04]  /*b7bf0*/  STL [R1+0x398], R12 ;  /* 0x0003980c01007387 */ /* 0x0003e80000100800 */
[----:B-1----:R-:W2:Y:S04]  /*b7c00*/  LDL.LU R12, [R1+0x5454] ;  /* 0x00545400010c7983 */ /* 0x002ea80000300800 */
[----:B------:R-:W2:Y:S04]  /*b7c10*/  LDL.LU R20, [R1+0x5450] ;  /* 0x0054500001147983 */ /* 0x000ea80000300800 */
        /* <DEDUP_REMOVED lines=16> */
[----:B-1----:R-:W4:Y:S04]  /*b7d20*/  LDL.LU R22, [R1+0x488] ;  /* 0x0004880001167983 */ /* 0x002f280000300800 */
[----:B------:R-:W2:Y:S04]  /*b7d30*/  LDL.LU R14, [R1+0x5424] ;  /* 0x00542400010e7983 */ /* 0x000ea80000300800 */
[----:B------:R1:W-:Y:S04]  /*b7d40*/  STL [R1+0x53fc], R10 ;  /* 0x0053fc0a01007387 */ /* 0x0003e80000100800 */
[----:B-1----:R-:W2:Y:S04]  /*b7d50*/  LDL.LU R10, [R1+0x480] ;  /* 0x00048000010a7983 */ /* 0x002ea80000300800 */
[----:B------:R-:W3:Y:S04]  /*b7d60*/  LDL.LU R13, [R1+0x5420] ;  /* 0x00542000010d7983 */ /* 0x000ee80000300800 */
[----:B------:R1:W-:Y:S04]  /*b7d70*/  STL [R1+0x390], R17 ;  /* 0x0003901101007387 */ /* 0x0003e80000100800 */
[----:B-1----:R-:W3:Y:S01]  /*b7d80*/  LDL.LU R17, [R1+0x541c] ;  /* 0x00541c0001117983 */ /* 0x002ee20000300800 */
[----:B------:R-:W-:-:S03]  /*b7d90*/  F2FP.SATFINITE.E4M3.F32.PACK_AB_MERGE_C R16, R16, R11, RZ ;  /* 0x0000000b1010723e */ /* 0x000fc600048070ff */
[----:B------:R-:W3:Y:S04]  /*b7da0*/  LDL.LU R11, [R1+0x5418] ;  /* 0x00541800010b7983 */ /* 0x000ee80000300800 */
[----:B------:R1:W-:Y:S01]  /*b7db0*/  STL [R1+0x37c], R16 ;  /* 0x00037c1001007387 */ /* 0x0003e20000100800 */
[----:B------:R-:W-:-:S03]  /*b7dc0*/  LOP3.LUT R3, R3, 0xffff, RZ, 0xc0, !PT ;  /* 0x0000ffff03037812 */ /* 0x000fc600078ec0ff */
[----:B-1----:R-:W3:Y:S01]  /*b7dd0*/  LDL.LU R16, [R1+0x5414] ;  /* 0x0054140001107983 */ /* 0x002ee20000300800 */
[----:B--2---:R-:W-:Y:S02]  /*b7de0*/  F2FP.SATFINITE.E4M3.F32.PACK_AB_MERGE_C R23, R23, R10, RZ ;  /* 0x0000000a1717723e */ /* 0x004fe400048070ff */
[----:B----4-:R-:W-:Y:S02]  /*b7df0*/  F2FP.SATFINITE.E4M3.F32.PACK_AB_MERGE_C R10, R9, R22, RZ ;  /* 0x00000016090a723e */ /* 0x010fe400048070ff */
[----:B------:R-:W-:Y:S01]  /*b7e00*/  F2FP.SATFINITE.E4M3.F32.PACK_AB_MERGE_C R9, R8, R7, RZ ;  /* 0x000000070809723e */ /* 0x000fe200048070ff */
[----:B------:R-:W-:Y:S01]  /*b7e10*/  STL [R1+0x5400], R23 ;  /* 0x0054001701007387 */ /* 0x000fe20000100800 */
[----:B------:R-:W-:Y:S02]  /*b7e20*/  F2FP.SATFINITE.E4M3.F32.PACK_AB_MERGE_C R7, R25, R24, RZ ;  /* 0x000000181907723e */ /* 0x000fe400048070ff */
[----:B------:R-:W-:Y:S01]  /*b7e30*/  LOP3.LUT R8, R14, 0xffff, RZ, 0xc0, !PT ;  /* 0x0000ffff0e087812 */ /* 0x000fe200078ec0ff */
[----:B------:R1:W-:Y:S04]  /*b7e40*/  STL [R1+0x358], R10 ;  /* 0x0003580a01007387 */ /* 0x0003e80000100800 */
[----:B------:R2:W-:Y:S04]  /*b7e50*/  STL [R1+0x370], R9 ;  /* 0x0003700901007387 */ /* 0x0005e80000100800 */
[----:B------:R4:W-:Y:S01]  /*b7e60*/  STL [R1+0x5404], R14 ;  /* 0x0054040e01007387 */ /* 0x0009e20000100800 */
[----:B-1----:R-:W-:-:S03]  /*b7e70*/  LOP3.LUT R10, R6, 0xffff, RZ, 0xc0, !PT ;  /* 0x0000ffff060a7812 */ /* 0x002fc600078ec0ff */
[----:B------:R1:W-:Y:S01]  /*b7e80*/  STL [R1+0x36c], R7 ;  /* 0x00036c0701007387 */ /* 0x0003e20000100800 */
[----:B---3--:R-:W-:Y:S02]  /*b7e90*/  LOP3.LUT R6, R13, 0xffff, RZ, 0xc0, !PT ;  /* 0x0000ffff0d067812 */ /* 0x008fe400078ec0ff */
[----:B--2---:R-:W-:Y:S02]  /*b7ea0*/  LOP3.LUT R9, R21, 0xffff, RZ, 0xc0, !PT ;  /* 0x0000ffff15097812 */ /* 0x004fe400078ec0ff */
[----:B----4-:R-:W-:Y:S02]  /*b7eb0*/  PRMT R14, R8, 0x3340, R10 ;  /* 0x00003340080e7816 */ /* 0x010fe4000000000a */
[----:B-1----:R-:W-:Y:S02]  /*b7ec0*/  LOP3.LUT R7, R28, 0xffff, RZ, 0xc0, !PT ;  /* 0x0000ffff1c077812 */ /* 0x002fe400078ec0ff */
[----:B------:R-:W-:-:S04]  /*b7ed0*/  PRMT R28, R3, 0x3340, R0 ;  /* 0x00003340031c7816 */ /* 0x000fc80000000000 */
[----:B------:R-:W-:Y:S02]  /*b7ee0*/  PRMT R21, R14, 0x5410, R28 ;  /* 0x000054100e157816 */ /* 0x000fe4000000001c */
[----:B------:R-:W-:Y:S02]  /*b7ef0*/  PRMT R28, R7, 0x3340, R0 ;  /* 0x00003340071c7816 */ /* 0x000fe40000000000 */
[----:B------:R-:W-:Y:S02]  /*b7f00*/  PRMT R14, R6, 0x3340, R9 ;  /* 0x00003340060e7816 */ /* 0x000fe40000000009 */
[----:B------:R-:W-:Y:S02]  /*b7f10*/  SHF.R.U32.HI R8, RZ, 0x8, R8 ;  /* 0x00000008ff087819 */ /* 0x000fe40000011608 */
[----:B------:R-:W-:Y:S02]  /*b7f20*/  PRMT R25, R14, 0x5410, R28 ;  /* 0x000054100e197816 */ /* 0x000fe4000000001c */
[----:B------:R-:W-:-:S02]  /*b7f30*/  SHF.R.U32.HI R28, RZ, 0x8, R10 ;  /* 0x00000008ff1c7819 */ /* 0x000fc4000001160a */
[----:B------:R-:W-:Y:S02]  /*b7f40*/  LOP3.LUT R8, R8, 0xffff, RZ, 0xc0, !PT ;  /* 0x0000ffff08087812 */ /* 0x000fe400078ec0ff */
[----:B------:R-:W-:-:S04]  /*b7f50*/  LOP3.LUT R28, R28, 0xffff, RZ, 0xc0, !PT ;  /* 0x0000ffff1c1c7812 */ /* 0x000fc800078ec0ff */
[----:B------:R-:W-:Y:S02]  /*b7f60*/  PRMT R8, R8, 0x3340, R28 ;  /* 0x0000334008087816 */ /* 0x000fe4000000001c */
[----:B------:R-:W-:-:S04]  /*b7f70*/  SHF.R.U32.HI R28, RZ, 0x8, R7 ;  /* 0x00000008ff1c7819 */ /* 0x000fc80000011607 */
[----:B------:R-:W-:-:S04]  /*b7f80*/  LOP3.LUT R28, R28, 0xffff, RZ, 0xc0, !PT ;  /* 0x0000ffff1c1c7812 */ /* 0x000fc800078ec0ff */
[--C-:B------:R-:W-:Y:S02]  /*b7f90*/  PRMT R24, R28, 0x3340, R0.reuse ;  /* 0x000033401c187816 */ /* 0x100fe40000000000 */
[----:B------:R-:W-:Y:S02]  /*b7fa0*/  SHF.R.U32.HI R28, RZ, 0x8, R3 ;  /* 0x00000008ff1c7819 */ /* 0x000fe40000011603 */
[----:B------:R-:W-:Y:S02]  /*b7fb0*/  LOP3.LUT R3, R18, 0xffff, RZ, 0xc0, !PT ;  /* 0x0000ffff12037812 */ /* 0x000fe400078ec0ff */
[----:B------:R-:W2:Y:S01]  /*b7fc0*/  LDL.LU R18, [R1+0x5410] ;  /* 0x0054100001127983 */ /* 0x000ea20000300800 */
[----:B------:R-:W-:Y:S02]  /*b7fd0*/  LOP3.LUT R28, R28, 0xffff, RZ, 0xc0, !PT ;  /* 0x0000ffff1c1c7812 */ /* 0x000fe400078ec0ff */
[----:B------:R-:W-:Y:S02]  /*b7fe0*/  LOP3.LUT R7, R17, 0xffff, RZ, 0xc0, !PT ;  /* 0x0000ffff11077812 */ /* 0x000fe400078ec0ff */
[----:B------:R-:W-:-:S02]  /*b7ff0*/  PRMT R23, R28, 0x3340, R0 ;  /* 0x000033401c177816 */ /* 0x000fc40000000000 */
[----:B------:R-:W-:Y:S01]  /*b8000*/  SHF.R.U32.HI R6, RZ, 0x8, R6 ;  /* 0x00000008ff067819 */ /* 0x000fe20000011606 */
[----:B------:R1:W-:Y:S01]  /*b8010*/  STL [R1+0x4f8], R7 ;  /* 0x0004f80701007387 */ /* 0x0003e20000100800 */
[----:B------:R-:W-:Y:S02]  /*b8020*/  SHF.R.U32.HI R9, RZ, 0x8, R9 ;  /* 0x00000008ff097819 */ /* 0x000fe40000011609 */
[----:B------:R-:W-:Y:S01]  /*b8030*/  SHF.R.U32.HI R28, RZ, 0x8, R7 ;  /* 0x00000008ff1c7819 */ /* 0x000fe20000011607 */
[----:B------:R3:W-:Y:S01]  /*b8040*/  STL [R1+0x4f4], R3 ;  /* 0x0004f40301007387 */ /* 0x0007e20000100800 */
[----:B------:R-:W-:Y:S02]  /*b8050*/  LOP3.LUT R6, R6, 0xffff, RZ, 0xc0, !PT ;  /* 0x0000ffff06067812 */ /* 0x000fe400078ec0ff */
[----:B------:R-:W-:Y:S02]  /*b8060*/  LOP3.LUT R9, R9, 0xffff, RZ, 0xc0, !PT ;  /* 0x0000ffff09097812 */ /* 0x000fe400078ec0ff */
[----:B-1----:R-:W-:-:S02]  /*b8070*/  SHF.R.U32.HI R7, RZ, 0x8, R3 ;  /* 0x00000008ff077819 */ /* 0x002fc40000011603 */
[----:B---3--:R-:W-:Y:S02]  /*b8080*/  LOP3.LUT R3, R28, 0xffff, RZ, 0xc0, !PT ;  /* 0x0000ffff1c037812 */ /* 0x008fe400078ec0ff */
[----:B------:R-:W-:Y:S02]  /*b8090*/  LOP3.LUT R28, R7, 0xffff, RZ, 0xc0, !PT ;  /* 0x0000ffff071c7812 */ /* 0x000fe400078ec0ff */
[----:B------:R-:W-:Y:S02]  /*b80a0*/  PRMT R6, R6, 0x3340, R9 ;  /* 0x0000334006067816 */ /* 0x000fe40000000009 */
[----:B------:R-:W-:Y:S02]  /*b80b0*/  PRMT R9, R3, 0x3340, R28 ;  /* 0x0000334003097816 */ /* 0x000fe4000000001c */
[----:B------:R-:W-:Y:S02]  /*b80c0*/  LOP3.LUT R3, R11, 0xffff, RZ, 0xc0, !PT ;  /* 0x0000ffff0b037812 */ /* 0x000fe400078ec0ff */
[----:B------:R-:W-:-:S02]  /*b80d0*/  LOP3.LUT R7, R26, 0xffff, RZ, 0xc0, !PT ;  /* 0x0000ffff1a077812 */ /* 0x000fc400078ec0ff */
[----:B------:R-:W-:Y:S02]  /*b80e0*/  LOP3.LUT R10, R27, 0xffff, RZ, 0xc0, !PT ;  /* 0x0000ffff1b0a7812 */ /* 0x000fe400078ec0ff */
        /* <DEDUP_REMOVED lines=8> */
[----:B------:R-:W-:Y:S02]  /*b8170*/  SHF.R.U32.HI R28, RZ, 0x8, R7 ;  /* 0x00000008ff1c7819 */ /* 0x000fe40000011607 */
[----:B------:R-:W-:Y:S02]  /*b8180*/  LOP3.LUT R4, R4, 0xffff, RZ, 0xc0, !PT ;  /* 0x0000ffff04047812 */ /* 0x000fe400078ec0ff */
[----:B------:R-:W-:-:S04]  /*b8190*/  LOP3.LUT R28, R28, 0xffff, RZ, 0xc0, !PT ;  /* 0x0000ffff1c1c7812 */ /* 0x000fc800078ec0ff */
[----:B------:R-:W-:Y:S02]  /*b81a0*/  PRMT R10, R28, 0x3340, R0 ;  /* 0x000033401c0a7816 */ /* 0x000fe40000000000 */
[----:B------:R-:W-:Y:S01]  /*b81b0*/  SHF.R.U32.HI R28, RZ, 0x8, R4 ;  /* 0x00000008ff1c7819 */ /* 0x000fe20000011604 */
[----:B------:R1:W-:Y:S01]  /*b81c0*/  STL [R1+0x4e8], R4 ;  /* 0x0004e80401007387 */ /* 0x0003e20000100800 */
[----:B------:R-:W-:Y:S02]  /*b81d0*/  LOP3.LUT R7, R16, 0xffff, RZ, 0xc0, !PT ;  /* 0x0000ffff10077812 */ /* 0x000fe400078ec0ff */
[----:B------:R-:W-:-:S04]  /*b81e0*/  LOP3.LUT R28, R28, 0xffff, RZ, 0xc0, !PT ;  /* 0x0000ffff1c1c7812 */ /* 0x000fc800078ec0ff */
[----:B------:R-:W-:Y:S02]  /*b81f0*/  PRMT R22, R28, 0x3340, R0 ;  /* 0x000033401c167816 */ /* 0x000fe40000000000 */
[----:B-1----:R-:W-:Y:S02]  /*b8200*/  LOP3.LUT R4, R15, 0xffff, RZ, 0xc0, !PT ;  /* 0x0000ffff0f047812 */ /* 0x002fe400078ec0ff */
[----:B------:R-:W3:Y:S01]  /*b8210*/  LDL.LU R15, [R1+0x540c] ;  /* 0x00540c00010f7983 */ /* 0x000ee20000300800 */
[----:B------:R-:W-:-:S03]  /*b8220*/  SHF.R.U32.HI R28, RZ, 0x8, R7 ;  /* 0x00000008ff1c7819 */ /* 0x000fc60000011607 */
[----:B------:R1:W-:Y:S04]  /*b8230*/  STL [R1+0x4f0], R7 ;  /* 0x0004f00701007387 */ /* 0x0003e80000100800 */
[----:B------:R4:W-:Y:S01]  /*b8240*/  STL [R1+0x4ec], R4 ;  /* 0x0004ec0401007387 */ /* 0x0009e20000100800 */
[----:B-1----:R-:W-:Y:S02]  /*b8250*/  SHF.R.U32.HI R7, RZ, 0x8, R4 ;  /* 0x00000008ff077819 */ /* 0x002fe40000011604 */
[----:B----4-:R-:W-:Y:S02]  /*b8260*/  LOP3.LUT R4, R28, 0xffff, RZ, 0xc0, !PT ;  /* 0x0000ffff1c047812 */ /* 0x010fe400078ec0ff */
[----:B------:R-:W-:Y:S02]  /*b8270*/  LOP3.LUT R28, R7, 0xffff, RZ, 0xc0, !PT ;  /* 0x0000ffff071c7812 */ /* 0x000fe400078ec0ff */
[----:B------:R-:W-:-:S02]  /*b8280*/  LOP3.LUT R7, R12, 0xffff, RZ, 0xc0, !PT ;  /* 0x0000ffff0c077812 */ /* 0x000fc400078ec0ff */
[----:B------:R-:W-:Y:S01]  /*b8290*/  PRMT R4, R4, 0x3340, R28 ;  /* 0x0000334004047816 */ /* 0x000fe2000000001c */
[----:B------:R-:W4:Y:S01]  /*b82a0*/  LDL.LU R12, [R1+0x5408] ;  /* 0x00540800010c7983 */ /* 0x000f220000300800 */
[----:B------:R-:W-:Y:S02]  /*b82b0*/  SHF.R.U32.HI R28, RZ, 0x8, R7 ;  /* 0x00000008ff1c7819 */ /* 0x000fe40000011607 */
[----:B------:R-:W-:Y:S02]  /*b82c0*/  LOP3.LUT R14, R29, 0xffff, RZ, 0xc0, !PT ;  /* 0x0000ffff1d0e7812 */ /* 0x000fe400078ec0ff */
[----:B------:R-:W-:Y:S01]  /*b82d0*/  LOP3.LUT R28, R28, 0xffff, RZ, 0xc0, !PT ;  /* 0x0000ffff1c1c7812 */ /* 0x000fe200078ec0ff */
[----:B------:R1:W-:Y:S03]  /*b82e0*/  STL [R1+0x4e4], R7 ;  /* 0x0004e40701007387 */ /* 0x0003e60000100800 */
[----:B-1----:R-:W-:-:S02]  /*b82f0*/  PRMT R7, R28, 0x3340, R0 ;  /* 0x000033401c077816 */ /* 0x002fc40000000000 */
[----:B--2---:R-:W-:-:S05]  /*b8300*/  LOP3.LUT R26, R18, 0xffff, RZ, 0xc0, !PT ;  /* 0x0000ffff121a7812 */ /* 0x004fca00078ec0ff */
[----:B------:R1:W-:Y:S01]  /*b8310*/  STL [R1+0x4e0], R26 ;  /* 0x0004e01a01007387 */ /* 0x0003e20000100800 */
[----:B------:R-:W-:-:S03]  /*b8320*/  SHF.R.U32.HI R28, RZ, 0x8, R26 ;  /* 0x00000008ff1c7819 */ /* 0x000fc6000001161a */
[----:B------:R2:W-:Y:S01]  /*b8330*/  STL [R1+0x4d4], R14 ;  /* 0x0004d40e01007387 */ /* 0x0005e20000100800 */
[----:B-1----:R-:W-:Y:S02]  /*b8340*/  LOP3.LUT R26, R28, 0xffff, RZ, 0xc0, !PT ;  /* 0x0000ffff1c1a7812 */ /* 0x002fe400078ec0ff */
[----:B--2---:R-:W-:-:S04]  /*b8350*/  SHF.R.U32.HI R14, RZ, 0x8, R14 ;  /* 0x00000008ff0e7819 */ /* 0x004fc8000001160e */
[----:B------:R-:W-:Y:S02]  /*b8360*/  LOP3.LUT R28, R14, 0xffff, RZ, 0xc0, !PT ;  /* 0x0000ffff0e1c7812 */ /* 0x000fe400078ec0ff */
[----:B------:R-:W2:Y:S01]  /*b8370*/  LDL.LU R14, [R1+0x28] ;  /* 0x00002800010e7983 */ /* 0x000ea20000300800 */
[----:B------:R-:W-:Y:S02]  /*b8380*/  LOP3.LUT R20, R20, 0xffff, RZ, 0xc0, !PT ;  /* 0x0000ffff14147812 */ /* 0x000fe400078ec0ff */
[----:B------:R-:W-:Y:S02]  /*b8390*/  PRMT R29, R26, 0x3340, R28 ;  /* 0x000033401a1d7816 */ /* 0x000fe4000000001c */
[----:B------:R-:W-:Y:S01]  /*b83a0*/  SHF.R.U32.HI R28, RZ, 0x8, R20 ;  /* 0x00000008ff1c7819 */ /* 0x000fe20000011614 */
[----:B------:R3:W-:Y:S01]  /*b83b0*/  STL [R1+0x4cc], R20 ;  /* 0x0004cc1401007387 */ /* 0x0007e20000100800 */
[----:B------:R-:W-:Y:S02]  /*b83c0*/  LOP3.LUT R19, R19, 0xffff, RZ, 0xc0, !PT ;  /* 0x0000ffff13137812 */ /* 0x000fe400078ec0ff */
[----:B------:R-:W-:-:S04]  /*b83d0*/  LOP3.LUT R28, R28, 0xffff, RZ, 0xc0, !PT ;  /* 0x0000ffff1c1c7812 */ /* 0x000fc800078ec0ff */
[----:B------:R-:W-:Y:S02]  /*b83e0*/  PRMT R26, R28, 0x3340, R0 ;  /* 0x000033401c1a7816 */ /* 0x000fe40000000000 */
[----:B------:R-:W-:Y:S02]  /*b83f0*/  LOP3.LUT R2, R2, 0xffff, RZ, 0xc0, !PT ;  /* 0x0000ffff02027812 */ /* 0x000fe400078ec0ff */
[----:B------:R-:W-:Y:S02]  /*b8400*/  LOP3.LUT R5, R5, 0xffff, RZ, 0xc0, !PT ;  /* 0x0000ffff05057812 */ /* 0x000fe400078ec0ff */
[----:B---3--:R-:W-:-:S04]  /*b8410*/  LOP3.LUT R20, R15, 0xffff, RZ, 0xc0, !PT ;  /* 0x0000ffff0f147812 */ /* 0x008fc800078ec0ff */
[----:B------:R-:W-:Y:S01]  /*b8420*/  SHF.R.U32.HI R28, RZ, 0x8, R20 ;  /* 0x00000008ff1c7819 */ /* 0x000fe20000011614 */
[----:B------:R1:W-:Y:S04]  /*b8430*/  STL [R1+0x4dc], R20 ;  /* 0x0004dc1401007387 */ /* 0x0003e80000100800 */
[----:B------:R3:W-:Y:S01]  /*b8440*/  STL [R1+0x4d0], R19 ;  /* 0x0004d01301007387 */ /* 0x0007e20000100800 */
[----:B-1----:R-:W-:Y:S02]  /*b8450*/  SHF.R.U32.HI R20, RZ, 0x8, R19 ;  /* 0x00000008ff147819 */ /* 0x002fe40000011613 */
[----:B---3--:R-:W-:Y:S02]  /*b8460*/  LOP3.LUT R19, R28, 0xffff, RZ, 0xc0, !PT ;  /* 0x0000ffff1c137812 */ /* 0x008fe400078ec0ff */
[----:B------:R-:W-:-:S04]  /*b8470*/  LOP3.LUT R28, R20, 0xffff, RZ, 0xc0, !PT ;  /* 0x0000ffff141c7812 */ /* 0x000fc800078ec0ff */
[----:B------:R-:W-:Y:S02]  /*b8480*/  PRMT R19, R19, 0x3340, R28 ;  /* 0x0000334013137816 */ /* 0x000fe4000000001c */
[----:B------:R-:W-:Y:S01]  /*b8490*/  SHF.R.U32.HI R28, RZ, 0x8, R2 ;  /* 0x00000008ff1c7819 */ /* 0x000fe20000011602 */
[----:B------:R4:W-:Y:S03]  /*b84a0*/  STL [R1+0x4c8], R2 ;  /* 0x0004c80201007387 */ /* 0x0009e60000100800 */
[----:B------:R-:W-:-:S04]  /*b84b0*/  LOP3.LUT R28, R28, 0xffff, RZ, 0xc0, !PT ;  /* 0x0000ffff1c1c7812 */ /* 0x000fc800078ec0ff */
[----:B------:R-:W-:Y:S02]  /*b84c0*/  PRMT R20, R28, 0x3340, R0 ;  /* 0x000033401c147816 */ /* 0x000fe40000000000 */
[----:B----4-:R-:W-:Y:S02]  /*b84d0*/  LOP3.LUT R2, R12, 0xffff, RZ, 0xc0, !PT ;  /* 0x0000ffff0c027812 */ /* 0x010fe400078ec0ff */
[----:B------:R-:W-:Y:S02]  /*b84e0*/  PRMT R24, R6, 0x5410, R24 ;  /* 0x0000541006187816 */ /* 0x000fe40000000018 */
[----:B------:R-:W-:Y:S02]  /*b84f0*/  PRMT R3, R3, 0x5410, R10 ;  /* 0x0000541003037816 */ /* 0x000fe4000000000a */
[----:B------:R-:W-:Y:S02]  /*b8500*/  PRMT R9, R9, 0x5410, R22 ;  /* 0x0000541009097816 */ /* 0x000fe40000000016 */
[----:B------:R-:W-:-:S02]  /*b8510*/  PRMT R4, R4, 0x5410, R7 ;  /* 0x0000541004047816 */ /* 0x000fc40000000007 */
[----:B------:R-:W-:Y:S02]  /*b8520*/  PRMT R29, R29, 0x5410, R26 ;  /* 0x000054101d1d7816 */ /* 0x000fe4000000001a */
[----:B--2---:R-:W-:-:S04]  /*b8530*/  LOP3.LUT R14, R14, 0xffff, RZ, 0xc0, !PT ;  /* 0x0000ffff0e0e7812 */ /* 0x004fc800078ec0ff */
[----:B------:R-:W-:Y:S01]  /*b8540*/  PRMT R28, R14, 0x3340, R0 ;  /* 0x000033400e1c7816 */ /* 0x000fe20000000000 */
[----:B------:R1:W-:Y:S02]  /*b8550*/  STL [R1+0x4d8], R14 ;  /* 0x0004d80e01007387 */ /* 0x0003e40000100800 */
[----:B-1----:R-:W-:-:S04]  /*b8560*/  PRMT R14, R2, 0x3340, R5 ;  /* 0x00003340020e7816 */ /* 0x002fc80000000005 */
[----:B------:R-:W-:Y:S02]  /*b8570*/  PRMT R28, R14, 0x5410, R28 ;  /* 0x000054100e1c7816 */ /* 0x000fe4000000001c */
[----:B------:R-:W2:Y:S01]  /*b8580*/  LDL.LU R14, [R1+0x5404] ;  /* 0x00540400010e7983 */ /* 0x000ea20000300800 */
[----:B------:R-:W-:-:S03]  /*b8590*/  SHF.R.U32.HI R2, RZ, 0x8, R2 ;  /* 0x00000008ff027819 */ /* 0x000fc60000011602 */
[----:B------:R1:W-:Y:S01]  /*b85a0*/  STL [R1+0x3b0], R28 ;  /* 0x0003b01c01007387 */ /* 0x0003e20000100800 */
[----:B------:R-:W-:Y:S02]  /*b85b0*/  LOP3.LUT R2, R2, 0xffff, RZ, 0xc0, !PT ;  /* 0x0000ffff02027812 */ /* 0x000fe400078ec0ff */
[----:B-1----:R-:W-:Y:S02]  /*b85c0*/  SHF.R.U32.HI R28, RZ, 0x8, R5 ;  /* 0x00000008ff1c7819 */ /* 0x002fe40000011605 */
[----:B------:R-:W3:Y:S02]  /*b85d0*/  LDL R5, [R1+0xac] ;  /* 0x0000ac0001057983 */ /* 0x000ee40000100800 */
[----:B------:R-:W-:-:S04]  /*b85e0*/  LOP3.LUT R28, R28, 0xffff, RZ, 0xc0, !PT ;  /* 0x0000ffff1c1c7812 */ /* 0x000fc800078ec0ff */
[----:B------:R-:W-:Y:S02]  /*b85f0*/  PRMT R28, R2, 0x3340, R28 ;  /* 0x00003340021c7816 */ /* 0x000fe4000000001c */
[----:B------:R-:W4:Y:S04]  /*b8600*/  LDL R2, [R1+0xd0] ;  /* 0x0000d00001027983 */ /* 0x000f280000100800 */
[----:B------:R1:W-:Y:S04]  /*b8610*/  STL [R1+0x454], R28 ;  /* 0x0004541c01007387 */ /* 0x0003e80000100800 */
[----:B------:R-:W2:Y:S01]  /*b8620*/  LDL R6, [R1+0xa4] ;  /* 0x0000a40001067983 */ /* 0x000ea20000100800 */
[----:B-1----:R-:W-:-:S03]  /*b8630*/  PRMT R28, R8, 0x5410, R23 ;  /* 0x00005410081c7816 */ /* 0x002fc60000000017 */
[----:B------:R-:W2:Y:S04]  /*b8640*/  LDL.LU R23, [R1+0x5400] ;  /* 0x0054000001177983 */ /* 0x000ea80000300800 */
[----:B------:R-:W2:Y:S04]  /*b8650*/  LDL R8, [R1+0xa0] ;  /* 0x0000a00001087983 */ /* 0x000ea80000100800 */
[----:B------:R-:W2:Y:S04]  /*b8660*/  LDL.LU R10, [R1+0x53fc] ;  /* 0x0053fc00010a7983 */ /* 0x000ea80000300800 */
[----:B------:R-:W2:Y:S04]  /*b8670*/  LDL.LU R22, [R1+0x53f8] ;  /* 0x0053f80001167983 */ /* 0x000ea80000300800 */
[----:B------:R1:W-:Y:S04]  /*b8680*/  STL [R1+0x18], R9 ;  /* 0x0000180901007387 */ /* 0x0003e80000100800 */
[----:B-1----:R-:W2:Y:S04]  /*b8690*/  LDL.LU R9, [R1+0x53f4] ;  /* 0x0053f40001097983 */ /* 0x002ea80000300800 */
[----:B------:R-:W2:Y:S04]  /*b86a0*/  LDL.LU R7, [R1+0x53f0] ;  /* 0x0053f00001077983 */ /* 0x000ea80000300800 */
[----:B------:R1:W-:Y:S04]  /*b86b0*/  STL [R1+0x354], R4 ;  /* 0x0003540401007387 */ /* 0x0003e80000100800 */
[----:B-1----:R-:W2:Y:S04]  /*b86c0*/  LDL R4, [R1+0xa8] ;  /* 0x0000a80001047983 */ /* 0x002ea80000100800 */
[----:B------:R-:W2:Y:S04]  /*b86d0*/  LDL.LU R26, [R1+0x53ec] ;  /* 0x0053ec00011a7983 */ /* 0x000ea80000300800 */
[----:B------:R1:W-:Y:S04]  /*b86e0*/  STL [R1+0x14], R29 ;  /* 0x0000141d01007387 */ /* 0x0003e80000100800 */
[----:B-1----:R-:W2:Y:S01]  /*b86f0*/  LDL.LU R29, [R1+0x53e8] ;  /* 0x0053e800011d7983 */ /* 0x002ea20000300800 */
[----:B------:R-:W-:-:S03]  /*b8700*/  PRMT R19, R19, 0x5410, R20 ;  /* 0x0000541013137816 */ /* 0x000fc60000000014 */
[----:B------:R-:W2:Y:S04]  /*b8710*/  LDL.LU R20, [R1+0x53e4] ;  /* 0x0053e40001147983 */ /* 0x000ea80000300800 */
[----:B------:R1:W-:Y:S04]  /*b8720*/  STL [R1+0x2c], R19 ;  /* 0x00002c1301007387 */ /* 0x0003e80000100800 */
[----:B-1----:R-:W2:Y:S01]  /*b8730*/  LDL.LU R19, [R1+0x53e0] ;  /* 0x0053e00001137983 */ /* 0x002ea20000300800 */
[----:B------:R-:W-:Y:S02]  /*b8740*/  LOP3.LUT R16, R16, 0x7fffffff, RZ, 0xc0, !PT ;  /* 0x7fffffff10107812 */ /* 0x000fe400078ec0ff */
[----:B---3--:R-:W-:-:S02]  /*b8750*/  ISETP.LT.AND P4, PT, R5, UR6, !P2 ;  /* 0x0000000605007c0c */ /* 0x008fc4000d781270 */
[----:B----4-:R-:W-:Y:S01]  /*b8760*/  ISETP.LT.AND P3, PT, R2, UR7, !P2 ;  /* 0x0000000702007c0c */ /* 0x010fe2000d761270 */
[----:B------:R-:W1:Y:S01]  /*b8770*/  LDCU.64 UR6, c[0x0][0x398] ;  /* 0x00007300ff0677ac */ /* 0x000e620008000a00 */
[----:B--2---:R-:W-:-:S04]  /*b8780*/  LOP3.LUT R22, R22, 0xffff, RZ, 0xc0, !PT ;  /* 0x0000ffff16167812 */ /* 0x004fc800078ec0ff */
[--C-:B------:R-:W-:Y:S02]  /*b8790*/  PRMT R21, R21, 0x4210, R22.reuse ;  /* 0x0000421015157816 */ /* 0x100fe40000000016 */
[----:B------:R-:W-:-:S03]  /*b87a0*/  PRMT R28, R28, 0x5210, R22 ;  /* 0x000052101c1c7816 */ /* 0x000fc60000000016 */
[----:B------:R2:W-:Y:S04]  /*b87b0*/  STL [R1+0x40], R21 ;  /* 0x0000401501007387 */ /* 0x0005e80000100800 */
[----:B--2---:R-:W2:Y:S04]  /*b87c0*/  LDL.LU R21, [R1+0x53dc] ;  /* 0x0053dc0001157983 */ /* 0x004ea80000300800 */
[----:B------:R-:W3:Y:S04]  /*b87d0*/  LDL.LU R22, [R1+0x53d8] ;  /* 0x0053d80001167983 */ /* 0x000ee80000300800 */
[----:B------:R4:W-:Y:S01]  /*b87e0*/  STL [R1+0x20], R28 ;  /* 0x0000201c01007387 */ /* 0x0009e20000100800 */
[----:B------:R-:W-:Y:S01]  /*b87f0*/  ISETP.LT.AND P2, PT, R6, UR77, !P2 ;  /* 0x0000004d06007c0c */ /* 0x000fe2000d741270 */
[----:B------:R-:W0:Y:S01]  /*b8800*/  LDCU UR77, c[0x0][0x398] ;  /* 0x00007300ff4d77ac */ /* 0x000e220008000800 */
[----:B----4-:R-:W-:-:S02]  /*b8810*/  LOP3.LUT R28, R10, 0xffff, RZ, 0xc0, !PT ;  /* 0x0000ffff0a1c7812 */ /* 0x010fc400078ec0ff */
[----:B------:R-:W4:Y:S02]  /*b8820*/  LDL.LU R10, [R1+0x53d4] ;  /* 0x0053d400010a7983 */ /* 0x000f240000300800 */
[--C-:B------:R-:W-:Y:S02]  /*b8830*/  PRMT R25, R25, 0x4210, R28.reuse ;  /* 0x0000421019197816 */ /* 0x100fe4000000001c */
[----:B------:R-:W-:Y:S02]  /*b8840*/  PRMT R28, R24, 0x5210, R28 ;  /* 0x00005210181c7816 */ /* 0x000fe4000000001c */
[----:B------:R-:W-:Y:S01]  /*b8850*/  LOP3.LUT R29, R29, 0xffffbfff, RZ, 0xc0, !PT ;  /* 0xffffbfff1d1d7812 */ /* 0x000fe200078ec0ff */
[----:B------:R0:W-:Y:S03]  /*b8860*/  STL [R1+0x44], R25 ;  /* 0x0000441901007387 */ /* 0x0001e60000100800 */
[----:B------:R-:W-:-:S04]  /*b8870*/  @P4 LOP3.LUT R29, R29, 0x4000, RZ, 0xfc, !PT ;  /* 0x000040001d1d4812 */ /* 0x000fc800078efcff */
[----:B------:R-:W-:Y:S01]  /*b8880*/  LOP3.LUT R29, R29, 0xffffdfff, RZ, 0xc0, !PT ;  /* 0xffffdfff1d1d7812 */ /* 0x000fe200078ec0ff */
[----:B0-----:R-:W2:Y:S03]  /*b8890*/  LDL.LU R25, [R1+0x53d0] ;  /* 0x0053d00001197983 */ /* 0x001ea60000300800 */
[----:B------:R-:W-:Y:S01]  /*b88a0*/  @P3 LOP3.LUT R29, R29, 0x2000, RZ, 0xfc, !PT ;  /* 0x000020001d1d3812 */ /* 0x000fe200078efcff */
[----:B------:R-:W2:Y:S04]  /*b88b0*/  LDL.LU R24, [R1+0x53cc] ;  /* 0x0053cc0001187983 */ /* 0x000ea80000300800 */
[----:B------:R0:W-:Y:S01]  /*b88c0*/  STL [R1+0x24], R28 ;  /* 0x0000241c01007387 */ /* 0x0001e20000100800 */
[----:B------:R-:W-:-:S02]  /*b88d0*/  LOP3.LUT R29, R29, 0xffffefff, RZ, 0xc0, !PT ;  /* 0xffffefff1d1d7812 */ /* 0x000fc400078ec0ff */
[----:B0-----:R-:W-:Y:S02]  /*b88e0*/  LOP3.LUT R28, R23, 0xffff, RZ, 0xc0, !PT ;  /* 0x0000ffff171c7812 */ /* 0x001fe400078ec0ff */
[----:B------:R-:W-:Y:S01]  /*b88f0*/  @P2 LOP3.LUT R29, R29, 0x1000, RZ, 0xfc, !PT ;  /* 0x000010001d1d2812 */ /* 0x000fe200078efcff */
[----:B------:R-:W2:Y:S01]  /*b8900*/  LDL.LU R23, [R1+0x53c8] ;  /* 0x0053c80001177983 */ /* 0x000ea20000300800 */
[--C-:B------:R-:W-:Y:S02]  /*b8910*/  PRMT R27, R27, 0x4210, R28.reuse ;  /* 0x000042101b1b7816 */ /* 0x100fe4000000001c */
[----:B------:R-:W-:Y:S01]  /*b8920*/  PRMT R3, R3, 0x5210, R28 ;  /* 0x0000521003037816 */ /* 0x000fe2000000001c */
[----:B------:R-:W-:-:S05]  /*b8930*/  VIADD R28, R8, 0x97 ;  /* 0x00000097081c7836 */ /* 0x000fca0000000000 */
[----:B------:R-:W-:Y:S02]  /*b8940*/  ISETP.GE.AND P2, PT, R28, UR55, PT ;  /* 0x000000371c007c0c */ /* 0x000fe4000bf46270 */
[----:B------:R-:W-:Y:S01]  /*b8950*/  LOP3.LUT R29, R29, 0xfffff7ff, RZ, 0xc0, !PT ;  /* 0xfffff7ff1d1d7812 */ /* 0x000fe200078ec0ff */
[----:B------:R-:W-:Y:S01]  /*b8960*/  VIADD R28, R8, 0x96 ;  /* 0x00000096081c7836 */ /* 0x000fe20000000000 */
[----:B-1----:R-:W-:Y:S01]  /*b8970*/  ISETP.LT.AND P5, PT, R4, UR6, !P2 ;  /* 0x0000000604007c0c */ /* 0x002fe2000d7a1270 */
[----:B------:R-:W0:Y:S01]  /*b8980*/  LDCU UR55, c[0x0][0x398] ;  /* 0x00007300ff3777ac */ /* 0x000e220008000800 */
[----:B------:R-:W-:Y:S02]  /*b8990*/  ISETP.LT.AND P4, PT, R5, UR18, !P2 ;  /* 0x0000001205007c0c */ /* 0x000fe4000d781270 */
[----:B------:R-:W-:Y:S01]  /*b89a0*/  ISETP.LT.AND P3, PT, R2, UR19, !P2 ;  /* 0x0000001302007c0c */ /* 0x000fe2000d761270 */
[----:B------:R-:W1:Y:S08]  /*b89b0*/  LDCU.64 UR18, c[0x0][0x398] ;  /* 0x00007300ff1277ac */ /* 0x000e700008000a00 */
        /* <DEDUP_REMOVED lines=34> */
[----:B------:R-:W-:-:S02]  /*b8be0*/  LOP3.LUT R15, R15, 0x7fffffff, RZ, 0xc0, !PT ;  /* 0x7fffffff0f0f7812 */ /* 0x000fc400078ec0ff */
        /* <DEDUP_REMOVED lines=14> */
[----:B0-----:R-:W-:Y:S02]  /*b8cd0*/  ISETP.LT.AND P5, PT, R4, UR10, !P2 ;  /* 0x0000000a04007c0c */ /* 0x001fe4000d7a1270 */
        /* <DEDUP_REMOVED lines=92> */
[----:B------:R-:W-:-:S02]  /*b92a0*/  LOP3.LUT R14, R14, 0x7fffffff, RZ, 0xc0, !PT ;  /* 0x7fffffff0e0e7812 */ /* 0x000fc400078ec0ff */
[----:B------:R-:W-:Y:S01]  /*b92b0*/  LOP3.LUT R18, R18, 0x7fffffff, RZ, 0xc0, !PT ;  /* 0x7fffffff12127812 */ /* 0x000fe200078ec0ff */
[----:B------:R-:W0:Y:S02]  /*b92c0*/  LDCU UR63, c[0x0][0x398] ;  /* 0x00007300ff3f77ac */ /* 0x000e240008000800 */
        /* <DEDUP_REMOVED lines=49> */
[----:B------:R-:W-:Y:S01]  /*b95e0*/  ISETP.LT.AND P4, PT, R5, UR34, !P2 ;  /* 0x0000002205007c0c */ /* 0x000fe2000d781270 */
[----:B------:R-:W-:Y:S01]  /*b95f0*/  VIADD R28, R8, 0x8b ;  /* 0x0000008b081c7836 */ /* 0x000fe20000000000 */
[----:B------:R-:W-:Y:S01]  /*b9600*/  ISETP.LT.AND P3, PT, R2, UR35, !P2 ;  /* 0x0000002302007c0c */ /* 0x000fe2000d761270 */
[----:B------:R-:W1:Y:S08]  /*b9610*/  LDCU UR34, c[0x0][0x398] ;  /* 0x00007300ff2277ac */ /* 0x000e700008000800 */
        /* <DEDUP_REMOVED lines=140> */
[----:B------:R-:W0:Y:S02]  /*b9ee0*/  LDCU UR9, c[0x0][0x398] ;  /* 0x00007300ff0977ac */ /* 0x000e240008000800 */
[----:B-1----:R-:W-:Y:S02]  /*b9ef0*/  ISETP.LT.AND P5, PT, R4, UR40, !P2 ;  /* 0x0000002804007c0c */ /* 0x002fe4000d7a1270 */
        /* <DEDUP_REMOVED lines=66> */
[----:B------:R-:W2:Y:S03]  /*ba320*/  LDCU.64 UR38, c[0x0][0x398] ;  /* 0x00007300ff2677ac */ /* 0x000ea60008000a00 */
[----:B------:R-:W-:Y:S02]  /*ba330*/  ISETP.LT.AND P5, PT, R4, UR40, !P2 ;  /* 0x0000002804007c0c */ /* 0x000fe4000d7a1270 */
[----:B-1----:R-:W-:Y:S01]  /*ba340*/  ISETP.LT.AND P4, PT, R5, UR74, !P2 ;  /* 0x0000004a05007c0c */ /* 0x002fe2000d781270 */
[----:B------:R-:W1:Y:S01]  /*ba350*/  LDCU UR74, c[0x0][0x398] ;  /* 0x00007300ff4a77ac */ /* 0x000e620008000800 */
[----:B------:R-:W-:-:S02]  /*ba360*/  LOP3.LUT R17, R17, 0xffff7fff, RZ, 0xc0, !PT ;  /* 0xffff7fff11117812 */ /* 0x000fc400078ec0ff */
[----:B0-----:R-:W-:Y:S01]  /*ba370*/  ISETP.LT.AND P3, PT, R2, UR76, !P2 ;  /* 0x0000004c02007c0c */ /* 0x001fe2000d761270 */
        /* <DEDUP_REMOVED lines=14> */
[----:B-1----:R-:W-:Y:S02]  /*ba460*/  ISETP.LT.AND P4, PT, R5, UR74, !P2 ;  /* 0x0000004a05007c0c */ /* 0x002fe4000d781270 */
[----:B------:R-:W-:Y:S01]  /*ba470*/  LOP3.LUT R17, R17, 0xfffff7ff, RZ, 0xc0, !PT ;  /* 0xfffff7ff11117812 */ /* 0x000fe200078ec0ff */
[----:B------:R-:W-:Y:S01]  /*ba480*/  VIADD R28, R8, 0x7e ;  /* 0x0000007e081c7836 */ /* 0x000fe20000000000 */
[----:B------:R-:W-:Y:S01]  /*ba490*/  ISETP.LT.AND P3, PT, R2, UR70, !P2 ;  /* 0x0000004602007c0c */ /* 0x000fe2000d761270 */
[----:B------:R-:W1:Y:S06]  /*ba4a0*/  LDCU UR74, c[0x0][0x398] ;  /* 0x00007300ff4a77ac */ /* 0x000e6c0008000800 */
[----:B------:R-:W-:Y:S01]  /*ba4b0*/  @P5 LOP3.LUT R17, R17, 0x800, RZ, 0xfc, !PT ;  /* 0x0000080011115812 */ /* 0x000fe200078efcff */
[----:B------:R-:W2:Y:S03]  /*ba4c0*/  LDCU UR70, c[0x0][0x398] ;  /* 0x00007300ff4677ac */ /* 0x000ea60008000800 */
        /* <DEDUP_REMOVED lines=29> */
[----:B------:R-:W-:Y:S02]  /*ba6a0*/  ISETP.LT.AND P4, PT, R5, UR50, !P2 ;  /* 0x0000003205007c0c */ /* 0x000fe4000d781270 */
[----:B------:R-:W-:Y:S01]  /*ba6b0*/  LOP3.LUT R17, R17, 0xfffffff7, RZ, 0xc0, !PT ;  /* 0xfffffff711117812 */ /* 0x000fe200078ec0ff */
[----:B------:R-:W-:Y:S01]  /*ba6c0*/  VIADD R28, R8, 0x7c ;  /* 0x0000007c081c7836 */ /* 0x000fe20000000000 */
[----:B0-----:R-:W-:Y:S01]  /*ba6d0*/  ISETP.LT.AND P3, PT, R2, UR53, !P2 ;  /* 0x0000003502007c0c */ /* 0x001fe2000d761270 */
[----:B------:R-:W0:Y:S06]  /*ba6e0*/  LDCU UR50, c[0x0][0x398] ;  /* 0x00007300ff3277ac */ /* 0x000e2c0008000800 */
        /* <DEDUP_REMOVED lines=12> */
[----:B--2---:R-:W-:Y:S02]  /*ba7b0*/  ISETP.LT.AND P5, PT, R4, UR40, !P2 ;  /* 0x0000002804007c0c */ /* 0x004fe4000d7a1270 */
[----:B------:R-:W-:Y:S01]  /*ba7c0*/  ISETP.LT.AND P4, PT, R5, UR51, !P2 ;  /* 0x0000003305007c0c */ /* 0x000fe2000d781270 */
[----:B------:R-:W-:Y:S01]  /*ba7d0*/  VIADD R28, R8, 0x7b ;  /* 0x0000007b081c7836 */ /* 0x000fe20000000000 */
[----:B0-----:R-:W-:Y:S01]  /*ba7e0*/  ISETP.LT.AND P3, PT, R2, UR50, !P2 ;  /* 0x0000003202007c0c */ /* 0x001fe2000d761270 */
[----:B------:R-:W0:Y:S08]  /*ba7f0*/  LDCU UR50, c[0x0][0x398] ;  /* 0x00007300ff3277ac */ /* 0x000e300008000800 */
[----:B------:R-:W-:Y:S01]  /*ba800*/  @P5 LOP3.LUT R14, R14, 0x80000000, RZ, 0xfc, !PT ;  /* 0x800000000e0e5812 */ /* 0x000fe200078efcff */
[----:B------:R-:W2:Y:S03]  /*ba810*/  LDCU UR51, c[0x0][0x398] ;  /* 0x00007300ff3377ac */ /* 0x000ea60008000800 */
        /* <DEDUP_REMOVED lines=9> */
[----:B------:R-:W2:Y:S03]  /*ba8b0*/  LDCU.64 UR36, c[0x0][0x398] ;  /* 0x00007300ff2477ac */ /* 0x000ea60008000a00 */
[----:B------:R-:W-:Y:S02]  /*ba8c0*/  ISETP.LT.AND P5, PT, R4, UR38, !P2 ;  /* 0x0000002604007c0c */ /* 0x000fe4000d7a1270 */
[----:B0-----:R-:W-:Y:S02]  /*ba8d0*/  ISETP.LT.AND P4, PT, R5, UR50, !P2 ;  /* 0x0000003205007c0c */ /* 0x001fe4000d781270 */
[----:B------:R-:W-:Y:S01]  /*ba8e0*/  LOP3.LUT R14, R14, 0xf7ffffff, RZ, 0xc0, !PT ;  /* 0xf7ffffff0e0e7812 */ /* 0x000fe200078ec0ff */
[----:B------:R-:W-:Y:S01]  /*ba8f0*/  VIADD R28, R8, 0x7a ;  /* 0x0000007a081c7836 */ /* 0x000fe20000000000 */
[----:B-1----:R-:W-:Y:S01]  /*ba900*/  ISETP.LT.AND P3, PT, R2, UR53, !P2 ;  /* 0x0000003502007c0c */ /* 0x002fe2000d761270 */
[----:B------:R-:W0:Y:S01]  /*ba910*/  LDCU UR53, c[0x0][0x398] ;  /* 0x00007300ff3577ac */ /* 0x000e220008000800 */
[----:B------:R-:W-:Y:S01]  /*ba920*/  LOP3.LUT R20, R20, 0x7fffffff, RZ, 0xc0, !PT ;  /* 0x7fffffff14147812 */ /* 0x000fe200078ec0ff */
[----:B------:R-:W1:Y:S04]  /*ba930*/  LDCU UR50, c[0x0][0x398] ;  /* 0x00007300ff3277ac */ /* 0x000e680008000800 */
        /* <DEDUP_REMOVED lines=12> */
[----:B0-----:R-:W-:Y:S01]  /*baa00*/  ISETP.LT.AND P4, PT, R5, UR53, !P2 ;  /* 0x0000003505007c0c */ /* 0x001fe2000d781270 */
[----:B------:R-:W0:Y:S01]  /*baa10*/  LDCU UR53, c[0x0][0x398] ;  /* 0x00007300ff3577ac */ /* 0x000e220008000800 */
[----:B------:R-:W-:-:S02]  /*baa20*/  LOP3.LUT R14, R14, 0xff7fffff, RZ, 0xc0, !PT ;  /* 0xff7fffff0e0e7812 */ /* 0x000fc400078ec0ff */
[----:B------:R-:W-:-:S07]  /*baa30*/  ISETP.LT.AND P3, PT, R2, UR27, !P2 ;  /* 0x0000001b02007c0c */ /* 0x000fce000d761270 */
[----:B------:R-:W-:-:S04]  /*baa40*/  @P5 LOP3.LUT R14, R14, 0x800000, RZ, 0xfc, !PT ;  /* 0x008000000e0e5812 */ /* 0x000fc800078efcff */
[----:B------:R-:W-:-:S04]  /*baa50*/  LOP3.LUT R14, R14, 0xffbfffff, RZ, 0xc0, !PT ;  /* 0xffbfffff0e0e7812 */ /* 0x000fc800078ec0ff */
[----:B------:R-:W-:Y:S02]  /*baa60*/  @P4 LOP3.LUT R14, R14, 0x400000, RZ, 0xfc, !PT ;  /* 0x004000000e0e4812 */ /* 0x000fe400078efcff */
[----:B------:R-:W-:Y:S01]  /*baa70*/  ISETP.LT.AND P2, PT, R6, UR33, !P2 ;  /* 0x0000002106007c0c */ /* 0x000fe2000d741270 */
[----:B------:R-:W-:Y:S01]  /*baa80*/  VIADD R28, R8, 0x79 ;  /* 0x00000079081c7836 */ /* 0x000fe20000000000 */
[----:B------:R-:W-:Y:S01]  /*baa90*/  LOP3.LUT R14, R14, 0xffdfffff, RZ, 0xc0, !PT ;  /* 0xffdfffff0e0e7812 */ /* 0x000fe200078ec0ff */
[----:B------:R-:W2:Y:S03]  /*baaa0*/  LDCU UR33, c[0x0][0x398] ;  /* 0x00007300ff2177ac */ /* 0x000ea60008000800 */
[----:B------:R-:W-:-:S04]  /*baab0*/  @P3 LOP3.LUT R14, R14, 0x200000, RZ, 0xfc, !PT ;  /* 0x002000000e0e3812 */ /* 0x000fc800078efcff */
[----:B------:R-:W-:-:S04]  /*baac0*/  LOP3.LUT R14, R14, 0xffefffff, RZ, 0xc0, !PT ;  /* 0xffefffff0e0e7812 */ /* 0x000fc800078ec0ff */
[----:B------:R-:W-:Y:S02]  /*baad0*/  @P2 LOP3.LUT R14, R14, 0x100000, RZ, 0xfc, !PT ;  /* 0x001000000e0e2812 */ /* 0x000fe400078efcff */
[----:B------:R-:W-:Y:S01]  /*baae0*/  ISETP.GE.AND P2, PT, R28, UR41, PT ;  /* 0x000000291c007c0c */ /* 0x000fe2000bf46270 */
[----:B------:R-:W2:Y:S03]  /*baaf0*/  LDCU.64 UR40, c[0x0][0x398] ;  /* 0x00007300ff2877ac */ /* 0x000ea60008000a00 */
[----:B-1----:R-:W-:Y:S02]  /*bab00*/  ISETP.LT.AND P5, PT, R4, UR44, !P2 ;  /* 0x0000002c04007c0c */ /* 0x002fe4000d7a1270 */
[----:B------:R-:W-:Y:S01]  /*bab10*/  LOP3.LUT R14, R14, 0xfff7ffff, RZ, 0xc0, !PT ;  /* 0xfff7ffff0e0e7812 */ /* 0x000fe200078ec0ff */
[----:B------:R-:W-:Y:S01]  /*bab20*/  VIADD R28, R8, 0x78 ;  /* 0x00000078081c7836 */ /* 0x000fe20000000000 */
[----:B0-----:R-:W-:Y:S01]  /*bab30*/  ISETP.LT.AND P4, PT, R5, UR53, !P2 ;  /* 0x0000003505007c0c */ /* 0x001fe2000d781270 */
[----:B------:R-:W0:Y:S01]  /*bab40*/  LDCU UR53, c[0x0][0x398] ;  /* 0x00007300ff3577ac */ /* 0x000e220008000800 */
[----:B------:R-:W-:Y:S01]  /*bab50*/  ISETP.LT.AND P3, PT, R2, UR31, !P2 ;  /* 0x0000001f02007c0c */ /* 0x000fe2000d761270 */
[----:B------:R-:W1:Y:S06]  /*bab60*/  LDCU UR44, c[0x0][0x398] ;  /* 0x00007300ff2c77ac */ /* 0x000e6c0008000800 */
        /* <DEDUP_REMOVED lines=9> */
[----:B------:R-:W-:Y:S01]  /*bac00*/  ISETP.GE.AND P2, PT, R28, UR39, PT ;  /* 0x000000271c007c0c */ /* 0x000fe2000bf46270 */
[----:B------:R-:W1:Y:S03]  /*bac10*/  LDCU.64 UR38, c[0x0][0x398] ;  /* 0x00007300ff2677ac */ /* 0x000e660008000a00 */
[----:B--2---:R-:W-:Y:S02]  /*bac20*/  ISETP.LT.AND P5, PT, R4, UR40, !P2 ;  /* 0x0000002804007c0c */ /* 0x004fe4000d7a1270 */
[----:B0-----:R-:W-:Y:S02]  /*bac30*/  ISETP.LT.AND P4, PT, R5, UR53, !P2 ;  /* 0x0000003505007c0c */ /* 0x001fe4000d781270 */
[----:B------:R-:W-:Y:S01]  /*bac40*/  LOP3.LUT R14, R14, 0xffff7fff, RZ, 0xc0, !PT ;  /* 0xffff7fff0e0e7812 */ /* 0x000fe200078ec0ff */
[----:B------:R-:W-:Y:S01]  /*bac50*/  VIADD R28, R8, 0x77 ;  /* 0x00000077081c7836 */ /* 0x000fe20000000000 */
[----:B------:R-:W-:Y:S01]  /*bac60*/  ISETP.LT.AND P3, PT, R2, UR46, !P2 ;  /* 0x0000002e02007c0c */ /* 0x000fe2000d761270 */
[----:B------:R-:W0:Y:S06]  /*bac70*/  LDCU UR53, c[0x0][0x398] ;  /* 0x00007300ff3577ac */ /* 0x000e2c0008000800 */
[----:B------:R-:W-:Y:S01]  /*bac80*/  @P5 LOP3.LUT R14, R14, 0x8000, RZ, 0xfc, !PT ;  /* 0x000080000e0e5812 */ /* 0x000fe200078efcff */
[----:B------:R-:W2:Y:S03]  /*bac90*/  LDCU UR46, c[0x0][0x398] ;  /* 0x00007300ff2e77ac */ /* 0x000ea60008000800 */
        /* <DEDUP_REMOVED lines=27> */
[----:B------:R-:W-:Y:S02]  /*bae50*/  ISETP.LT.AND P5, PT, R4, UR30, !P2 ;  /* 0x0000001e04007c0c */ /* 0x000fe4000d7a1270 */
[----:B------:R-:W-:Y:S01]  /*bae60*/  LOP3.LUT R14, R14, 0xffffff7f, RZ, 0xc0, !PT ;  /* 0xffffff7f0e0e7812 */ /* 0x000fe200078ec0ff */
[----:B------:R-:W-:Y:S01]  /*bae70*/  VIADD R28, R8, 0x75 ;  /* 0x00000075081c7836 */ /* 0x000fe20000000000 */
[----:B0-----:R-:W-:Y:S01]  /*bae80*/  ISETP.LT.AND P4, PT, R5, UR53, !P2 ;  /* 0x0000003505007c0c */ /* 0x001fe2000d781270 */
[----:B------:R-:W0:Y:S01]  /*bae90*/  LDCU UR53, c[0x0][0x398] ;  /* 0x00007300ff3577ac */ /* 0x000e220008000800 */
[----:B------:R-:W-:Y:S02]  /*baea0*/  ISETP.LT.AND P3, PT, R2, UR29, !P2 ;  /* 0x0000001d02007c0c */ /* 0x000fe4000d761270 */
[----:B------:R-:W-:Y:S01]  /*baeb0*/  LOP3.LUT R19, R19, 0x7fffffff, RZ, 0xc0, !PT ;  /* 0x7fffffff13137812 */ /* 0x000fe200078ec0ff */
        /* <DEDUP_REMOVED lines=32> */
[----:B------:R-:W-:Y:S01]  /*bb0c0*/  ISETP.LT.AND P4, PT, R5, UR67, !P2 ;  /* 0x0000004305007c0c */ /* 0x000fe2000d781270 */
[----:B------:R-:W0:Y:S01]  /*bb0d0*/  LDCU UR67, c[0x0][0x398] ;  /* 0x00007300ff4377ac */ /* 0x000e220008000800 */
        /* <DEDUP_REMOVED lines=93> */
[----:B------:R-:W-:Y:S01]  /*bb6b0*/  LOP3.LUT R18, R18, 0xfffffbff, RZ, 0xc0, !PT ;  /* 0xfffffbff12127812 */ /* 0x000fe200078ec0ff */
[----:B------:R-:W0:Y:S01]  /*bb6c0*/  LDCU UR62, c[0x0][0x398] ;  /* 0x00007300ff3e77ac */ /* 0x000e220008000800 */
[----:B------:R-:W-:-:S02]  /*bb6d0*/  ISETP.LT.AND P2, PT, R6, UR14, !P2 ;  /* 0x0000000e06007c0c */ /* 0x000fc4000d741270 */
[----:B------:R-:W-:Y:S01]  /*bb6e0*/  @P4 LOP3.LUT R18, R18, 0x400, RZ, 0xfc, !PT ;  /* 0x0000040012124812 */ /* 0x000fe200078efcff */
[----:B------:R-:W0:Y:S03]  /*bb6f0*/  LDCU.64 UR14, c[0x0][0x398] ;  /* 0x00007300ff0e77ac */ /* 0x000e260008000a00 */
        /* <DEDUP_REMOVED lines=42> */
[----:B------:R-:W1:Y:S02]  /*bb9a0*/  LDCU UR17, c[0x0][0x398] ;  /* 0x00007300ff1177ac */ /* 0x000e640008000800 */
[----:B0-----:R-:W-:Y:S02]  /*bb9b0*/  ISETP.LT.AND P5, PT, R4, UR8, !P2 ;  /* 0x0000000804007c0c */ /* 0x001fe4000d7a1270 */
[----:B------:R-:W-:Y:S01]  /*bb9c0*/  ISETP.LT.AND P4, PT, R5, UR59, !P2 ;  /* 0x0000003b05007c0c */ /* 0x000fe2000d781270 */
[----:B------:R-:W0:Y:S01]  /*bb9d0*/  LDCU UR8, c[0x0][0x398] ;  /* 0x00007300ff0877ac */ /* 0x000e220008000800 */
[----:B------:R-:W-:-:S09]  /*bb9e0*/  ISETP.LT.AND P3, PT, R2, UR6, !P2 ;  /* 0x0000000602007c0c */ /* 0x000fd2000d761270 */
[----:B------:R-:W-:Y:S01]  /*bb9f0*/  @P5 LOP3.LUT R13, R13, 0x80000000, RZ, 0xfc, !PT ;  /* 0x800000000d0d5812 */ /* 0x000fe200078efcff */
[----:B------:R-:W0:Y:S03]  /*bba00*/  LDCU UR59, c[0x0][0x398] ;  /* 0x00007300ff3b77ac */ /* 0x000e260008000800 */
        /* <DEDUP_REMOVED lines=103> */
[----:B------:R-:W1:Y:S01]  /*bc080*/  LDCU UR65, c[0x0][0x398] ;  /* 0x00007300ff4177ac */ /* 0x000e620008000800 */
[----:B------:R-:W-:-:S02]  /*bc090*/  LOP3.LUT R13, R13, 0xffffff7f, RZ, 0xc0, !PT ;  /* 0xffffff7f0d0d7812 */ /* 0x000fc400078ec0ff */
[----:B------:R-:W-:Y:S01]  /*bc0a0*/  ISETP.LT.AND P3, PT, R2, UR66, !P2 ;  /* 0x0000004202007c0c */ /* 0x000fe2000d761270 */
[----:B------:R-:W-:-:S06]  /*bc0b0*/  VIADD R28, R8, 0x65 ;  /* 0x00000065081c7836 */ /* 0x000fcc0000000000 */
        /* <DEDUP_REMOVED lines=14> */
[----:B------:R-:W-:Y:S01]  /*bc1a0*/  LOP3.LUT R13, R13, 0xfffffff7, RZ, 0xc0, !PT ;  /* 0xfffffff70d0d7812 */ /* 0x000fe200078ec0ff */
[----:B------:R-:W-:Y:S01]  /*bc1b0*/  VIADD R28, R8, 0x64 ;  /* 0x00000064081c7836 */ /* 0x000fe20000000000 */
[----:B------:R-:W-:Y:S01]  /*bc1c0*/  ISETP.LT.AND P3, PT, R2, UR66, !P2 ;  /* 0x0000004202007c0c */ /* 0x000fe2000d761270 */
[----:B------:R-:W1:Y:S01]  /*bc1d0*/  LDCU UR66, c[0x0][0x398] ;  /* 0x00007300ff4277ac */ /* 0x000e620008000800 */
[----:B------:R-:W-:Y:S01]  /*bc1e0*/  LOP3.LUT R12, R12, 0x7fffffff, RZ, 0xc0, !PT ;  /* 0x7fffffff0c0c7812 */ /* 0x000fe200078ec0ff */
[----:B------:R-:W1:Y:S04]  /*bc1f0*/  LDCU UR65, c[0x0][0x398] ;  /* 0x00007300ff4177ac */ /* 0x000e680008000800 */
        /* <DEDUP_REMOVED lines=14> */
[----:B------:R-:W-:-:S09]  /*bc2e0*/  ISETP.LT.AND P3, PT, R2, UR64, !P2 ;  /* 0x0000004002007c0c */ /* 0x000fd2000d761270 */
[----:B------:R-:W-:Y:S01]  /*bc2f0*/  @P5 LOP3.LUT R20, R20, 0x80000000, RZ, 0xfc, !PT ;  /* 0x8000000014145812 */ /* 0x000fe200078efcff */
[----:B------:R-:W-:Y:S01]  /*bc300*/  VIADD R28, R8, 0x63 ;  /* 0x00000063081c7836 */ /* 0x000fe20000000000 */
[----:B------:R-:W1:Y:S02]  /*bc310*/  LDCU UR64, c[0x0][0x398] ;  /* 0x00007300ff4077ac */ /* 0x000e640008000800 */
        /* <DEDUP_REMOVED lines=13> */
[----:B------:R-:W-:-:S02]  /*bc3f0*/  LOP3.LUT R20, R20, 0xf7ffffff, RZ, 0xc0, !PT ;  /* 0xf7ffffff14147812 */ /* 0x000fc400078ec0ff */
[----:B-1----:R-:W-:Y:S01]  /*bc400*/  ISETP.LT.AND P3, PT, R2, UR64, !P2 ;  /* 0x0000004002007c0c */ /* 0x002fe2000d761270 */
        /* <DEDUP_REMOVED lines=36> */
[----:B------:R-:W1:Y:S01]  /*bc650*/  LDCU UR64, c[0x0][0x398] ;  /* 0x00007300ff4077ac */ /* 0x000e620008000800 */
[----:B------:R-:W-:-:S02]  /*bc660*/  LOP3.LUT R21, R21, 0x7fffffff, RZ, 0xc0, !PT ;  /* 0x7fffffff15157812 */ /* 0x000fc400078ec0ff */
[----:B------:R-:W-:Y:S01]  /*bc670*/  LOP3.LUT R11, R11, 0x7fffffff, RZ, 0xc0, !PT ;  /* 0x7fffffff0b0b7812 */ /* 0x000fe200078ec0ff */
[----:B------:R-:W1:Y:S02]  /*bc680*/  LDCU UR63, c[0x0][0x398] ;  /* 0x00007300ff3f77ac */ /* 0x000e640008000800 */
        /* <DEDUP_REMOVED lines=12> */
[----:B0-----:R-:W-:Y:S01]  /*bc750*/  ISETP.LT.AND P4, PT, R5, UR67, !P2 ;  /* 0x0000004305007c0c */ /* 0x001fe2000d781270 */
        /* <DEDUP_REMOVED lines=71> */
[----:B0-----:R-:W-:Y:S01]  /*bcbd0*/  ISETP.LT.AND P5, PT, R4, UR44, !P2 ;  /* 0x0000002c04007c0c */ /* 0x001fe2000d7a1270 */
[----:B------:R-:W-:Y:S01]  /*bcbe0*/  VIADD R28, R8, 0x5b ;  /* 0x0000005b081c7836 */ /* 0x000fe20000000000 */
[----:B------:R-:W-:Y:S01]  /*bcbf0*/  ISETP.LT.AND P4, PT, R5, UR47, !P2 ;  /* 0x0000002f05007c0c */ /* 0x000fe2000d781270 */
[----:B------:R-:W0:Y:S01]  /*bcc00*/  LDCU UR44, c[0x0][0x398] ;  /* 0x00007300ff2c77ac */ /* 0x000e220008000800 */
[----:B------:R-:W-:-:S09]  /*bcc10*/  ISETP.LT.AND P3, PT, R2, UR48, !P2 ;  /* 0x0000003002007c0c */ /* 0x000fd2000d761270 */
        /* <DEDUP_REMOVED lines=36> */
[----:B---3--:R-:W-:Y:S01]  /*bce60*/  LOP3.LUT R22, R22, 0x7fffffff, RZ, 0xc0, !PT ;  /* 0x7fffffff16167812 */ /* 0x008fe200078ec0ff */
[----:B------:R-:W3:Y:S06]  /*bce70*/  LDCU UR34, c[0x0][0x398] ;  /* 0x00007300ff2277ac */ /* 0x000eec0008000800 */
        /* <DEDUP_REMOVED lines=51> */
[----:B------:R1:W-:Y:S01]  /*bd1b0*/  STL [R1+0x48], R27 ;  /* 0x0000481b01007387 */ /* 0x0003e20000100800 */
[----:B------:R-:W0:Y:S06]  /*bd1c0*/  LDCU UR35, c[0x0][0x398] ;  /* 0x00007300ff2377ac */ /* 0x000e2c0008000800 */
[----:B------:R-:W-:Y:S01]  /*bd1d0*/  @P5 LOP3.LUT R19, R19, 0x800, RZ, 0xfc, !PT ;  /* 0x0000080013135812 */ /* 0x000fe200078efcff */
[----:B------:R-:W0:Y:S01]  /*bd1e0*/  LDCU.64 UR22, c[0x0][0x398] ;  /* 0x00007300ff1677ac */ /* 0x000e220008000a00 */
[----:B------:R-:W-:Y:S01]  /*bd1f0*/  ISETP.LT.AND P2, PT, R6, UR46, !P2 ;  /* 0x0000002e06007c0c */ /* 0x000fe2000d741270 */
[----:B-1----:R-:W2:Y:S01]  /*bd200*/  LDL.LU R27, [R1+0x53c4] ;  /* 0x0053c400011b7983 */ /* 0x002ea20000300800 */
[----:B------:R-:W-:Y:S01]  /*bd210*/  LOP3.LUT R19, R19, 0xfffffbff, RZ, 0xc0, !PT ;  /* 0xfffffbff13137812 */ /* 0x000fe200078ec0ff */
[----:B------:R-:W1:Y:S03]  /*bd220*/  LDCU UR46, c[0x0][0x398] ;  /* 0x00007300ff2e77ac */ /* 0x000e660008000800 */
        /* <DEDUP_REMOVED lines=34> */
[----:B------:R-:W-:Y:S01]  /*bd450*/  STL [R1+0x28], R3 ;  /* 0x0000280301007387 */ /* 0x000fe20000100800 */
[----:B----4-:R-:W-:Y:S01]  /*bd460*/  LOP3.LUT R10, R10, 0x7fffffff, RZ, 0xc0, !PT ;  /* 0x7fffffff0a0a7812 */ /* 0x010fe200078ec0ff */
[----:B------:R-:W4:Y:S01]  /*bd470*/  LDCU UR16, c[0x0][0x398] ;  /* 0x00007300ff1077ac */ /* 0x000f220008000800 */
        /* <DEDUP_REMOVED lines=11> */
[----:B------:R-:W-:Y:S02]  /*bd530*/  ISETP.LT.AND P5, PT, R4, UR26, !P2 ;  /* 0x0000001a04007c0c */ /* 0x000fe4000d7a1270 */
[----:B------:R-:W-:Y:S01]  /*bd540*/  ISETP.LT.AND P4, PT, R5, UR13, !P2 ;  /* 0x0000000d05007c0c */ /* 0x000fe2000d781270 */
[----:B------:R-:W0:Y:S01]  /*bd550*/  LDCU UR26, c[0x0][0x398] ;  /* 0x00007300ff1a77ac */ /* 0x000e220008000800 */
        /* <DEDUP_REMOVED lines=20> */
[----:B------:R-:W-:-:S02]  /*bd6a0*/  @P5 LOP3.LUT R12, R12, 0x8000000, RZ, 0xfc, !PT ;  /* 0x080000000c0c5812 */ /* 0x000fc400078efcff */
[----:B------:R-:W-:Y:S01]  /*bd6b0*/  ISETP.LT.AND P2, PT, R6, UR12, !P2 ;  /* 0x0000000c06007c0c */ /* 0x000fe2000d741270 */
[----:B------:R-:W0:Y:S01]  /*bd6c0*/  LDCU.64 UR12, c[0x0][0x398] ;  /* 0x00007300ff0c77ac */ /* 0x000e220008000a00 */
[----:B------:R-:W-:Y:S01]  /*bd6d0*/  LOP3.LUT R12, R12, 0xfbffffff, RZ, 0xc0, !PT ;  /* 0xfbffffff0c0c7812 */ /* 0x000fe200078ec0ff */
[----:B-1----:R-:W2:Y:S03]  /*bd6e0*/  LDL.LU R29, [R1+0x58] ;  /* 0x00005800011d7983 */ /* 0x002ea60000300800 */
        /* <DEDUP_REMOVED lines=12> */
[----:B------:R-:W1:Y:S08]  /*bd7b0*/  LDCU UR61, c[0x0][0x398] ;  /* 0x00007300ff3d77ac */ /* 0x000e700008000800 */
        /* <DEDUP_REMOVED lines=120> */
[----:B-1----:R-:W-:Y:S01]  /*bdf40*/  ISETP.LT.AND P4, PT, R5, UR36, !P2 ;  /* 0x0000002405007c0c */ /* 0x002fe2000d781270 */
[----:B------:R-:W1:Y:S01]  /*bdf50*/  LDCU UR36, c[0x0][0x398] ;  /* 0x00007300ff2477ac */ /* 0x000e620008000800 */
        /* <DEDUP_REMOVED lines=56> */
[----:B-1----:R-:W-:Y:S01]  /*be2e0*/  ISETP.LT.AND P3, PT, R2, UR36, !P2 ;  /* 0x0000002402007c0c */ /* 0x002fe2000d761270 */
[----:B------:R-:W1:Y:S01]  /*be2f0*/  LDCU UR41, c[0x0][0x398] ;  /* 0x00007300ff2977ac */ /* 0x000e620008000800 */
[----:B------:R-:W1:Y:S07]  /*be300*/  LDCU UR6, c[0x0][0x398] ;  /* 0x00007300ff0677ac */ /* 0x000e6e0008000800 */
[----:B------:R-:W-:Y:S01]  /*be310*/  @P5 LOP3.LUT R21, R21, 0x8000, RZ, 0xfc, !PT ;  /* 0x0000800015155812 */ /* 0x000fe200078efcff */
[----:B------:R-:W1:Y:S03]  /*be320*/  LDCU UR36, c[0x0][0x398] ;  /* 0x00007300ff2477ac */ /* 0x000e660008000800 */
[----:B------:R-:W-:-:S02]  /*be330*/  LOP3.LUT R21, R21, 0xffffbfff, RZ, 0xc0, !PT ;  /* 0xffffbfff15157812 */ /* 0x000fc400078ec0ff */
[----:B0-----:R-:W-:Y:S01]  /*be340*/  ISETP.LT.AND P2, PT, R6, UR44, !P2 ;  /* 0x0000002c06007c0c */ /* 0x001fe2000d741270 */
        /* <DEDUP_REMOVED lines=12> */
[----:B-1----:R-:W-:Y:S01]  /*be410*/  ISETP.LT.AND P3, PT, R2, UR41, !P2 ;  /* 0x0000002902007c0c */ /* 0x002fe2000d761270 */
        /* <DEDUP_REMOVED lines=17> */
[----:B------:R-:W0:Y:S08]  /*be530*/  LDCU.64 UR38, c[0x0][0x398] ;  /* 0x00007300ff2677ac */ /* 0x000e300008000a00 */
        /* <DEDUP_REMOVED lines=30> */
[----:B------:R-:W-:Y:S01]  /*be720*/  VIADD R28, R8, 0x43 ;  /* 0x00000043081c7836 */ /* 0x000fe20000000000 */
[----:B------:R-:W-:Y:S01]  /*be730*/  ISETP.LT.AND P3, PT, R2, UR5, !P2 ;  /* 0x0000000502007c0c */ /* 0x000fe2000d761270 */
[----:B------:R-:W0:Y:S08]  /*be740*/  LDCU UR66, c[0x0][0x398] ;  /* 0x00007300ff4277ac */ /* 0x000e300008000800 */
        /* <DEDUP_REMOVED lines=13> */
[----:B-1----:R-:W-:Y:S01]  /*be820*/  ISETP.LT.AND P4, PT, R5, UR57, !P2 ;  /* 0x0000003905007c0c */ /* 0x002fe2000d781270 */
[----:B------:R-:W1:Y:S01]  /*be830*/  LDCU UR57, c[0x0][0x398] ;  /* 0x00007300ff3977ac */ /* 0x000e620008000800 */
[----:B------:R-:W-:-:S02]  /*be840*/  LOP3.LUT R11, R11, 0xf7ffffff, RZ, 0xc0, !PT ;  /* 0xf7ffffff0b0b7812 */ /* 0x000fc400078ec0ff */
[----:B------:R-:W-:Y:S01]  /*be850*/  ISETP.LT.AND P3, PT, R2, UR77, !P2 ;  /* 0x0000004d02007c0c */ /* 0x000fe2000d761270 */
[----:B------:R-:W-:-:S06]  /*be860*/  VIADD R28, R8, 0x42 ;  /* 0x00000042081c7836 */ /* 0x000fcc0000000000 */
[----:B------:R-:W-:Y:S01]  /*be870*/  @P5 LOP3.LUT R11, R11, 0x8000000, RZ, 0xfc, !PT ;  /* 0x080000000b0b5812 */ /* 0x000fe200078efcff */
[----:B------:R0:W-:Y:S01]  /*be880*/  STL [R1+0x53b0], R16 ;  /* 0x0053b01001007387 */ /* 0x0001e20000100800 */
[----:B--2---:R-:W-:Y:S01]  /*be890*/  LOP3.LUT R3, R27, 0xffff, RZ, 0xc0, !PT ;  /* 0x0000ffff1b037812 */ /* 0x004fe200078ec0ff */
[----:B------:R-:W2:Y:S01]  /*be8a0*/  LDCU UR77, c[0x0][0x398] ;  /* 0x00007300ff4d77ac */ /* 0x000ea20008000800 */
[----:B------:R-:W-:-:S04]  /*be8b0*/  LOP3.LUT R11, R11, 0xfbffffff, RZ, 0xc0, !PT ;  /* 0xfbffffff0b0b7812 */ /* 0x000fc800078ec0ff */
[----:B------:R-:W-:Y:S02]  /*be8c0*/  @P4 LOP3.LUT R11, R11, 0x4000000, RZ, 0xfc, !PT ;  /* 0x040000000b0b4812 */ /* 0x000fe400078efcff */
[----:B------:R-:W-:Y:S02]  /*be8d0*/  ISETP.LT.AND P2, PT, R6, UR76, !P2 ;  /* 0x0000004c06007c0c */ /* 0x000fe4000d741270 */
[----:B0-----:R-:W-:Y:S01]  /*be8e0*/  LOP3.LUT R16, R29, 0xffff, RZ, 0xc0, !PT ;  /* 0x0000ffff1d107812 */ /* 0x001fe200078ec0ff */
[----:B------:R-:W-:Y:S01]  /*be8f0*/  STL [R1+0x4c0], R3 ;  /* 0x0004c00301007387 */ /* 0x000fe20000100800 */
[----:B------:R-:W-:Y:S01]  /*be900*/  LOP3.LUT R11, R11, 0xfdffffff, RZ, 0xc0, !PT ;  /* 0xfdffffff0b0b7812 */ /* 0x000fe200078ec0ff */
[----:B------:R-:W0:Y:S03]  /*be910*/  LDCU UR76, c[0x0][0x398] ;  /* 0x00007300ff4c77ac */ /* 0x000e260008000800 */
        /* <DEDUP_REMOVED lines=31> */
[----:B------:R-:W2:Y:S01]  /*beb10*/  LDL.LU R26, [R1+0x53c0] ;  /* 0x0053c000011a7983 */ /* 0x000ea20000300800 */
[----:B------:R-:W-:Y:S01]  /*beb20*/  LOP3.LUT R7, R7, 0xffff, RZ, 0xc0, !PT ;  /* 0x0000ffff07077812 */ /* 0x000fe200078ec0ff */
[----:B------:R-:W0:Y:S01]  /*beb30*/  LDCU UR75, c[0x0][0x398] ;  /* 0x00007300ff4b77ac */ /* 0x000e220008000800 */
        /* <DEDUP_REMOVED lines=16> */
[----:B------:R1:W-:Y:S01]  /*bec40*/  STL [R1+0x4bc], R16 ;  /* 0x0004bc1001007387 */ /* 0x0003e20000100800 */
[----:B------:R-:W-:Y:S01]  /*bec50*/  LOP3.LUT R24, R24, 0x7fffffff, RZ, 0xc0, !PT ;  /* 0x7fffffff18187812 */ /* 0x000fe200078ec0ff */
[----:B------:R-:W0:Y:S04]  /*bec60*/  LDCU UR64, c[0x0][0x398] ;  /* 0x00007300ff4077ac */ /* 0x000e280008000800 */
[----:B------:R-:W-:Y:S01]  /*bec70*/  @P5 LOP3.LUT R11, R11, 0x8000, RZ, 0xfc, !PT ;  /* 0x000080000b0b5812 */ /* 0x000fe200078efcff */
[----:B------:R-:W0:Y:S03]  /*bec80*/  LDCU UR72, c[0x0][0x398] ;  /* 0x00007300ff4877ac */ /* 0x000e260008000800 */
[----:B------:R-:W-:-:S04]  /*bec90*/  LOP3.LUT R11, R11, 0xffffbfff, RZ, 0xc0, !PT ;  /* 0xffffbfff0b0b7812 */ /* 0x000fc800078ec0ff */
[----:B------:R-:W-:Y:S02]  /*beca0*/  @P4 LOP3.LUT R11, R11, 0x4000, RZ, 0xfc, !PT ;  /* 0x000040000b0b4812 */ /* 0x000fe400078efcff */
[----:B------:R-:W-:Y:S01]  /*becb0*/  ISETP.LT.AND P2, PT, R6, UR63, !P2 ;  /* 0x0000003f06007c0c */ /* 0x000fe2000d741270 */
[----:B------:R0:W-:Y:S01]  /*becc0*/  STL [R1+0x4c4], R29 ;  /* 0x0004c41d01007387 */ /* 0x0001e20000100800 */
[----:B------:R-:W-:Y:S01]  /*becd0*/  LOP3.LUT R11, R11, 0xffffdfff, RZ, 0xc0, !PT ;  /* 0xffffdfff0b0b7812 */ /* 0x000fe200078ec0ff */
[----:B------:R-:W1:Y:S03]  /*bece0*/  LDCU UR63, c[0x0][0x398] ;  /* 0x00007300ff3f77ac */ /* 0x000e660008000800 */
        /* <DEDUP_REMOVED lines=29> */
[----:B------:R-:W-:-:S02]  /*beec0*/  PRMT R16, R3, 0x3340, R16 ;  /* 0x0000334003107816 */ /* 0x000fc40000000010 */
[----:B------:R-:W-:Y:S01]  /*beed0*/  PRMT R29, R29, 0x3340, R0 ;  /* 0x000033401d1d7816 */ /* 0x000fe20000000000 */
[----:B------:R-:W2:Y:S01]  /*beee0*/  LDL.LU R3, [R1+0x68] ;  /* 0x0000680001037983 */ /* 0x000ea20000300800 */
        /* <DEDUP_REMOVED lines=31> */
[----:B-1----:R-:W-:Y:S01]  /*bf0e0*/  ISETP.LT.AND P5, PT, R4, UR40, !P2 ;  /* 0x0000002804007c0c */ /* 0x002fe2000d7a1270 */
[----:B------:R-:W-:Y:S01]  /*bf0f0*/  VIADD R28, R8, 0x3b ;  /* 0x0000003b081c7836 */ /* 0x000fe20000000000 */
[----:B------:R-:W-:Y:S01]  /*bf100*/  ISETP.LT.AND P4, PT, R5, UR48, !P2 ;  /* 0x0000003005007c0c */ /* 0x000fe2000d781270 */
[----:B------:R-:W1:Y:S01]  /*bf110*/  LDCU UR40, c[0x0][0x398] ;  /* 0x00007300ff2877ac */ /* 0x000e620008000800 */
        /* <DEDUP_REMOVED lines=45> */
[----:B------:R-:W-:-:S04]  /*bf3f0*/  ISETP.GE.AND P2, PT, R28, UR41, PT ;  /* 0x000000291c007c0c */ /* 0x000fc8000bf46270 */
[----:B0-----:R-:W-:Y:S02]  /*bf400*/  ISETP.LT.AND P5, PT, R4, UR20, !P2 ;  /* 0x0000001404007c0c */ /* 0x001fe4000d7a1270 */
[----:B------:R-:W-:Y:S02]  /*bf410*/  ISETP.LT.AND P4, PT, R5, UR23, !P2 ;  /* 0x0000001705007c0c */ /* 0x000fe4000d781270 */
[----:B------:R-:W-:Y:S01]  /*bf420*/  LOP3.LUT R22, R22, 0xfff7ffff, RZ, 0xc0, !PT ;  /* 0xfff7ffff16167812 */ /* 0x000fe200078ec0ff */
[----:B------:R-:W-:Y:S01]  /*bf430*/  VIADD R28, R8, 0x38 ;  /* 0x00000038081c7836 */ /* 0x000fe20000000000 */
[----:B------:R-:W-:Y:S01]  /*bf440*/  ISETP.LT.AND P3, PT, R2, UR24, !P2 ;  /* 0x0000001802007c0c */ /* 0x000fe2000d761270 */
[----:B------:R-:W0:Y:S06]  /*bf450*/  LDCU.64 UR22, c[0x0][0x398] ;  /* 0x00007300ff1677ac */ /* 0x000e2c0008000a00 */
        /* <DEDUP_REMOVED lines=11> */
[----:B------:R-:W-:Y:S01]  /*bf510*/  ISETP.LT.AND P4, PT, R5, UR66, !P2 ;  /* 0x0000004205007c0c */ /* 0x000fe2000d781270 */
[----:B------:R-:W0:Y:S01]  /*bf520*/  LDCU UR66, c[0x0][0x398] ;  /* 0x00007300ff4277ac */ /* 0x000e220008000800 */
[----:B------:R-:W-:Y:S02]  /*bf530*/  LOP3.LUT R22, R22, 0xffff7fff, RZ, 0xc0, !PT ;  /* 0xffff7fff16167812 */ /* 0x000fe400078ec0ff */
        /* <DEDUP_REMOVED lines=107> */
[----:B------:R-:W-:-:S02]  /*bfbf0*/  ISETP.LT.AND P3, PT, R2, UR15, !P2 ;  /* 0x0000000f02007c0c */ /* 0x000fc4000d761270 */
[----:B------:R-:W-:Y:S01]  /*bfc00*/  PRMT R16, R16, 0x5410, R29 ;  /* 0x0000541010107816 */ /* 0x000fe2000000001d */
[----:B------:R-:W0:Y:S04]  /*bfc10*/  LDCU UR18, c[0x0][0x398] ;  /* 0x00007300ff1277ac */ /* 0x000e280008000800 */
[----:B------:R-:W-:Y:S01]  /*bfc20*/  @P5 LOP3.LUT R10, R10, 0x800000, RZ, 0xfc, !PT ;  /* 0x008000000a0a5812 */ /* 0x000fe200078efcff */
[----:B------:R-:W0:Y:S03]  /*bfc30*/  LDCU UR15, c[0x0][0x398] ;  /* 0x00007300ff0f77ac */ /* 0x000e260008000800 */
[----:B------:R-:W-:-:S04]  /*bfc40*/  LOP3.LUT R10, R10, 0xffbfffff, RZ, 0xc0, !PT ;  /* 0xffbfffff0a0a7812 */ /* 0x000fc800078ec0ff */
[----:B------:R-:W-:Y:S02]  /*bfc50*/  @P4 LOP3.LUT R10, R10, 0x400000, RZ, 0xfc, !PT ;  /* 0x004000000a0a4812 */ /* 0x000fe400078efcff */
[----:B----4-:R-:W-:Y:S01]  /*bfc60*/  ISETP.LT.AND P2, PT, R6, UR16, !P2 ;  /* 0x0000001006007c0c */ /* 0x010fe2000d741270 */
[----:B------:R-:W4:Y:S01]  /*bfc70*/  LDCU.64 UR16, c[0x0][0x398] ;  /* 0x00007300ff1077ac */ /* 0x000f220008000a00 */
        /* <DEDUP_REMOVED lines=8> */
[----:B------:R-:W-:Y:S01]  /*bfd00*/  LOP3.LUT R10, R10, 0xfff7ffff, RZ, 0xc0, !PT ;  /* 0xfff7ffff0a0a7812 */ /* 0x000fe200078ec0ff */
[----:B------:R-:W-:Y:S01]  /*bfd10*/  VIADD R28, R8, 0x30 ;  /* 0x00000030081c7836 */ /* 0x000fe20000000000 */
[----:B------:R-:W-:Y:S01]  /*bfd20*/  ISETP.LT.AND P3, PT, R2, UR13, !P2 ;  /* 0x0000000d02007c0c */ /* 0x000fe2000d761270 */
[----:B------:R0:W-:Y:S01]  /*bfd30*/  STL [R1+0x450], R16 ;  /* 0x0004501001007387 */ /* 0x0001e20000100800 */
[----:B--2---:R-:W-:Y:S01]  /*bfd40*/  LOP3.LUT R3, R3, 0xffff, RZ, 0xc0, !PT ;  /* 0x0000ffff03037812 */ /* 0x004fe200078ec0ff */
[----:B------:R-:W1:Y:S04]  /*bfd50*/  LDCU UR71, c[0x0][0x398] ;  /* 0x00007300ff4777ac */ /* 0x000e680008000800 */
[----:B------:R-:W-:-:S04]  /*bfd60*/  @P5 LOP3.LUT R10, R10, 0x80000, RZ, 0xfc, !PT ;  /* 0x000800000a0a5812 */ /* 0x000fc800078efcff */
[----:B------:R-:W-:-:S04]  /*bfd70*/  LOP3.LUT R10, R10, 0xfffbffff, RZ, 0xc0, !PT ;  /* 0xfffbffff0a0a7812 */ /* 0x000fc800078ec0ff */
[----:B------:R-:W-:Y:S02]  /*bfd80*/  @P4 LOP3.LUT R10, R10, 0x40000, RZ, 0xfc, !PT ;  /* 0x000400000a0a4812 */ /* 0x000fe400078efcff */
[----:B------:R-:W-:Y:S02]  /*bfd90*/  ISETP.LT.AND P2, PT, R6, UR14, !P2 ;  /* 0x0000000e06007c0c */ /* 0x000fe4000d741270 */
[----:B0-----:R-:W-:Y:S01]  /*bfda0*/  LOP3.LUT R16, R26, 0xffff, RZ, 0xc0, !PT ;  /* 0x0000ffff1a107812 */ /* 0x001fe200078ec0ff */
[----:B------:R0:W-:Y:S01]  /*bfdb0*/  STL [R1+0x4b4], R3 ;  /* 0x0004b40301007387 */ /* 0x0001e20000100800 */
[----:B------:R-:W-:Y:S01]  /*bfdc0*/  LOP3.LUT R10, R10, 0xfffdffff, RZ, 0xc0, !PT ;  /* 0xfffdffff0a0a7812 */ /* 0x000fe200078ec0ff */
[----:B------:R-:W2:Y:S02]  /*bfdd0*/  LDCU UR14, c[0x0][0x398] ;  /* 0x00007300ff0e77ac */ /* 0x000ea40008000800 */
[----:B------:R-:W2:Y:S01]  /*bfde0*/  LDL.LU R26, [R1+0x53bc] ;  /* 0x0053bc00011a7983 */ /* 0x000ea20000300800 */
        /* <DEDUP_REMOVED lines=10> */
[----:B------:R1:W-:Y:S01]  /*bfe90*/  STL [R1+0x4ac], R16 ;  /* 0x0004ac1001007387 */ /* 0x0003e20000100800 */
[----:B0-----:R-:W-:Y:S01]  /*bfea0*/  PRMT R3, R3, 0x3340, R16 ;  /* 0x0000334003037816 */ /* 0x001fe20000000010 */
[----:B------:R-:W0:Y:S01]  /*bfeb0*/  LDCU UR70, c[0x0][0x398] ;  /* 0x00007300ff4677ac */ /* 0x000e220008000800 */
[----:B------:R-:W-:Y:S01]  /*bfec0*/  LOP3.LUT R23, R23, 0x7fffffff, RZ, 0xc0, !PT ;  /* 0x7fffffff17177812 */ /* 0x000fe200078ec0ff */
[----:B------:R-:W0:Y:S04]  /*bfed0*/  LDCU UR20, c[0x0][0x398] ;  /* 0x00007300ff1477ac */ /* 0x000e280008000800 */
        /* <DEDUP_REMOVED lines=14> */
[----:B------:R0:W-:Y:S01]  /*bffc0*/  STL [R1+0x4b8], R7 ;  /* 0x0004b80701007387 */ /* 0x0001e20000100800 */
[----:B------:R-:W-:Y:S01]  /*bffd0*/  ISETP.LT.AND P4, PT, R5, UR69, !P2 ;  /* 0x0000004505007c0c */ /* 0x000fe2000d781270 */
[----:B------:R-:W0:Y:S01]  /*bffe0*/  LDCU UR19, c[0x0][0x398] ;  /* 0x00007300ff1377ac */ /* 0x000e220008000800 */
[----:B------:R-:W-:-:S02]  /*bfff0*/  ISETP.LT.AND P3, PT, R2, UR9, !P2 ;  /* 0x0000000902007c0c */ /* 0x000fc4000d761270 */
[----:B-1----:R-:W-:Y:S01]  /*c0000*/  LOP3.LUT R16, R9, 0xffff, RZ, 0xc0, !PT ;  /* 0x0000ffff09107812 */ /* 0x002fe200078ec0ff */
        /* <DEDUP_REMOVED lines=15> */
[----:B------:R-:W4:Y:S01]  /*c0100*/  LDCU.64 UR22, c[0x0][0x398] ;  /* 0x00007300ff1677ac */ /* 0x000f220008000a00 */
        /* <DEDUP_REMOVED lines=21> */
[----:B------:R-:W-:-:S02]  /*c0260*/  PRMT R7, R7, 0x3340, R0 ;  /* 0x0000334007077816 */ /* 0x000fc40000000000 */
[----:B------:R-:W-:Y:S01]  /*c0270*/  LOP3.LUT R27, R27, 0x7fffffff, RZ, 0xc0, !PT ;  /* 0x7fffffff1b1b7812 */ /* 0x000fe200078ec0ff */
[----:B------:R-:W0:Y:S04]  /*c0280*/  LDCU UR8, c[0x0][0x398] ;  /* 0x00007300ff0877ac */ /* 0x000e280008000800 */
        /* <DEDUP_REMOVED lines=12> */
[----:B------:R-:W-:Y:S01]  /*c0350*/  PRMT R3, R3, 0x5410, R7 ;  /* 0x0000541003037816 */ /* 0x000fe20000000007 */
[----:B------:R-:W1:Y:S01]  /*c0360*/  LDCU UR13, c[0x0][0x398] ;  /* 0x00007300ff0d77ac */ /* 0x000e620008000800 */
[----:B0-----:R-:W-:Y:S01]  /*c0370*/  ISETP.LT.AND P5, PT, R4, UR6, !P2 ;  /* 0x0000000604007c0c */ /* 0x001fe2000d7a1270 */
[----:B------:R-:W2:Y:S01]  /*c0380*/  LDL.LU R7, [R1+0x54] ;  /* 0x0000540001077983 */ /* 0x000ea20000300800 */
[----:B------:R-:W-:Y:S01]  /*c0390*/  ISETP.LT.AND P4, PT, R5, UR44, !P2 ;  /* 0x0000002c05007c0c */ /* 0x000fe2000d781270 */
[----:B------:R-:W0:Y:S01]  /*c03a0*/  LDCU UR44, c[0x0][0x398] ;  /* 0x00007300ff2c77ac */ /* 0x000e220008000800 */
        /* <DEDUP_REMOVED lines=16> */
[----:B------:R2:W-:Y:S01]  /*c04b0*/  STL [R1+0x43c], R3 ;  /* 0x00043c0301007387 */ /* 0x0005e20000100800 */
[----:B0-----:R-:W-:Y:S01]  /*c04c0*/  ISETP.LT.AND P4, PT, R5, UR44, !P2 ;  /* 0x0000002c05007c0c */ /* 0x001fe2000d781270 */
[----:B------:R-:W0:Y:S01]  /*c04d0*/  LDCU UR44, c[0x0][0x398] ;  /* 0x00007300ff2c77ac */ /* 0x000e220008000800 */
[----:B------:R-:W-:Y:S01]  /*c04e0*/  ISETP.LT.AND P3, PT, R2, UR40, !P2 ;  /* 0x0000002802007c0c */ /* 0x000fe2000d761270 */
[----:B------:R-:W4:Y:S01]  /*c04f0*/  LDCU UR17, c[0x0][0x398] ;  /* 0x00007300ff1177ac */ /* 0x000f220008000800 */
        /* <DEDUP_REMOVED lines=16> */
[----:B0-----:R-:W-:Y:S02]  /*c0600*/  ISETP.LT.AND P4, PT, R5, UR44, !P2 ;  /* 0x0000002c05007c0c */ /* 0x001fe4000d781270 */
        /* <DEDUP_REMOVED lines=18> */
[----:B0-----:R-:W-:Y:S02]  /*c0730*/  ISETP.LT.AND P4, PT, R5, UR44, !P2 ;  /* 0x0000002c05007c0c */ /* 0x001fe4000d781270 */
[----:B------:R-:W-:Y:S01]  /*c0740*/  ISETP.LT.AND P3, PT, R2, UR40, !P2 ;  /* 0x0000002802007c0c */ /* 0x000fe2000d761270 */
[----:B------:R-:W0:Y:S01]  /*c0750*/  LDCU.64 UR44, c[0x0][0x398] ;  /* 0x00007300ff2c77ac */ /* 0x000e220008000a00 */
[----:B--2---:R-:W-:Y:S01]  /*c0760*/  LOP3.LUT R3, R26, 0xffff, RZ, 0xc0, !PT ;  /* 0x0000ffff1a037812 */ /* 0x004fe200078ec0ff */
[----:B------:R-:W2:Y:S06]  /*c0770*/  LDCU UR28, c[0x0][0x398] ;  /* 0x00007300ff1c77ac */ /* 0x000eac0008000800 */
        /* <DEDUP_REMOVED lines=14> */
[----:B------:R-:W-:Y:S01]  /*c0860*/  STL [R1+0x4b0], R3 ;  /* 0x0004b00301007387 */ /* 0x000fe20000100800 */
[----:B------:R-:W-:Y:S01]  /*c0870*/  ISETP.LT.AND P4, PT, R5, UR39, !P2 ;  /* 0x0000002705007c0c */ /* 0x000fe2000d781270 */
[----:B------:R-:W0:Y:S01]  /*c0880*/  LDCU UR39, c[0x0][0x398] ;  /* 0x00007300ff2777ac */ /* 0x000e220008000800 */
[----:B------:R-:W-:Y:S01]  /*c0890*/  ISETP.LT.AND P3, PT, R2, UR40, !P2 ;  /* 0x0000002802007c0c */ /* 0x000fe2000d761270 */
[----:B------:R-:W2:Y:S01]  /*c08a0*/  LDL.LU R9, [R1+0x53b8] ;  /* 0x0053b80001097983 */ /* 0x000ea20000300800 */
        /* <DEDUP_REMOVED lines=68> */
[----:B-1----:R-:W-:Y:S01]  /*c0cf0*/  ISETP.LT.AND P5, PT, R4, UR44, !P2 ;  /* 0x0000002c04007c0c */ /* 0x002fe2000d7a1270 */
[----:B------:R-:W-:Y:S01]  /*c0d00*/  VIADD R28, R8, 0x23 ;  /* 0x00000023081c7836 */ /* 0x000fe20000000000 */
[----:B------:R-:W-:Y:S01]  /*c0d10*/  ISETP.LT.AND P4, PT, R5, UR36, !P2 ;  /* 0x0000002405007c0c */ /* 0x000fe2000d781270 */
[----:B------:R-:W1:Y:S01]  /*c0d20*/  LDCU.64 UR36, c[0x0][0x398] ;  /* 0x00007300ff2477ac */ /* 0x000e620008000a00 */
        /* <DEDUP_REMOVED lines=14> */
[----:B------:R-:W-:Y:S01]  /*c0e10*/  LOP3.LUT R24, R24, 0xf7ffffff, RZ, 0xc0, !PT ;  /* 0xf7ffffff18187812 */ /* 0x000fe200078ec0ff */
[----:B------:R-:W-:Y:S01]  /*c0e20*/  VIADD R28, R8, 0x22 ;  /* 0x00000022081c7836 */ /* 0x000fe20000000000 */
[----:B------:R-:W-:Y:S01]  /*c0e30*/  ISETP.LT.AND P4, PT, R5, UR38, !P2 ;  /* 0x0000002605007c0c */ /* 0x000fe2000d781270 */
[----:B------:R-:W1:Y:S01]  /*c0e40*/  LDCU.64 UR38, c[0x0][0x398] ;  /* 0x00007300ff2677ac */ /* 0x000e620008000a00 */
        /* <DEDUP_REMOVED lines=14> */
[----:B------:R-:W1:Y:S01]  /*c0f30*/  LDCU UR38, c[0x0][0x398] ;  /* 0x00007300ff2677ac */ /* 0x000e620008000800 */
[----:B0-----:R-:W-:Y:S02]  /*c0f40*/  ISETP.LT.AND P4, PT, R5, UR40, !P2 ;  /* 0x0000002805007c0c */ /* 0x001fe4000d781270 */
[----:B------:R-:W-:Y:S01]  /*c0f50*/  LOP3.LUT R24, R24, 0xff7fffff, RZ, 0xc0, !PT ;  /* 0xff7fffff18187812 */ /* 0x000fe200078ec0ff */
[----:B------:R-:W0:Y:S01]  /*c0f60*/  LDCU.64 UR40, c[0x0][0x398] ;  /* 0x00007300ff2877ac */ /* 0x000e220008000a00 */
[----:B------:R-:W-:-:S07]  /*c0f70*/  ISETP.LT.AND P3, PT, R2, UR57, !P2 ;  /* 0x0000003902007c0c */ /* 0x000fce000d761270 */
[----:B------:R-:W-:Y:S01]  /*c0f80*/  @P5 LOP3.LUT R24, R24, 0x800000, RZ, 0xfc, !PT ;  /* 0x0080000018185812 */ /* 0x000fe200078efcff */
[----:B------:R-:W-:Y:S01]  /*c0f90*/  VIADD R28, R8, 0x21 ;  /* 0x00000021081c7836 */ /* 0x000fe20000000000 */
[----:B------:R-:W-:Y:S01]  /*c0fa0*/  LOP3.LUT R7, R7, 0xffff, RZ, 0xc0, !PT ;  /* 0x0000ffff07077812 */ /* 0x000fe200078ec0ff */
[----:B------:R-:W0:Y:S01]  /*c0fb0*/  LDCU UR57, c[0x0][0x398] ;  /* 0x00007300ff3977ac */ /* 0x000e220008000800 */
        /* <DEDUP_REMOVED lines=9> */
[----:B------:R-:W-:-:S04]  /*c1050*/  ISETP.GE.AND P2, PT, R28, UR45, PT ;  /* 0x0000002d1c007c0c */ /* 0x000fc8000bf46270 */
[----:B0-----:R-:W-:Y:S02]  /*c1060*/  ISETP.LT.AND P5, PT, R4, UR40, !P2 ;  /* 0x0000002804007c0c */ /* 0x001fe4000d7a1270 */
[----:B-1----:R-:W-:Y:S02]  /*c1070*/  ISETP.LT.AND P4, PT, R5, UR38, !P2 ;  /* 0x0000002605007c0c */ /* 0x002fe4000d781270 */
[----:B------:R-:W-:Y:S01]  /*c1080*/  LOP3.LUT R24, R24, 0xfff7ffff, RZ, 0xc0, !PT ;  /* 0xfff7ffff18187812 */ /* 0x000fe200078ec0ff */
[----:B------:R-:W-:Y:S01]  /*c1090*/  VIADD R28, R8, 0x20 ;  /* 0x00000020081c7836 */ /* 0x000fe20000000000 */
[----:B------:R-:W-:Y:S01]  /*c10a0*/  ISETP.LT.AND P3, PT, R2, UR36, !P2 ;  /* 0x0000002402007c0c */ /* 0x000fe2000d761270 */
[----:B------:R-:W0:Y:S01]  /*c10b0*/  LDCU UR36, c[0x0][0x398] ;  /* 0x00007300ff2477ac */ /* 0x000e220008000800 */
        /* <DEDUP_REMOVED lines=12> */
[----:B------:R-:W-:Y:S01]  /*c1180*/  ISETP.LT.AND P4, PT, R5, UR36, !P2 ;  /* 0x0000002405007c0c */ /* 0x000fe2000d781270 */
[----:B------:R-:W0:Y:S01]  /*c1190*/  LDCU.64 UR36, c[0x0][0x398] ;  /* 0x00007300ff2477ac */ /* 0x000e220008000a00 */
[----:B------:R-:W-:Y:S02]  /*c11a0*/  LOP3.LUT R24, R24, 0xffff7fff, RZ, 0xc0, !PT ;  /* 0xffff7fff18187812 */ /* 0x000fe400078ec0ff */
[----:B------:R-:W-:Y:S01]  /*c11b0*/  ISETP.LT.AND P3, PT, R2, UR77, !P2 ;  /* 0x0000004d02007c0c */ /* 0x000fe2000d761270 */
[----:B------:R-:W-:-:S06]  /*c11c0*/  VIADD R28, R8, 0x1f ;  /* 0x0000001f081c7836 */ /* 0x000fcc0000000000 */
[----:B------:R-:W-:Y:S01]  /*c11d0*/  @P5 LOP3.LUT R24, R24, 0x8000, RZ, 0xfc, !PT ;  /* 0x0000800018185812 */ /* 0x000fe200078efcff */
[----:B------:R0:W-:Y:S01]  /*c11e0*/  STL [R1+0x4a4], R16 ;  /* 0x0004a41001007387 */ /* 0x0001e20000100800 */
[----:B------:R-:W-:Y:S01]  /*c11f0*/  PRMT R7, R3, 0x3340, R7 ;  /* 0x0000334003077816 */ /* 0x000fe20000000007 */
[----:B------:R-:W0:Y:S01]  /*c1200*/  LDCU UR77, c[0x0][0x398] ;  /* 0x00007300ff4d77ac */ /* 0x000e220008000800 */
[----:B------:R-:W-:Y:S01]  /*c1210*/  LOP3.LUT R24, R24, 0xffffbfff, RZ, 0xc0, !PT ;  /* 0xffffbfff18187812 */ /* 0x000fe200078ec0ff */
[----:B------:R-:W2:Y:S03]  /*c1220*/  LDL.LU R3, [R1+0x88] ;  /* 0x0000880001037983 */ /* 0x000ea60000300800 */
        /* <DEDUP_REMOVED lines=8> */
[----:B0-----:R-:W-:Y:S02]  /*c12b0*/  ISETP.LT.AND P5, PT, R4, UR36, !P2 ;  /* 0x0000002404007c0c */ /* 0x001fe4000d7a1270 */
[----:B-1----:R-:W-:Y:S01]  /*c12c0*/  ISETP.LT.AND P4, PT, R5, UR38, !P2 ;  /* 0x0000002605007c0c */ /* 0x002fe2000d781270 */
[----:B------:R-:W0:Y:S01]  /*c12d0*/  LDCU.64 UR38, c[0x0][0x398] ;  /* 0x00007300ff2677ac */ /* 0x000e220008000a00 */
[----:B------:R-:W-:Y:S02]  /*c12e0*/  LOP3.LUT R24, R24, 0xfffff7ff, RZ, 0xc0, !PT ;  /* 0xfffff7ff18187812 */ /* 0x000fe400078ec0ff */
        /* <DEDUP_REMOVED lines=15> */
[----:B------:R-:W-:Y:S02]  /*c13e0*/  LOP3.LUT R24, R24, 0xffffff7f, RZ, 0xc0, !PT ;  /* 0xffffff7f18187812 */ /* 0x000fe400078ec0ff */
[----:B------:R-:W-:Y:S01]  /*c13f0*/  PRMT R16, R16, 0x3340, R0 ;  /* 0x0000334010107816 */ /* 0x000fe20000000000 */
[----:B------:R-:W-:Y:S01]  /*c1400*/  VIADD R28, R8, 0x1d ;  /* 0x0000001d081c7836 */ /* 0x000fe20000000000 */
[----:B------:R-:W-:Y:S01]  /*c1410*/  ISETP.LT.AND P4, PT, R5, UR76, !P2 ;  /* 0x0000004c05007c0c */ /* 0x000fe2000d781270 */
[----:B------:R-:W0:Y:S01]  /*c1420*/  LDCU UR76, c[0x0][0x398] ;  /* 0x00007300ff4c77ac */ /* 0x000e220008000800 */
[----:B------:R-:W-:-:S02]  /*c1430*/  ISETP.LT.AND P3, PT, R2, UR63, !P2 ;  /* 0x0000003f02007c0c */ /* 0x000fc4000d761270 */
[----:B------:R-:W-:Y:S01]  /*c1440*/  LOP3.LUT R26, R26, 0x7fffffff, RZ, 0xc0, !PT ;  /* 0x7fffffff1a1a7812 */ /* 0x000fe200078ec0ff */
[----:B------:R-:W0:Y:S02]  /*c1450*/  LDCU UR38, c[0x0][0x398] ;  /* 0x00007300ff2677ac */ /* 0x000e240008000800 */
[----:B------:R-:W-:Y:S02]  /*c1460*/  @P5 LOP3.LUT R24, R24, 0x80, RZ, 0xfc, !PT ;  /* 0x0000008018185812 */ /* 0x000fe400078efcff */
[----:B------:R-:W-:Y:S01]  /*c1470*/  PRMT R16, R7, 0x5410, R16 ;  /* 0x0000541007107816 */ /* 0x000fe20000000010 */
[----:B------:R-:W0:Y:S01]  /*c1480*/  LDCU UR63, c[0x0][0x398] ;  /* 0x00007300ff3f77ac */ /* 0x000e220008000800 */
[----:B------:R-:W-:Y:S01]  /*c1490*/  LOP3.LUT R24, R24, 0xffffffbf, RZ, 0xc0, !PT ;  /* 0xffffffbf18187812 */ /* 0x000fe200078ec0ff */
[----:B------:R-:W3:Y:S03]  /*c14a0*/  LDL.LU R7, [R1+0x64] ;  /* 0x0000640001077983 */ /* 0x000ee60000300800 */
[----:B------:R-:W-:-:S02]  /*c14b0*/  @P4 LOP3.LUT R24, R24, 0x40, RZ, 0xfc, !PT ;  /* 0x0000004018184812 */ /* 0x000fc400078efcff */
[----:B------:R-:W-:Y:S01]  /*c14c0*/  ISETP.LT.AND P2, PT, R6, UR62, !P2 ;  /* 0x0000003e06007c0c */ /* 0x000fe2000d741270 */
[----:B------:R3:W-:Y:S01]  /*c14d0*/  STL [R1+0x434], R16 ;  /* 0x0004341001007387 */ /* 0x0007e20000100800 */
[----:B------:R-:W-:Y:S01]  /*c14e0*/  LOP3.LUT R24, R24, 0xffffffdf, RZ, 0xc0, !PT ;  /* 0xffffffdf18187812 */ /* 0x000fe200078ec0ff */
[----:B------:R-:W0:Y:S03]  /*c14f0*/  LDCU UR62, c[0x0][0x398] ;  /* 0x00007300ff3e77ac */ /* 0x000e260008000800 */
        /* <DEDUP_REMOVED lines=114> */
[----:B--2---:R-:W-:Y:S01]  /*c1c20*/  LOP3.LUT R3, R3, 0xffff, RZ, 0xc0, !PT ;  /* 0x0000ffff03037812 */ /* 0x004fe200078ec0ff */
[----:B------:R-:W-:Y:S01]  /*c1c30*/  VIADD R28, R8, 0x16 ;  /* 0x00000016081c7836 */ /* 0x000fe20000000000 */
[----:B------:R-:W-:Y:S01]  /*c1c40*/  ISETP.LT.AND P4, PT, R5, UR69, !P2 ;  /* 0x0000004505007c0c */ /* 0x000fe2000d781270 */
[----:B------:R-:W0:Y:S01]  /*c1c50*/  LDCU UR18, c[0x0][0x398] ;  /* 0x00007300ff1277ac */ /* 0x000e220008000800 */
[----:B------:R-:W-:-:S05]  /*c1c60*/  ISETP.LT.AND P3, PT, R2, UR15, !P2 ;  /* 0x0000000f02007c0c */ /* 0x000fca000d761270 */
[----:B------:R-:W-:Y:S01]  /*c1c70*/  @P5 LOP3.LUT R23, R23, 0x800, RZ, 0xfc, !PT ;  /* 0x0000080017175812 */ /* 0x000fe200078efcff */
[----:B------:R2:W-:Y:S01]  /*c1c80*/  STL [R1+0x4a0], R3 ;  /* 0x0004a00301007387 */ /* 0x0005e20000100800 */
[----:B------:R-:W0:Y:S02]  /*c1c90*/  LDCU UR69, c[0x0][0x3b8] ;  /* 0x00007700ff4577ac */ /* 0x000e240008000800 */
[----:B------:R-:W-:-:S04]  /*c1ca0*/  LOP3.LUT R23, R23, 0xfffffbff, RZ, 0xc0, !PT ;  /* 0xfffffbff17177812 */ /* 0x000fc800078ec0ff */
[----:B------:R-:W-:Y:S02]  /*c1cb0*/  @P4 LOP3.LUT R23, R23, 0x400, RZ, 0xfc, !PT ;  /* 0x0000040017174812 */ /* 0x000fe400078efcff */
[----:B------:R-:W-:Y:S01]  /*c1cc0*/  ISETP.LT.AND P2, PT, R6, UR16, !P2 ;  /* 0x0000001006007c0c */ /* 0x000fe2000d741270 */
[----:B------:R-:W0:Y:S01]  /*c1cd0*/  LDCU UR16, c[0x0][0x398] ;  /* 0x00007300ff1077ac */ /* 0x000e220008000800 */
[----:B------:R-:W-:Y:S02]  /*c1ce0*/  LOP3.LUT R23, R23, 0xfffffdff, RZ, 0xc0, !PT ;  /* 0xfffffdff17177812 */ /* 0x000fe400078ec0ff */
[----:B---3--:R-:W-:Y:S02]  /*c1cf0*/  LOP3.LUT R16, R7, 0xffff, RZ, 0xc0, !PT ;  /* 0x0000ffff07107812 */ /* 0x008fe400078ec0ff */
[----:B------:R-:W-:Y:S02]  /*c1d00*/  LOP3.LUT R7, R9, 0xffff, RZ, 0xc0, !PT ;  /* 0x0000ffff09077812 */ /* 0x000fe400078ec0ff */
[----:B------:R-:W3:Y:S01]  /*c1d10*/  LDL.LU R9, [R1+0x53b4] ;  /* 0x0053b40001097983 */ /* 0x000ee20000300800 */
        /* <DEDUP_REMOVED lines=10> */
[----:B------:R-:W-:Y:S01]  /*c1dc0*/  STL [R1+0x49c], R16 ;  /* 0x00049c1001007387 */ /* 0x000fe20000100800 */
[----:B--2---:R-:W-:Y:S01]  /*c1dd0*/  PRMT R3, R3, 0x3340, R16 ;  /* 0x0000334003037816 */ /* 0x004fe20000000010 */
[----:B------:R-:W2:Y:S01]  /*c1de0*/  LDCU UR68, c[0x0][0x3b8] ;  /* 0x00007700ff4477ac */ /* 0x000ea20008000800 */
        /* <DEDUP_REMOVED lines=16> */
[----:B------:R0:W-:Y:S01]  /*c1ef0*/  STL [R1+0x498], R7 ;  /* 0x0004980701007387 */ /* 0x0001e20000100800 */
[----:B------:R-:W-:Y:S01]  /*c1f00*/  ISETP.LT.AND P3, PT, R2, UR21, !P2 ;  /* 0x0000001502007c0c */ /* 0x000fe2000d761270 */
[----:B------:R-:W0:Y:S01]  /*c1f10*/  LDCU UR21, c[0x0][0x3b8] ;  /* 0x00007700ff1577ac */ /* 0x000e220008000800 */
[----:B------:R-:W0:Y:S05]  /*c1f20*/  LDCU UR14, c[0x0][0x3b8] ;  /* 0x00007700ff0e77ac */ /* 0x000e2a0008000800 */
        /* <DEDUP_REMOVED lines=10> */
[----:B------:R-:W-:Y:S01]  /*c1fd0*/  VIADD R28, R8, 0x13 ;  /* 0x00000013081c7836 */ /* 0x000fe20000000000 */
[----:B0-----:R-:W-:Y:S01]  /*c1fe0*/  PRMT R7, R7, 0x3340, R0 ;  /* 0x0000334007077816 */ /* 0x001fe20000000000 */
[----:B------:R-:W0:Y:S01]  /*c1ff0*/  LDCU UR19, c[0x0][0x3b8] ;  /* 0x00007700ff1377ac */ /* 0x000e220008000800 */
[----:B-1----:R-:W-:Y:S02]  /*c2000*/  ISETP.LT.AND P5, PT, R4, UR30, !P2 ;  /* 0x0000001e04007c0c */ /* 0x002fe4000d7a1270 */
[----:B------:R-:W-:Y:S01]  /*c2010*/  ISETP.LT.AND P4, PT, R5, UR13, !P2 ;  /* 0x0000000d05007c0c */ /* 0x000fe2000d781270 */
[----:B------:R-:W1:Y:S01]  /*c2020*/  LDCU.64 UR12, c[0x0][0x398] ;  /* 0x00007300ff0c77ac */ /* 0x000e620008000a00 */
[----:B----4-:R-:W-:-:S02]  /*c2030*/  ISETP.LT.AND P3, PT, R2, UR17, !P2 ;  /* 0x0000001102007c0c */ /* 0x010fc4000d761270 */
[----:B------:R-:W-:Y:S01]  /*c2040*/  PRMT R3, R3, 0x5410, R7 ;  /* 0x0000541003037816 */ /* 0x000fe20000000007 */
[----:B------:R-:W4:Y:S01]  /*c2050*/  LDCU UR17, c[0x0][0x3b8] ;  /* 0x00007700ff1177ac */ /* 0x000f220008000800 */
[----:B------:R-:W0:Y:S05]  /*c2060*/  LDCU UR30, c[0x0][0x3b8] ;  /* 0x00007700ff1e77ac */ /* 0x000e2a0008000800 */
[----:B------:R-:W-:-:S04]  /*c2070*/  @P5 LOP3.LUT R27, R27, 0x80000000, RZ, 0xfc, !PT ;  /* 0x800000001b1b5812 */ /* 0x000fc800078efcff */
[----:B------:R-:W-:-:S04]  /*c2080*/  LOP3.LUT R27, R27, 0xbfffffff, RZ, 0xc0, !PT ;  /* 0xbfffffff1b1b7812 */ /* 0x000fc800078ec0ff */
[----:B------:R-:W-:Y:S02]  /*c2090*/  @P4 LOP3.LUT R27, R27, 0x40000000, RZ, 0xfc, !PT ;  /* 0x400000001b1b4812 */ /* 0x000fe400078efcff */
[----:B------:R-:W-:Y:S01]  /*c20a0*/  ISETP.LT.AND P2, PT, R6, UR20, !P2 ;  /* 0x0000001406007c0c */ /* 0x000fe2000d741270 */
[----:B------:R3:W-:Y:S01]  /*c20b0*/  STL [R1+0x430], R3 ;  /* 0x0004300301007387 */ /* 0x0007e20000100800 */
[----:B------:R-:W-:Y:S01]  /*c20c0*/  LOP3.LUT R27, R27, 0xdfffffff, RZ, 0xc0, !PT ;  /* 0xdfffffff1b1b7812 */ /* 0x000fe200078ec0ff */
[----:B------:R-:W0:Y:S03]  /*c20d0*/  LDCU UR20, c[0x0][0x3b8] ;  /* 0x00007700ff1477ac */ /* 0x000e260008000800 */
        /* <DEDUP_REMOVED lines=70> */
[----:B------:R-:W-:Y:S01]  /*c2540*/  @P3 LOP3.LUT R27, R27, 0x2000, RZ, 0xfc, !PT ;  /* 0x000020001b1b3812 */ /* 0x000fe200078efcff */
[----:B---3--:R-:W-:Y:S01]  /*c2550*/  VIADD R3, R9, UR64 ;  /* 0x0000004009037c36 */ /* 0x008fe20008000000 */
[----:B------:R-:W3:Y:S02]  /*c2560*/  LDCU UR64, c[0x0][0x3b8] ;  /* 0x00007700ff4077ac */ /* 0x000ee40008000800 */
[----:B------:R-:W-:Y:S02]  /*c2570*/  LOP3.LUT R27, R27, 0xffffefff, RZ, 0xc0, !PT ;  /* 0xffffefff1b1b7812 */ /* 0x000fe400078ec0ff */
[----:B------:R0:W-:Y:S02]  /*c2580*/  STL [R1], R3 ;  /* 0x0000000301007387 */ /* 0x0001e40000100800 */
[----:B------:R-:W-:Y:S02]  /*c2590*/  @P2 LOP3.LUT R27, R27, 0x1000, RZ, 0xfc, !PT ;  /* 0x000010001b1b2812 */ /* 0x000fe400078efcff */
[----:B------:R-:W-:Y:S01]  /*c25a0*/  ISETP.GE.AND P2, PT, R28, UR9, PT ;  /* 0x000000091c007c0c */ /* 0x000fe2000bf46270 */
[----:B------:R-:W1:Y:S01]  /*c25b0*/  LDCU.64 UR8, c[0x0][0x398] ;  /* 0x00007300ff0877ac */ /* 0x000e620008000a00 */
[----:B0-----:R-:W-:-:S02]  /*c25c0*/  VIADD R3, R3, UR34 ;  /* 0x0000002203037c36 */ /* 0x001fc40008000000 */
[----:B------:R-:W-:Y:S02]  /*c25d0*/  ISETP.LT.AND P5, PT, R4, UR12, !P2 ;  /* 0x0000000c04007c0c */ /* 0x000fe4000d7a1270 */
[----:B------:R-:W-:Y:S01]  /*c25e0*/  LOP3.LUT R27, R27, 0xfffff7ff, RZ, 0xc0, !PT ;  /* 0xfffff7ff1b1b7812 */ /* 0x000fe200078ec0ff */
[----:B------:R-:W-:Y:S01]  /*c25f0*/  VIADD R28, R8, 0xe ;  /* 0x0000000e081c7836 */ /* 0x000fe20000000000 */
[----:B------:R0:W-:Y:S01]  /*c2600*/  STL [R1+0x50], R3 ;  /* 0x0000500301007387 */ /* 0x0001e20000100800 */
[----:B------:R-:W-:Y:S01]  /*c2610*/  ISETP.LT.AND P4, PT, R5, UR25, !P2 ;  /* 0x0000001905007c0c */ /* 0x000fe2000d781270 */
[----:B------:R-:W1:Y:S01]  /*c2620*/  LDCU UR25, c[0x0][0x3b8] ;  /* 0x00007700ff1977ac */ /* 0x000e620008000800 */
[----:B------:R-:W-:Y:S01]  /*c2630*/  ISETP.LT.AND P3, PT, R2, UR29, !P2 ;  /* 0x0000001d02007c0c */ /* 0x000fe2000d761270 */
[----:B------:R-:W1:Y:S01]  /*c2640*/  LDCU UR34, c[0x0][0x3b8] ;  /* 0x00007700ff2277ac */ /* 0x000e620008000800 */
[----:B0-----:R-:W-:-:S04]  /*c2650*/  VIADD R3, R3, UR65 ;  /* 0x0000004103037c36 */ /* 0x001fc80008000000 */
[----:B------:R-:W-:Y:S01]  /*c2660*/  @P5 LOP3.LUT R27, R27, 0x800, RZ, 0xfc, !PT ;  /* 0x000008001b1b5812 */ /* 0x000fe200078efcff */
[----:B------:R-:W0:Y:S01]  /*c2670*/  LDCU UR29, c[0x0][0x3b8] ;  /* 0x00007700ff1d77ac */ /* 0x000e220008000800 */
[----:B------:R1:W-:Y:S02]  /*c2680*/  STL [R1+0xc], R3 ;  /* 0x00000c0301007387 */ /* 0x0003e40000100800 */
[----:B------:R-:W-:Y:S01]  /*c2690*/  LOP3.LUT R27, R27, 0xfffffbff, RZ, 0xc0, !PT ;  /* 0xfffffbff1b1b7812 */ /* 0x000fe200078ec0ff */
[----:B------:R-:W0:Y:S01]  /*c26a0*/  LDCU UR65, c[0x0][0x3b8] ;  /* 0x00007700ff4177ac */ /* 0x000e220008000800 */
[----:B-1----:R-:W-:Y:S02]  /*c26b0*/  VIADD R3, R3, UR21 ;  /* 0x0000001503037c36 */ /* 0x002fe40008000000 */
[----:B------:R-:W-:Y:S01]  /*c26c0*/  @P4 LOP3.LUT R27, R27, 0x400, RZ, 0xfc, !PT ;  /* 0x000004001b1b4812 */ /* 0x000fe200078efcff */
[----:B------:R-:W1:Y:S02]  /*c26d0*/  LDCU UR21, c[0x0][0x3b8] ;  /* 0x00007700ff1577ac */ /* 0x000e640008000800 */
[----:B------:R0:W-:Y:S01]  /*c26e0*/  STL [R1+0x8], R3 ;  /* 0x0000080301007387 */ /* 0x0001e20000100800 */
[----:B------:R-:W-:Y:S01]  /*c26f0*/  ISETP.LT.AND P2, PT, R6, UR46, !P2 ;  /* 0x0000002e06007c0c */ /* 0x000fe2000d741270 */
[----:B------:R-:W1:Y:S01]  /*c2700*/  LDCU UR46, c[0x0][0x3b8] ;  /* 0x00007700ff2e77ac */ /* 0x000e620008000800 */
[----:B0-----:R-:W-:Y:S01]  /*c2710*/  VIADD R3, R3, UR14 ;  /* 0x0000000e03037c36 */ /* 0x001fe20008000000 */
[----:B------:R-:W-:Y:S01]  /*c2720*/  LOP3.LUT R27, R27, 0xfffffdff, RZ, 0xc0, !PT ;  /* 0xfffffdff1b1b7812 */ /* 0x000fe200078ec0ff */
[----:B------:R-:W0:Y:S03]  /*c2730*/  LDCU UR14, c[0x0][0x3b8] ;  /* 0x00007700ff0e77ac */ /* 0x000e260008000800 */
[----:B------:R1:W-:Y:S01]  /*c2740*/  STL [R1+0x4], R3 ;  /* 0x0000040301007387 */ /* 0x0003e20000100800 */
[----:B------:R-:W-:Y:S01]  /*c2750*/  @P3 LOP3.LUT R27, R27, 0x200, RZ, 0xfc, !PT ;  /* 0x000002001b1b3812 */ /* 0x000fe200078efcff */
[----:B-1----:R-:W-:-:S03]  /*c2760*/  VIADD R3, R3, UR20 ;  /* 0x0000001403037c36 */ /* 0x002fc60008000000 */
[----:B------:R-:W-:Y:S01]  /*c2770*/  LOP3.LUT R27, R27, 0xfffffeff, RZ, 0xc0, !PT ;  /* 0xfffffeff1b1b7812 */ /* 0x000fe200078ec0ff */
[----:B------:R-:W1:Y:S01]  /*c2780*/  LDCU UR20, c[0x0][0x3b8] ;  /* 0x00007700ff1477ac */ /* 0x000e620008000800 */
[----:B------:R0:W-:Y:S02]  /*c2790*/  STL [R1+0x54], R3 ;  /* 0x0000540301007387 */ /* 0x0001e40000100800 */
[----:B0-----:R-:W-:Y:S01]  /*c27a0*/  VIADD R3, R3, UR19 ;  /* 0x0000001303037c36 */ /* 0x001fe20008000000 */
[----:B------:R-:W-:Y:S01]  /*c27b0*/  @P2 LOP3.LUT R27, R27, 0x100, RZ, 0xfc, !PT ;  /* 0x000001001b1b2812 */ /* 0x000fe200078efcff */
[----:B------:R-:W0:Y:S03]  /*c27c0*/  LDCU UR19, c[0x0][0x3b8] ;  /* 0x00007700ff1377ac */ /* 0x000e260008000800 */
[----:B------:R4:W-:Y:S01]  /*c27d0*/  STL [R1+0x60], R3 ;  /* 0x0000600301007387 */ /* 0x0009e20000100800 */
[----:B------:R-:W-:Y:S01]  /*c27e0*/  ISETP.GE.AND P2, PT, R28, UR7, PT ;  /* 0x000000071c007c0c */ /* 0x000fe2000bf46270 */
[----:B------:R-:W0:Y:S01]  /*c27f0*/  LDCU.64 UR6, c[0x0][0x398] ;  /* 0x00007300ff0677ac */ /* 0x000e220008000a00 */
[----:B----4-:R-:W-:-:S02]  /*c2800*/  VIADD R3, R3, UR17 ;  /* 0x0000001103037c36 */ /* 0x010fc40008000000 */
[----:B------:R-:W-:Y:S02]  /*c2810*/  ISETP.LT.AND P5, PT, R4, UR8, !P2 ;  /* 0x0000000804007c0c */ /* 0x000fe4000d7a1270 */
[----:B------:R-:W-:Y:S01]  /*c2820*/  LOP3.LUT R27, R27, 0xffffff7f, RZ, 0xc0, !PT ;  /* 0xffffff7f1b1b7812 */ /* 0x000fe200078ec0ff */
[----:B------:R-:W-:Y:S01]  /*c2830*/  VIADD R28, R8, 0xd ;  /* 0x0000000d081c7836 */ /* 0x000fe20000000000 */
[----:B------:R4:W-:Y:S01]  /*c2840*/  STL [R1+0x5c], R3 ;  /* 0x00005c0301007387 */ /* 0x0009e20000100800 */
[----:B------:R-:W-:Y:S01]  /*c2850*/  ISETP.LT.AND P4, PT, R5, UR28, !P2 ;  /* 0x0000001c05007c0c */ /* 0x000fe2000d781270 */
[----:B------:R-:W0:Y:S01]  /*c2860*/  LDCU UR8, c[0x0][0x3b8] ;  /* 0x00007700ff0877ac */ /* 0x000e220008000800 */
[----:B------:R-:W-:Y:S01]  /*c2870*/  ISETP.LT.AND P3, PT, R2, UR47, !P2 ;  /* 0x0000002f02007c0c */ /* 0x000fe2000d761270 */
[----:B------:R-:W0:Y:S01]  /*c2880*/  LDCU UR17, c[0x0][0x3b8] ;  /* 0x00007700ff1177ac */ /* 0x000e220008000800 */
[----:B----4-:R-:W-:-:S04]  /*c2890*/  VIADD R3, R3, UR30 ;  /* 0x0000001e03037c36 */ /* 0x010fc80008000000 */
[----:B------:R-:W-:Y:S01]  /*c28a0*/  @P5 LOP3.LUT R27, R27, 0x80, RZ, 0xfc, !PT ;  /* 0x000000801b1b5812 */ /* 0x000fe200078efcff */
[----:B------:R-:W4:Y:S01]  /*c28b0*/  LDCU UR28, c[0x0][0x3b8] ;  /* 0x00007700ff1c77ac */ /* 0x000f220008000800 */
[----:B------:R0:W-:Y:S01]  /*c28c0*/  STL [R1+0x58], R3 ;  /* 0x0000580301007387 */ /* 0x0001e20000100800 */
[----:B------:R-:W-:Y:S01]  /*c28d0*/  ISETP.LT.AND P2, PT, R6, UR49, !P2 ;  /* 0x0000003106007c0c */ /* 0x000fe2000d741270 */
[----:B------:R-:W1:Y:S01]  /*c28e0*/  LDCU UR47, c[0x0][0x3b8] ;  /* 0x00007700ff2f77ac */ /* 0x000e620008000800 */
[----:B------:R-:W-:Y:S01]  /*c28f0*/  LOP3.LUT R27, R27, 0xffffffbf, RZ, 0xc0, !PT ;  /* 0xffffffbf1b1b7812 */ /* 0x000fe200078ec0ff */
[----:B------:R-:W1:Y:S01]  /*c2900*/  LDCU UR49, c[0x0][0x3b8] ;  /* 0x00007700ff3177ac */ /* 0x000e620008000800 */
[----:B0-----:R-:W-:Y:S02]  /*c2910*/  VIADD R3, R3, UR35 ;  /* 0x0000002303037c36 */ /* 0x001fe40008000000 */
[----:B------:R-:W-:Y:S01]  /*c2920*/  @P4 LOP3.LUT R27, R27, 0x40, RZ, 0xfc, !PT ;  /* 0x000000401b1b4812 */ /* 0x000fe200078efcff */
[----:B------:R-:W0:Y:S02]  /*c2930*/  LDCU UR30, c[0x0][0x3b8] ;  /* 0x00007700ff1e77ac */ /* 0x000e240008000800 */
[----:B------:R1:W-:Y:S01]  /*c2940*/  STL [R1+0x70], R3 ;  /* 0x0000700301007387 */ /* 0x0003e20000100800 */
[----:B------:R-:W0:Y:S01]  /*c2950*/  LDCU UR35, c[0x0][0x3b8] ;  /* 0x00007700ff2377ac */ /* 0x000e220008000800 */
[----:B-1----:R-:W-:Y:S01]  /*c2960*/  VIADD R3, R3, UR66 ;  /* 0x0000004203037c36 */ /* 0x002fe20008000000 */
[----:B------:R-:W-:Y:S01]  /*c2970*/  LOP3.LUT R27, R27, 0xffffffdf, RZ, 0xc0, !PT ;  /* 0xffffffdf1b1b7812 */ /* 0x000fe200078ec0ff */
[----:B------:R-:W1:Y:S03]  /*c2980*/  LDCU UR66, c[0x0][0x3b8] ;  /* 0x00007700ff4277ac */ /* 0x000e660008000800 */
[----:B------:R2:W-:Y:S02]  /*c2990*/  STL [R1+0x6c], R3 ;  /* 0x00006c0301007387 */ /* 0x0005e40000100800 */
[----:B--2---:R-:W-:Y:S01]  /*c29a0*/  VIADD R3, R3, UR68 ;  /* 0x0000004403037c36 */ /* 0x004fe20008000000 */
[----:B------:R-:W-:Y:S01]  /*c29b0*/  @P3 LOP3.LUT R27, R27, 0x20, RZ, 0xfc, !PT ;  /* 0x000000201b1b3812 */ /* 0x000fe200078efcff */
[----:B------:R-:W2:Y:S03]  /*c29c0*/  LDCU UR68, c[0x0][0x3b8] ;  /* 0x00007700ff4477ac */ /* 0x000ea60008000800 */
[----:B------:R0:W-:Y:S02]  /*c29d0*/  STL [R1+0x68], R3 ;  /* 0x0000680301007387 */ /* 0x0001e40000100800 */
[----:B0-----:R-:W-:Y:S01]  /*c29e0*/  VIADD R3, R3, UR67 ;  /* 0x0000004303037c36 */ /* 0x001fe20008000000 */
[----:B------:R-:W-:Y:S01]  /*c29f0*/  LOP3.LUT R27, R27, 0xffffffef, RZ, 0xc0, !PT ;  /* 0xffffffef1b1b7812 */ /* 0x000fe200078ec0ff */
[----:B------:R-:W0:Y:S03]  /*c2a00*/  LDCU UR67, c[0x0][0x3b8] ;  /* 0x00007700ff4377ac */ /* 0x000e260008000800 */
[----:B------:R1:W-:Y:S02]  /*c2a10*/  STL [R1+0x64], R3 ;  /* 0x0000640301007387 */ /* 0x0003e40000100800 */
[----:B-1----:R-:W-:Y:S01]  /*c2a20*/  VIADD R3, R3, UR15 ;  /* 0x0000000f03037c36 */ /* 0x002fe20008000000 */
[----:B------:R-:W-:Y:S01]  /*c2a30*/  @P2 LOP3.LUT R27, R27, 0x10, RZ, 0xfc, !PT ;  /* 0x000000101b1b2812 */ /* 0x000fe200078efcff */
[----:B------:R-:W1:Y:S03]  /*c2a40*/  LDCU UR15, c[0x0][0x3b8] ;  /* 0x00007700ff0f77ac */ /* 0x000e660008000800 */
[----:B------:R0:W-:Y:S01]  /*c2a50*/  STL [R1+0xf4], R3 ;  /* 0x0000f40301007387 */ /* 0x0001e20000100800 */
        /* <DEDUP_REMOVED lines=14> */
[----:B------:R1:W-:Y:S01]  /*c2b40*/  STL [R1+0xec], R3 ;  /* 0x0000ec0301007387 */ /* 0x0003e20000100800 */
[----:B------:R-:W-:Y:S01]  /*c2b50*/  ISETP.LT.AND P2, PT, R6, UR50, !P2 ;  /* 0x0000003206007c0c */ /* 0x000fe2000d741270 */
[----:B------:R-:W0:Y:S01]  /*c2b60*/  LDCU UR50, c[0x0][0x3b8] ;  /* 0x00007700ff3277ac */ /* 0x000e220008000800 */
[----:B------:R-:W0:Y:S01]  /*c2b70*/  LDCU UR51, c[0x0][0x3b8] ;  /* 0x00007700ff3377ac */ /* 0x000e220008000800 */
[----:B-1----:R-:W-:Y:S01]  /*c2b80*/  VIADD R3, R3, UR5 ;  /* 0x0000000503037c36 */ /* 0x002fe20008000000 */
[----:B------:R-:W-:Y:S01]  /*c2b90*/  LOP3.LUT R27, R27, 0xfffffffb, RZ, 0xc0, !PT ;  /* 0xfffffffb1b1b7812 */ /* 0x000fe200078ec0ff */
[----:B------:R-:W1:Y:S03]  /*c2ba0*/  LDCU UR23, c[0x0][0x3b8] ;  /* 0x00007700ff1777ac */ /* 0x000e660008000800 */
[----:B------:R0:W-:Y:S01]  /*c2bb0*/  STL [R1+0xe8], R3 ;  /* 0x0000e80301007387 */ /* 0x0001e20000100800 */
[----:B------:R-:W1:Y:S01]  /*c2bc0*/  LDCU UR5, c[0x0][0x3b8] ;  /* 0x00007700ff0577ac */ /* 0x000e620008000800 */
[----:B0-----:R-:W-:Y:S01]  /*c2bd0*/  VIADD R3, R3, UR27 ;  /* 0x0000001b03037c36 */ /* 0x001fe20008000000 */
[----:B------:R-:W-:Y:S01]  /*c2be0*/  @P4 LOP3.LUT R27, R27, 0x4, RZ, 0xfc, !PT ;  /* 0x000000041b1b4812 */ /* 0x000fe200078efcff */
[----:B------:R-:W0:Y:S03]  /*c2bf0*/  LDCU UR27, c[0x0][0x3b8] ;  /* 0x00007700ff1b77ac */ /* 0x000e260008000800 */
[----:B------:R1:W-:Y:S02]  /*c2c00*/  STL [R1+0xe4], R3 ;  /* 0x0000e40301007387 */ /* 0x0003e40000100800 */
[----:B-1----:R-:W-:Y:S01]  /*c2c10*/  VIADD R3, R3, UR26 ;  /* 0x0000001a03037c36 */ /* 0x002fe20008000000 */
[----:B------:R-:W-:Y:S01]  /*c2c20*/  LOP3.LUT R27, R27, 0xfffffffd, RZ, 0xc0, !PT ;  /* 0xfffffffd1b1b7812 */ /* 0x000fe200078ec0ff */
[----:B------:R-:W1:Y:S03]  /*c2c30*/  LDCU UR26, c[0x0][0x3b8] ;  /* 0x00007700ff1a77ac */ /* 0x000e660008000800 */
[----:B------:R0:W-:Y:S01]  /*c2c40*/  STL [R1+0xe0], R3 ;  /* 0x0000e00301007387 */ /* 0x0001e20000100800 */
[----:B------:R-:W-:Y:S01]  /*c2c50*/  @P3 LOP3.LUT R27, R27, 0x2, RZ, 0xfc, !PT ;  /* 0x000000021b1b3812 */ /* 0x000fe200078efcff */
[----:B0-----:R-:W-:-:S03]  /*c2c60*/  VIADD R3, R3, UR22 ;  /* 0x0000001603037c36 */ /* 0x001fc60008000000 */
[----:B------:R-:W-:Y:S01]  /*c2c70*/  LOP3.LUT R27, R27, 0xfffffffe, RZ, 0xc0, !PT ;  /* 0xfffffffe1b1b7812 */ /* 0x000fe200078ec0ff */
[----:B------:R-:W0:Y:S01]  /*c2c80*/  LDCU UR22, c[0x0][0x3b8] ;  /* 0x00007700ff1677ac */ /* 0x000e220008000800 */
        /* <DEDUP_REMOVED lines=8> */
[----:B------:R-:W-:Y:S01]  /*c2d10*/  ISETP.LT.AND P5, PT, R4, UR10, !P2 ;  /* 0x0000000a04007c0c */ /* 0x000fe2000d7a1270 */
[----:B------:R-:W-:Y:S01]  /*c2d20*/  VIADD R28, R8, 0xb ;  /* 0x0000000b081c7836 */ /* 0x000fe20000000000 */
[----:B------:R-:W-:Y:S01]  /*c2d30*/  ISETP.LT.AND P4, PT, R5, UR52, !P2 ;  /* 0x0000003405007c0c */ /* 0x000fe2000d781270 */
[----:B------:R-:W0:Y:S01]  /*c2d40*/  LDCU UR10, c[0x0][0x3b8] ;  /* 0x00007700ff0a77ac */ /* 0x000e220008000800 */
[----:B------:R1:W-:Y:S01]  /*c2d50*/  STL [R1+0xc4], R3 ;  /* 0x0000c40301007387 */ /* 0x0003e20000100800 */
[----:B------:R-:W-:Y:S01]  /*c2d60*/  ISETP.LT.AND P3, PT, R2, UR55, !P2 ;  /* 0x0000003702007c0c */ /* 0x000fe2000d761270 */
[----:B------:R-:W0:Y:S01]  /*c2d70*/  LDCU UR52, c[0x0][0x3b8] ;  /* 0x00007700ff3477ac */ /* 0x000e220008000800 */
[----:B------:R-:W0:Y:S01]  /*c2d80*/  LDCU UR29, c[0x0][0x3b8] ;  /* 0x00007700ff1d77ac */ /* 0x000e220008000800 */
[----:B-1----:R-:W-:-:S05]  /*c2d90*/  VIADD R3, R3, UR25 ;  /* 0x0000001903037c36 */ /* 0x002fca0008000000 */
[----:B------:R-:W-:Y:S01]  /*c2da0*/  @P5 LOP3.LUT R26, R26, 0x80000000, RZ, 0xfc, !PT ;  /* 0x800000001a1a5812 */ /* 0x000fe200078efcff */
[----:B------:R-:W1:Y:S01]  /*c2db0*/  LDCU UR25, c[0x0][0x3b8] ;  /* 0x00007700ff1977ac */ /* 0x000e620008000800 */
[----:B------:R0:W-:Y:S01]  /*c2dc0*/  STL [R1+0xc0], R3 ;  /* 0x0000c00301007387 */ /* 0x0001e20000100800 */
[----:B------:R-:W1:Y:S01]  /*c2dd0*/  LDCU UR55, c[0x0][0x3b8] ;  /* 0x00007700ff3777ac */ /* 0x000e620008000800 */
[----:B0-----:R-:W-:Y:S01]  /*c2de0*/  VIADD R3, R3, UR8 ;  /* 0x0000000803037c36 */ /* 0x001fe20008000000 */
[----:B------:R-:W-:Y:S01]  /*c2df0*/  LOP3.LUT R26, R26, 0xbfffffff, RZ, 0xc0, !PT ;  /* 0xbfffffff1a1a7812 */ /* 0x000fe200078ec0ff */
[----:B------:R-:W0:Y:S03]  /*c2e00*/  LDCU UR8, c[0x0][0x3b8] ;  /* 0x00007700ff0877ac */ /* 0x000e260008000800 */
[----:B------:R4:W-:Y:S02]  /*c2e10*/  STL [R1+0xbc], R3 ;  /* 0x0000bc0301007387 */ /* 0x0009e40000100800 */
[----:B----4-:R-:W-:Y:S01]  /*c2e20*/  VIADD R3, R3, UR28 ;  /* 0x0000001c03037c36 */ /* 0x010fe20008000000 */
[----:B------:R-:W-:Y:S01]  /*c2e30*/  @P4 LOP3.LUT R26, R26, 0x40000000, RZ, 0xfc, !PT ;  /* 0x400000001a1a4812 */ /* 0x000fe200078efcff */
[----:B------:R-:W4:Y:S03]  /*c2e40*/  LDCU UR28, c[0x0][0x3b8] ;  /* 0x00007700ff1c77ac */ /* 0x000f260008000800 */
        /* <DEDUP_REMOVED lines=17> */
[----:B------:R-:W0:Y:S01]  /*c2f60*/  LDCU UR9, c[0x0][0x3b8] ;  /* 0x00007700ff0977ac */ /* 0x000e220008000800 */
[----:B-1----:R-:W-:-:S02]  /*c2f70*/  VIADD R3, R3, UR47 ;  /* 0x0000002f03037c36 */ /* 0x002fc40008000000 */
[----:B------:R-:W-:Y:S01]  /*c2f80*/  ISETP.LT.AND P5, PT, R4, UR12, !P2 ;  /* 0x0000000c04007c0c */ /* 0x000fe2000d7a1270 */
[----:B------:R-:W1:Y:S02]  /*c2f90*/  LDCU UR12, c[0x0][0x3b8] ;  /* 0x00007700ff0c77ac */ /* 0x000e640008000800 */
[----:B------:R0:W-:Y:S01]  /*c2fa0*/  STL [R1+0x98], R3 ;  /* 0x0000980301007387 */ /* 0x0001e20000100800 */
[----:B------:R-:W-:Y:S01]  /*c2fb0*/  ISETP.LT.AND P4, PT, R5, UR54, !P2 ;  /* 0x0000003605007c0c */ /* 0x000fe2000d781270 */
[----:B------:R-:W1:Y:S01]  /*c2fc0*/  LDCU UR54, c[0x0][0x3b8] ;  /* 0x00007700ff3677ac */ /* 0x000e620008000800 */
[----:B------:R-:W1:Y:S01]  /*c2fd0*/  LDCU UR47, c[0x0][0x3b8] ;  /* 0x00007700ff2f77ac */ /* 0x000e620008000800 */
[----:B0-----:R-:W-:Y:S01]  /*c2fe0*/  VIADD R3, R3, UR50 ;  /* 0x0000003203037c36 */ /* 0x001fe20008000000 */
[----:B------:R-:W0:Y:S04]  /*c2ff0*/  LDCU UR50, c[0x0][0x3b8] ;  /* 0x00007700ff3277ac */ /* 0x000e280008000800 */
[----:B------:R1:W-:Y:S02]  /*c3000*/  STL [R1+0x94], R3 ;  /* 0x0000940301007387 */ /* 0x0003e40000100800 */
[----:B-1----:R-:W-:Y:S01]  /*c3010*/  VIADD R3, R3, UR49 ;  /* 0x0000003103037c36 */ /* 0x002fe20008000000 */
[----:B------:R-:W1:Y:S04]  /*c3020*/  LDCU UR49, c[0x0][0x3b8] ;  /* 0x00007700ff3177ac */ /* 0x000e680008000800 */
[----:B------:R0:W-:Y:S02]  /*c3030*/  STL [R1+0x90], R3 ;  /* 0x0000900301007387 */ /* 0x0001e40000100800 */
        /* <DEDUP_REMOVED lines=78> */
[----:B----4-:R-:W-:Y:S01]  /*c3520*/  VIADD R3, R3, UR28 ;  /* 0x0000001c03037c36 */ /* 0x010fe20008000000 */
[----:B------:R-:W4:Y:S04]  /*c3530*/  LDCU UR28, c[0x0][0x3b8] ;  /* 0x00007700ff1c77ac */ /* 0x000f280008000800 */
        /* <DEDUP_REMOVED lines=68> */
[----:B------:R0:W-:Y:S02]  /*c3980*/  STL [R1+0x19c], R3 ;  /* 0x00019c0301007387 */ /* 0x0001e40000100800 */
[----:B0-----:R-:W-:Y:S01]  /*c3990*/  VIADD R3, R3, UR24 ;  /* 0x0000001803037c36 */ /* 0x001fe20008000000 */
[----:B------:R-:W-:Y:S01]  /*c39a0*/  ISETP.LT.AND P3, PT, R2, UR56, !P2 ;  /* 0x0000003802007c0c */ /* 0x000fe2000d761270 */
[----:B------:R-:W0:Y:S03]  /*c39b0*/  LDCU UR24, c[0x0][0x3b8] ;  /* 0x00007700ff1877ac */ /* 0x000e260008000800 */
[----:B------:R1:W-:Y:S01]  /*c39c0*/  STL [R1+0x1a0], R3 ;  /* 0x0001a00301007387 */ /* 0x0003e20000100800 */
[----:B------:R-:W-:Y:S01]  /*c39d0*/  LOP3.LUT R26, R26, 0xfbffffff, RZ, 0xc0, !PT ;  /* 0xfbffffff1a1a7812 */ /* 0x000fe200078ec0ff */
[----:B------:R-:W0:Y:S01]  /*c39e0*/  LDCU UR56, c[0x0][0x3b8] ;  /* 0x00007700ff3877ac */ /* 0x000e220008000800 */
[----:B-1----:R-:W-:-:S02]  /*c39f0*/  VIADD R3, R3, UR23 ;  /* 0x0000001703037c36 */ /* 0x002fc40008000000 */
[----:B------:R-:W-:Y:S01]  /*c3a00*/  @P4 LOP3.LUT R26, R26, 0x4000000, RZ, 0xfc, !PT ;  /* 0x040000001a1a4812 */ /* 0x000fe200078efcff */
[----:B------:R-:W1:Y:S02]  /*c3a10*/  LDCU UR23, c[0x0][0x3b8] ;  /* 0x00007700ff1777ac */ /* 0x000e640008000800 */
        /* <DEDUP_REMOVED lines=20> */
[----:B------:R-:W-:Y:S01]  /*c3b60*/  LOP3.LUT R26, R26, 0xff7fffff, RZ, 0xc0, !PT ;  /* 0xff7fffff1a1a7812 */ /* 0x000fe200078ec0ff */
[----:B------:R-:W0:Y:S03]  /*c3b70*/  LDCU UR31, c[0x0][0x3b8] ;  /* 0x00007700ff1f77ac */ /* 0x000e260008000800 */
[----:B------:R1:W-:Y:S02]  /*c3b80*/  STL [R1+0x1b8], R3 ;  /* 0x0001b80301007387 */ /* 0x0003e40000100800 */
[----:B-1----:R-:W-:Y:S01]  /*c3b90*/  VIADD R3, R3, UR29 ;  /* 0x0000001d03037c36 */ /* 0x002fe20008000000 */
[----:B------:R-:W1:Y:S04]  /*c3ba0*/  LDCU UR29, c[0x0][0x3b8] ;  /* 0x00007700ff1d77ac */ /* 0x000e680008000800 */
[----:B------:R0:W-:Y:S02]  /*c3bb0*/  STL [R1+0x1bc], R3 ;  /* 0x0001bc0301007387 */ /* 0x0001e40000100800 */
[----:B0-----:R-:W-:Y:S01]  /*c3bc0*/  VIADD R3, R3, UR25 ;  /* 0x0000001903037c36 */ /* 0x001fe20008000000 */
[----:B------:R-:W0:Y:S04]  /*c3bd0*/  LDCU UR25, c[0x0][0x3b8] ;  /* 0x00007700ff1977ac */ /* 0x000e280008000800 */
[----:B------:R1:W-:Y:S04]  /*c3be0*/  STL [R1+0x1e0], R3 ;  /* 0x0001e00301007387 */ /* 0x0003e80000100800 */
[----:B------:R-:W2:Y:S01]  /*c3bf0*/  LDL.LU R7, [R1+0x220c] ;  /* 0x00220c0001077983 */ /* 0x000ea20000300800 */
[----:B-1----:R-:W-:Y:S01]  /*c3c00*/  VIADD R3, R3, UR8 ;  /* 0x0000000803037c36 */ /* 0x002fe20008000000 */
[----:B------:R-:W1:Y:S04]  /*c3c10*/  LDCU UR8, c[0x0][0x3b8] ;  /* 0x00007700ff0877ac */ /* 0x000e680008000800 */
[----:B------:R4:W-:Y:S04]  /*c3c20*/  STL [R1+0x1e4], R3 ;  /* 0x0001e40301007387 */ /* 0x0009e80000100800 */
[----:B------:R-:W3:Y:S01]  /*c3c30*/  LDL.LU R16, [R1+0x250] ;  /* 0x0002500001107983 */ /* 0x000ee20000300800 */
[----:B----4-:R-:W-:Y:S01]  /*c3c40*/  VIADD R3, R3, UR28 ;  /* 0x0000001c03037c36 */ /* 0x010fe20008000000 */
[----:B------:R-:W4:Y:S04]  /*c3c50*/  LDCU UR28, c[0x0][0x3b8] ;  /* 0x00007700ff1c77ac */ /* 0x000f280008000800 */
[----:B------:R0:W-:Y:S02]  /*c3c60*/  STL [R1+0x1e8], R3 ;  /* 0x0001e80301007387 */ /* 0x0001e40000100800 */
[----:B0-----:R-:W-:Y:S01]  /*c3c70*/  VIADD R3, R3, UR46 ;  /* 0x0000002e03037c36 */ /* 0x001fe20008000000 */
[----:B------:R-:W0:Y:S04]  /*c3c80*/  LDCU UR46, c[0x0][0x3b8] ;  /* 0x00007700ff2e77ac */ /* 0x000e280008000800 */
[----:B------:R1:W-:Y:S04]  /*c3c90*/  STL [R1+0x1ec], R3 ;  /* 0x0001ec0301007387 */ /* 0x0003e80000100800 */
[----:B------:R-:W4:Y:S01]  /*c3ca0*/  LDL.LU R28, [R1+0x254] ;  /* 0x00025400011c7983 */ /* 0x000f220000300800 */
        /* <DEDUP_REMOVED lines=14> */
[----:B------:R0:W-:Y:S04]  /*c3d90*/  STL [R1+0x220], R3 ;  /* 0x0002200301007387 */ /* 0x0001e80000100800 */
[----:B------:R-:W4:Y:S01]  /*c3da0*/  LDL.LU R9, [R1+0x26c] ;  /* 0x00026c0001097983 */ /* 0x000f220000300800 */
        /* <DEDUP_REMOVED lines=16> */
[----:B-1----:R-:W-:-:S05]  /*c3eb0*/  VIADD R3, R3, UR21 ;  /* 0x0000001503037c36 */ /* 0x002fca0008000000 */
[----:B------:R1:W-:Y:S02]  /*c3ec0*/  STL [R1+0x248], R3 ;  /* 0x0002480301007387 */ /* 0x0003e40000100800 */
[----:B-1----:R-:W-:Y:S01]  /*c3ed0*/  VIADD R3, R3, UR14 ;  /* 0x0000000e03037c36 */ /* 0x002fe20008000000 */
[----:B--2---:R-:W-:-:S05]  /*c3ee0*/  LOP3.LUT R7, R7, 0xffff, RZ, 0xc0, !PT ;  /* 0x0000ffff07077812 */ /* 0x004fca00078ec0ff */
[----:B------:R-:W-:Y:S04]  /*c3ef0*/  STL [R1+0x490], R7 ;  /* 0x0004900701007387 */ /* 0x000fe80000100800 */
[----:B------:R1:W-:Y:S01]  /*c3f00*/  STL [R1+0x24c], R3 ;  /* 0x00024c0301007387 */ /* 0x0003e20000100800 */
[----:B---3--:R-:W-:Y:S01]  /*c3f10*/  LOP3.LUT R16, R16, 0xffff, RZ, 0xc0, !PT ;  /* 0x0000ffff10107812 */ /* 0x008fe200078ec0ff */
[----:B-1----:R-:W-:-:S04]  /*c3f20*/  VIADD R3, R3, UR20 ;  /* 0x0000001403037c36 */ /* 0x002fc80008000000 */
[----:B------:R-:W-:Y:S01]  /*c3f30*/  STL [R1+0x48c], R16 ;  /* 0x00048c1001007387 */ /* 0x000fe20000100800 */
[----:B------:R-:W-:Y:S01]  /*c3f40*/  PRMT R7, R7, 0x3340, R16 ;  /* 0x0000334007077816 */ /* 0x000fe20000000010 */
[----:B------:R-:W1:Y:S02]  /*c3f50*/  LDCU.64 UR20, c[0x0][0x398] ;  /* 0x00007300ff1477ac */ /* 0x000e640008000a00 */
[----:B------:R2:W-:Y:S02]  /*c3f60*/  STL [R1+0x250], R3 ;  /* 0x0002500301007387 */ /* 0x0005e40000100800 */
[----:B--2---:R-:W-:Y:S01]  /*c3f70*/  VIADD R3, R3, UR19 ;  /* 0x0000001303037c36 */ /* 0x004fe20008000000 */
[----:B------:R-:W2:Y:S01]  /*c3f80*/  LDCU UR19, c[0x0][0x3b8] ;  /* 0x00007700ff1377ac */ /* 0x000ea20008000800 */
[----:B----4-:R-:W-:-:S05]  /*c3f90*/  LOP3.LUT R28, R28, 0xffff, RZ, 0xc0, !PT ;  /* 0x0000ffff1c1c7812 */ /* 0x010fca00078ec0ff */
[----:B------:R3:W-:Y:S04]  /*c3fa0*/  STL [R1+0x494], R28 ;  /* 0x0004941c01007387 */ /* 0x0007e80000100800 */
[----:B------:R4:W-:Y:S04]  /*c3fb0*/  STL [R1+0x254], R3 ;  /* 0x0002540301007387 */ /* 0x0009e80000100800 */
[----:B------:R-:W2:Y:S01]  /*c3fc0*/  LDL.LU R16, [R1+0x53b0] ;  /* 0x0053b00001107983 */ /* 0x000ea20000300800 */
[----:B---3--:R-:W-:Y:S01]  /*c3fd0*/  PRMT R28, R28, 0x3340, R0 ;  /* 0x000033401c1c7816 */ /* 0x008fe20000000000 */
[----:B----4-:R-:W-:-:S03]  /*c3fe0*/  VIADD R3, R3, UR17 ;  /* 0x0000001103037c36 */ /* 0x010fc60008000000 */
[----:B------:R-:W-:Y:S01]  /*c3ff0*/  PRMT R28, R7, 0x5410, R28 ;  /* 0x00005410071c7816 */ /* 0x000fe2000000001c */
[----:B------:R-:W3:Y:S01]  /*c4000*/  LDCU UR17, c[0x0][0x3b8] ;  /* 0x00007700ff1177ac */ /* 0x000ee20008000800 */
[----:B------:R4:W-:Y:S04]  /*c4010*/  STL [R1+0x258], R3 ;  /* 0x0002580301007387 */ /* 0x0009e80000100800 */
[----:B------:R-:W2:Y:S01]  /*c4020*/  LDL.LU R7, [R1+0x53ac] ;  /* 0x0053ac0001077983 */ /* 0x000ea20000300800 */
[----:B----4-:R-:W-:Y:S01]  /*c4030*/  VIADD R3, R3, UR30 ;  /* 0x0000001e03037c36 */ /* 0x010fe20008000000 */
[----:B------:R-:W4:Y:S04]  /*c4040*/  LDCU UR30, c[0x0][0x398] ;  /* 0x00007300ff1e77ac */ /* 0x000f280008000800 */
[----:B------:R0:W-:Y:S04]  /*c4050*/  STL [R1+0x25c], R3 ;  /* 0x00025c0301007387 */ /* 0x0001e80000100800 */
[----:B------:R-:W-:Y:S01]  /*c4060*/  STL [R1+0x41c], R28 ;  /* 0x00041c1c01007387 */ /* 0x000fe20000100800 */
[----:B0-----:R-:W-:-:S05]  /*c4070*/  VIADD R3, R3, UR35 ;  /* 0x0000002303037c36 */ /* 0x001fca0008000000 */
[----:B------:R0:W-:Y:S02]  /*c4080*/  STL [R1+0x260], R3 ;  /* 0x0002600301007387 */ /* 0x0001e40000100800 */
[----:B0-----:R-:W-:Y:S01]  /*c4090*/  VIADD R3, R3, UR52 ;  /* 0x0000003403037c36 */ /* 0x001fe20008000000 */
[----:B------:R-:W0:Y:S01]  /*c40a0*/  LDCU UR52, c[0x0][0x3b8] ;  /* 0x00007700ff3477ac */ /* 0x000e220008000800 */
[----:B------:R-:W-:-:S05]  /*c40b0*/  LOP3.LUT R9, R9, 0xffff, RZ, 0xc0, !PT ;  /* 0x0000ffff09097812 */ /* 0x000fca00078ec0ff */
[----:B------:R0:W-:Y:S01]  /*c40c0*/  STL [R1+0x45c], R9 ;  /* 0x00045c0901007387 */ /* 0x0001e20000100800 */
[----:B------:R-:W-:-:S04]  /*c40d0*/  LOP3.LUT R29, R29, 0xffff, RZ, 0xc0, !PT ;  /* 0x0000ffff1d1d7812 */ /* 0x000fc800078ec0ff */
[----:B0-----:R-:W-:Y:S02]  /*c40e0*/  PRMT R9, R9, 0x3340, R29 ;  /* 0x0000334009097816 */ /* 0x001fe4000000001d */
[----:B--2---:R-:W-:-:S04]  /*c40f0*/  LOP3.LUT R7, R7, 0xffff, RZ, 0xc0, !PT ;  /* 0x0000ffff07077812 */ /* 0x004fc800078ec0ff */
[----:B------:R-:W-:Y:S01]  /*c4100*/  PRMT R28, R7, 0x3340, R0 ;  /* 0x00003340071c7816 */ /* 0x000fe20000000000 */
[----:B------:R0:W-:Y:S04]  /*c4110*/  STL [R1+0x484], R7 ;  /* 0x0004840701007387 */ /* 0x0001e80000100800 */
[----:B------:R2:W-:Y:S01]  /*c4120*/  STL [R1+0x264], R3 ;  /* 0x0002640301007387 */ /* 0x0005e20000100800 */
[----:B------:R-:W-:-:S03]  /*c4130*/  PRMT R28, R9, 0x5410, R28 ;  /* 0x00005410091c7816 */ /* 0x000fc6000000001c */
[----:B0-----:R-:W3:Y:S01]  /*c4140*/  LDL.LU R7, [R1+0x274] ;  /* 0x0002740001077983 */ /* 0x001ee20000300800 */
[----:B--2---:R-:W-:-:S03]  /*c4150*/  VIADD R3, R3, UR53 ;  /* 0x0000003503037c36 */ /* 0x004fc60008000000 */
[----:B------:R0:W-:Y:S01]  /*c4160*/  STL [R1+0x458], R29 ;  /* 0x0004581d01007387 */ /* 0x0001e20000100800 */
[----:B------:R-:W2:Y:S03]  /*c4170*/  LDCU UR53, c[0x0][0x3b8] ;  /* 0x00007700ff3577ac */ /* 0x000ea60008000800 */
[----:B0-----:R-:W2:Y:S04]  /*c4180*/  LDL.LU R29, [R1+0x53a8] ;  /* 0x0053a800011d7983 */ /* 0x001ea80000300800 */
[----:B------:R0:W-:Y:S04]  /*c4190*/  STL [R1+0x268], R3 ;  /* 0x0002680301007387 */ /* 0x0001e80000100800 */
[----:B------:R-:W2:Y:S04]  /*c41a0*/  LDL.LU R9, [R1+0x53a4] ;  /* 0x0053a40001097983 */ /* 0x000ea80000300800 */
[----:B------:R1:W-:Y:S01]  /*c41b0*/  STL [R1+0x418], R28 ;  /* 0x0004181c01007387 */ /* 0x0003e20000100800 */
[----:B0-----:R-:W-:Y:S01]  /*c41c0*/  VIADD R3, R3, UR54 ;  /* 0x0000003603037c36 */ /* 0x001fe20008000000 */
[----:B------:R-:W0:Y:S01]  /*c41d0*/  LDCU UR54, c[0x0][0x3b8] ;  /* 0x00007700ff3677ac */ /* 0x000e220008000800 */
[----:B-1----:R-:W-:-:S03]  /*c41e0*/  VIADD R28, R8, 0xa ;  /* 0x0000000a081c7836 */ /* 0x002fc60000000000 */
[----:B------:R1:W-:Y:S02]  /*c41f0*/  STL [R1+0x26c], R3 ;  /* 0x00026c0301007387 */ /* 0x0003e40000100800 */
[----:B------:R-:W-:Y:S01]  /*c4200*/  ISETP.GE.AND P2, PT, R28, UR7, PT ;  /* 0x000000071c007c0c */ /* 0x000fe2000bf46270 */
[----:B------:R-:W0:Y:S01]  /*c4210*/  LDCU UR7, c[0x0][0x3b8] ;  /* 0x00007700ff0777ac */ /* 0x000e220008000800 */
[----:B------:R-:W4:Y:S01]  /*c4220*/  LDL.LU R28, [R1+0x27c] ;  /* 0x00027c00011c7983 */ /* 0x000f220000300800 */
[----:B-1----:R-:W-:Y:S01]  /*c4230*/  VIADD R3, R3, UR15 ;  /* 0x0000000f03037c36 */ /* 0x002fe20008000000 */
[----:B------:R-:W-:Y:S01]  /*c4240*/  ISETP.LT.AND P5, PT, R4, UR20, !P2 ;  /* 0x0000001404007c0c */ /* 0x000fe2000d7a1270 */
[----:B------:R-:W1:Y:S03]  /*c4250*/  LDCU.64 UR14, c[0x0][0x398] ;  /* 0x00007300ff0e77ac */ /* 0x000e660008000a00 */
[----:B------:R0:W-:Y:S01]  /*c4260*/  STL [R1+0x270], R3 ;  /* 0x0002700301007387 */ /* 0x0001e20000100800 */
[----:B------:R-:W-:Y:S01]  /*c4270*/  ISETP.LT.AND P4, PT, R5, UR71, !P2 ;  /* 0x0000004705007c0c */ /* 0x000fe2000d781270 */
[----:B------:R-:W1:Y:S01]  /*c4280*/  LDCU UR20, c[0x0][0x3b8] ;  /* 0x00007700ff1477ac */ /* 0x000e620008000800 */
[----:B------:R-:W-:Y:S01]  /*c4290*/  ISETP.LT.AND P3, PT, R2, UR72, !P2 ;  /* 0x0000004802007c0c */ /* 0x000fe2000d761270 */
[----:B0-----:R-:W-:-:S05]  /*c42a0*/  VIADD R3, R3, UR24 ;  /* 0x0000001803037c36 */ /* 0x001fca0008000000 */
[----:B------:R-:W-:Y:S01]  /*c42b0*/  @P5 LOP3.LUT R26, R26, 0x800000, RZ, 0xfc, !PT ;  /* 0x008000001a1a5812 */ /* 0x000fe200078efcff */
[----:B------:R-:W0:Y:S03]  /*c42c0*/  LDCU UR24, c[0x0][0x398] ;  /* 0x00007300ff1877ac */ /* 0x000e260008000800 */
[----:B------:R-:W-:Y:S01]  /*c42d0*/  LOP3.LUT R26, R26, 0xffbfffff, RZ, 0xc0, !PT ;  /* 0xffbfffff1a1a7812 */ /* 0x000fe200078ec0ff */
[----:B------:R-:W0:Y:S03]  /*c42e0*/  LDCU UR71, c[0x0][0x3b8] ;  /* 0x00007700ff4777ac */ /* 0x000e260008000800 */
[----:B------:R-:W-:Y:S01]  /*c42f0*/  @P4 LOP3.LUT R26, R26, 0x400000, RZ, 0xfc, !PT ;  /* 0x004000001a1a4812 */ /* 0x000fe200078efcff */
[----:B------:R-:W0:Y:S01]  /*c4300*/  LDCU UR72, c[0x0][0x3b8] ;  /* 0x00007700ff4877ac */ /* 0x000e220008000800 */
[----:B------:R-:W-:-:S02]  /*c4310*/  ISETP.LT.AND P2, PT, R6, UR73, !P2 ;  /* 0x0000004906007c0c */ /* 0x000fc4000d741270 */
[----:B------:R-:W-:Y:S01]  /*c4320*/  LOP3.LUT R26, R26, 0xffdfffff, RZ, 0xc0, !PT ;  /* 0xffdfffff1a1a7812 */ /* 0x000fe200078ec0ff */
[----:B------:R-:W0:Y:S03]  /*c4330*/  LDCU UR73, c[0x0][0x3b8] ;  /* 0x00007700ff4977ac */ /* 0x000e260008000800 */
[----:B------:R-:W-:-:S04]  /*c4340*/  @P3 LOP3.LUT R26, R26, 0x200000, RZ, 0xfc, !PT ;  /* 0x002000001a1a3812 */ /* 0x000fc800078efcff */
[----:B------:R-:W-:-:S04]  /*c4350*/  LOP3.LUT R26, R26, 0xffefffff, RZ, 0xc0, !PT ;  /* 0xffefffff1a1a7812 */ /* 0x000fc800078ec0ff */
[----:B------:R-:W-:-:S04]  /*c4360*/  @P2 LOP3.LUT R26, R26, 0x100000, RZ, 0xfc, !PT ;  /* 0x001000001a1a2812 */ /* 0x000fc800078efcff */
[----:B------:R-:W-:Y:S02]  /*c4370*/  LOP3.LUT R26, R26, 0xfff7ffff, RZ, 0xc0, !PT ;  /* 0xfff7ffff1a1a7812 */ /* 0x000fe400078ec0ff */
[----:B---3--:R-:W-:-:S05]  /*c4380*/  LOP3.LUT R7, R7, 0xffff, RZ, 0xc0, !PT ;  /* 0x0000ffff07077812 */ /* 0x008fca00078ec0ff */
[----:B------:R-:W-:Y:S04]  /*c4390*/  STL [R1+0x480], R7 ;  /* 0x0004800701007387 */ /* 0x000fe80000100800 */
[----:B------:R3:W-:Y:S02]  /*c43a0*/  STL [R1+0x274], R3 ;  /* 0x0002740301007387 */ /* 0x0007e40000100800 */
[----:B---3--:R-:W-:Y:S01]  /*c43b0*/  VIADD R3, R3, UR23 ;  /* 0x0000001703037c36 */ /* 0x008fe20008000000 */
[----:B--2---:R-:W-:-:S05]  /*c43c0*/  LOP3.LUT R9, R9, 0xffff, RZ, 0xc0, !PT ;  /* 0x0000ffff09097812 */ /* 0x004fca00078ec0ff */
[----:B------:R-:W-:Y:S04]  /*c43d0*/  STL [R1+0x46c], R9 ;  /* 0x00046c0901007387 */ /* 0x000fe80000100800 */
[----:B------:R2:W-:Y:S01]  /*c43e0*/  STL [R1+0x278], R3 ;  /* 0x0002780301007387 */ /* 0x0005e20000100800 */
[----:B------:R-:W-:Y:S01]  /*c43f0*/  PRMT R7, R7, 0x3340, R9 ;  /* 0x0000334007077816 */ /* 0x000fe20000000009 */
[----:B--2---:R-:W-:Y:S01]  /*c4400*/  VIADD R3, R3, UR5 ;  /* 0x0000000503037c36 */ /* 0x004fe20008000000 */
[----:B------:R-:W2:Y:S01]  /*c4410*/  LDCU UR5, c[0x0][0x3b8] ;  /* 0x00007700ff0577ac */ /* 0x000ea20008000800 */
[----:B----4-:R-:W-:-:S05]  /*c4420*/  LOP3.LUT R28, R28, 0xffff, RZ, 0xc0, !PT ;  /* 0x0000ffff1c1c7812 */ /* 0x010fca00078ec0ff */
[----:B------:R3:W-:Y:S04]  /*c4430*/  STL [R1+0x488], R28 ;  /* 0x0004881c01007387 */ /* 0x0007e80000100800 */
[----:B------:R4:W-:Y:S04]  /*c4440*/  STL [R1+0x27c], R3 ;  /* 0x00027c0301007387 */ /* 0x0009e80000100800 */
[----:B------:R-:W2:Y:S01]  /*c4450*/  LDL.LU R9, [R1+0x53a0] ;  /* 0x0053a00001097983 */ /* 0x000ea20000300800 */
[----:B---3--:R-:W-:-:S04]  /*c4460*/  PRMT R28, R28, 0x3340, R0 ;  /* 0x000033401c1c7816 */ /* 0x008fc80000000000 */
[----:B------:R-:W-:Y:S01]  /*c4470*/  PRMT R7, R7, 0x5410, R28 ;  /* 0x0000541007077816 */ /* 0x000fe2000000001c */
[----:B------:R-:W-:-:S05]  /*c4480*/  VIADD R28, R8, 0x9 ;  /* 0x00000009081c7836 */ /* 0x000fca0000000000 */
[----:B------:R-:W-:Y:S01]  /*c4490*/  ISETP.GE.AND P2, PT, R28, UR11, PT ;  /* 0x0000000b1c007c0c */ /* 0x000fe2000bf46270 */
[----:B----4-:R-:W-:Y:S01]  /*c44a0*/  VIADD R3, R3, UR27 ;  /* 0x0000001b03037c36 */ /* 0x010fe20008000000 */
[----:B------:R-:W3:Y:S02]  /*c44b0*/  LDCU UR11, c[0x0][0x3b8] ;  /* 0x00007700ff0b77ac */ /* 0x000ee40008000800 */
[----:B-1----:R-:W-:Y:S02]  /*c44c0*/  ISETP.LT.AND P5, PT, R4, UR14, !P2 ;  /* 0x0000000e04007c0c */ /* 0x002fe4000d7a1270 */
[----:B------:R-:W-:Y:S01]  /*c44d0*/  ISETP.LT.AND P4, PT, R5, UR30, !P2 ;  /* 0x0000001e05007c0c */ /* 0x000fe2000d781270 */
[----:B------:R1:W-:Y:S01]  /*c44e0*/  STL [R1+0x280], R3 ;  /* 0x0002800301007387 */ /* 0x0003e20000100800 */
[----:B------:R-:W-:Y:S01]  /*c44f0*/  ISETP.LT.AND P3, PT, R2, UR34, !P2 ;  /* 0x0000002202007c0c */ /* 0x000fe2000d761270 */
[----:B------:R-:W4:Y:S08]  /*c4500*/  LDCU UR14, c[0x0][0x398] ;  /* 0x00007300ff0e77ac */ /* 0x000f300008000800 */
[----:B------:R-:W-:Y:S01]  /*c4510*/  @P5 LOP3.LUT R26, R26, 0x80000, RZ, 0xfc, !PT ;  /* 0x000800001a1a5812 */ /* 0x000fe200078efcff */
[----:B-1----:R-:W-:Y:S01]  /*c4520*/  VIADD R3, R3, UR26 ;  /* 0x0000001a03037c36 */ /* 0x002fe20008000000 */
[----:B------:R-:W-:Y:S01]  /*c4530*/  ISETP.LT.AND P2, PT, R6, UR12, !P2 ;  /* 0x0000000c06007c0c */ /* 0x000fe2000d741270 */
[----:B------:R-:W-:Y:S01]  /*c4540*/  VIADD R28, R8, 0x8 ;  /* 0x00000008081c7836 */ /* 0x000fe20000000000 */
[----:B------:R-:W-:Y:S01]  /*c4550*/  LOP3.LUT R26, R26, 0xfffbffff, RZ, 0xc0, !PT ;  /* 0xfffbffff1a1a7812 */ /* 0x000fe200078ec0ff */
[----:B------:R-:W1:Y:S01]  /*c4560*/  LDCU UR12, c[0x0][0x398] ;  /* 0x00007300ff0c77ac */ /* 0x000e620008000800 */
[----:B------:R0:W-:Y:S02]  /*c4570*/  STL [R1+0x284], R3 ;  /* 0x0002840301007387 */ /* 0x0001e40000100800 */
[----:B------:R-:W-:Y:S01]  /*c4580*/  @P4 LOP3.LUT R26, R26, 0x40000, RZ, 0xfc, !PT ;  /* 0x000400001a1a4812 */ /* 0x000fe200078efcff */
[----:B------:R-:W1:Y:S03]  /*c4590*/  LDCU.64 UR26, c[0x0][0x398] ;  /* 0x00007300ff1a77ac */ /* 0x000e660008000a00 */
[----:B------:R-:W-:Y:S01]  /*c45a0*/  LOP3.LUT R26, R26, 0xfffdffff, RZ, 0xc0, !PT ;  /* 0xfffdffff1a1a7812 */ /* 0x000fe200078ec0ff */
[----:B------:R-:W1:Y:S01]  /*c45b0*/  LDCU.64 UR34, c[0x0][0x398] ;  /* 0x00007300ff2277ac */ /* 0x000e620008000a00 */
[----:B0-----:R-:W-:Y:S01]  /*c45c0*/  VIADD R3, R3, UR22 ;  /* 0x0000001603037c36 */ /* 0x001fe20008000000 */
[----:B------:R-:W0:Y:S01]  /*c45d0*/  LDCU.64 UR22, c[0x0][0x398] ;  /* 0x00007300ff1677ac */ /* 0x000e220008000a00 */
[----:B------:R-:W-:-:S04]  /*c45e0*/  @P3 LOP3.LUT R26, R26, 0x20000, RZ, 0xfc, !PT ;  /* 0x000200001a1a3812 */ /* 0x000fc800078efcff */
[----:B------:R-:W-:-:S04]  /*c45f0*/  LOP3.LUT R26, R26, 0xfffeffff, RZ, 0xc0, !PT ;  /* 0xfffeffff1a1a7812 */ /* 0x000fc800078ec0ff */
[----:B------:R-:W-:Y:S02]  /*c4600*/  @P2 LOP3.LUT R26, R26, 0x10000, RZ, 0xfc, !PT ;  /* 0x000100001a1a2812 */ /* 0x000fe400078efcff */
[----:B------:R-:W-:-:S04]  /*c4610*/  ISETP.GE.AND P2, PT, R28, UR13, PT ;  /* 0x0000000d1c007c0c */ /* 0x000fc8000bf46270 */
[----:B0-----:R-:W-:Y:S01]  /*c4620*/  ISETP.LT.AND P5, PT, R4, UR22, !P2 ;  /* 0x0000001604007c0c */ /* 0x001fe2000d7a1270 */
[----:B------:R-:W-:Y:S01]  /*c4630*/  STL [R1+0x414], R7 ;  /* 0x0004140701007387 */ /* 0x000fe20000100800 */
[----:B----4-:R-:W-:Y:S01]  /*c4640*/  ISETP.LT.AND P4, PT, R5, UR14, !P2 ;  /* 0x0000000e05007c0c */ /* 0x010fe2000d781270 */
[----:B------:R-:W0:Y:S01]  /*c4650*/  LDCU UR22, c[0x0][0x398] ;  /* 0x00007300ff1677ac */ /* 0x000e220008000800 */
[----:B------:R-:W-:Y:S02]  /*c4660*/  LOP3.LUT R26, R26, 0xffff7fff, RZ, 0xc0, !PT ;  /* 0xffff7fff1a1a7812 */ /* 0x000fe400078ec0ff */
[----:B------:R-:W-:Y:S01]  /*c4670*/  ISETP.LT.AND P3, PT, R2, UR24, !P2 ;  /* 0x0000001802007c0c */ /* 0x000fe2000d761270 */
[----:B------:R4:W-:Y:S01]  /*c4680*/  STL [R1+0x288], R3 ;  /* 0x0002880301007387 */ /* 0x0009e20000100800 */
[----:B------:R-:W-:Y:S01]  /*c4690*/  VIADD R28, R8, 0x7 ;  /* 0x00000007081c7836 */ /* 0x000fe20000000000 */
[----:B------:R-:W0:Y:S04]  /*c46a0*/  LDCU UR14, c[0x0][0x398] ;  /* 0x00007300ff0e77ac */ /* 0x000e280008000800 */
[----:B------:R-:W-:-:S04]  /*c46b0*/  @P5 LOP3.LUT R26, R26, 0x8000, RZ, 0xfc, !PT ;  /* 0x000080001a1a5812 */ /* 0x000fc800078efcff */
[----:B------:R-:W-:-:S04]  /*c46c0*/  LOP3.LUT R26, R26, 0xffffbfff, RZ, 0xc0, !PT ;  /* 0xffffbfff1a1a7812 */ /* 0x000fc800078ec0ff */
[----:B------:R-:W-:Y:S02]  /*c46d0*/  @P4 LOP3.LUT R26, R26, 0x4000, RZ, 0xfc, !PT ;  /* 0x000040001a1a4812 */ /* 0x000fe400078efcff */
[----:B-1----:R-:W-:Y:S01]  /*c46e0*/  ISETP.LT.AND P2, PT, R6, UR12, !P2 ;  /* 0x0000000c06007c0c */ /* 0x002fe2000d741270 */
[----:B----4-:R-:W-:Y:S01]  /*c46f0*/  VIADD R3, R3, UR31 ;  /* 0x0000001f03037c36 */ /* 0x010fe20008000000 */
[----:B------:R-:W-:Y:S01]  /*c4700*/  LOP3.LUT R26, R26, 0xffffdfff, RZ, 0xc0, !PT ;  /* 0xffffdfff1a1a7812 */ /* 0x000fe200078ec0ff */
[----:B------:R-:W1:Y:S03]  /*c4710*/  LDCU.64 UR30, c[0x0][0x398] ;  /* 0x00007300ff1e77ac */ /* 0x000e660008000a00 */
[----:B------:R-:W-:Y:S01]  /*c4720*/  @P3 LOP3.LUT R26, R26, 0x2000, RZ, 0xfc, !PT ;  /* 0x000020001a1a3812 */ /* 0x000fe200078efcff */
[----:B------:R-:W-:Y:S01]  /*c4730*/  VIADD R7, R8, 0x5 ;  /* 0x0000000508077836 */ /* 0x000fe20000000000 */
[----:B------:R-:W4:Y:S02]  /*c4740*/  LDCU.64 UR12, c[0x0][0x398] ;  /* 0x00007300ff0c77ac */ /* 0x000f240008000a00 */
[----:B------:R-:W-:Y:S01]  /*c4750*/  LOP3.LUT R26, R26, 0xffffefff, RZ, 0xc0, !PT ;  /* 0xffffefff1a1a7812 */ /* 0x000fe200078ec0ff */
[----:B------:R0:W-:Y:S03]  /*c4760*/  STL [R1+0x28c], R3 ;  /* 0x00028c0301007387 */ /* 0x0001e60000100800 */
[----:B------:R-:W-:-:S02]  /*c4770*/  @P2 LOP3.LUT R26, R26, 0x1000, RZ, 0xfc, !PT ;  /* 0x000010001a1a2812 */ /* 0x000fc400078efcff */
[----:B------:R-:W-:Y:S01]  /*c4780*/  ISETP.GE.AND P2, PT, R28, UR21, PT ;  /* 0x000000151c007c0c */ /* 0x000fe2000bf46270 */
[----:B0-----:R-:W-:Y:S01]  /*c4790*/  VIADD R3, R3, UR29 ;  /* 0x0000001d03037c36 */ /* 0x001fe20008000000 */
[----:B------:R-:W0:Y:S02]  /*c47a0*/  LDCU UR29, c[0x0][0x398] ;  /* 0x00007300ff1d77ac */ /* 0x000e240008000800 */
[----:B------:R-:W-:Y:S02]  /*c47b0*/  ISETP.LT.AND P5, PT, R4, UR26, !P2 ;  /* 0x0000001a04007c0c */ /* 0x000fe4000d7a1270 */
[----:B------:R-:W-:Y:S02]  /*c47c0*/  ISETP.LT.AND P4, PT, R5, UR22, !P2 ;  /* 0x0000001605007c0c */ /* 0x000fe4000d781270 */
[----:B------:R-:W-:-:S09]  /*c47d0*/  LOP3.LUT R26, R26, 0xfffff7ff, RZ, 0xc0, !PT ;  /* 0xfffff7ff1a1a7812 */ /* 0x000fd200078ec0ff */
[----:B------:R-:W-:Y:S02]  /*c47e0*/  @P5 LOP3.LUT R26, R26, 0x800, RZ, 0xfc, !PT ;  /* 0x000008001a1a5812 */ /* 0x000fe400078efcff */
[----:B0-----:R-:W-:Y:S02]  /*c47f0*/  ISETP.LT.AND P3, PT, R2, UR29, !P2 ;  /* 0x0000001d02007c0c */ /* 0x001fe4000d761270 */
[----:B------:R-:W-:-:S04]  /*c4800*/  LOP3.LUT R26, R26, 0xfffffbff, RZ, 0xc0, !PT ;  /* 0xfffffbff1a1a7812 */ /* 0x000fc800078ec0ff */
[----:B------:R-:W-:Y:S02]  /*c4810*/  @P4 LOP3.LUT R26, R26, 0x400, RZ, 0xfc, !PT ;  /* 0x000004001a1a4812 */ /* 0x000fe400078efcff */
[----:B------:R-:W-:Y:S01]  /*c4820*/  ISETP.LT.AND P2, PT, R6, UR14, !P2 ;  /* 0x0000000e06007c0c */ /* 0x000fe2000d741270 */
        /* <DEDUP_REMOVED lines=9> */
[----:B------:R-:W-:Y:S02]  /*c48c0*/  LOP3.LUT R26, R26, 0xffffff7f, RZ, 0xc0, !PT ;  /* 0xffffff7f1a1a7812 */ /* 0x000fe400078ec0ff */
[----:B------:R-:W-:-:S07]  /*c48d0*/  ISETP.LT.AND P4, PT, R2, UR77, !P2 ;  /* 0x0000004d02007c0c */ /* 0x000fce000d781270 */
[----:B------:R-:W-:-:S04]  /*c48e0*/  @P3 LOP3.LUT R26, R26, 0x80, RZ, 0xfc, !PT ;  /* 0x000000801a1a3812 */ /* 0x000fc800078efcff */
[----:B------:R-:W-:-:S04]  /*c48f0*/  LOP3.LUT R26, R26, 0xffffffbf, RZ, 0xc0, !PT ;  /* 0xffffffbf1a1a7812 */ /* 0x000fc800078ec0ff */
[----:B------:R-:W-:Y:S02]  /*c4900*/  @P5 LOP3.LUT R26, R26, 0x40, RZ, 0xfc, !PT ;  /* 0x000000401a1a5812 */ /* 0x000fe400078efcff */
[----:B------:R-:W-:Y:S02]  /*c4910*/  ISETP.LT.AND P3, PT, R6, UR76, !P2 ;  /* 0x0000004c06007c0c */ /* 0x000fe4000d761270 */
[----:B------:R-:W-:Y:S02]  /*c4920*/  LOP3.LUT R26, R26, 0xffffffdf, RZ, 0xc0, !PT ;  /* 0xffffffdf1a1a7812 */ /* 0x000fe400078ec0ff */
[----:B------:R-:W-:Y:S02]  /*c4930*/  ISETP.GE.AND P2, PT, R7, UR23, PT ;  /* 0x0000001707007c0c */ /* 0x000fe4000bf46270 */
[----:B------:R-:W-:Y:S02]  /*c4940*/  @P4 LOP3.LUT R26, R26, 0x20, RZ, 0xfc, !PT ;  /* 0x000000201a1a4812 */ /* 0x000fe400078efcff */
[----:B-1----:R-:W-:-:S02]  /*c4950*/  ISETP.LT.AND P5, PT, R4, UR30, !P2 ;  /* 0x0000001e04007c0c */ /* 0x002fc4000d7a1270 */
[----:B------:R-:W-:-:S04]  /*c4960*/  LOP3.LUT R26, R26, 0xffffffef, RZ, 0xc0, !PT ;  /* 0xffffffef1a1a7812 */ /* 0x000fc800078ec0ff */
[----:B------:R-:W-:Y:S02]  /*c4970*/  @P3 LOP3.LUT R26, R26, 0x10, RZ, 0xfc, !PT ;  /* 0x000000101a1a3812 */ /* 0x000fe400078efcff */
[----:B------:R-:W-:Y:S02]  /*c4980*/  ISETP.LT.AND P4, PT, R5, UR75, !P2 ;  /* 0x0000004b05007c0c */ /* 0x000fe4000d781270 */
[----:B------:R-:W-:-:S04]  /*c4990*/  LOP3.LUT R26, R26, 0xfffffff7, RZ, 0xc0, !PT ;  /* 0xfffffff71a1a7812 */ /* 0x000fc800078ec0ff */
[----:B------:R-:W-:Y:S02]  /*c49a0*/  @P5 LOP3.LUT R26, R26, 0x8, RZ, 0xfc, !PT ;  /* 0x000000081a1a5812 */ /* 0x000fe400078efcff */
[----:B------:R-:W-:Y:S02]  /*c49b0*/  ISETP.LT.AND P3, PT, R2, UR74, !P2 ;  /* 0x0000004a02007c0c */ /* 0x000fe4000d761270 */
[----:B------:R-:W-:-:S04]  /*c49c0*/  LOP3.LUT R26, R26, 0xfffffffb, RZ, 0xc0, !PT ;  /* 0xfffffffb1a1a7812 */ /* 0x000fc800078ec0ff */
[----:B------:R-:W-:Y:S02]  /*c49d0*/  @P4 LOP3.LUT R26, R26, 0x4, RZ, 0xfc, !PT ;  /* 0x000000041a1a4812 */ /* 0x000fe400078efcff */
[----:B------:R-:W-:Y:S02]  /*c49e0*/  ISETP.LT.AND P2, PT, R6, UR40, !P2 ;  /* 0x0000002806007c0c */ /* 0x000fe4000d741270 */
[----:B------:R-:W-:-:S04]  /*c49f0*/  LOP3.LUT R26, R26, 0xfffffffd, RZ, 0xc0, !PT ;  /* 0xfffffffd1a1a7812 */ /* 0x000fc800078ec0ff */
[----:B------:R-:W-:Y:S01]  /*c4a00*/  @P3 LOP3.LUT R26, R26, 0x2, RZ, 0xfc, !PT ;  /* 0x000000021a1a3812 */ /* 0x000fe200078efcff */
[----:B------:R-:W-:-:S03]  /*c4a10*/  VIADD R28, R8, 0x4 ;  /* 0x00000004081c7836 */ /* 0x000fc60000000000 */
[----:B------:R-:W-:-:S04]  /*c4a20*/  LOP3.LUT R26, R26, 0xfffffffe, RZ, 0xc0, !PT ;  /* 0xfffffffe1a1a7812 */ /* 0x000fc800078ec0ff */
[----:B------:R-:W-:Y:S02]  /*c4a30*/  @P2 LOP3.LUT R26, R26, 0x1, RZ, 0xfc, !PT ;  /* 0x000000011a1a2812 */ /* 0x000fe400078efcff */
[----:B------:R-:W-:-:S04]  /*c4a40*/  ISETP.GE.AND P2, PT, R28, UR27, PT ;  /* 0x0000001b1c007c0c */ /* 0x000fc8000bf46270 */
[----:B----4-:R-:W-:Y:S02]  /*c4a50*/  ISETP.LT.AND P3, PT, R4, UR12, !P2 ;  /* 0x0000000c04007c0c */ /* 0x010fe4000d761270 */
[----:B------:R-:W-:Y:S01]  /*c4a60*/  ISETP.LT.AND P5, PT, R5, UR38, !P2 ;  /* 0x0000002605007c0c */ /* 0x000fe2000d7a1270 */
[----:B------:R0:W-:Y:S01]  /*c4a70*/  STL [R1+0x290], R3 ;  /* 0x0002900301007387 */ /* 0x0001e20000100800 */
[----:B------:R-:W-:Y:S01]  /*c4a80*/  ISETP.LT.AND P4, PT, R2, UR44, !P2 ;  /* 0x0000002c02007c0c */ /* 0x000fe2000d781270 */
[----:B0-----:R-:W-:Y:S01]  /*c4a90*/  VIADD R3, R3, UR25 ;  /* 0x0000001903037c36 */ /* 0x001fe20008000000 */
[----:B------:R-:W0:Y:S01]  /*c4aa0*/  LDCU.64 UR24, c[0x0][0x398] ;  /* 0x00007300ff1877ac */ /* 0x000e220008000a00 */
[----:B------:R-:W-:Y:S01]  /*c4ab0*/  VIADD R7, R8, 0x3 ;  /* 0x0000000308077836 */ /* 0x000fe20000000000 */
[----:B--2---:R-:W-:-:S05]  /*c4ac0*/  LOP3.LUT R9, R9, 0x7fffffff, RZ, 0xc0, !PT ;  /* 0x7fffffff09097812 */ /* 0x004fca00078ec0ff */
[----:B------:R-:W-:-:S04]  /*c4ad0*/  @P3 LOP3.LUT R9, R9, 0x80000000, RZ, 0xfc, !PT ;  /* 0x8000000009093812 */ /* 0x000fc800078efcff */
[----:B------:R-:W-:-:S04]  /*c4ae0*/  LOP3.LUT R9, R9, 0xbfffffff, RZ, 0xc0, !PT ;  /* 0xbfffffff09097812 */ /* 0x000fc800078ec0ff */
[----:B------:R-:W-:Y:S02]  /*c4af0*/  @P5 LOP3.LUT R9, R9, 0x40000000, RZ, 0xfc, !PT ;  /* 0x4000000009095812 */ /* 0x000fe400078efcff */
[----:B------:R-:W-:Y:S02]  /*c4b00*/  ISETP.LT.AND P3, PT, R6, UR39, !P2 ;  /* 0x0000002706007c0c */ /* 0x000fe4000d761270 */
[----:B------:R-:W-:Y:S02]  /*c4b10*/  LOP3.LUT R9, R9, 0xdfffffff, RZ, 0xc0, !PT ;  /* 0xdfffffff09097812 */ /* 0x000fe400078ec0ff */
[----:B------:R-:W-:Y:S02]  /*c4b20*/  ISETP.GE.AND P2, PT, R7, UR35, PT ;  /* 0x0000002307007c0c */ /* 0x000fe4000bf46270 */
[----:B------:R-:W-:Y:S02]  /*c4b30*/  @P4 LOP3.LUT R9, R9, 0x20000000, RZ, 0xfc, !PT ;  /* 0x2000000009094812 */ /* 0x000fe400078efcff */
[----:B0-----:R-:W-:-:S02]  /*c4b40*/  ISETP.LT.AND P5, PT, R4, UR24, !P2 ;  /* 0x0000001804007c0c */ /* 0x001fc4000d7a1270 */
        /* <DEDUP_REMOVED lines=15> */
[----:B------:R-:W-:Y:S01]  /*c4c40*/  ISETP.LT.AND P3, PT, R4, UR41, !P2 ;  /* 0x0000002904007c0c */ /* 0x000fe2000d761270 */
[----:B------:R0:W-:Y:S01]  /*c4c50*/  STL [R1+0x298], R3 ;  /* 0x0002980301007387 */ /* 0x0001e20000100800 */
[----:B------:R-:W-:Y:S02]  /*c4c60*/  ISETP.LT.AND P5, PT, R5, UR60, !P2 ;  /* 0x0000003c05007c0c */ /* 0x000fe4000d7a1270 */
[----:B------:R-:W-:Y:S01]  /*c4c70*/  LOP3.LUT R9, R9, 0xff7fffff, RZ, 0xc0, !PT ;  /* 0xff7fffff09097812 */ /* 0x000fe200078ec0ff */
[----:B0-----:R-:W-:-:S08]  /*c4c80*/  VIADD R3, R3, UR8 ;  /* 0x0000000803037c36 */ /* 0x001fd00008000000 */
[----:B------:R-:W-:Y:S02]  /*c4c90*/  @P3 LOP3.LUT R9, R9, 0x800000, RZ, 0xfc, !PT ;  /* 0x0080000009093812 */ /* 0x000fe400078efcff */
[----:B------:R-:W-:Y:S01]  /*c4ca0*/  ISETP.LT.AND P4, PT, R2, UR45, !P2 ;  /* 0x0000002d02007c0c */ /* 0x000fe2000d781270 */
[----:B------:R0:W-:Y:S01]  /*c4cb0*/  STL [R1+0x29c], R3 ;  /* 0x00029c0301007387 */ /* 0x0001e20000100800 */
[----:B------:R-:W-:-:S04]  /*c4cc0*/  LOP3.LUT R9, R9, 0xffbfffff, RZ, 0xc0, !PT ;  /* 0xffbfffff09097812 */ /* 0x000fc800078ec0ff */
[----:B------:R-:W-:Y:S01]  /*c4cd0*/  @P5 LOP3.LUT R9, R9, 0x400000, RZ, 0xfc, !PT ;  /* 0x0040000009095812 */ /* 0x000fe200078efcff */
[----:B0-----:R-:W-:Y:S01]  /*c4ce0*/  VIADD R3, R3, UR28 ;  /* 0x0000001c03037c36 */ /* 0x001fe20008000000 */
[----:B------:R-:W-:-:S04]  /*c4cf0*/  ISETP.LT.AND P3, PT, R6, UR32, !P2 ;  /* 0x0000002006007c0c */ /* 0x000fc8000d761270 */
[----:B------:R0:W-:Y:S01]  /*c4d00*/  STL [R1+0x2a0], R3 ;  /* 0x0002a00301007387 */ /* 0x0001e20000100800 */
[----:B------:R-:W-:Y:S01]  /*c4d10*/  LOP3.LUT R9, R9, 0xffdfffff, RZ, 0xc0, !PT ;  /* 0xffdfffff09097812 */ /* 0x000fe200078ec0ff */
[----:B------:R-:W-:Y:S02]  /*c4d20*/  VIADD R7, R8, 0x1 ;  /* 0x0000000108077836 */ /* 0x000fe40000000000 */
[----:B0-----:R-:W-:Y:S01]  /*c4d30*/  VIADD R3, R3, UR46 ;  /* 0x0000002e03037c36 */ /* 0x001fe20008000000 */
[----:B------:R-:W-:-:S04]  /*c4d40*/  @P4 LOP3.LUT R9, R9, 0x200000, RZ, 0xfc, !PT ;  /* 0x0020000009094812 */ /* 0x000fc800078efcff */
[----:B------:R0:W-:Y:S01]  /*c4d50*/  STL [R1+0x2a4], R3 ;  /* 0x0002a40301007387 */ /* 0x0001e20000100800 */
[----:B------:R-:W-:Y:S02]  /*c4d60*/  LOP3.LUT R9, R9, 0xffefffff, RZ, 0xc0, !PT ;  /* 0xffefffff09097812 */ /* 0x000fe400078ec0ff */
[----:B------:R-:W-:Y:S01]  /*c4d70*/  ISETP.GE.AND P2, PT, R7, UR13, PT ;  /* 0x0000000d07007c0c */ /* 0x000fe2000bf46270 */
[----:B0-----:R-:W-:Y:S01]  /*c4d80*/  VIADD R3, R3, UR6 ;  /* 0x0000000603037c36 */ /* 0x001fe20008000000 */
[----:B------:R-:W-:-:S04]  /*c4d90*/  @P3 LOP3.LUT R9, R9, 0x100000, RZ, 0xfc, !PT ;  /* 0x0010000009093812 */ /* 0x000fc800078efcff */
[----:B------:R0:W-:Y:S01]  /*c4da0*/  STL [R1+0x2a8], R3 ;  /* 0x0002a80301007387 */ /* 0x0001e20000100800 */
[----:B------:R-:W-:Y:S01]  /*c4db0*/  ISETP.LT.AND P3, PT, R4, UR62, !P2 ;  /* 0x0000003e04007c0c */ /* 0x000fe2000d761270 */
[----:B0-----:R-:W-:-:S05]  /*c4dc0*/  VIADD R3, R3, UR48 ;  /* 0x0000003003037c36 */ /* 0x001fca0008000000 */
[----:B------:R0:W-:Y:S01]  /*c4dd0*/  STL [R1+0x2ac], R3 ;  /* 0x0002ac0301007387 */ /* 0x0001e20000100800 */
[----:B------:R-:W-:Y:S02]  /*c4de0*/  ISETP.LT.AND P5, PT, R5, UR61, !P2 ;  /* 0x0000003d05007c0c */ /* 0x000fe4000d7a1270 */
[----:B------:R-:W-:Y:S01]  /*c4df0*/  LOP3.LUT R9, R9, 0xfff7ffff, RZ, 0xc0, !PT ;  /* 0xfff7ffff09097812 */ /* 0x000fe200078ec0ff */
[----:B0-----:R-:W-:-:S05]  /*c4e00*/  VIADD R3, R3, UR47 ;  /* 0x0000002f03037c36 */ /* 0x001fca0008000000 */
[----:B------:R0:W-:Y:S01]  /*c4e10*/  STL [R1+0x2b0], R3 ;  /* 0x0002b00301007387 */ /* 0x0001e20000100800 */
[----:B------:R-:W-:Y:S01]  /*c4e20*/  @P3 LOP3.LUT R9, R9, 0x80000, RZ, 0xfc, !PT ;  /* 0x0008000009093812 */ /* 0x000fe200078efcff */
[----:B0-----:R-:W-:Y:S01]  /*c4e30*/  VIADD R3, R3, UR50 ;  /* 0x0000003203037c36 */ /* 0x001fe20008000000 */
[----:B------:R-:W-:-:S04]  /*c4e40*/  ISETP.LT.AND P4, PT, R2, UR37, !P2 ;  /* 0x0000002502007c0c */ /* 0x000fc8000d781270 */
[----:B------:R0:W-:Y:S01]  /*c4e50*/  STL [R1+0x2b4], R3 ;  /* 0x0002b40301007387 */ /* 0x0001e20000100800 */
[----:B------:R-:W-:Y:S01]  /*c4e60*/  LOP3.LUT R9, R9, 0xfffbffff, RZ, 0xc0, !PT ;  /* 0xfffbffff09097812 */ /* 0x000fe200078ec0ff */
[----:B0-----:R-:W-:-:S03]  /*c4e70*/  VIADD R3, R3, UR49 ;  /* 0x0000003103037c36 */ /* 0x001fc60008000000 */
[----:B------:R-:W-:Y:S02]  /*c4e80*/  @P5 LOP3.LUT R9, R9, 0x40000, RZ, 0xfc, !PT ;  /* 0x0004000009095812 */ /* 0x000fe400078efcff */
[----:B------:R0:W-:Y:S01]  /*c4e90*/  STL [R1+0x2b8], R3 ;  /* 0x0002b80301007387 */ /* 0x0001e20000100800 */
[----:B------:R-:W-:Y:S02]  /*c4ea0*/  ISETP.LT.AND P3, PT, R6, UR63, !P2 ;  /* 0x0000003f06007c0c */ /* 0x000fe4000d761270 */
[----:B------:R-:W-:Y:S01]  /*c4eb0*/  LOP3.LUT R9, R9, 0xfffdffff, RZ, 0xc0, !PT ;  /* 0xfffdffff09097812 */ /* 0x000fe200078ec0ff */
[----:B0-----:R-:W-:-:S04]  /*c4ec0*/  VIADD R3, R3, UR10 ;  /* 0x0000000a03037c36 */ /* 0x001fc80008000000 */
[----:B------:R-:W-:Y:S01]  /*c4ed0*/  VIADD R28, R3, UR9 ;  /* 0x00000009031c7c36 */ /* 0x000fe20008000000 */
[----:B------:R0:W-:Y:S01]  /*c4ee0*/  STL [R1+0x2bc], R3 ;  /* 0x0002bc0301007387 */ /* 0x0001e20000100800 */
[----:B------:R-:W-:Y:S02]  /*c4ef0*/  @P4 LOP3.LUT R9, R9, 0x20000, RZ, 0xfc, !PT ;  /* 0x0002000009094812 */ /* 0x000fe400078efcff */
[----:B------:R-:W-:Y:S01]  /*c4f00*/  ISETP.GE.AND P2, PT, R8, UR25, PT ;  /* 0x0000001908007c0c */ /* 0x000fe2000bf46270 */
[----:B0-----:R-:W2:Y:S04]  /*c4f10*/  LDL.LU R3, [R1+0x539c] ;  /* 0x00539c0001037983 */ /* 0x001ea80000300800 */
[----:B------:R-:W4:Y:S04]  /*c4f20*/  LDL.LU R7, [R1+0x5398] ;  /* 0x0053980001077983 */ /* 0x000f280000300800 */
[----:B------:R0:W-:Y:S01]  /*c4f30*/  STL [R1+0x2c0], R28 ;  /* 0x0002c01c01007387 */ /* 0x0001e20000100800 */
[----:B------:R-:W-:-:S03]  /*c4f40*/  LOP3.LUT R9, R9, 0xfffeffff, RZ, 0xc0, !PT ;  /* 0xfffeffff09097812 */ /* 0x000fc600078ec0ff */
[----:B------:R-:W4:Y:S01]  /*c4f50*/  LDL.LU R6, [R1+0x5394] ;  /* 0x0053940001067983 */ /* 0x000f220000300800 */
[----:B0-----:R-:W-:-:S03]  /*c4f60*/  VIADD R28, R28, UR55 ;  /* 0x000000371c1c7c36 */ /* 0x001fc60008000000 */
[----:B------:R-:W2:Y:S01]  /*c4f70*/  LDL.LU R8, [R1+0x5390] ;  /* 0x0053900001087983 */ /* 0x000ea20000300800 */
[----:B------:R-:W-:-:S03]  /*c4f80*/  @P3 LOP3.LUT R9, R9, 0x10000, RZ, 0xfc, !PT ;  /* 0x0001000009093812 */ /* 0x000fc600078efcff */
[----:B------:R0:W-:Y:S01]  /*c4f90*/  STL [R1+0x2c4], R28 ;  /* 0x0002c41c01007387 */ /* 0x0001e20000100800 */
[----:B------:R-:W-:Y:S02]  /*c4fa0*/  ISETP.LT.AND P4, PT, R4, UR18, !P2 ;  /* 0x0000001204007c0c */ /* 0x000fe4000d781270 */
[----:B------:R-:W-:Y:S01]  /*c4fb0*/  ISETP.LT.AND P3, PT, R5, UR16, !P2 ;  /* 0x0000001005007c0c */ /* 0x000fe2000d761270 */
[----:B------:R-:W2:Y:S01]  /*c4fc0*/  LDL.LU R4, [R1+0x538c] ;  /* 0x00538c0001047983 */ /* 0x000ea20000300800 */
[----:B------:R-:W-:-:S03]  /*c4fd0*/  ISETP.LT.AND P2, PT, R2, UR33, !P2 ;  /* 0x0000002102007c0c */ /* 0x000fc6000d741270 */
[----:B------:R-:W2:Y:S01]  /*c4fe0*/  LDL.LU R5, [R1+0x5388] ;  /* 0x0053880001057983 */ /* 0x000ea20000300800 */
[----:B0-----:R-:W-:-:S03]  /*c4ff0*/  VIADD R28, R28, UR56 ;  /* 0x000000381c1c7c36 */ /* 0x001fc60008000000 */
[----:B------:R-:W2:Y:S04]  /*c5000*/  LDL.LU R2, [R1+0x5384] ;  /* 0x0053840001027983 */ /* 0x000ea80000300800 */
[----:B------:R0:W-:Y:S02]  /*c5010*/  STL [R1+0x2c8], R28 ;  /* 0x0002c81c01007387 */ /* 0x0001e40000100800 */
[----:B0-----:R-:W-:-:S05]  /*c5020*/  VIADD R28, R28, UR51 ;  /* 0x000000331c1c7c36 */ /* 0x001fca0008000000 */
        /* <DEDUP_REMOVED lines=38> */
[----:B------:R3:W-:Y:S01]  /*c5290*/  STL [R1+0x348], R28 ;  /* 0x0003481c01007387 */ /* 0x0007e20000100800 */
[----:B------:R-:W-:Y:S01]  /*c52a0*/  LOP3.LUT R9, R9, 0xffff7fff, RZ, 0xc0, !PT ;  /* 0xffff7fff09097812 */ /* 0x000fe200078ec0ff */
[----:B---3--:R-:W-:-:S03]  /*c52b0*/  VIADD R28, R28, UR11 ;  /* 0x0000000b1c1c7c36 */ /* 0x008fc60008000000 */
[----:B------:R-:W-:Y:S02]  /*c52c0*/  @P4 LOP3.LUT R9, R9, 0x8000, RZ, 0xfc, !PT ;  /* 0x0000800009094812 */ /* 0x000fe400078efcff */
[----:B------:R0:W-:Y:S02]  /*c52d0*/  STL [R1+0x34c], R28 ;  /* 0x00034c1c01007387 */ /* 0x0001e40000100800 */
[----:B------:R-:W-:-:S04]  /*c52e0*/  LOP3.LUT R9, R9, 0xffffbfff, RZ, 0xc0, !PT ;  /* 0xffffbfff09097812 */ /* 0x000fc800078ec0ff */
[----:B------:R-:W-:-:S04]  /*c52f0*/  @P3 LOP3.LUT R9, R9, 0x4000, RZ, 0xfc, !PT ;  /* 0x0000400009093812 */ /* 0x000fc800078efcff */
[----:B------:R-:W-:-:S04]  /*c5300*/  LOP3.LUT R9, R9, 0xffffdfff, RZ, 0xc0, !PT ;  /* 0xffffdfff09097812 */ /* 0x000fc800078ec0ff */
[----:B------:R-:W-:Y:S01]  /*c5310*/  @P2 LOP3.LUT R9, R9, 0x2000, RZ, 0xfc, !PT ;  /* 0x0000200009092812 */ /* 0x000fe200078efcff */
[----:B0-----:R-:W3:Y:S01]  /*c5320*/  LDL.LU R28, [R1+0x150] ;  /* 0x00015000011c7983 */ /* 0x001ee20000300800 */
[----:B------:R-:W0:Y:S03]  /*c5330*/  LDCU.64 UR50, c[0x0][0x398] ;  /* 0x00007300ff3277ac */ /* 0x000e260008000a00 */
[----:B--2---:R1:W-:Y:S01]  /*c5340*/  STL [R1+0x5fc8], R4 ;  /* 0x005fc80401007387 */ /* 0x0043e20000100800 */
[----:B------:R-:W2:Y:S01]  /*c5350*/  LDCU.64 UR48, c[0x0][0x398] ;  /* 0x00007300ff3077ac */ /* 0x000ea20008000a00 */
[----:B------:R-:W0:Y:S01]  /*c5360*/  LDCU UR20, c[0x0][0x39c] ;  /* 0x00007380ff1477ac */ /* 0x000e220008000800 */
[----:B------:R-:W0:Y:S01]  /*c5370*/  LDCU.64 UR46, c[0x0][0x398] ;  /* 0x00007300ff2e77ac */ /* 0x000e220008000a00 */
[----:B-1----:R-:W2:Y:S01]  /*c5380*/  LDL.LU R4, [R1+0x194] ;  /* 0x0001940001047983 */ /* 0x002ea20000300800 */
[----:B------:R-:W1:Y:S03]  /*c5390*/  LDCU.64 UR44, c[0x0][0x398] ;  /* 0x00007300ff2c77ac */ /* 0x000e660008000a00 */
[----:B------:R0:W-:Y:S01]  /*c53a0*/  STL [R1+0x5fc4], R5 ;  /* 0x005fc40501007387 */ /* 0x0001e20000100800 */
[----:B------:R-:W1:Y:S01]  /*c53b0*/  LDCU.64 UR40, c[0x0][0x398] ;  /* 0x00007300ff2877ac */ /* 0x000e620008000a00 */
[----:B------:R-:W1:Y:S02]  /*c53c0*/  LDCU.64 UR38, c[0x0][0x398] ;  /* 0x00007300ff2677ac */ /* 0x000e640008000a00 */
[----:B0-----:R-:W3:Y:S01]  /*c53d0*/  LDL.LU R5, [R1+0x148] ;  /* 0x0001480001057983 */ /* 0x001ee20000300800 */
[----:B------:R-:W0:Y:S03]  /*c53e0*/  LDCU UR28, c[0x0][0x39c] ;  /* 0x00007380ff1c77ac */ /* 0x000e260008000800 */
[----:B------:R-:W-:Y:S01]  /*c53f0*/  STL [R1+0x5fc0], R2 ;  /* 0x005fc00201007387 */ /* 0x000fe20000100800 */
[----:B------:R-:W0:Y:S03]  /*c5400*/  LDCU.64 UR36, c[0x0][0x398] ;  /* 0x00007300ff2477ac */ /* 0x000e260008000a00 */
[----:B------:R-:W-:Y:S01]  /*c5410*/  STL [R1+0x5fbc], R8 ;  /* 0x005fbc0801007387 */ /* 0x000fe20000100800 */
[----:B------:R-:W0:Y:S03]  /*c5420*/  LDCU.64 UR34, c[0x0][0x398] ;  /* 0x00007300ff2277ac */ /* 0x000e260008000a00 */
[----:B------:R1:W-:Y:S01]  /*c5430*/  STL [R1+0x5f40], R3 ;  /* 0x005f400301007387 */ /* 0x0003e20000100800 */
[----:B------:R-:W0:Y:S01]  /*c5440*/  LDCU.64 UR32, c[0x0][0x398] ;  /* 0x00007300ff2077ac */ /* 0x000e220008000a00 */
[----:B------:R-:W0:Y:S01]  /*c5450*/  LDCU.64 UR30, c[0x0][0x398] ;  /* 0x00007300ff1e77ac */ /* 0x000e220008000a00 */
[----:B------:R-:W0:Y:S01]  /*c5460*/  LDCU UR75, c[0x0][0x39c] ;  /* 0x00007380ff4b77ac */ /* 0x000e220008000800 */
[----:B-1----:R-:W3:Y:S01]  /*c5470*/  LDL.LU R3, [R1+0x80] ;  /* 0x0000800001037983 */ /* 0x002ee20000300800 */
[----:B------:R-:W1:Y:S03]  /*c5480*/  LDCU UR76, c[0x0][0x398] ;  /* 0x00007300ff4c77ac */ /* 0x000e660008000800 */
[----:B----4-:R-:W-:Y:S01]  /*c5490*/  STL.64 [R1+0x5f38], R6 ;  /* 0x005f380601007387 */ /* 0x010fe20000100a00 */
[----:B------:R-:W4:Y:S03]  /*c54a0*/  LDCU UR77, c[0x0][0x398] ;  /* 0x00007300ff4d77ac */ /* 0x000f260008000800 */
[----:B------:R-:W-:Y:S01]  /*c54b0*/  STL [R1+0x53d0], R9 ;  /* 0x0053d00901007387 */ /* 0x000fe20000100800 */
[----:B------:R-:W0:Y:S03]  /*c54c0*/  LDCU UR27, c[0x0][0x39c] ;  /* 0x00007380ff1b77ac */ /* 0x000e260008000800 */
[----:B------:R-:W-:Y:S01]  /*c54d0*/  STL [R1+0x53cc], R29 ;  /* 0x0053cc1d01007387 */ /* 0x000fe20000100800 */
        /* <DEDUP_REMOVED lines=12> */
[----:B------:R-:W-:Y:S01]  /*c55a0*/  STL [R1+0x53c0], R25 ;  /* 0x0053c01901007387 */ /* 0x000fe20000100800 */
[----:B------:R-:W0:Y:S03]  /*c55b0*/  LDCU UR71, c[0x0][0x39c] ;  /* 0x00007380ff4777ac */ /* 0x000e260008000800 */
        /* <DEDUP_REMOVED lines=9> */
[----:B------:R-:W4:Y:S01]  /*c5650*/  LDL.LU R8, [R1+0xb0] ;  /* 0x0000b00001087983 */ /* 0x000f220000300800 */
[----:B------:R-:W0:Y:S03]  /*c5660*/  LDCU UR55, c[0x0][0x39c] ;  /* 0x00007380ff3777ac */ /* 0x000e260008000800 */
        /* <DEDUP_REMOVED lines=33> */
[----:B--2---:R-:W-:-:S02]  /*c5880*/  IMAD.MOV.U32 R25, RZ, RZ, R4 ;  /* 0x000000ffff197224 */ /* 0x004fc400078e0004 */
[----:B---3--:R-:W-:Y:S02]  /*c5890*/  IMAD.MOV.U32 R29, RZ, RZ, R5 ;  /* 0x000000ffff1d7224 */ /* 0x008fe400078e0005 */
[----:B------:R-:W2:Y:S04]  /*c58a0*/  LDL.LU R5, [R1+0x364] ;  /* 0x0003640001057983 */ /* 0x000ea80000300800 */
[----:B------:R-:W3:Y:S04]  /*c58b0*/  LDL.LU R4, [R1+0x14] ;  /* 0x0000140001047983 */ /* 0x000ee80000300800 */
[----:B------:R0:W-:Y:S04]  /*c58c0*/  STL [R1+0x53b0], R21 ;  /* 0x0053b01501007387 */ /* 0x0001e80000100800 */
[----:B0-----:R-:W4:Y:S04]  /*c58d0*/  LDL.LU R21, [R1+0x368] ;  /* 0x0003680001157983 */ /* 0x001f280000300800 */
[----:B------:R-:W-:Y:S04]  /*c58e0*/  STL [R1+0x53ac], R20 ;  /* 0x0053ac1401007387 */ /* 0x000fe80000100800 */
[----:B------:R0:W-:Y:S04]  /*c58f0*/  STL [R1+0x53a8], R19 ;  /* 0x0053a81301007387 */ /* 0x0001e80000100800 */
[----:B0-----:R-:W4:Y:S04]  /*c5900*/  LDL.LU R19, [R1+0x4cc] ;  /* 0x0004cc0001137983 */ /* 0x001f280000300800 */
[----:B------:R0:W-:Y:S04]  /*c5910*/  STL [R1+0x53a4], R18 ;  /* 0x0053a41201007387 */ /* 0x0001e80000100800 */
[----:B0-----:R-:W4:Y:S04]  /*c5920*/  LDL.LU R18, [R1+0x4e8] ;  /* 0x0004e80001127983 */ /* 0x001f280000300800 */
[----:B------:R0:W-:Y:S04]  /*c5930*/  STL [R1+0x53a0], R17 ;  /* 0x0053a01101007387 */ /* 0x0001e80000100800 */
[----:B0-----:R-:W4:Y:S04]  /*c5940*/  LDL.LU R17, [R1+0x4f4] ;  /* 0x0004f40001117983 */ /* 0x001f280000300800 */
[----:B------:R0:W-:Y:S04]  /*c5950*/  STL [R1+0x539c], R16 ;  /* 0x00539c1001007387 */ /* 0x0001e80000100800 */
[----:B0-----:R-:W4:Y:S04]  /*c5960*/  LDL.LU R16, [R1+0x4e0] ;  /* 0x0004e00001107983 */ /* 0x001f280000300800 */
[----:B------:R0:W-:Y:S04]  /*c5970*/  STL [R1+0x5398], R15 ;  /* 0x0053980f01007387 */ /* 0x0001e80000100800 */
[----:B0-----:R-:W4:Y:S01]  /*c5980*/  LDL.LU R15, [R1+0x4d4] ;  /* 0x0004d400010f7983 */ /* 0x001f220000300800 */
[----:B------:R-:W0:Y:S01]  /*c5990*/  S2R R20, SR_TID.X ;  /* 0x0000000000147919 */ /* 0x000e220000002100 */
[----:B------:R-:W-:-:S02]  /*c59a0*/  IMAD.MOV.U32 R24, RZ, RZ, R28 ;  /* 0x000000ffff187224 */ /* 0x000fc400078e001c */
[----:B------:R0:W-:Y:S04]  /*c59b0*/  STL [R1+0x5394], R14 ;  /* 0x0053940e01007387 */ /* 0x0001e80000100800 */
[----:B------:R-:W-:Y:S04]  /*c59c0*/  STL [R1+0x5390], R13 ;  /* 0x0053900d01007387 */ /* 0x000fe80000100800 */
[----:B------:R-:W-:Y:S04]  /*c59d0*/  STL [R1+0x538c], R12 ;  /* 0x00538c0c01007387 */ /* 0x000fe80000100800 */
[----:B------:R-:W-:Y:S04]  /*c59e0*/  STL [R1+0x5388], R11 ;  /* 0x0053880b01007387 */ /* 0x000fe80000100800 */
[----:B------:R-:W-:Y:S01]  /*c59f0*/  STL [R1+0x5384], R10 ;  /* 0x0053840a01007387 */ /* 0x000fe20000100800 */
[----:B0-----:R-:W-:-:S02]  /*c5a00*/  LOP3.LUT R28, R20, 0x20, RZ, 0xc0, !PT ;  /* 0x00000020141c7812 */ /* 0x001fc400078ec0ff */
[----:B------:R-:W-:Y:S02]  /*c5a10*/  LOP3.LUT R14, R20, 0x1f, RZ, 0xc0, !PT ;  /* 0x0000001f140e7812 */ /* 0x000fe400078ec0ff */
[----:B------:R-:W-:-:S05]  /*c5a20*/  LEA R28, R28, UR4, 0x5 ;  /* 0x000000041c1c7c11 */ /* 0x000fca000f8e28ff */
[----:B------:R-:W-:-:S05]  /*c5a30*/  IMAD R28, R14, 0x10, R28 ;  /* 0x000000100e1c7824 */ /* 0x000fca00078e021c */
[----:B------:R-:W-:Y:S04]  /*c5a40*/  STL [R1+0x5fd0], R28 ;  /* 0x005fd01c01007387 */ /* 0x000fe80000100800 */
[----:B------:R2:W-:Y:S02]  /*c5a50*/  STL [R1+0x5fcc], R20 ;  /* 0x005fcc1401007387 */ /* 0x0005e40000100800 */
[----:B--2---:R-:W-:-:S04]  /*c5a60*/  LOP3.LUT R20, R5, 0xffff, RZ, 0xc0, !PT ;  /* 0x0000ffff05147812 */ /* 0x004fc800078ec0ff */
[----:B---3--:R-:W-:Y:S02]  /*c5a70*/  PRMT R13, R4, 0x5210, R20 ;  /* 0x00005210040d7816 */ /* 0x008fe40000000014 */
[----:B------:R-:W2:Y:S01]  /*c5a80*/  LDL.LU R4, [R1+0x4d0] ;  /* 0x0004d00001047983 */ /* 0x000ea20000300800 */
[--C-:B----4-:R-:W-:Y:S02]  /*c5a90*/  PRMT R11, R19, 0x3340, R0.reuse ;  /* 0x00003340130b7816 */ /* 0x110fe40000000000 */
[----:B------:R-:W-:Y:S02]  /*c5aa0*/  PRMT R12, R18, 0x3340, R0 ;  /* 0x00003340120c7816 */ /* 0x000fe40000000000 */
[----:B------:R-:W-:-:S04]  /*c5ab0*/  PRMT R2, R2, 0x3340, R17 ;  /* 0x0000334002027816 */ /* 0x000fc80000000011 */
[----:B------:R-:W-:Y:S02]  /*c5ac0*/  PRMT R2, R2, 0x5410, R12 ;  /* 0x0000541002027816 */ /* 0x000fe4000000000c */
[----:B------:R-:W-:-:S04]  /*c5ad0*/  PRMT R10, R16, 0x3340, R15 ;  /* 0x00003340100a7816 */ /* 0x000fc8000000000f */
[----:B------:R-:W-:Y:S02]  /*c5ae0*/  PRMT R28, R10, 0x5410, R11 ;  /* 0x000054100a1c7816 */ /* 0x000fe4000000000b */
[----:B------:R-:W-:Y:S02]  /*c5af0*/  LOP3.LUT R10, R21, 0xffff, RZ, 0xc0, !PT ;  /* 0x0000ffff150a7812 */ /* 0x000fe400078ec0ff */
[----:B------:R-:W3:Y:S02]  /*c5b00*/  LDL.LU R21, [R1+0x4f0] ;  /* 0x0004f00001157983 */ /* 0x000ee40000300800 */
[--C-:B------:R-:W-:Y:S01]  /*c5b10*/  PRMT R15, R23, 0x5210, R10.reuse ;  /* 0x00005210170f7816 */ /* 0x100fe2000000000a */
[----:B------:R-:W-:Y:S01]  /*c5b20*/  IMAD.MOV.U32 R23, RZ, RZ, R29 ;  /* 0x000000ffff177224 */ /* 0x000fe200078e001d */
[----:B------:R-:W-:Y:S01]  /*c5b30*/  PRMT R19, R2, 0x4210, R10 ;  /* 0x0000421002137816 */ /* 0x000fe2000000000a */
[----:B------:R-:W-:Y:S01]  /*c5b40*/  IMAD.MOV.U32 R29, RZ, RZ, R9 ;  /* 0x000000ffff1d7224 */ /* 0x000fe200078e0009 */
[----:B------:R-:W4:Y:S01]  /*c5b50*/  LDL.LU R5, [R1+0x4e4] ;  /* 0x0004e40001057983 */ /* 0x000f220000300800 */
[----:B------:R-:W-:-:S02]  /*c5b60*/  IMAD.MOV.U32 R9, RZ, RZ, R6 ;  /* 0x000000ffff097224 */ /* 0x000fc400078e0006 */
[----:B------:R-:W-:Y:S01]  /*c5b70*/  IMAD.MOV.U32 R6, RZ, RZ, R7 ;  /* 0x000000ffff067224 */ /* 0x000fe200078e0007 */
[----:B------:R-:W2:Y:S01]  /*c5b80*/  LDL.LU R2, [R1+0x4c8] ;  /* 0x0004c80001027983 */ /* 0x000ea20000300800 */
[----:B------:R-:W-:-:S03]  /*c5b90*/  IMAD.MOV.U32 R7, RZ, RZ, R8 ;  /* 0x000000ffff077224 */ /* 0x000fc600078e0008 */
        /* <DEDUP_REMOVED lines=8> */
[----:B------:R0:W-:Y:S04]  /*c5c20*/  STL [R1+0x5fa8], R13 ;  /* 0x005fa80d01007387 */ /* 0x0001e80000100800 */
[----:B------:R-:W2:Y:S04]  /*c5c30*/  LDL.LU R12, [R1+0x40] ;  /* 0x00004000010c7983 */ /* 0x000ea80000300800 */
[----:B0-----:R-:W2:Y:S04]  /*c5c40*/  LDL.LU R13, [R1+0x44] ;  /* 0x00004400010d7983 */ /* 0x001ea80000300800 */
[----:B------:R-:W2:Y:S01]  /*c5c50*/  LDL.LU R14, [R1+0x48] ;  /* 0x00004800010e7983 */ /* 0x000ea20000300800 */
[----:B------:R-:W-:Y:S06]  /*c5c60*/  BAR.SYNC.DEFER_BLOCKING 0x0 ;  /* 0x0000000000007b1d */ /* 0x000fec0000010000 */
[----:B--2---:R0:W-:Y:S04]  /*c5c70*/  STL [R1+0x5fb8], R14 ;  /* 0x005fb80e01007387 */ /* 0x0041e80000100800 */
[----:B0-----:R-:W3:Y:S04]  /*c5c80*/  LDL.LU R14, [R1+0x4ec] ;  /* 0x0004ec00010e7983 */ /* 0x001ee80000300800 */
[----:B------:R0:W-:Y:S02]  /*c5c90*/  STL.64 [R1+0x5fb0], R12 ;  /* 0x005fb00c01007387 */ /* 0x0001e40000100a00 */
[----:B0-----:R-:W-:-:S02]  /*c5ca0*/  IMAD.MOV.U32 R13, RZ, RZ, R28 ;  /* 0x000000ffff0d7224 */ /* 0x001fc400078e001c */
[----:B------:R-:W2:Y:S01]  /*c5cb0*/  LDL.LU R28, [R1+0x5fd0] ;  /* 0x005fd000011c7983 */ /* 0x000ea20000300800 */
[----:B------:R-:W-:Y:S02]  /*c5cc0*/  PRMT R15, R15, 0x3340, R4 ;  /* 0x000033400f0f7816 */ /* 0x000fe40000000004 */
[--C-:B----4-:R-:W-:Y:S02]  /*c5cd0*/  PRMT R5, R5, 0x3340, R0.reuse ;  /* 0x0000334005057816 */ /* 0x110fe40000000000 */
[----:B------:R-:W-:Y:S02]  /*c5ce0*/  PRMT R2, R2, 0x3340, R0 ;  /* 0x0000334002027816 */ /* 0x000fe40000000000 */
[----:B------:R-:W-:Y:S02]  /*c5cf0*/  LOP3.LUT R8, R8, 0xffff, RZ, 0xc0, !PT ;  /* 0x0000ffff08087812 */ /* 0x000fe400078ec0ff */
[----:B------:R-:W-:Y:S02]  /*c5d00*/  PRMT R15, R15, 0x5410, R2 ;  /* 0x000054100f0f7816 */ /* 0x000fe40000000002 */
[----:B------:R-:W-:Y:S01]  /*c5d10*/  LOP3.LUT R16, R16, 0xffff, RZ, 0xc0, !PT ;  /* 0x0000ffff10107812 */ /* 0x000fe200078ec0ff */
[----:B------:R-:W-:Y:S01]  /*c5d20*/  IMAD.MOV.U32 R12, RZ, RZ, R19 ;  /* 0x000000ffff0c7224 */ /* 0x000fe200078e0013 */
[----:B------:R-:W-:Y:S01]  /*c5d30*/  PRMT R13, R13, 0x4210, R20 ;  /* 0x000042100d0d7816 */ /* 0x000fe20000000014 */
[----:B------:R-:W4:Y:S01]  /*c5d40*/  LDL.LU R19, [R1+0x4d8] ;  /* 0x0004d80001137983 */ /* 0x000f220000300800 */
[----:B------:R-:W-:-:S03]  /*c5d50*/  PRMT R15, R15, 0x4210, R16 ;  /* 0x000042100f0f7816 */ /* 0x000fc60000000010 */
[----:B------:R-:W4:Y:S01]  /*c5d60*/  LDL.LU R20, [R1+0x5fcc] ;  /* 0x005fcc0001147983 */ /* 0x000f220000300800 */
[----:B------:R-:W-:-:S03]  /*c5d70*/  PRMT R11, R11, 0x5210, R8 ;  /* 0x000052100b0b7816 */ /* 0x000fc60000000008 */
[----:B------:R-:W4:Y:S01]  /*c5d80*/  LDL.LU R4, [R1+0x5fc8] ;  /* 0x005fc80001047983 */ /* 0x000f220000300800 */
[----:B---3--:R-:W-:-:S03]  /*c5d90*/  PRMT R14, R21, 0x3340, R14 ;  /* 0x00003340150e7816 */ /* 0x008fc6000000000e */
[----:B------:R-:W3:Y:S01]  /*c5da0*/  LDL.LU R21, [R1+0x454] ;  /* 0x0004540001157983 */ /* 0x000ee20000300800 */
[----:B------:R-:W-:-:S03]  /*c5db0*/  PRMT R14, R14, 0x5410, R5 ;  /* 0x000054100e0e7816 */ /* 0x000fc60000000005 */
[----:B------:R-:W3:Y:S01]  /*c5dc0*/  LDL.LU R5, [R1+0x5fc4] ;  /* 0x005fc40001057983 */ /* 0x000ee20000300800 */
[----:B------:R-:W-:-:S03]  /*c5dd0*/  PRMT R14, R14, 0x4210, R8 ;  /* 0x000042100e0e7816 */ /* 0x000fc60000000008 */
[----:B------:R-:W3:Y:S04]  /*c5de0*/  LDL.LU R2, [R1+0x5fc0] ;  /* 0x005fc00001027983 */ /* 0x000ee80000300800 */
[----:B------:R-:W3:Y:S04]  /*c5df0*/  LDL.LU R8, [R1+0x5fbc] ;  /* 0x005fbc0001087983 */ /* 0x000ee80000300800 */
[----:B--2---:R0:W-:Y:S04]  /*c5e00*/  STSM.16.M88.4 [R28], R12 ;  /* 0x0000000c1c007844 */ /* 0x0041e80000000200 */
[----:B0-----:R-:W2:Y:S04]  /*c5e10*/  LDL.LU R14, [R1+0x5fb8] ;  /* 0x005fb800010e7983 */ /* 0x001ea80000300800 */
[----:B------:R-:W2:Y:S01]  /*c5e20*/  LDL.LU.64 R12, [R1+0x5fb0] ;  /* 0x005fb000010c7983 */ /* 0x000ea20000300a00 */
[----:B------:R-:W-:-:S04]  /*c5e30*/  LOP3.LUT R17, R17, 0xffff, RZ, 0xc0, !PT ;  /* 0x0000ffff11117812 */ /* 0x000fc800078ec0ff */
[----:B------:R-:W-:-:S05]  /*c5e40*/  PRMT R15, R18, 0x4210, R17 ;  /* 0x00004210120f7816 */ /* 0x000fca0000000011 */
[----:B--2---:R4:W-:Y:S02]  /*c5e50*/  STSM.16.M88.4 [R28+0x200], R12 ;  /* 0x0002000c1c007844 */ /* 0x0049e40000000200 */
[----:B----4-:R-:W-:Y:S02]  /*c5e60*/  SHF.R.U32.HI R12, RZ, 0x8, R19 ;  /* 0x00000008ff0c7819 */ /* 0x010fe40000011613 */
[----:B------:R-:W2:Y:S02]  /*c5e70*/  LDL.LU R15, [R1+0x5fac] ;  /* 0x005fac00010f7983 */ /* 0x000ea40000300800 */
[----:B------:R-:W-:Y:S02]  /*c5e80*/  LOP3.LUT R12, R12, 0xffff, RZ, 0xc0, !PT ;  /* 0x0000ffff0c0c7812 */ /* 0x000fe400078ec0ff */
[----:B------:R-:W4:Y:S02]  /*c5e90*/  LDL.LU R13, [R1+0x5fa8] ;  /* 0x005fa800010d7983 */ /* 0x000f240000300800 */
[----:B------:R-:W-:-:S02]  /*c5ea0*/  PRMT R12, R12, 0x3340, R0 ;  /* 0x000033400c0c7816 */ /* 0x000fc40000000000 */
[----:B------:R-:W2:Y:S02]  /*c5eb0*/  LDL.LU R14, [R1+0x3f8] ;  /* 0x0003f800010e7983 */ /* 0x000ea40000300800 */
[----:B---3--:R-:W-:Y:S02]  /*c5ec0*/  PRMT R12, R21, 0x5410, R12 ;  /* 0x00005410150c7816 */ /* 0x008fe4000000000c */
[----:B------:R-:W3:Y:S02]  /*c5ed0*/  LDL.LU R19, [R1+0x39c] ;  /* 0x00039c0001137983 */ /* 0x000ee40000300800 */
[----:B------:R-:W-:Y:S02]  /*c5ee0*/  PRMT R17, R12, 0x5210, R17 ;  /* 0x000052100c117816 */ /* 0x000fe40000000011 */
[----:B------:R-:W2:Y:S04]  /*c5ef0*/  LDL.LU R12, [R1+0x3b4] ;  /* 0x0003b400010c7983 */ /* 0x000ea80000300800 */
[----:B------:R-:W-:Y:S04]  /*c5f00*/  STL.64 [R1+0x5f80], R26 ;  /* 0x005f801a01007387 */ /* 0x000fe80000100a00 */
[----:B------:R0:W-:Y:S04]  /*c5f10*/  STL.64 [R1+0x5f78], R24 ;  /* 0x005f781801007387 */ /* 0x0001e80000100a00 */
[----:B0-----:R-:W2:Y:S04]  /*c5f20*/  LDL.LU R24, [R1+0x20] ;  /* 0x0000200001187983 */ /* 0x001ea80000300800 */
[----:B------:R-:W2:Y:S04]  /*c5f30*/  LDL.LU R25, [R1+0x24] ;  /* 0x0000240001197983 */ /* 0x000ea80000300800 */
[----:B------:R-:W2:Y:S01]  /*c5f40*/  LDL.LU R26, [R1+0x28] ;  /* 0x00002800011a7983 */ /* 0x000ea20000300800 */
[----:B------:R-:W-:Y:S01]  /*c5f50*/  IMAD.MOV.U32 R27, RZ, RZ, R17 ;  /* 0x000000ffff1b7224 */ /* 0x000fe200078e0011 */
[----:B------:R-:W-:-:S02]  /*c5f60*/  PRMT R10, R10, 0x5210, R16 ;  /* 0x000052100a0a7816 */ /* 0x000fc40000000010 */
[----:B------:R-:W-:-:S04]  /*c5f70*/  LOP3.LUT R16, R20, 0x3f, RZ, 0xc0, !PT ;  /* 0x0000003f14107812 */ /* 0x000fc800078ec0ff */
[----:B------:R-:W-:Y:S01]  /*c5f80*/  LEA R16, R16, UR4, 0x4 ;  /* 0x0000000410107c11 */ /* 0x000fe2000f8e20ff */
[----:B------:R-:W-:Y:S01]  /*c5f90*/  IMAD.MOV.U32 R20, RZ, RZ, R9 ;  /* 0x000000ffff147224 */ /* 0x000fe200078e0009 */
[----:B------:R-:W0:Y:S01]  /*c5fa0*/  LDCU UR4, c[0x0][0x39c] ;  /* 0x00007380ff0477ac */ /* 0x000e220008000800 */
[----:B------:R-:W-:Y:S02]  /*c5fb0*/  IMAD.MOV.U32 R21, RZ, RZ, R6 ;  /* 0x000000ffff157224 */ /* 0x000fe400078e0006 */
[----:B------:R-:W-:Y:S02]  /*c5fc0*/  IMAD.MOV.U32 R9, RZ, RZ, R7 ;  /* 0x000000ffff097224 */ /* 0x000fe400078e0007 */
[----:B------:R-:W-:Y:S01]  /*c5fd0*/  IMAD.MOV.U32 R6, RZ, RZ, R3 ;  /* 0x000000ffff067224 */ /* 0x000fe200078e0003 */
[----:B------:R-:W-:Y:S06]  /*c5fe0*/  BAR.SYNC.DEFER_BLOCKING 0x0 ;  /* 0x0000000000007b1d */ /* 0x000fec0000010000 */
[----:B--2---:R2:W-:Y:S04]  /*c5ff0*/  STL.64 [R1+0x5f90], R26 ;  /* 0x005f901a01007387 */ /* 0x0045e80000100a00 */
[----:B------:R0:W-:Y:S01]  /*c6000*/  STL.64 [R1+0x5f88], R24 ;  /* 0x005f881801007387 */ /* 0x0001e20000100a00 */
[----:B--2---:R-:W-:-:S02]  /*c6010*/  IMAD.MOV.U32 R26, RZ, RZ, R11 ;  /* 0x000000ffff1a7224 */ /* 0x004fc400078e000b */
[----:B------:R-:W-:Y:S02]  /*c6020*/  IMAD.MOV.U32 R27, RZ, RZ, R10 ;  /* 0x000000ffff1b7224 */ /* 0x000fe400078e000a */
[----:B0-----:R-:W-:Y:S02]  /*c6030*/  IMAD.MOV.U32 R24, RZ, RZ, R15 ;  /* 0x000000ffff187224 */ /* 0x001fe400078e000f */
[----:B----4-:R-:W-:Y:S01]  /*c6040*/  IMAD.MOV.U32 R25, RZ, RZ, R13 ;  /* 0x000000ffff197224 */ /* 0x010fe200078e000d */
[----:B------:R-:W-:Y:S04]  /*c6050*/  STL.64 [R1+0x5fa0], R26 ;  /* 0x005fa01a01007387 */ /* 0x000fe80000100a00 */
[----:B------:R-:W-:Y:S04]  /*c6060*/  STL.64 [R1+0x5f98], R24 ;  /* 0x005f981801007387 */ /* 0x000fe80000100a00 */
[----:B------:R-:W0:Y:S04]  /*c6070*/  LDS.128 R24, [R16] ;  /* 0x0000000010187984 */ /* 0x000e280000000c00 */
[----:B------:R-:W-:Y:S04]  /*c6080*/  STL [R1+0x3b0], R16 ;  /* 0x0003b01001007387 */ /* 0x000fe80000100800 */
[----:B------:R-:W2:Y:S04]  /*c6090*/  LDL.LU R18, [R1+0x398] ;  /* 0x0003980001127983 */ /* 0x000ea80000300800 */
[----:B------:R-:W4:Y:S04]  /*c60a0*/  LDL.LU R17, [R1+0x394] ;  /* 0x0003940001117983 */ /* 0x000f280000300800 */
[----:B0-----:R-:W-:Y:S04]  /*c60b0*/  STL.64 [R1+0x860], R24 ;  /* 0x0008601801007387 */ /* 0x001fe80000100a00 */
[----:B------:R-:W-:Y:S04]  /*c60c0*/  STL.64 [R1+0x868], R26 ;  /* 0x0008681a01007387 */ /* 0x000fe80000100a00 */
[----:B------:R-:W0:Y:S04]  /*c60d0*/  LDS.128 R24, [R16+0x400] ;  /* 0x0004000010187984 */ /* 0x000e280000000c00 */
[----:B------:R-:W2:Y:S04]  /*c60e0*/  LDL.LU R15, [R1+0x378] ;  /* 0x00037800010f7983 */ /* 0x000ea80000300800 */
[----:B------:R-:W2:Y:S04]  /*c60f0*/  LDL.LU R13, [R1+0x374] ;  /* 0x00037400010d7983 */ /* 0x000ea80000300800 */
[----:B------:R-:W2:Y:S04]  /*c6100*/  LDL.LU R7, [R1+0x430] ;  /* 0x0004300001077983 */ /* 0x000ea80000300800 */
[----:B------:R-:W2:Y:S04]  /*c6110*/  LDL.LU R3, [R1+0x41c] ;  /* 0x00041c0001037983 */ /* 0x000ea80000300800 */
[----:B0-----:R-:W-:Y:S04]  /*c6120*/  STL.64 [R1+0x850], R24 ;  /* 0x0008501801007387 */ /* 0x001fe80000100a00 */
[----:B------:R0:W-:Y:S04]  /*c6130*/  STL.64 [R1+0x858], R26 ;  /* 0x0008581a01007387 */ /* 0x0001e80000100a00 */
[----:B0-----:R-:W2:Y:S04]  /*c6140*/  LDL.LU.64 R26, [R1+0x5fa0] ;  /* 0x005fa000011a7983 */ /* 0x001ea80000300a00 */
[----:B------:R-:W2:Y:S01]  /*c6150*/  LDL.LU.64 R24, [R1+0x5f98] ;  /* 0x005f980001187983 */ /* 0x000ea20000300a00 */
[----:B------:R-:W-:Y:S06]  /*c6160*/  BAR.SYNC.DEFER_BLOCKING 0x0 ;  /* 0x0000000000007b1d */ /* 0x000fec0000010000 */
[----:B--2---:R0:W-:Y:S04]  /*c6170*/  STSM.16.M88.4 [R28], R24 ;  /* 0x000000181c007844 */ /* 0x0041e80000000200 */
[----:B0-----:R-:W2:Y:S04]  /*c6180*/  LDL.LU.64 R26, [R1+0x5f90] ;  /* 0x005f9000011a7983 */ /* 0x001ea80000300a00 */
[----:B------:R-:W2:Y:S01]  /*c6190*/  LDL.LU.64 R24, [R1+0x5f88] ;  /* 0x005f880001187983 */ /* 0x000ea20000300a00 */
[----:B------:R-:W-:-:S02]  /*c61a0*/  LOP3.LUT R10, R14, 0xffff, RZ, 0xc0, !PT ;  /* 0x0000ffff0e0a7812 */ /* 0x000fc400078ec0ff */
[----:B---3--:R-:W-:Y:S02]  /*c61b0*/  LOP3.LUT R11, R19, 0xffff, RZ, 0xc0, !PT ;  /* 0x0000ffff130b7812 */ /* 0x008fe400078ec0ff */
[----:B------:R-:W-:Y:S01]  /*c61c0*/  LOP3.LUT R12, R12, 0xffff, RZ, 0xc0, !PT ;  /* 0x0000ffff0c0c7812 */ /* 0x000fe200078ec0ff */
[----:B--2---:R0:W-:Y:S04]  /*c61d0*/  STSM.16.M88.4 [R28+0x200], R24 ;  /* 0x000200181c007844 */ /* 0x0041e80000000200 */
[----:B0-----:R-:W2:Y:S04]  /*c61e0*/  LDL.LU.64 R26, [R1+0x5f80] ;  /* 0x005f8000011a7983 */ /* 0x001ea80000300a00 */
[----:B------:R-:W3:Y:S04]  /*c61f0*/  LDL.LU.64 R24, [R1+0x5f78] ;  /* 0x005f780001187983 */ /* 0x000ee80000300a00 */
[----:B------:R-:W3:Y:S04]  /*c6200*/  LDL.LU R14, [R1+0x418] ;  /* 0x00041800010e7983 */ /* 0x000ee80000300800 */
[----:B------:R-:W3:Y:S01]  /*c6210*/  LDL.LU R19, [R1+0x414] ;  /* 0x0004140001137983 */ /* 0x000ee20000300800 */
[----:B------:R-:W-:-:S03]  /*c6220*/  LOP3.LUT R18, R18, 0xffff, RZ, 0xc0, !PT ;  /* 0x0000ffff12127812 */ /* 0x000fc600078ec0ff */
[----:B------:R0:W-:Y:S04]  /*c6230*/  STL [R1+0x360], R10 ;  /* 0x0003600a01007387 */ /* 0x0001e80000100800 */
[----:B------:R1:W-:Y:S01]  /*c6240*/  STL [R1+0x39c], R11 ;  /* 0x00039c0b01007387 */ /* 0x0003e20000100800 */
[----:B0-----:R-:W-:-:S03]  /*c6250*/  PRMT R10, R10, 0x3340, R12 ;  /* 0x000033400a0a7816 */ /* 0x001fc6000000000c */
[----:B------:R-:W-:Y:S01]  /*c6260*/  STL [R1+0x35c], R12 ;  /* 0x00035c0c01007387 */ /* 0x000fe20000100800 */
[----:B-1----:R-:W-:-:S04]  /*c6270*/  PRMT R11, R11, 0x3340, R0 ;  /* 0x000033400b0b7816 */ /* 0x002fc80000000000 */
[----:B------:R-:W-:Y:S02]  /*c6280*/  PRMT R10, R10, 0x5410, R11 ;  /* 0x000054100a0a7816 */ /* 0x000fe4000000000b */
[----:B------:R-:W-:Y:S02]  /*c6290*/  PRMT R11, R7, 0x4210, R18 ;  /* 0x00004210070b7816 */ /* 0x000fe40000000012 */
[----:B----4-:R-:W-:Y:S01]  /*c62a0*/  LOP3.LUT R17, R17, 0xffff, RZ, 0xc0, !PT ;  /* 0x0000ffff11117812 */ /* 0x010fe200078ec0ff */
[----:B------:R-:W-:Y:S06]  /*c62b0*/  BAR.SYNC.DEFER_BLOCKING 0x0 ;  /* 0x0000000000007b1d */ /* 0x000fec0000010000 */
[----:B--2---:R-:W-:Y:S04]  /*c62c0*/  STL.64 [R1+0x5f70], R26 ;  /* 0x005f701a01007387 */ /* 0x004fe80000100a00 */
[----:B---3--:R-:W-:Y:S04]  /*c62d0*/  STL.64 [R1+0x5f68], R24 ;  /* 0x005f681801007387 */ /* 0x008fe80000100a00 */
[----:B------:R-:W2:Y:S04]  /*c62e0*/  LDL.LU R7, [R1+0x390] ;  /* 0x0003900001077983 */ /* 0x000ea80000300800 */
[----:B------:R-:W0:Y:S01]  /*c62f0*/  LDS.128 R24, [R16] ;  /* 0x0000000010187984 */ /* 0x000e220000000c00 */
[----:B------:R-:W-:-:S03]  /*c6300*/  PRMT R3, R3, 0x4210, R17 ;  /* 0x0000421003037816 */ /* 0x000fc60000000011 */
[----:B--2---:R-:W-:Y:S04]  /*c6310*/  STL.64 [R1+0x5f60], R6 ;  /* 0x005f600601007387 */ /* 0x004fe80000100a00 */
[----:B------:R1:W-:Y:S02]  /*c6320*/  STL.64 [R1+0x5f58], R4 ;  /* 0x005f580401007387 */ /* 0x0003e40000100a00 */
[----:B-1----:R-:W-:Y:S02]  /*c6330*/  IMAD.MOV.U32 R5, RZ, RZ, R3 ;  /* 0x000000ffff057224 */ /* 0x002fe400078e0003 */
[----:B------:R-:W2:Y:S04]  /*c6340*/  LDL.LU R3, [R1+0x37c] ;  /* 0x00037c0001037983 */ /* 0x000ea80000300800 */
[----:B0-----:R-:W-:Y:S04]  /*c6350*/  STL.64 [R1+0x840], R24 ;  /* 0x0008401801007387 */ /* 0x001fe80000100a00 */
[----:B------:R-:W-:Y:S04]  /*c6360*/  STL.64 [R1+0x848], R26 ;  /* 0x0008481a01007387 */ /* 0x000fe80000100a00 */
[----:B------:R-:W0:Y:S04]  /*c6370*/  LDS.128 R24, [R16+0x400] ;  /* 0x0004000010187984 */ /* 0x000e280000000c00 */
[----:B0-----:R-:W-:Y:S04]  /*c6380*/  STL.64 [R1+0x830], R24 ;  /* 0x0008301801007387 */ /* 0x001fe80000100a00 */
[----:B------:R0:W-:Y:S04]  /*c6390*/  STL.64 [R1+0x838], R26 ;  /* 0x0008381a01007387 */ /* 0x0001e80000100a00 */
[----:B0-----:R-:W3:Y:S01]  /*c63a0*/  LDL.LU.64 R26, [R1+0x5f70] ;  /* 0x005f7000011a7983 */ /* 0x001ee20000300a00 */
[----:B------:R-:W-:-:S02]  /*c63b0*/  LOP3.LUT R15, R15, 0xffff, RZ, 0xc0, !PT ;  /* 0x0000ffff0f0f7812 */ /* 0x000fc400078ec0ff */
[----:B------:R-:W-:Y:S01]  /*c63c0*/  LOP3.LUT R12, R13, 0xffff, RZ, 0xc0, !PT ;  /* 0x0000ffff0d0c7812 */ /* 0x000fe200078ec0ff */
[----:B------:R-:W-:Y:S01]  /*c63d0*/  IMAD.MOV.U32 R4, RZ, RZ, R11 ;  /* 0x000000ffff047224 */ /* 0x000fe200078e000b */
[----:B------:R-:W-:Y:S01]  /*c63e0*/  PRMT R6, R14, 0x4210, R15 ;  /* 0x000042100e067816 */ /* 0x000fe2000000000f */
[----:B------:R-:W4:Y:S01]  /*c63f0*/  LDL.LU.64 R24, [R1+0x5f68] ;  /* 0x005f680001187983 */ /* 0x000f220000300a00 */
[----:B------:R-:W-:Y:S01]  /*c6400*/  PRMT R7, R19, 0x4210, R12 ;  /* 0x0000421013077816 */ /* 0x000fe2000000000c */
[----:B------:R-:W-:Y:S06]  /*c6410*/  BAR.SYNC.DEFER_BLOCKING 0x0 ;  /* 0x0000000000007b1d */ /* 0x000fec0000010000 */
[----:B------:R-:W2:Y:S04]  /*c6420*/  LDL.LU R11, [R1+0x36c] ;  /* 0x00036c00010b7983 */ /* 0x000ea80000300800 */
[----:B------:R-:W2:Y:S04]  /*c6430*/  LDL.LU R14, [R1+0x434] ;  /* 0x00043400010e7983 */ /* 0x000ea80000300800 */
[----:B------:R0:W-:Y:S04]  /*c6440*/  STL [R1+0x5f08], R16 ;  /* 0x005f081001007387 */ /* 0x0001e80000100800 */
[----:B------:R1:W-:Y:S04]  /*c6450*/  STSM.16.M88.4 [R28], R4 ;  /* 0x000000041c007844 */ /* 0x0003e80000000200 */
[----:B0-----:R-:W4:Y:S04]  /*c6460*/  LDL.LU R16, [R1+0x450] ;  /* 0x0004500001107983 */ /* 0x001f280000300800 */
[----:B-1----:R-:W4:Y:S04]  /*c6470*/  LDL.LU.64 R6, [R1+0x5f60] ;  /* 0x005f600001067983 */ /* 0x002f280000300a00 */
[----:B------:R-:W4:Y:S04]  /*c6480*/  LDL.LU.64 R4, [R1+0x5f58] ;  /* 0x005f580001047983 */ /* 0x000f280000300a00 */
[----:B---3--:R0:W-:Y:S04]  /*c6490*/  STL.64 [R1+0x5f50], R26 ;  /* 0x005f501a01007387 */ /* 0x0081e80000100a00 */
[----:B0-----:R-:W3:Y:S04]  /*c64a0*/  LDL.LU R26, [R1+0x370] ;  /* 0x00037000011a7983 */ /* 0x001ee80000300800 */
[----:B------:R-:W3:Y:S01]  /*c64b0*/  LDL.LU R27, [R1+0x43c] ;  /* 0x00043c00011b7983 */ /* 0x000ee20000300800 */
[----:B--2---:R-:W-:-:S03]  /*c64c0*/  LOP3.LUT R13, R3, 0xffff, RZ, 0xc0, !PT ;  /* 0x0000ffff030d7812 */ /* 0x004fc600078ec0ff */
[----:B----4-:R0:W-:Y:S01]  /*c64d0*/  STL.64 [R1+0x5f48], R24 ;  /* 0x005f481801007387 */ /* 0x0101e20000100a00 */
[----:B------:R-:W-:-:S03]  /*c64e0*/  LOP3.LUT R11, R11, 0xffff, RZ, 0xc0, !PT ;  /* 0x0000ffff0b0b7812 */ /* 0x000fc600078ec0ff */
[----:B------:R-:W-:Y:S04]  /*c64f0*/  STL [R1+0x5f1c], R18 ;  /* 0x005f1c1201007387 */ /* 0x000fe80000100800 */
[----:B------:R-:W-:Y:S04]  /*c6500*/  STL [R1+0x5f18], R17 ;  /* 0x005f181101007387 */ /* 0x000fe80000100800 */
[----:B------:R1:W-:Y:S04]  /*c6510*/  STL [R1+0x5f0c], R12 ;  /* 0x005f0c0c01007387 */ /* 0x0003e80000100800 */
[----:B------:R-:W2:Y:S01]  /*c6520*/  LDL.LU R3, [R1+0x1ea0] ;  /* 0x001ea00001037983 */ /* 0x000ea20000300800 */
[----:B0-----:R-:W-:Y:S01]  /*c6530*/  LOP3.LUT R24, R7, 0xffff, RZ, 0xc0, !PT ;  /* 0x0000ffff07187812 */ /* 0x001fe200078ec0ff */
[----:B------:R-:W-:-:S02]  /*c6540*/  IMAD.MOV.U32 R19, RZ, RZ, R6 ;  /* 0x000000ffff137224 */ /* 0x000fc400078e0006 */
[----:B------:R-:W4:Y:S04]  /*c6550*/  LDL.LU R6, [R1+0x1ea8] ;  /* 0x001ea80001067983 */ /* 0x000f280000300800 */
[----:B------:R0:W-:Y:S04]  /*c6560*/  STL [R1+0x368], R24 ;  /* 0x0003681801007387 */ /* 0x0001e80000100800 */
[----:B------:R-:W4:Y:S04]  /*c6570*/  LDL.LU R7, [R1+0x1eac] ;  /* 0x001eac0001077983 */ /* 0x000f280000300800 */
[----:B-1----:R-:W2:Y:S01]  /*c6580*/  LDL.LU R12, [R1+0x294] ;  /* 0x00029400010c7983 */ /* 0x002ea20000300800 */
[----:B0-----:R-:W-:-:S03]  /*c6590*/  PRMT R24, R16, 0x4210, R24 ;  /* 0x0000421010187816 */ /* 0x001fc60000000018 */
[----:B------:R-:W2:Y:S01]  /*c65a0*/  LDL.LU R17, [R1+0x4a0] ;  /* 0x0004a00001117983 */ /* 0x000ea20000300800 */
[----:B---3--:R-:W-:Y:S02]  /*c65b0*/  LOP3.LUT R18, R26, 0xffff, RZ, 0xc0, !PT ;  /* 0x0000ffff1a127812 */ /* 0x008fe400078ec0ff */
[----:B------:R-:W-:Y:S02]  /*c65c0*/  PRMT R25, R27, 0x4210, R13 ;  /* 0x000042101b197816 */ /* 0x000fe4000000000d */
[----:B------:R-:W-:Y:S02]  /*c65d0*/  PRMT R26, R14, 0x4210, R18 ;  /* 0x000042100e1a7816 */ /* 0x000fe40000000012 */
[----:B------:R-:W-:Y:S01]  /*c65e0*/  PRMT R27, R10, 0x4210, R11 ;  /* 0x000042100a1b7816 */ /* 0x000fe2000000000b */
[----:B------:R-:W-:Y:S04]  /*c65f0*/  STL [R1+0x370], R18 ;  /* 0x0003701201007387 */ /* 0x000fe80000100800 */
[----:B------:R-:W3:Y:S04]  /*c6600*/  LDL.LU R16, [R1+0x49c] ;  /* 0x00049c0001107983 */ /* 0x000ee80000300800 */
[----:B------:R0:W-:Y:S04]  /*c6610*/  STSM.16.M88.4 [R28+0x200], R24 ;  /* 0x000200181c007844 */ /* 0x0001e80000000200 */
[----:B0-----:R-:W2:Y:S04]  /*c6620*/  LDL.LU.64 R26, [R1+0x5f50] ;  /* 0x005f5000011a7983 */ /* 0x001ea80000300a00 */
[----:B------:R-:W2:Y:S04]  /*c6630*/  LDL.LU.64 R24, [R1+0x5f48] ;  /* 0x005f480001187983 */ /* 0x000ea80000300a00 */
[----:B------:R-:W2:Y:S04]  /*c6640*/  LDL.LU R10, [R1+0x498] ;  /* 0x00049800010a7983 */ /* 0x000ea80000300800 */
[----:B------:R-:W2:Y:S04]  /*c6650*/  LDL.LU R18, [R1+0x45c] ;  /* 0x00045c0001127983 */ /* 0x000ea80000300800 */
[----:B------:R-:W2:Y:S04]  /*c6660*/  LDL.LU R14, [R1+0x458] ;  /* 0x00045800010e7983 */ /* 0x000ea80000300800 */
[----:B------:R0:W-:Y:S04]  /*c6670*/  STL [R1+0x5f28], R28 ;  /* 0x005f281c01007387 */ /* 0x0001e80000100800 */
[----:B0-----:R-:W2:Y:S04]  /*c6680*/  LDL.LU R28, [R1] ;  /* 0x00000000011c7983 */ /* 0x001ea80000300800 */
[----:B------:R0:W-:Y:S04]  /*c6690*/  STL [R1+0x5e98], R13 ;  /* 0x005e980d01007387 */ /* 0x0001e80000100800 */
[----:B0-----:R-:W2:Y:S04]  /*c66a0*/  LDL.LU R13, [R1+0x1ea4] ;  /* 0x001ea400010d7983 */ /* 0x001ea80000300800 */
[----:B------:R0:W-:Y:S04]  /*c66b0*/  STL [R1+0x5e8c], R11 ;  /* 0x005e8c0b01007387 */ /* 0x0001e80000100800 */
[----:B0-----:R-:W3:Y:S01]  /*c66c0*/  LDL.LU R11, [R1+0x350] ;  /* 0x00035000010b7983 */ /* 0x001ee20000300800 */
[----:B------:R-:W-:Y:S01]  /*c66d0*/  BAR.SYNC.DEFER_BLOCKING 0x0 ;  /* 0x0000000000007b1d */ /* 0x000fe20000010000 */
[----:B--2---:R-:W-:-:S05]  /*c66e0*/  F2FP.SATFINITE.E4M3.F32.PACK_AB_MERGE_C R13, R13, R3, RZ ;  /* 0x000000030d0d723e */ /* 0x004fca00048070ff */
[----:B------:R-:W2:Y:S04]  /*c66f0*/  LDL.LU R3, [R1+0x5f40] ;  /* 0x005f400001037983 */ /* 0x000ea80000300800 */
[----:B------:R4:W-:Y:S02]  /*c6700*/  STL [R1+0x358], R13 ;  /* 0x0003580d01007387 */ /* 0x0009e40000100800 */
[----:B----4-:R-:W-:Y:S02]  /*c6710*/  F2FP.SATFINITE.E4M3.F32.PACK_AB_MERGE_C R13, R7, R6, RZ ;  /* 0x00000006070d723e */ /* 0x010fe400048070ff */
[----:B------:R-:W-:-:S05]  /*c6720*/  IADD3 R6, P2, PT, R12, R2, RZ ;  /* 0x000000020c067210 */ /* 0x000fca0007f5e0ff */
[----:B---3--:R-:W-:Y:S01]  /*c6730*/  IMAD.X R7, R11, 0x1, R5, P2 ;  /* 0x000000010b077824 */ /* 0x008fe200010e0605 */
[----:B------:R0:W-:Y:S01]  /*c6740*/  STL [R1+0x354], R13 ;  /* 0x0003540d01007387 */ /* 0x0001e20000100800 */
[----:B------:R-:W-:-:S03]  /*c6750*/  IADD3 R12, P2, PT, R12, R4, RZ ;  /* 0x000000040c0c7210 */ /* 0x000fc60007f5e0ff */
[----:B------:R1:W-:Y:S02]  /*c6760*/  STL.64 [R1+0x3d68], R6 ;  /* 0x003d680601007387 */ /* 0x0003e40000100a00 */
[----:B0-----:R-:W-:Y:S02]  /*c6770*/  IMAD.X R13, R11, 0x1, R8, P2 ;  /* 0x000000010b0d7824 */ /* 0x001fe400010e0608 */
[----:B-1----:R-:W3:Y:S04]  /*c6780*/  LDL.LU.64 R6, [R1+0x5f38] ;  /* 0x005f380001067983 */ /* 0x002ee80000300a00 */
[----:B------:R0:W-:Y:S04]  /*c6790*/  STL.64 [R1+0x5f30], R4 ;  /* 0x005f300401007387 */ /* 0x0001e80000100a00 */
[----:B------:R1:W-:Y:S04]  /*c67a0*/  STL.64 [R1+0x3d60], R12 ;  /* 0x003d600c01007387 */ /* 0x0003e80000100a00 */
[----:B------:R-:W4:Y:S01]  /*c67b0*/  LDL.LU R11, [R1+0x484] ;  /* 0x00048400010b7983 */ /* 0x000f220000300800 */
[----:B0-----:R-:W-:-:S03]  /*c67c0*/  SHF.R.U32.HI R5, RZ, 0x8, R16 ;  /* 0x00000008ff057819 */ /* 0x001fc60000011610 */
[----:B-1----:R-:W2:Y:S04]  /*c67d0*/  LDL.LU R12, [R1+0x490] ;  /* 0x00049000010c7983 */ /* 0x002ea80000300800 */
[----:B------:R-:W2:Y:S01]  /*c67e0*/  LDL.LU R16, [R1+0x48c] ;  /* 0x00048c0001107983 */ /* 0x000ea20000300800 */
[----:B------:R-:W-:Y:S02]  /*c67f0*/  SHF.R.U32.HI R4, RZ, 0x8, R17 ;  /* 0x00000008ff047819 */ /* 0x000fe40000011611 */
[----:B------:R-:W-:Y:S02]  /*c6800*/  LOP3.LUT R5, R5, 0xffff, RZ, 0xc0, !PT ;  /* 0x0000ffff05057812 */ /* 0x000fe400078ec0ff */
[----:B------:R-:W-:-:S04]  /*c6810*/  LOP3.LUT R4, R4, 0xffff, RZ, 0xc0, !PT ;  /* 0x0000ffff04047812 */ /* 0x000fc800078ec0ff */
[----:B------:R-:W-:Y:S02]  /*c6820*/  PRMT R17, R4, 0x3340, R5 ;  /* 0x0000334004117816 */ /* 0x000fe40000000005 */
[----:B------:R-:W-:Y:S02]  /*c6830*/  SHF.R.U32.HI R4, RZ, 0x8, R18 ;  /* 0x00000008ff047819 */ /* 0x000fe40000011612 */
[----:B------:R-:W-:Y:S02]  /*c6840*/  SHF.R.U32.HI R5, RZ, 0x8, R14 ;  /* 0x00000008ff057819 */ /* 0x000fe4000001160e */
[----:B------:R-:W-:Y:S02]  /*c6850*/  SHF.R.U32.HI R10, RZ, 0x8, R10 ;  /* 0x00000008ff0a7819 */ /* 0x000fe4000001160a */
[----:B------:R-:W-:Y:S02]  /*c6860*/  LOP3.LUT R4, R4, 0xffff, RZ, 0xc0, !PT ;  /* 0x0000ffff04047812 */ /* 0x000fe400078ec0ff */
[----:B------:R-:W-:-:S02]  /*c6870*/  LOP3.LUT R5, R5, 0xffff, RZ, 0xc0, !PT ;  /* 0x0000ffff05057812 */ /* 0x000fc400078ec0ff */
[----:B------:R-:W-:Y:S02]  /*c6880*/  LOP3.LUT R10, R10, 0xffff, RZ, 0xc0, !PT ;  /* 0x0000ffff0a0a7812 */ /* 0x000fe400078ec0ff */
[----:B------:R-:W-:Y:S02]  /*c6890*/  PRMT R14, R4, 0x3340, R5 ;  /* 0x00003340040e7816 */ /* 0x000fe40000000005 */
[----:B------:R-:W-:Y:S02]  /*c68a0*/  PRMT R18, R10, 0x3340, R0 ;  /* 0x000033400a127816 */ /* 0x000fe40000000000 */
[----:B------:R-:W2:Y:S04]  /*c68b0*/  LDL.LU R10, [R1+0x494] ;  /* 0x00049400010a7983 */ /* 0x000ea80000300800 */
[----:B------:R0:W-:Y:S02]  /*c68c0*/  STL.64 [R1+0x5f10], R14 ;  /* 0x005f100e01007387 */ /* 0x0001e40000100a00 */
[----:B0-----:R-:W-:-:S02]  /*c68d0*/  SHF.R.S32.HI R15, RZ, 0x1f, R28 ;  /* 0x0000001fff0f7819 */ /* 0x001fc4000001141c */
[----:B------:R-:W2:Y:S04]  /*c68e0*/  LDL.LU R14, [R1+0x46c] ;  /* 0x00046c00010e7983 */ /* 0x000ea80000300800 */
[----:B------:R-:W2:Y:S01]  /*c68f0*/  LDL.LU R13, [R1+0x50] ;  /* 0x00005000010d7983 */ /* 0x000ea20000300800 */
[----:B---3--:R-:W-:-:S03]  /*c6900*/  IADD3 R4, P2, PT, R28, R6, RZ ;  /* 0x000000061c047210 */ /* 0x008fc60007f5e0ff */
[----:B------:R0:W-:Y:S02]  /*c6910*/  STL.64 [R1+0x5f20], R6 ;  /* 0x005f200601007387 */ /* 0x0001e40000100a00 */
[----:B------:R-:W-:Y:S02]  /*c6920*/  IMAD.X R5, R15, 0x1, R7, P2 ;  /* 0x000000010f057824 */ /* 0x000fe400010e0607 */
[----:B0-----:R-:W3:Y:S04]  /*c6930*/  LDL.LU R7, [R1+0x480] ;  /* 0x0004800001077983 */ /* 0x001ee80000300800 */
[----:B------:R2:W-:Y:S01]  /*c6940*/  STL.64 [R1+0x3d50], R4 ;  /* 0x003d500401007387 */ /* 0x0005e20000100a00 */
[----:B----4-:R-:W-:-:S04]  /*c6950*/  SHF.R.U32.HI R11, RZ, 0x8, R11 ;  /* 0x00000008ff0b7819 */ /* 0x010fc8000001160b */
[----:B------:R-:W-:Y:S02]  /*c6960*/  LOP3.LUT R6, R11, 0xffff, RZ, 0xc0, !PT ;  /* 0x0000ffff0b067812 */ /* 0x000fe400078ec0ff */
[----:B--2---:R-:W-:Y:S02]  /*c6970*/  SHF.R.U32.HI R4, RZ, 0x8, R12 ;  /* 0x00000008ff047819 */ /* 0x004fe4000001160c */
[----:B------:R-:W-:Y:S02]  /*c6980*/  SHF.R.U32.HI R5, RZ, 0x8, R16 ;  /* 0x00000008ff057819 */ /* 0x000fe40000011610 */
[----:B------:R-:W-:Y:S01]  /*c6990*/  LOP3.LUT R4, R4, 0xffff, RZ, 0xc0, !PT ;  /* 0x0000ffff04047812 */ /* 0x000fe200078ec0ff */
[----:B------:R-:W2:Y:S01]  /*c69a0*/  LDL.LU R16, [R1+0x488] ;  /* 0x0004880001107983 */ /* 0x000ea20000300800 */
[----:B------:R-:W-:-:S04]  /*c69b0*/  LOP3.LUT R5, R5, 0xffff, RZ, 0xc0, !PT ;  /* 0x0000ffff05057812 */ /* 0x000fc800078ec0ff */
[----:B------:R-:W-:Y:S02]  /*c69c0*/  PRMT R11, R4, 0x3340, R5 ;  /* 0x00003340040b7816 */ /* 0x000fe40000000005 */
[----:B------:R-:W-:-:S05]  /*c69d0*/  IADD3 R4, P2, PT, R28, R0, RZ ;  /* 0x000000001c047210 */ /* 0x000fca0007f5e0ff */
[----:B------:R-:W-:-:S05]  /*c69e0*/  IMAD.X R5, R15, 0x1, R3, P2 ;  /* 0x000000010f057824 */ /* 0x000fca00010e0603 */
[----:B------:R0:W-:Y:S04]  /*c69f0*/  STL.64 [R1+0x3d48], R4 ;  /* 0x003d480401007387 */ /* 0x0001e80000100a00 */
[----:B0-----:R-:W4:Y:S01]  /*c6a00*/  LDL.LU.64 R4, [R1+0x5f30] ;  /* 0x005f300001047983 */ /* 0x001f220000300a00 */
[----:B------:R-:W-:Y:S02]  /*c6a10*/  PRMT R12, R6, 0x3340, R0 ;  /* 0x00003340060c7816 */ /* 0x000fe40000000000 */
[----:B------:R-:W-:-:S04]  /*c6a20*/  SHF.R.U32.HI R10, RZ, 0x8, R10 ;  /* 0x00000008ff0a7819 */ /* 0x000fc8000001160a */
[----:B------:R-:W-:Y:S02]  /*c6a30*/  LOP3.LUT R10, R10, 0xffff, RZ, 0xc0, !PT ;  /* 0x0000ffff0a0a7812 */ /* 0x000fe400078ec0ff */
[----:B---3--:R-:W-:Y:S02]  /*c6a40*/  SHF.R.U32.HI R6, RZ, 0x8, R7 ;  /* 0x00000008ff067819 */ /* 0x008fe40000011607 */
[----:B------:R-:W-:Y:S02]  /*c6a50*/  SHF.R.U32.HI R7, RZ, 0x8, R14 ;  /* 0x00000008ff077819 */ /* 0x000fe4000001160e */
[----:B------:R-:W-:Y:S02]  /*c6a60*/  LOP3.LUT R6, R6, 0xffff, RZ, 0xc0, !PT ;  /* 0x0000ffff06067812 */ /* 0x000fe400078ec0ff */
[----:B------:R-:W-:Y:S02]  /*c6a70*/  LOP3.LUT R7, R7, 0xffff, RZ, 0xc0, !PT ;  /* 0x0000ffff07077812 */ /* 0x000fe400078ec0ff */
[----:B------:R-:W-:-:S02]  /*c6a80*/  PRMT R14, R10, 0x3340, R0 ;  /* 0x000033400a0e7816 */ /* 0x000fc40000000000 */
[----:B------:R-:W-:Y:S02]  /*c6a90*/  PRMT R10, R6, 0x3340, R7 ;  /* 0x00003340060a7816 */ /* 0x000fe40000000007 */
[----:B------:R-:W-:-:S05]  /*c6aa0*/  IADD3 R6, P2, PT, R28, R2, RZ ;  /* 0x000000021c067210 */ /* 0x000fca0007f5e0ff */
[----:B----4-:R-:W-:-:S05]  /*c6ab0*/  IMAD.X R7, R15, 0x1, R5, P2 ;  /* 0x000000010f077824 */ /* 0x010fca00010e0605 */
[----:B------:R0:W-:Y:S02]  /*c6ac0*/  STL.64 [R1+0x3d40], R6 ;  /* 0x003d400601007387 */ /* 0x0001e40000100a00 */
[----:B0-----:R-:W-:Y:S02]  /*c6ad0*/  IADD3 R6, P2, PT, R28, R4, RZ ;  /* 0x000000041c067210 */ /* 0x001fe40007f5e0ff */
[----:B------:R-:W3:Y:S03]  /*c6ae0*/  LDL.LU R28, [R1+0x5f28] ;  /* 0x005f2800011c7983 */ /* 0x000ee60000300800 */
[----:B------:R-:W-:Y:S01]  /*c6af0*/  IMAD.X R7, R15, 0x1, R8, P2 ;  /* 0x000000010f077824 */ /* 0x000fe200010e0608 */
[----:B------:R-:W-:Y:S04]  /*c6b00*/  STL.64 [R1+0x5ee8], R4 ;  /* 0x005ee80401007387 */ /* 0x000fe80000100a00 */
[----:B------:R0:W-:Y:S04]  /*c6b10*/  STL.64 [R1+0x3d38], R6 ;  /* 0x003d380601007387 */ /* 0x0001e80000100a00 */
[----:B0-----:R-:W4:Y:S01]  /*c6b20*/  LDL.LU.64 R6, [R1+0x5f20] ;  /* 0x005f200001067983 */ /* 0x001f220000300a00 */
[----:B--2---:R-:W-:-:S02]  /*c6b30*/  SHF.R.U32.HI R4, RZ, 0x8, R16 ;  /* 0x00000008ff047819 */ /* 0x004fc40000011610 */
[----:B------:R-:W-:Y:S02]  /*c6b40*/  PRMT R5, R11, 0x5410, R14 ;  /* 0x000054100b057816 */ /* 0x000fe4000000000e */
[----:B------:R-:W-:Y:S02]  /*c6b50*/  SHF.R.S32.HI R11, RZ, 0x1f, R13 ;  /* 0x0000001fff0b7819 */ /* 0x000fe4000001140d */
[----:B------:R-:W-:-:S04]  /*c6b60*/  LOP3.LUT R4, R4, 0xffff, RZ, 0xc0, !PT ;  /* 0x0000ffff04047812 */ /* 0x000fc800078ec0ff */
[----:B------:R-:W-:Y:S02]  /*c6b70*/  PRMT R16, R4, 0x3340, R0 ;  /* 0x0000334004107816 */ /* 0x000fe40000000000 */
[----:B------:R-:W-:Y:S02]  /*c6b80*/  PRMT R4, R17, 0x5410, R18 ;  /* 0x0000541011047816 */ /* 0x000fe40000000012 */
[----:B------:R-:W2:Y:S04]  /*c6b90*/  LDL.LU R18, [R1+0x5f1c] ;  /* 0x005f1c0001127983 */ /* 0x000ea80000300800 */
[----:B------:R-:W2:Y:S01]  /*c6ba0*/  LDL.LU R17, [R1+0x5f18] ;  /* 0x005f180001117983 */ /* 0x000ea20000300800 */
[----:B----4-:R-:W-:-:S05]  /*c6bb0*/  IADD3 R14, P2, PT, R13, R6, RZ ;  /* 0x000000060d0e7210 */ /* 0x010fca0007f5e0ff */
[----:B------:R-:W-:-:S05]  /*c6bc0*/  IMAD.X R15, R11, 0x1, R7, P2 ;  /* 0x000000010b0f7824 */ /* 0x000fca00010e0607 */
[----:B------:R0:W-:Y:S04]  /*c6bd0*/  STL.64 [R1+0x3d20], R14 ;  /* 0x003d200e01007387 */ /* 0x0001e80000100a00 */
[----:B0-----:R-:W4:Y:S01]  /*c6be0*/  LDL.LU.64 R14, [R1+0x5f10] ;  /* 0x005f1000010e7983 */ /* 0x001f220000300a00 */
[----:B------:R-:W-:-:S03]  /*c6bf0*/  PRMT R10, R10, 0x5410, R16 ;  /* 0x000054100a0a7816 */ /* 0x000fc60000000010 */
[----:B------:R0:W-:Y:S01]  /*c6c00*/  STL.64 [R1+0x5ee0], R6 ;  /* 0x005ee00601007387 */ /* 0x0001e20000100a00 */
[----:B----4-:R-:W-:-:S03]  /*c6c10*/  PRMT R14, R14, 0x5410, R12 ;  /* 0x000054100e0e7816 */ /* 0x010fc6000000000c */
[----:B------:R-:W4:Y:S04]  /*c6c20*/  LDL.LU R12, [R1+0x5f0c] ;  /* 0x005f0c00010c7983 */ /* 0x000f280000300800 */
[----:B------:R-:W3:Y:S04]  /*c6c30*/  LDL.LU R16, [R1+0x5f08] ;  /* 0x005f080001107983 */ /* 0x000ee80000300800 */
[----:B0-----:R-:W3:Y:S04]  /*c6c40*/  LDL.LU R6, [R1+0x1cd8] ;  /* 0x001cd80001067983 */ /* 0x001ee80000300800 */
[----:B------:R-:W3:Y:S01]  /*c6c50*/  LDL.LU R7, [R1+0x1cdc] ;  /* 0x001cdc0001077983 */ /* 0x000ee20000300800 */
[----:B--2---:R-:W-:-:S02]  /*c6c60*/  PRMT R4, R4, 0x5210, R18 ;  /* 0x0000521004047816 */ /* 0x004fc40000000012 */
[----:B------:R-:W-:Y:S01]  /*c6c70*/  PRMT R5, R5, 0x5210, R17 ;  /* 0x0000521005057816 */ /* 0x000fe20000000011 */
[----:B---3--:R0:W-:Y:S02]  /*c6c80*/  STL.64 [R1+0x5ef0], R6 ;  /* 0x005ef00601007387 */ /* 0x0081e40000100a00 */
[----:B0-----:R-:W-:Y:S02]  /*c6c90*/  PRMT R6, R14, 0x5210, R15 ;  /* 0x000052100e067816 */ /* 0x001fe4000000000f */
[----:B----4-:R-:W-:-:S05]  /*c6ca0*/  PRMT R7, R10, 0x5210, R12 ;  /* 0x000052100a077816 */ /* 0x010fca000000000c */
[----:B------:R-:W-:Y:S04]  /*c6cb0*/  STL.64 [R1+0x5f00], R6 ;  /* 0x005f000601007387 */ /* 0x000fe80000100a00 */
[----:B------:R-:W-:Y:S04]  /*c6cc0*/  STL.64 [R1+0x5ef8], R4 ;  /* 0x005ef80401007387 */ /* 0x000fe80000100a00 */
[----:B------:R-:W0:Y:S04]  /*c6cd0*/  LDS.128 R4, [R16] ;  /* 0x0000000010047984 */ /* 0x000e280000000c00 */
[----:B------:R-:W2:Y:S04]  /*c6ce0*/  LDL.LU R10, [R1+0x1b00] ;  /* 0x001b0000010a7983 */ /* 0x000ea80000300800 */
[----:B------:R-:W2:Y:S04]  /*c6cf0*/  LDL.LU R12, [R1+0x1b04] ;  /* 0x001b0400010c7983 */ /* 0x000ea80000300800 */
[----:B------:R-:W3:Y:S04]  /*c6d00*/  LDL.LU R14, [R1+0x1b08] ;  /* 0x001b0800010e7983 */ /* 0x000ee80000300800 */
[----:B------:R-:W3:Y:S04]  /*c6d10*/  LDL.LU R15, [R1+0x1b0c] ;  /* 0x001b0c00010f7983 */ /* 0x000ee80000300800 */
[----:B------:R-:W4:Y:S04]  /*c6d20*/  LDL.LU R17, [R1+0x1930] ;  /* 0x0019300001117983 */ /* 0x000f280000300800 */
[----:B------:R-:W4:Y:S04]  /*c6d30*/  LDL.LU R18, [R1+0x1934] ;  /* 0x0019340001127983 */ /* 0x000f280000300800 */
[----:B0-----:R-:W-:Y:S04]  /*c6d40*/  STL.64 [R1+0x810], R4 ;  /* 0x0008100401007387 */ /* 0x001fe80000100a00 */
[----:B------:R-:W-:Y:S04]  /*c6d50*/  STL.64 [R1+0x818], R6 ;  /* 0x0008180601007387 */ /* 0x000fe80000100a00 */
[----:B------:R-:W0:Y:S04]  /*c6d60*/  LDS.128 R4, [R16+0x400] ;  /* 0x0004000010047984 */ /* 0x000e280000000c00 */
[----:B0-----:R-:W-:Y:S04]  /*c6d70*/  STL.64 [R1+0x820], R4 ;  /* 0x0008200401007387 */ /* 0x001fe80000100a00 */
[----:B------:R0:W-:Y:S04]  /*c6d80*/  STL.64 [R1+0x828], R6 ;  /* 0x0008280601007387 */ /* 0x0001e80000100a00 */
[----:B0-----:R-:W2:Y:S04]  /*c6d90*/  LDL.LU.64 R6, [R1+0x5f00] ;  /* 0x005f000001067983 */ /* 0x001ea80000300a00 */
[----:B------:R-:W2:Y:S01]  /*c6da0*/  LDL.LU.64 R4, [R1+0x5ef8] ;  /* 0x005ef80001047983 */ /* 0x000ea20000300a00 */
[----:B------:R-:W-:Y:S06]  /*c6db0*/  BAR.SYNC.DEFER_BLOCKING 0x0 ;  /* 0x0000000000007b1d */ /* 0x000fec0000010000 */
[----:B------:R-:W3:Y:S04]  /*c6dc0*/  LDL R16, [R1+0xc] ;  /* 0x00000c0001107983 */ /* 0x000ee80000100800 */
[----:B--2---:R0:W-:Y:S04]  /*c6dd0*/  STSM.16.M88.4 [R28], R4 ;  /* 0x000000041c007844 */ /* 0x0041e80000000200 */
[----:B0-----:R-:W2:Y:S01]  /*c6de0*/  LDL.LU.64 R6, [R1+0x5ef0] ;  /* 0x005ef00001067983 */ /* 0x001ea20000300a00 */
[----:B------:R-:W-:-:S03]  /*c6df0*/  IADD3 R4, P2, PT, R13, R0, RZ ;  /* 0x000000000d047210 */ /* 0x000fc60007f5e0ff */
[----:B------:R0:W-:Y:S02]  /*c6e00*/  STL [R1+0x5e7c], R28 ;  /* 0x005e7c1c01007387 */ /* 0x0001e40000100800 */
[----:B------:R-:W-:Y:S02]  /*c6e10*/  IMAD.X R5, R11, 0x1, R3, P2 ;  /* 0x000000010b057824 */ /* 0x000fe400010e0603 */
[----:B0-----:R-:W2:Y:S04]  /*c6e20*/  LDL.LU R28, [R1+0x1cd4] ;  /* 0x001cd400011c7983 */ /* 0x001ea80000300800 */
[----:B------:R0:W-:Y:S04]  /*c6e30*/  STL [R1+0x5ed0], R0 ;  /* 0x005ed00001007387 */ /* 0x0001e80000100800 */
[----:B0-----:R-:W2:Y:S04]  /*c6e40*/  LDL.LU R0, [R1+0x1cd0] ;  /* 0x001cd00001007983 */ /* 0x001ea80000300800 */
[----:B------:R0:W-:Y:S04]  /*c6e50*/  STL.64 [R1+0x3d18], R4 ;  /* 0x003d180401007387 */ /* 0x0001e80000100a00 */
[----:B0-----:R-:W3:Y:S01]  /*c6e60*/  LDL.LU.64 R4, [R1+0x5ee8] ;  /* 0x005ee80001047983 */ /* 0x001ee20000300a00 */
[----:B--2---:R-:W-:-:S02]  /*c6e70*/  F2FP.SATFINITE.E4M3.F32.PACK_AB_MERGE_C R28, R28, R0, RZ ;  /* 0x000000001c1c723e */ /* 0x004fc400048070ff */
[----:B------:R-:W-:Y:S02]  /*c6e80*/  F2FP.SATFINITE.E4M3.F32.PACK_AB_MERGE_C R0, R7, R6, RZ ;  /* 0x000000060700723e */ /* 0x000fe400048070ff */
[----:B------:R-:W-:Y:S01]  /*c6e90*/  IADD3 R6, P2, PT, R13, R2, RZ ;  /* 0x000000020d067210 */ /* 0x000fe20007f5e0ff */
[----:B------:R-:W-:Y:S04]  /*c6ea0*/  STL [R1+0x294], R28 ;  /* 0x0002941c01007387 */ /* 0x000fe80000100800 */
[----:B------:R-:W-:Y:S01]  /*c6eb0*/  STL [R1+0x4c], R0 ;  /* 0x00004c0001007387 */ /* 0x000fe20000100800 */
[----:B---3--:R-:W-:-:S03]  /*c6ec0*/  IMAD.X R7, R11, 0x1, R5, P2 ;  /* 0x000000010b077824 */ /* 0x008fc600010e0605 */
[----:B------:R-:W-:Y:S04]  /*c6ed0*/  STL.64 [R1+0x5ed8], R2 ;  /* 0x005ed80201007387 */ /* 0x000fe80000100a00 */
[----:B------:R0:W-:Y:S04]  /*c6ee0*/  STL.64 [R1+0x3d10], R6 ;  /* 0x003d100601007387 */ /* 0x0001e80000100a00 */
[----:B0-----:R-:W2:Y:S01]  /*c6ef0*/  LDL.LU.64 R6, [R1+0x5ee0] ;  /* 0x005ee00001067983 */ /* 0x001ea20000300a00 */
[----:B------:R-:W-:Y:S02]  /*c6f00*/  IADD3 R2, P2, PT, R13, R4, RZ ;  /* 0x000000040d027210 */ /* 0x000fe40007f5e0ff */
[----:B------:R-:W-:-:S03]  /*c6f10*/  F2FP.SATFINITE.E4M3.F32.PACK_AB_MERGE_C R0, R12, R10, RZ ;  /* 0x0000000a0c00723e */ /* 0x000fc600048070ff */
[----:B------:R-:W-:Y:S01]  /*c6f20*/  IMAD.X R3, R11, 0x1, R8, P2 ;  /* 0x000000010b037824 */ /* 0x000fe200010e0608 */
[----:B------:R-:W-:Y:S02]  /*c6f30*/  F2FP.SATFINITE.E4M3.F32.PACK_AB_MERGE_C R10, R15, R14, RZ ;  /* 0x0000000e0f0a723e */ /* 0x000fe400048070ff */
[----:B----4-:R-:W-:Y:S02]  /*c6f40*/  F2FP.SATFINITE.E4M3.F32.PACK_AB_MERGE_C R18, R18, R17, RZ ;  /* 0x000000111212723e */ /* 0x010fe400048070ff */
[----:B------:R0:W-:Y:S04]  /*c6f50*/  STL.64 [R1+0x3d08], R2 ;  /* 0x003d080201007387 */ /* 0x0001e80000100a00 */
[----:B------:R1:W-:Y:S04]  /*c6f60*/  STL [R1+0x40], R0 ;  /* 0x0000400001007387 */ /* 0x0003e80000100800 */
[----:B------:R3:W-:Y:S01]  /*c6f70*/  STL [R1+0x5e78], R10 ;  /* 0x005e780a01007387 */ /* 0x0007e20000100800 */
[----:B0-----:R-:W-:-:S03]  /*c6f80*/  SHF.R.S32.HI R2, RZ, 0x1f, R16 ;  /* 0x0000001fff027819 */ /* 0x001fc60000011410 */
[----:B-1----:R-:W4:Y:S04]  /*c6f90*/  LDL.LU R0, [R1+0x1938] ;  /* 0x0019380001007983 */ /* 0x002f280000300800 */
[----:B------:R-:W4:Y:S04]  /*c6fa0*/  LDL.LU R17, [R1+0x193c] ;  /* 0x00193c0001117983 */ /* 0x000f280000300800 */
[----:B------:R-:W-:Y:S04]  /*c6fb0*/  STL [R1+0x5e80], R18 ;  /* 0x005e801201007387 */ /* 0x000fe80000100800 */
[----:B---3--:R-:W3:Y:S04]  /*c6fc0*/  LDL.LU R10, [R1+0x1768] ;  /* 0x00176800010a7983 */ /* 0x008ee80000300800 */
[----:B------:R-:W3:Y:S04]  /*c6fd0*/  LDL.LU R28, [R1+0x176c] ;  /* 0x00176c00011c7983 */ /* 0x000ee80000300800 */
[----:B------:R2:W-:Y:S04]  /*c6fe0*/  STL [R1], R2 ;  /* 0x0000000201007387 */ /* 0x0005e80000100800 */
[----:B------:R-:W3:Y:S04]  /*c6ff0*/  LDL.LU R12, [R1+0x1590] ;  /* 0x00159000010c7983 */ /* 0x000ee80000300800 */
[----:B------:R-:W3:Y:S01]  /*c7000*/  LDL.LU R15, [R1+0x1594] ;  /* 0x00159400010f7983 */ /* 0x000ee20000300800 */
[----:B--2---:R-:W-:-:S03]  /*c7010*/  IADD3 R2, P2, PT, R16, R6, RZ ;  /* 0x0000000610027210 */ /* 0x004fc60007f5e0ff */
[----:B------:R0:W-:Y:S04]  /*c7020*/  STL [R1+0x5ec0], R6 ;  /* 0x005ec00601007387 */ /* 0x0001e80000100800 */
[----:B0-----:R-:W2:Y:S01]  /*c7030*/  LDL.LU R6, [R1] ;  /* 0x0000000001067983 */ /* 0x001ea20000300800 */
[----:B----4-:R-:W-:Y:S01]  /*c7040*/  F2FP.SATFINITE.E4M3.F32.PACK_AB_MERGE_C R17, R17, R0, RZ ;  /* 0x000000001111723e */ /* 0x010fe200048070ff */
[----:B--2---:R-:W-:-:S05]  /*c7050*/  IMAD.X R3, R6, 0x1, R7, P2 ;  /* 0x0000000106037824 */ /* 0x004fca00010e0607 */
[----:B------:R0:W-:Y:S04]  /*c7060*/  STL.64 [R1+0x3cf0], R2 ;  /* 0x003cf00201007387 */ /* 0x0001e80000100a00 */
[----:B0-----:R-:W2:Y:S04]  /*c7070*/  LDL.LU.64 R2, [R1+0x5ed8] ;  /* 0x005ed80001027983 */ /* 0x001ea80000300a00 */
[----:B------:R0:W-:Y:S04]  /*c7080*/  STL [R1+0x5ec4], R7 ;  /* 0x005ec40701007387 */ /* 0x0001e80000100800 */
[----:B0-----:R-:W4:Y:S04]  /*c7090*/  LDL R7, [R1+0xc] ;  /* 0x00000c0001077983 */ /* 0x001f280000100800 */
[----:B------:R-:W2:Y:S04]  /*c70a0*/  LDL.LU R18, [R1+0x159c] ;  /* 0x00159c0001127983 */ /* 0x000ea80000300800 */
[----:B------:R-:W2:Y:S04]  /*c70b0*/  LDL.LU R11, [R1+0x13c0] ;  /* 0x0013c000010b7983 */ /* 0x000ea80000300800 */
[----:B------:R-:W2:Y:S04]  /*c70c0*/  LDL.LU R16, [R1+0x13c4] ;  /* 0x0013c40001107983 */ /* 0x000ea80000300800 */
[----:B------:R-:W2:Y:S04]  /*c70d0*/  LDL.LU R13, [R1+0x13c8] ;  /* 0x0013c800010d7983 */ /* 0x000ea80000300800 */
[----:B------:R-:W2:Y:S04]  /*c70e0*/  LDL.LU R14, [R1+0x13cc] ;  /* 0x0013cc00010e7983 */ /* 0x000ea80000300800 */
[----:B------:R0:W-:Y:S04]  /*c70f0*/  STL.64 [R1+0x5ec8], R24 ;  /* 0x005ec81801007387 */ /* 0x0001e80000100a00 */
[----:B0-----:R-:W2:Y:S04]  /*c7100*/  LDL.LU R24, [R1+0x1760] ;  /* 0x0017600001187983 */ /* 0x001ea80000300800 */
[----:B------:R-:W2:Y:S04]  /*c7110*/  LDL.LU R25, [R1+0x1764] ;  /* 0x0017640001197983 */ /* 0x000ea80000300800 */
[----:B------:R-:W4:Y:S04]  /*c7120*/  LDL.LU R0, [R1+0x5ed0] ;  /* 0x005ed00001007983 */ /* 0x000f280000300800 */
[----:B------:R0:W-:Y:S04]  /*c7130*/  STL [R1+0x5e84], R17 ;  /* 0x005e841101007387 */ /* 0x0001e80000100800 */
[----:B0-----:R-:W4:Y:S01]  /*c7140*/  LDL.LU R17, [R1+0x1598] ;  /* 0x0015980001117983 */ /* 0x001f220000300800 */
[----:B---3--:R-:W-:-:S02]  /*c7150*/  F2FP.SATFINITE.E4M3.F32.PACK_AB_MERGE_C R15, R15, R12, RZ ;  /* 0x0000000c0f0f723e */ /* 0x008fc400048070ff */
[----:B--2---:R-:W-:Y:S02]  /*c7160*/  F2FP.SATFINITE.E4M3.F32.PACK_AB_MERGE_C R25, R25, R24, RZ ;  /* 0x000000181919723e */ /* 0x004fe400048070ff */
[----:B----4-:R-:W-:-:S03]  /*c7170*/  IADD3 R24, P2, PT, R7, R0, RZ ;  /* 0x0000000007187210 */ /* 0x010fc60007f5e0ff */
[----:B------:R0:W-:Y:S02]  /*c7180*/  STL [R1+0x3c], R25 ;  /* 0x00003c1901007387 */ /* 0x0001e40000100800 */
[----:B0-----:R-:W-:-:S05]  /*c7190*/  IMAD.X R25, R6, 0x1, R3, P2 ;  /* 0x0000000106197824 */ /* 0x001fca00010e0603 */
[----:B------:R0:W-:Y:S02]  /*c71a0*/  STL.64 [R1+0x3ce8], R24 ;  /* 0x003ce81801007387 */ /* 0x0001e40000100a00 */
[----:B0-----:R-:W-:Y:S02]  /*c71b0*/  F2FP.SATFINITE.E4M3.F32.PACK_AB_MERGE_C R24, R28, R10, RZ ;  /* 0x0000000a1c18723e */ /* 0x001fe400048070ff */
[----:B------:R-:W2:Y:S04]  /*c71c0*/  LDL.LU R10, [R1+0x4b4] ;  /* 0x0004b400010a7983 */ /* 0x000ea80000300800 */
[----:B------:R0:W-:Y:S04]  /*c71d0*/  STL [R1+0x30], R24 ;  /* 0x0000301801007387 */ /* 0x0001e80000100800 */
[----:B------:R-:W3:Y:S04]  /*c71e0*/  LDL.LU R12, [R1+0x4ac] ;  /* 0x0004ac00010c7983 */ /* 0x000ee80000300800 */
[----:B------:R1:W-:Y:S01]  /*c71f0*/  STL [R1+0x28], R15 ;  /* 0x0000280f01007387 */ /* 0x0003e20000100800 */
[----:B0-----:R-:W-:-:S03]  /*c7200*/  IADD3 R24, P2, PT, R7, R2, RZ ;  /* 0x0000000207187210 */ /* 0x001fc60007f5e0ff */
[----:B------:R-:W4:Y:S02]  /*c7210*/  LDL.LU R28, [R1+0x4c0] ;  /* 0x0004c000011c7983 */ /* 0x000f240000300800 */
[----:B------:R-:W-:Y:S02]  /*c7220*/  IMAD.X R25, R6, 0x1, R5, P2 ;  /* 0x0000000106197824 */ /* 0x000fe400010e0605 */
[----:B-1----:R-:W2:Y:S04]  /*c7230*/  LDL.LU R15, [R1+0x4bc] ;  /* 0x0004bc00010f7983 */ /* 0x002ea80000300800 */
[----:B------:R0:W-:Y:S04]  /*c7240*/  STL.64 [R1+0x5eb8], R2 ;  /* 0x005eb80201007387 */ /* 0x0001e80000100a00 */
[----:B------:R1:W-:Y:S01]  /*c7250*/  STL.64 [R1+0x3ce0], R24 ;  /* 0x003ce01801007387 */ /* 0x0003e20000100a00 */
[----:B0-----:R-:W-:-:S03]  /*c7260*/  IADD3 R2, P2, PT, R7, R4, RZ ;  /* 0x0000000407027210 */ /* 0x001fc60007f5e0ff */
[----:B-1----:R-:W2:Y:S02]  /*c7270*/  LDL.LU.64 R24, [R1+0x5ec8] ;  /* 0x005ec80001187983 */ /* 0x002ea40000300a00 */
[----:B------:R-:W-:Y:S01]  /*c7280*/  IMAD.X R3, R6, 0x1, R8, P2 ;  /* 0x0000000106037824 */ /* 0x000fe200010e0608 */
[----:B------:R-:W-:Y:S01]  /*c7290*/  F2FP.SATFINITE.E4M3.F32.PACK_AB_MERGE_C R16, R16, R11, RZ ;  /* 0x0000000b1010723e */ /* 0x000fe200048070ff */
[----:B------:R-:W2:Y:S04]  /*c72a0*/  LDL.LU R7, [R1+0x5ec4] ;  /* 0x005ec40001077983 */ /* 0x000ea80000300800 */
[----:B------:R-:W2:Y:S04]  /*c72b0*/  LDL.LU R6, [R1+0x5ec0] ;  /* 0x005ec00001067983 */ /* 0x000ea80000300800 */
[----:B------:R0:W-:Y:S01]  /*c72c0*/  STL.64 [R1+0x3cd8], R2 ;  /* 0x003cd80201007387 */ /* 0x0001e20000100a00 */
[----:B------:R-:W-:-:S03]  /*c72d0*/  F2FP.SATFINITE.E4M3.F32.PACK_AB_MERGE_C R14, R14, R13, RZ ;  /* 0x0000000d0e0e723e */ /* 0x000fc600048070ff */
[----:B------:R-:W-:Y:S01]  /*c72e0*/  STL [R1+0x5e38], R16 ;  /* 0x005e381001007387 */ /* 0x000fe20000100800 */
[----:B0-----:R-:W-:-:S05]  /*c72f0*/  F2FP.SATFINITE.E4M3.F32.PACK_AB_MERGE_C R2, R18, R17, RZ ;  /* 0x000000111202723e */ /* 0x001fca00048070ff */
[----:B------:R-:W-:Y:S04]  /*c7300*/  STL [R1+0x24], R2 ;  /* 0x0000240201007387 */ /* 0x000fe80000100800 */
[----:B------:R-:W2:Y:S04]  /*c7310*/  LDL.LU R11, [R1+0x4c4] ;  /* 0x0004c400010b7983 */ /* 0x000ea80000300800 */
[----:B------:R-:W2:Y:S04]  /*c7320*/  LDL.LU R13, [R1+0x4b8] ;  /* 0x0004b800010d7983 */ /* 0x000ea80000300800 */
[----:B------:R0:W-:Y:S04]  /*c7330*/  STL [R1+0x5e3c], R14 ;  /* 0x005e3c0e01007387 */ /* 0x0001e80000100800 */
[----:B0-----:R-:W2:Y:S02]  /*c7340*/  LDL.LU R14, [R1+0x8] ;  /* 0x00000800010e7983 */ /* 0x001ea40000300800 */
[----:B--2---:R-:W-:-:S02]  /*c7350*/  SHF.R.S32.HI R16, RZ, 0x1f, R14 ;  /* 0x0000001fff107819 */ /* 0x004fc4000001140e */
[----:B------:R-:W-:-:S05]  /*c7360*/  IADD3 R2, P2, PT, R14, R6, RZ ;  /* 0x000000060e027210 */ /* 0x000fca0007f5e0ff */
[----:B------:R-:W-:-:S05]  /*c7370*/  IMAD.X R3, R16, 0x1, R7, P2 ;  /* 0x0000000110037824 */ /* 0x000fca00010e0607 */
[----:B------:R0:W-:Y:S04]  /*c7380*/  STL.64 [R1+0x3cc0], R2 ;  /* 0x003cc00201007387 */ /* 0x0001e80000100a00 */
[----:B0-----:R-:W2:Y:S04]  /*c7390*/  LDL.LU.64 R2, [R1+0x5eb8] ;  /* 0x005eb80001027983 */ /* 0x001ea80000300a00 */
[----:B------:R4:W-:Y:S01]  /*c73a0*/  STL.64 [R1+0x5eb0], R6 ;  /* 0x005eb00601007387 */ /* 0x0009e20000100a00 */
[----:B------:R-:W-:-:S03]  /*c73b0*/  SHF.R.U32.HI R10, RZ, 0x8, R10 ;  /* 0x00000008ff0a7819 */ /* 0x000fc6000001160a */
[----:B------:R-:W2:Y:S01]  /*c73c0*/  LDL.LU R17, [R1+0x4b0] ;  /* 0x0004b00001117983 */ /* 0x000ea20000300800 */
[----:B----4-:R-:W-:Y:S02]  /*c73d0*/  SHF.R.U32.HI R6, RZ, 0x8, R28 ;  /* 0x00000008ff067819 */ /* 0x010fe4000001161c */
[----:B------:R-:W-:Y:S01]  /*c73e0*/  SHF.R.U32.HI R7, RZ, 0x8, R15 ;  /* 0x00000008ff077819 */ /* 0x000fe2000001160f */
[----:B------:R-:W4:Y:S01]  /*c73f0*/  LDL.LU R28, [R1+0x4a8] ;  /* 0x0004a800011c7983 */ /* 0x000f220000300800 */
[----:B------:R-:W-:Y:S02]  /*c7400*/  LOP3.LUT R6, R6, 0xffff, RZ, 0xc0, !PT ;  /* 0x0000ffff06067812 */ /* 0x000fe400078ec0ff */
[----:B------:R-:W-:-:S04]  /*c7410*/  LOP3.LUT R7, R7, 0xffff, RZ, 0xc0, !PT ;  /* 0x0000ffff07077812 */ /* 0x000fc800078ec0ff */
[----:B------:R-:W-:Y:S02]  /*c7420*/  PRMT R15, R6, 0x3340, R7 ;  /* 0x00003340060f7816 */ /* 0x000fe40000000007 */
[----:B------:R-:W-:Y:S02]  /*c7430*/  IADD3 R6, P2, PT, R14, R0, RZ ;  /* 0x000000000e067210 */ /* 0x000fe40007f5e0ff */
[----:B---3--:R-:W-:Y:S02]  /*c7440*/  SHF.R.U32.HI R12, RZ, 0x8, R12 ;  /* 0x00000008ff0c7819 */ /* 0x008fe4000001160c */
[----:B------:R-:W-:Y:S02]  /*c7450*/  LOP3.LUT R10, R10, 0xffff, RZ, 0xc0, !PT ;  /* 0x0000ffff0a0a7812 */ /* 0x000fe400078ec0ff */
[----:B------:R-:W-:-:S04]  /*c7460*/  LOP3.LUT R12, R12, 0xffff, RZ, 0xc0, !PT ;  /* 0x0000ffff0c0c7812 */ /* 0x000fc800078ec0ff */
[----:B------:R-:W-:Y:S01]  /*c7470*/  PRMT R12, R10, 0x3340, R12 ;  /* 0x000033400a0c7816 */ /* 0x000fe2000000000c */
[----:B--2---:R-:W-:-:S05]  /*c7480*/  IMAD.X R7, R16, 0x1, R3, P2 ;  /* 0x0000000110077824 */ /* 0x004fca00010e0603 */
[----:B------:R0:W-:Y:S04]  /*c7490*/  STL.64 [R1+0x3cd0], R6 ;  /* 0x003cd00601007387 */ /* 0x0001e80000100a00 */
[----:B------:R-:W2:Y:S04]  /*c74a0*/  LDL.LU R18, [R1+0x4a4] ;  /* 0x0004a40001127983 */ /* 0x000ea80000300800 */
[----:B------:R-:W3:Y:S01]  /*c74b0*/  LDL.LU R10, [R1+0x360] ;  /* 0x00036000010a7983 */ /* 0x000ee20000300800 */
[----:B0-----:R-:W-:Y:S02]  /*c74c0*/  SHF.R.U32.HI R7, RZ, 0x8, R11 ;  /* 0x00000008ff077819 */ /* 0x001fe4000001160b */
[----:B------:R-:W-:-:S02]  /*c74d0*/  SHF.R.U32.HI R6, RZ, 0x8, R13 ;  /* 0x00000008ff067819 */ /* 0x000fc4000001160d */
[----:B------:R-:W-:Y:S01]  /*c74e0*/  LOP3.LUT R7, R7, 0xffff, RZ, 0xc0, !PT ;  /* 0x0000ffff07077812 */ /* 0x000fe200078ec0ff */
[----:B------:R-:W2:Y:S01]  /*c74f0*/  LDL.LU R13, [R1+0x35c] ;  /* 0x00035c00010d7983 */ /* 0x000ea20000300800 */
[----:B------:R-:W-:Y:S02]  /*c7500*/  LOP3.LUT R6, R6, 0xffff, RZ, 0xc0, !PT ;  /* 0x0000ffff06067812 */ /* 0x000fe400078ec0ff */
[--C-:B------:R-:W-:Y:S01]  /*c7510*/  PRMT R7, R7, 0x3340, R0.reuse ;  /* 0x0000334007077816 */ /* 0x100fe20000000000 */
[----:B------:R-:W2:Y:S04]  /*c7520*/  LDL.LU R11, [R1+0x4] ;  /* 0x00000400010b7983 */ /* 0x000ea80000300800 */
[----:B------:R0:W-:Y:S02]  /*c7530*/  STL [R1+0x10], R7 ;  /* 0x0000100701007387 */ /* 0x0001e40000100800 */
[----:B0-----:R-:W-:-:S02]  /*c7540*/  PRMT R7, R6, 0x3340, R0 ;  /* 0x0000334006077816 */ /* 0x001fc40000000000 */
[----:B------:R-:W-:-:S03]  /*c7550*/  IADD3 R6, P2, PT, R14, R2, RZ ;  /* 0x000000020e067210 */ /* 0x000fc60007f5e0ff */
[----:B------:R0:W-:Y:S04]  /*c7560*/  STL [R1+0x14], R7 ;  /* 0x0000140701007387 */ /* 0x0001e80000100800 */
[----:B------:R-:W-:Y:S01]  /*c7570*/  STL.64 [R1+0x5ea8], R2 ;  /* 0x005ea80201007387 */ /* 0x000fe20000100a00 */
[----:B0-----:R-:W-:-:S05]  /*c7580*/  IMAD.X R7, R16, 0x1, R5, P2 ;  /* 0x0000000110077824 */ /* 0x001fca00010e0605 */
[----:B------:R0:W-:Y:S04]  /*c7590*/  STL.64 [R1+0x3cb8], R6 ;  /* 0x003cb80601007387 */ /* 0x0001e80000100a00 */
[----:B0-----:R-:W2:Y:S01]  /*c75a0*/  LDL.LU.64 R6, [R1+0x5eb0] ;  /* 0x005eb00001067983 */ /* 0x001ea20000300a00 */
[----:B------:R-:W-:-:S05]  /*c75b0*/  IADD3 R2, P2, PT, R14, R4, RZ ;  /* 0x000000040e027210 */ /* 0x000fca0007f5e0ff */
[----:B------:R-:W-:Y:S01]  /*c75c0*/  IMAD.X R3, R16, 0x1, R8, P2 ;  /* 0x0000000110037824 */ /* 0x000fe200010e0608 */
[----:B------:R-:W-:Y:S04]  /*c75d0*/  STL.64 [R1+0x5ea0], R4 ;  /* 0x005ea00401007387 */ /* 0x000fe80000100a00 */
[----:B------:R0:W-:Y:S04]  /*c75e0*/  STL.64 [R1+0x3cb0], R2 ;  /* 0x003cb00201007387 */ /* 0x0001e80000100a00 */
[----:B------:R-:W2:Y:S04]  /*c75f0*/  LDL.LU R16, [R1+0x39c] ;  /* 0x00039c0001107983 */ /* 0x000ea80000300800 */
[----:B------:R-:W2:Y:S01]  /*c7600*/  LDL.LU R14, [R1+0x54] ;  /* 0x00005400010e7983 */ /* 0x000ea20000300800 */
[----:B0-----:R-:W-:-:S03]  /*c7610*/  SHF.R.U32.HI R2, RZ, 0x8, R17 ;  /* 0x00000008ff027819 */ /* 0x001fc60000011611 */
[----:B------:R-:W2:Y:S01]  /*c7620*/  LDL.LU R5, [R1+0x10] ;  /* 0x0000100001057983 */ /* 0x000ea20000300800 */
[----:B----4-:R-:W-:Y:S02]  /*c7630*/  SHF.R.U32.HI R3, RZ, 0x8, R28 ;  /* 0x00000008ff037819 */ /* 0x010fe4000001161c */
[----:B------:R-:W-:Y:S02]  /*c7640*/  LOP3.LUT R2, R2, 0xffff, RZ, 0xc0, !PT ;  /* 0x0000ffff02027812 */ /* 0x000fe400078ec0ff */
[----:B------:R-:W-:-:S04]  /*c7650*/  LOP3.LUT R3, R3, 0xffff, RZ, 0xc0, !PT ;  /* 0x0000ffff03037812 */ /* 0x000fc800078ec0ff */
[----:B------:R-:W-:Y:S02]  /*c7660*/  PRMT R28, R2, 0x3340, R3 ;  /* 0x00003340021c7816 */ /* 0x000fe40000000003 */
[----:B---3--:R-:W-:-:S04]  /*c7670*/  SHF.R.U32.HI R2, RZ, 0x8, R10 ;  /* 0x00000008ff027819 */ /* 0x008fc8000001160a */
[----:B------:R-:W-:Y:S02]  /*c7680*/  LOP3.LUT R2, R2, 0xffff, RZ, 0xc0, !PT ;  /* 0x0000ffff02027812 */ /* 0x000fe400078ec0ff */
[----:B--2---:R-:W-:-:S04]  /*c7690*/  SHF.R.U32.HI R3, RZ, 0x8, R13 ;  /* 0x00000008ff037819 */ /* 0x004fc8000001160d */
[----:B------:R-:W-:Y:S02]  /*c76a0*/  LOP3.LUT R3, R3, 0xffff, RZ, 0xc0, !PT ;  /* 0x0000ffff03037812 */ /* 0x000fe400078ec0ff */
[----:B------:R-:W-:Y:S02]  /*c76b0*/  SHF.R.S32.HI R17, RZ, 0x1f, R11 ;  /* 0x0000001fff117819 */ /* 0x000fe4000001140b */
[----:B------:R-:W-:Y:S02]  /*c76c0*/  PRMT R10, R2, 0x3340, R3 ;  /* 0x00003340020a7816 */ /* 0x000fe40000000003 */
[----:B------:R-:W-:Y:S02]  /*c76d0*/  SHF.R.U32.HI R4, RZ, 0x8, R18 ;  /* 0x00000008ff047819 */ /* 0x000fe40000011612 */
[----:B------:R-:W2:Y:S04]  /*c76e0*/  LDL.LU R18, [R1+0x368] ;  /* 0x0003680001127983 */ /* 0x000ea80000300800 */
[----:B------:R0:W-:Y:S04]  /*c76f0*/  STL.64 [R1+0x5e90], R22 ;  /* 0x005e901601007387 */ /* 0x0001e80000100a00 */
[----:B0-----:R-:W3:Y:S01]  /*c7700*/  LDL.LU R23, [R1+0x14] ;  /* 0x0000140001177983 */ /* 0x001ee20000300800 */
[----:B------:R-:W-:-:S05]  /*c7710*/  IADD3 R2, P2, PT, R11, R6, RZ ;  /* 0x000000060b027210 */ /* 0x000fca0007f5e0ff */
[----:B------:R-:W-:-:S05]  /*c7720*/  IMAD.X R3, R17, 0x1, R7, P2 ;  /* 0x0000000111037824 */ /* 0x000fca00010e0607 */
[----:B------:R0:W-:Y:S04]  /*c7730*/  STL.64 [R1+0x3c90], R2 ;  /* 0x003c900201007387 */ /* 0x0001e80000100a00 */
[----:B0-----:R-:W4:Y:S01]  /*c7740*/  LDL.LU.64 R2, [R1+0x5ea8] ;  /* 0x005ea80001027983 */ /* 0x001f220000300a00 */
[----:B------:R-:W-:-:S04]  /*c7750*/  LOP3.LUT R4, R4, 0xffff, RZ, 0xc0, !PT ;  /* 0x0000ffff04047812 */ /* 0x000fc800078ec0ff */
[----:B------:R-:W-:Y:S02]  /*c7760*/  PRMT R13, R4, 0x3340, R0 ;  /* 0x00003340040d7816 */ /* 0x000fe40000000000 */
[----:B------:R-:W-:-:S04]  /*c7770*/  SHF.R.U32.HI R4, RZ, 0x8, R16 ;  /* 0x00000008ff047819 */ /* 0x000fc80000011610 */
[----:B------:R-:W-:-:S04]  /*c7780*/  LOP3.LUT R4, R4, 0xffff, RZ, 0xc0, !PT ;  /* 0x0000ffff04047812 */ /* 0x000fc800078ec0ff */
[----:B------:R-:W-:Y:S02]  /*c7790*/  PRMT R16, R4, 0x3340, R0 ;  /* 0x0000334004107816 */ /* 0x000fe40000000000 */
[----:B------:R-:W-:Y:S02]  /*c77a0*/  IADD3 R4, P2, PT, R11, R0, RZ ;  /* 0x000000000b047210 */ /* 0x000fe40007f5e0ff */
[----:B------:R-:W-:Y:S02]  /*c77b0*/  PRMT R15, R15, 0x5410, R5 ;  /* 0x000054100f0f7816 */ /* 0x000fe40000000005 */
[----:B------:R-:W-:Y:S01]  /*c77c0*/  PRMT R28, R28, 0x5410, R13 ;  /* 0x000054101c1c7816 */ /* 0x000fe2000000000d */
[----:B----4-:R-:W-:-:S05]  /*c77d0*/  IMAD.X R5, R17, 0x1, R3, P2 ;  /* 0x0000000111057824 */ /* 0x010fca00010e0603 */
[----:B------:R0:W-:Y:S04]  /*c77e0*/  STL.64 [R1+0x3c88], R4 ;  /* 0x003c880401007387 */ /* 0x0001e80000100a00 */
[----:B0-----:R-:W4:Y:S04]  /*c77f0*/  LDL.LU.64 R4, [R1+0x5ea0] ;  /* 0x005ea00001047983 */ /* 0x001f280000300a00 */
[----:B------:R-:W2:Y:S01]  /*c7800*/  LDL.LU R13, [R1+0x5e98] ;  /* 0x005e9800010d7983 */ /* 0x000ea20000300800 */
[----:B------:R-:W-:Y:S02]  /*c7810*/  IADD3 R22, P2, PT, R11, R2, RZ ;  /* 0x000000020b167210 */ /* 0x000fe40007f5e0ff */
[----:B---3--:R-:W-:Y:S01]  /*c7820*/  PRMT R12, R12, 0x5410, R23 ;  /* 0x000054100c0c7816 */ /* 0x008fe20000000017 */
[----:B------:R0:W-:Y:S04]  /*c7830*/  STL [R1+0x5e58], R2 ;  /* 0x005e580201007387 */ /* 0x0001e80000100800 */
[----:B------:R1:W-:Y:S01]  /*c7840*/  STL [R1+0x5e88], R3 ;  /* 0x005e880301007387 */ /* 0x0003e20000100800 */
[----:B------:R-:W-:-:S02]  /*c7850*/  PRMT R10, R10, 0x5410, R16 ;  /* 0x000054100a0a7816 */ /* 0x000fc40000000010 */
[----:B------:R-:W-:Y:S01]  /*c7860*/  SHF.R.S32.HI R16, RZ, 0x1f, R14 ;  /* 0x0000001fff107819 */ /* 0x000fe2000001140e */
[----:B----4-:R-:W-:Y:S01]  /*c7870*/  IMAD.X R23, R17, 0x1, R5, P2 ;  /* 0x0000000111177824 */ /* 0x010fe200010e0605 */
[----:B0-----:R-:W-:-:S04]  /*c7880*/  IADD3 R2, P2, PT, R11, R4, RZ ;  /* 0x000000040b027210 */ /* 0x001fc80007f5e0ff */
[----:B------:R0:W-:Y:S01]  /*c7890*/  STL.64 [R1+0x3ca8], R22 ;  /* 0x003ca81601007387 */ /* 0x0001e20000100a00 */
[----:B-1----:R-:W-:-:S03]  /*c78a0*/  IMAD.X R3, R17, 0x1, R8, P2 ;  /* 0x0000000111037824 */ /* 0x002fc600010e0608 */
[----:B0-----:R-:W3:Y:S04]  /*c78b0*/  LDL.LU.64 R22, [R1+0x5e90] ;  /* 0x005e900001167983 */ /* 0x001ee80000300a00 */
[----:B------:R-:W4:Y:S04]  /*c78c0*/  LDL.LU R11, [R1+0x5e8c] ;  /* 0x005e8c00010b7983 */ /* 0x000f280000300800 */
[----:B------:R0:W-:Y:S01]  /*c78d0*/  STL [R1+0x5e5c], R8 ;  /* 0x005e5c0801007387 */ /* 0x0001e20000100800 */
[----:B--2---:R-:W-:-:S03]  /*c78e0*/  PRMT R17, R15, 0x5210, R18 ;  /* 0x000052100f117816 */ /* 0x004fc60000000012 */
[----:B0-----:R-:W2:Y:S04]  /*c78f0*/  LDL.LU R8, [R1+0x370] ;  /* 0x0003700001087983 */ /* 0x001ea80000300800 */
[----:B------:R0:W-:Y:S01]  /*c7900*/  STL.64 [R1+0x3ca0], R2 ;  /* 0x003ca00201007387 */ /* 0x0001e20000100a00 */
[----:B------:R-:W-:-:S03]  /*c7910*/  PRMT R18, R12, 0x5210, R13 ;  /* 0x000052100c127816 */ /* 0x000fc6000000000d */
[----:B------:R-:W2:Y:S04]  /*c7920*/  LDL.LU R12, [R1+0x116c] ;  /* 0x00116c00010c7983 */ /* 0x000ea80000300800 */
[----:B------:R-:W2:Y:S01]  /*c7930*/  LDL.LU R15, [R1+0x460] ;  /* 0x00046000010f7983 */ /* 0x000ea20000300800 */
[----:B0-----:R-:W-:-:S05]  /*c7940*/  IADD3 R2, P2, PT, R14, R6, RZ ;  /* 0x000000060e027210 */ /* 0x001fca0007f5e0ff */
[----:B------:R-:W-:-:S05]  /*c7950*/  IMAD.X R3, R16, 0x1, R7, P2 ;  /* 0x0000000110037824 */ /* 0x000fca00010e0607 */
[----:B------:R0:W-:Y:S04]  /*c7960*/  STL.64 [R1+0x3c98], R2 ;  /* 0x003c980201007387 */ /* 0x0001e80000100a00 */
[----:B0-----:R-:W2:Y:S04]  /*c7970*/  LDL.LU R3, [R1+0x5e88] ;  /* 0x005e880001037983 */ /* 0x001ea80000300800 */
[----:B------:R-:W2:Y:S04]  /*c7980*/  LDL.LU R13, [R1+0x3d4] ;  /* 0x0003d400010d7983 */ /* 0x000ea80000300800 */
[----:B------:R-:W2:Y:S04]  /*c7990*/  LDL.LU R2, [R1+0x438] ;  /* 0x0004380001027983 */ /* 0x000ea80000300800 */
[----:B------:R0:W-:Y:S04]  /*c79a0*/  STL.64 [R1+0x5e30], R6 ;  /* 0x005e300601007387 */ /* 0x0001e80000100a00 */
[----:B0-----:R-:W2:Y:S04]  /*c79b0*/  LDL.LU R7, [R1+0x1168] ;  /* 0x0011680001077983 */ /* 0x001ea80000300800 */
[----:B------:R-:W2:Y:S04]  /*c79c0*/  LDL.LU R6, [R1+0x40] ;  /* 0x0000400001067983 */ /* 0x000ea80000300800 */
[----:B------:R0:W-:Y:S04]  /*c79d0*/  STL.64 [R1+0x5e40], R4 ;  /* 0x005e400401007387 */ /* 0x0001e80000100a00 */
[----:B0-----:R-:W3:Y:S04]  /*c79e0*/  LDL.LU R4, [R1+0x1160] ;  /* 0x0011600001047983 */ /* 0x001ee80000300800 */
[----:B------:R-:W3:Y:S04]  /*c79f0*/  LDL.LU R5, [R1+0x1164] ;  /* 0x0011640001057983 */ /* 0x000ee80000300800 */
[----:B--2---:R0:W-:Y:S02]  /*c7a00*/  STL.64 [R1+0x5e70], R6 ;  /* 0x005e700601007387 */ /* 0x0041e40000100a00 */
[----:B0-----:R-:W-:-:S02]  /*c7a10*/  PRMT R6, R28, 0x5210, R8 ;  /* 0x000052101c067816 */ /* 0x001fc40000000008 */
[----:B---3--:R0:W-:Y:S02]  /*c7a20*/  STL.64 [R1+0x5e68], R4 ;  /* 0x005e680401007387 */ /* 0x0081e40000100a00 */
[----:B0-----:R-:W-:Y:S02]  /*c7a30*/  IMAD.MOV.U32 R4, RZ, RZ, R17 ;  /* 0x000000ffff047224 */ /* 0x001fe400078e0011 */
[----:B------:R-:W2:Y:S01]  /*c7a40*/  LDL.LU R17, [R1+0x5e84] ;  /* 0x005e840001117983 */ /* 0x000ea20000300800 */
[----:B------:R-:W-:-:S03]  /*c7a50*/  IMAD.MOV.U32 R5, RZ, RZ, R18 ;  /* 0x000000ffff057224 */ /* 0x000fc600078e0012 */
[----:B------:R-:W3:Y:S04]  /*c7a60*/  LDL.LU R18, [R1+0x5e80] ;  /* 0x005e800001127983 */ /* 0x000ee80000300800 */
[----:B------:R-:W2:Y:S01]  /*c7a70*/  LDL.LU R28, [R1+0x5e7c] ;  /* 0x005e7c00011c7983 */ /* 0x000ea20000300800 */
[----:B----4-:R-:W-:Y:S02]  /*c7a80*/  PRMT R7, R10, 0x5210, R11 ;  /* 0x000052100a077816 */ /* 0x010fe4000000000b */
[----:B------:R-:W-:Y:S01]  /*c7a90*/  IADD3 R10, P2, PT, R14, R0, RZ ;  /* 0x000000000e0a7210 */ /* 0x000fe20007f5e0ff */
[----:B------:R-:W4:Y:S04]  /*c7aa0*/  LDL.LU R8, [R1+0x3d0] ;  /* 0x0003d00001087983 */ /* 0x000f280000300800 */
[----:B------:R-:W-:Y:S01]  /*c7ab0*/  IMAD.X R11, R16, 0x1, R3, P2 ;  /* 0x00000001100b7824 */ /* 0x000fe200010e0603 */
[----:B------:R-:W-:Y:S04]  /*c7ac0*/  STL [R1+0x5e60], R14 ;  /* 0x005e600e01007387 */ /* 0x000fe80000100800 */
[----:B------:R0:W-:Y:S04]  /*c7ad0*/  STL.64 [R1+0x3cc8], R10 ;  /* 0x003cc80a01007387 */ /* 0x0001e80000100a00 */
[----:B0-----:R-:W3:Y:S04]  /*c7ae0*/  LDL.LU R10, [R1+0x5e78] ;  /* 0x005e7800010a7983 */ /* 0x001ee80000300800 */
[----:B------:R-:W4:Y:S04]  /*c7af0*/  LDL.LU R11, [R1+0x410] ;  /* 0x00041000010b7983 */ /* 0x000f280000300800 */
[----:B------:R-:W-:Y:S04]  /*c7b00*/  STL [R1+0x5e64], R16 ;  /* 0x005e641001007387 */ /* 0x000fe80000100800 */
[----:B------:R-:W-:Y:S04]  /*c7b10*/  STL [R1+0x5e18], R3 ;  /* 0x005e180301007387 */ /* 0x000fe80000100800 */
[----:B--2---:R0:W-:Y:S04]  /*c7b20*/  STSM.16.M88.4 [R28+0x200], R4 ;  /* 0x000200041c007844 */ /* 0x0041e80000000200 */
[----:B0-----:R-:W2:Y:S04]  /*c7b30*/  LDL.LU.64 R6, [R1+0x5e70] ;  /* 0x005e700001067983 */ /* 0x001ea80000300a00 */
[----:B------:R-:W2:Y:S01]  /*c7b40*/  LDL.LU.64 R4, [R1+0x5e68] ;  /* 0x005e680001047983 */ /* 0x000ea20000300a00 */
[----:B------:R-:W-:-:S02]  /*c7b50*/  LOP3.LUT R2, R2, 0xffff, RZ, 0xc0, !PT ;  /* 0x0000ffff02027812 */ /* 0x000fc400078ec0ff */
[----:B------:R-:W-:Y:S02]  /*c7b60*/  LOP3.LUT R13, R13, 0xffff, RZ, 0xc0, !PT ;  /* 0x0000ffff0d0d7812 */ /* 0x000fe400078ec0ff */
[----:B---3--:R-:W-:Y:S02]  /*c7b70*/  LOP3.LUT R18, R18, 0xffff, RZ, 0xc0, !PT ;  /* 0x0000ffff12127812 */ /* 0x008fe400078ec0ff */
[----:B----4-:R-:W-:Y:S02]  /*c7b80*/  LOP3.LUT R11, R11, 0xffff, RZ, 0xc0, !PT ;  /* 0x0000ffff0b0b7812 */ /* 0x010fe400078ec0ff */
[----:B------:R-:W-:Y:S01]  /*c7b90*/  LOP3.LUT R17, R17, 0xffff, RZ, 0xc0, !PT ;  /* 0x0000ffff11117812 */ /* 0x000fe200078ec0ff */
[----:B------:R-:W-:Y:S01]  /*c7ba0*/  BAR.SYNC.DEFER_BLOCKING 0x0 ;  /* 0x0000000000007b1d */ /* 0x000fe20000010000 */
[----:B--2---:R-:W-:Y:S02]  /*c7bb0*/  F2FP.SATFINITE.E4M3.F32.PACK_AB_MERGE_C R4, R5, R4, RZ ;  /* 0x000000040504723e */ /* 0x004fe400048070ff */
[----:B------:R-:W-:-:S03]  /*c7bc0*/  F2FP.SATFINITE.E4M3.F32.PACK_AB_MERGE_C R3, R12, R7, RZ ;  /* 0x000000070c03723e */ /* 0x000fc600048070ff */
[----:B------:R0:W-:Y:S04]  /*c7bd0*/  STL [R1+0x20], R4 ;  /* 0x0000200401007387 */ /* 0x0001e80000100800 */
[----:B------:R-:W2:Y:S01]  /*c7be0*/  LDL.LU R7, [R1+0x3bc] ;  /* 0x0003bc0001077983 */ /* 0x000ea20000300800 */
[----:B------:R-:W-:Y:S02]  /*c7bf0*/  LOP3.LUT R12, R15, 0xffff, RZ, 0xc0, !PT ;  /* 0x0000ffff0f0c7812 */ /* 0x000fe400078ec0ff */
[----:B0-----:R-:W-:Y:S01]  /*c7c00*/  LOP3.LUT R4, R6, 0xffff, RZ, 0xc0, !PT ;  /* 0x0000ffff06047812 */ /* 0x001fe200078ec0ff */
[----:B------:R0:W-:Y:S03]  /*c7c10*/  STL [R1+0x8], R3 ;  /* 0x0000080301007387 */ /* 0x0001e60000100800 */
[----:B------:R-:W-:Y:S01]  /*c7c20*/  PRMT R6, R4, 0x3340, R0 ;  /* 0x0000334004067816 */ /* 0x000fe20000000000 */
[----:B------:R-:W3:Y:S04]  /*c7c30*/  LDL.LU R15, [R1+0x3fc] ;  /* 0x0003fc00010f7983 */ /* 0x000ee80000300800 */
[----:B------:R1:W-:Y:S01]  /*c7c40*/  STL [R1+0x414], R4 ;  /* 0x0004140401007387 */ /* 0x0003e20000100800 */
[----:B0-----:R-:W-:-:S03]  /*c7c50*/  LOP3.LUT R3, R10, 0xffff, RZ, 0xc0, !PT ;  /* 0x0000ffff0a037812 */ /* 0x001fc600078ec0ff */
[----:B------:R-:W4:Y:S01]  /*c7c60*/  LDL.LU R10, [R1+0x3b8] ;  /* 0x0003b800010a7983 */ /* 0x000f220000300800 */
[----:B------:R-:W-:-:S03]  /*c7c70*/  PRMT R5, R12, 0x3340, R13 ;  /* 0x000033400c057816 */ /* 0x000fc6000000000d */
[----:B------:R0:W-:Y:S01]  /*c7c80*/  STL [R1+0x394], R2 ;  /* 0x0003940201007387 */ /* 0x0001e20000100800 */
[----:B-1----:R-:W-:-:S03]  /*c7c90*/  LOP3.LUT R4, R8, 0xffff, RZ, 0xc0, !PT ;  /* 0x0000ffff08047812 */ /* 0x002fc600078ec0ff */
[----:B------:R1:W-:Y:S01]  /*c7ca0*/  STL [R1+0x3d4], R3 ;  /* 0x0003d40301007387 */ /* 0x0003e20000100800 */
[----:B------:R-:W-:Y:S02]  /*c7cb0*/  PRMT R5, R5, 0x5410, R6 ;  /* 0x0000541005057816 */ /* 0x000fe40000000006 */
[----:B0-----:R-:W-:Y:S02]  /*c7cc0*/  PRMT R2, R2, 0x3340, R4 ;  /* 0x0000334002027816 */ /* 0x001fe40000000004 */
[--C-:B-1----:R-:W-:Y:S01]  /*c7cd0*/  PRMT R3, R3, 0x3340, R0.reuse ;  /* 0x0000334003037816 */ /* 0x102fe20000000000 */
[----:B------:R-:W-:Y:S03]  /*c7ce0*/  STL [R1+0x390], R4 ;  /* 0x0003900401007387 */ /* 0x000fe60000100800 */
[----:B------:R-:W-:Y:S01]  /*c7cf0*/  PRMT R2, R2, 0x5410, R3 ;  /* 0x0000541002027816 */ /* 0x000fe20000000003 */
[----:B------:R-:W-:Y:S04]  /*c7d00*/  STL.64 [R1+0x5e28], R12 ;  /* 0x005e280c01007387 */ /* 0x000fe80000100a00 */
[----:B------:R-:W-:Y:S04]  /*c7d10*/  STL [R1+0x40], R5 ;  /* 0x0000400501007387 */ /* 0x000fe80000100800 */
[----:B------:R0:W-:Y:S04]  /*c7d20*/  STL [R1+0x38], R2 ;  /* 0x0000380201007387 */ /* 0x0001e80000100800 */
[----:B------:R-:W4:Y:S04]  /*c7d30*/  LDL.LU R6, [R1+0x3c2c] ;  /* 0x003c2c0001067983 */ /* 0x000f280000300800 */
[----:B0-----:R-:W4:Y:S04]  /*c7d40*/  LDL.LU R2, [R1+0x358] ;  /* 0x0003580001027983 */ /* 0x001f280000300800 */
[----:B------:R-:W4:Y:S01]  /*c7d50*/  LDL.LU R8, [R1+0x3f4] ;  /* 0x0003f40001087983 */ /* 0x000f220000300800 */
[----:B------:R-:W-:-:S02]  /*c7d60*/  PRMT R4, R18, 0x3340, R0 ;  /* 0x0000334012047816 */ /* 0x000fc40000000000 */
[----:B--2---:R-:W-:-:S05]  /*c7d70*/  LOP3.LUT R3, R7, 0xffff, RZ, 0xc0, !PT ;  /* 0x0000ffff07037812 */ /* 0x004fca00078ec0ff */
[----:B------:R0:W-:Y:S04]  /*c7d80*/  STL [R1+0x3d0], R3 ;  /* 0x0003d00301007387 */ /* 0x0001e80000100800 */
[----:B------:R-:W-:Y:S04]  /*c7d90*/  STL [R1+0x5d30], R18 ;  /* 0x005d301201007387 */ /* 0x000fe80000100800 */
[----:B------:R-:W2:Y:S04]  /*c7da0*/  LDL.LU R7, [R1+0x3c28] ;  /* 0x003c280001077983 */ /* 0x000ea80000300800 */
[----:B------:R-:W2:Y:S01]  /*c7db0*/  LDL.LU R12, [R1+0x354] ;  /* 0x00035400010c7983 */ /* 0x000ea20000300800 */
[----:B0-----:R-:W-:-:S04]  /*c7dc0*/  PRMT R3, R11, 0x3340, R3 ;  /* 0x000033400b037816 */ /* 0x001fc80000000003 */
[----:B------:R-:W-:-:S05]  /*c7dd0*/  PRMT R3, R3, 0x5410, R4 ;  /* 0x0000541003037816 */ /* 0x000fca0000000004 */
[----:B------:R0:W-:Y:S04]  /*c7de0*/  STL [R1+0x34], R3 ;  /* 0x0000340301007387 */ /* 0x0001e80000100800 */
[----:B------:R-:W2:Y:S01]  /*c7df0*/  LDL.LU R16, [R1+0x3f0] ;  /* 0x0003f00001107983 */ /* 0x000ea20000300800 */
[----:B---3--:R-:W-:Y:S02]  /*c7e00*/  LOP3.LUT R15, R15, 0xffff, RZ, 0xc0, !PT ;  /* 0x0000ffff0f0f7812 */ /* 0x008fe400078ec0ff */
[----:B----4-:R-:W-:Y:S02]  /*c7e10*/  LOP3.LUT R10, R10, 0xffff, RZ, 0xc0, !PT ;  /* 0x0000ffff0a0a7812 */ /* 0x010fe400078ec0ff */
[----:B------:R-:W-:Y:S02]  /*c7e20*/  PRMT R4, R17, 0x3340, R0 ;  /* 0x0000334011047816 */ /* 0x000fe40000000000 */
[----:B0-----:R-:W-:Y:S01]  /*c7e30*/  PRMT R3, R15, 0x3340, R10 ;  /* 0x000033400f037816 */ /* 0x001fe2000000000a */
[----:B------:R-:W-:Y:S03]  /*c7e40*/  STL [R1+0x5e20], R11 ;  /* 0x005e200b01007387 */ /* 0x000fe60000100800 */
[----:B------:R-:W-:Y:S01]  /*c7e50*/  PRMT R3, R3, 0x5410, R4 ;  /* 0x0000541003037816 */ /* 0x000fe20000000004 */
[----:B------:R-:W-:Y:S04]  /*c7e60*/  STL [R1+0x5d48], R17 ;  /* 0x005d481101007387 */ /* 0x000fe80000100800 */
[----:B------:R-:W-:Y:S01]  /*c7e70*/  STL [R1+0x5e1c], R10 ;  /* 0x005e1c0a01007387 */ /* 0x000fe20000100800 */
[----:B------:R-:W-:-:S03]  /*c7e80*/  LOP3.LUT R4, R6, 0xffff, RZ, 0xc0, !PT ;  /* 0x0000ffff06047812 */ /* 0x000fc600078ec0ff */
[----:B------:R-:W3:Y:S01]  /*c7e90*/  LDL.LU R6, [R1+0x468] ;  /* 0x0004680001067983 */ /* 0x000ee20000300800 */
[----:B------:R-:W-:-:S03]  /*c7ea0*/  LOP3.LUT R2, R2, 0xffff, RZ, 0xc0, !PT ;  /* 0x0000ffff02027812 */ /* 0x000fc600078ec0ff */
[----:B------:R0:W-:Y:S01]  /*c7eb0*/  STL [R1+0x360], R4 ;  /* 0x0003600401007387 */ /* 0x0001e20000100800 */
[----:B------:R-:W-:-:S03]  /*c7ec0*/  LOP3.LUT R13, R8, 0xffff, RZ, 0xc0, !PT ;  /* 0x0000ffff080d7812 */ /* 0x000fc600078ec0ff */
[----:B------:R1:W-:Y:S04]  /*c7ed0*/  STL [R1+0x364], R2 ;  /* 0x0003640201007387 */ /* 0x0003e80000100800 */
[----:B------:R-:W4:Y:S04]  /*c7ee0*/  LDL.LU R8, [R1+0x294] ;  /* 0x0002940001087983 */ /* 0x000f280000300800 */
[----:B------:R-:W-:Y:S04]  /*c7ef0*/  STL [R1+0x358], R13 ;  /* 0x0003580d01007387 */ /* 0x000fe80000100800 */
[----:B------:R-:W4:Y:S04]  /*c7f00*/  LDL.LU R14, [R1+0x3dc] ;  /* 0x0003dc00010e7983 */ /* 0x000f280000300800 */
[----:B------:R-:W4:Y:S01]  /*c7f10*/  LDL R18, [R1+0x3b0] ;  /* 0x0003b00001127983 */ /* 0x000f220000100800 */
[----:B0-----:R-:W-:-:S02]  /*c7f20*/  PRMT R4, R4, 0x3340, R13 ;  /* 0x0000334004047816 */ /* 0x001fc4000000000d */
[----:B--2---:R-:W-:Y:S02]  /*c7f30*/  LOP3.LUT R5, R7, 0xffff, RZ, 0xc0, !PT ;  /* 0x0000ffff07057812 */ /* 0x004fe400078ec0ff */
[----:B------:R-:W2:Y:S01]  /*c7f40*/  LDL.LU R7, [R1+0x464] ;  /* 0x0004640001077983 */ /* 0x000ea20000300800 */
[----:B------:R-:W-:-:S03]  /*c7f50*/  LOP3.LUT R11, R12, 0xffff, RZ, 0xc0, !PT ;  /* 0x0000ffff0c0b7812 */ /* 0x000fc600078ec0ff */
[----:B------:R-:W2:Y:S01]  /*c7f60*/  LDL.LU R10, [R1+0x4c] ;  /* 0x00004c00010a7983 */ /* 0x000ea20000300800 */
[----:B------:R-:W-:-:S03]  /*c7f70*/  PRMT R12, R2, 0x3340, R0 ;  /* 0x00003340020c7816 */ /* 0x000fc60000000000 */
[----:B------:R-:W-:Y:S04]  /*c7f80*/  STL [R1+0x35c], R5 ;  /* 0x00035c0501007387 */ /* 0x000fe80000100800 */
[----:B------:R0:W-:Y:S04]  /*c7f90*/  STL [R1+0x36c], R11 ;  /* 0x00036c0b01007387 */ /* 0x0001e80000100800 */
[----:B-1----:R-:W2:Y:S01]  /*c7fa0*/  LDL.LU R2, [R1+0x3d8] ;  /* 0x0003d80001027983 */ /* 0x002ea20000300800 */
[----:B------:R-:W-:Y:S02]  /*c7fb0*/  LOP3.LUT R16, R16, 0xffff, RZ, 0xc0, !PT ;  /* 0x0000ffff10107812 */ /* 0x000fe400078ec0ff */
[----:B------:R-:W-:-:S03]  /*c7fc0*/  PRMT R4, R4, 0x5410, R12 ;  /* 0x0000541004047816 */ /* 0x000fc6000000000c */
[----:B------:R1:W-:Y:S01]  /*c7fd0*/  STL [R1+0x350], R16 ;  /* 0x0003501001007387 */ /* 0x0003e20000100800 */
[----:B------:R-:W-:-:S03]  /*c7fe0*/  PRMT R17, R11, 0x3340, R0 ;  /* 0x000033400b117816 */ /* 0x000fc60000000000 */
[----:B------:R-:W2:Y:S04]  /*c7ff0*/  LDL.LU R12, [R1+0x3c] ;  /* 0x00003c00010c7983 */ /* 0x000ea80000300800 */
[----:B0-----:R-:W2:Y:S04]  /*c8000*/  LDL.LU R11, [R1+0x30] ;  /* 0x00003000010b7983 */ /* 0x001ea80000300800 */
[----:B------:R-:W2:Y:S01]  /*c8010*/  LDL.LU R13, [R1+0x28] ;  /* 0x00002800010d7983 */ /* 0x000ea20000300800 */
[----:B------:R-:W-:-:S03]  /*c8020*/  PRMT R5, R5, 0x3340, R16 ;  /* 0x0000334005057816 */ /* 0x000fc60000000010 */
[----:B-1----:R-:W2:Y:S01]  /*c8030*/  LDL.LU R16, [R1+0x5e64] ;  /* 0x005e640001107983 */ /* 0x002ea20000300800 */
[----:B------:R-:W-:-:S03]  /*c8040*/  PRMT R5, R5, 0x5410, R17 ;  /* 0x0000541005057816 */ /* 0x000fc60000000011 */
[----:B------:R-:W2:Y:S01]  /*c8050*/  LDL.LU R17, [R1+0x24] ;  /* 0x0000240001117983 */ /* 0x000ea20000300800 */
[----:B---3--:R-:W-:-:S05]  /*c8060*/  LOP3.LUT R6, R6, 0xffff, RZ, 0xc0, !PT ;  /* 0x0000ffff06067812 */ /* 0x008fca00078ec0ff */
[----:B------:R0:W-:Y:S01]  /*c8070*/  STL [R1+0x354], R6 ;  /* 0x0003540601007387 */ /* 0x0001e20000100800 */
[----:B----4-:R-:W-:-:S05]  /*c8080*/  LOP3.LUT R8, R8, 0xffff, RZ, 0xc0, !PT ;  /* 0x0000ffff08087812 */ /* 0x010fca00078ec0ff */
[----:B------:R1:W-:Y:S01]  /*c8090*/  STL [R1+0x368], R8 ;  /* 0x0003680801007387 */ /* 0x0003e20000100800 */
[----:B------:R-:W-:-:S04]  /*c80a0*/  LOP3.LUT R14, R14, 0xffff, RZ, 0xc0, !PT ;  /* 0x0000ffff0e0e7812 */ /* 0x000fc800078ec0ff */
[----:B0-----:R-:W-:Y:S01]  /*c80b0*/  PRMT R6, R6, 0x3340, R14 ;  /* 0x0000334006067816 */ /* 0x001fe2000000000e */
[----:B------:R0:W-:Y:S01]  /*c80c0*/  STL [R1+0x50], R14 ;  /* 0x0000500e01007387 */ /* 0x0001e20000100800 */
[----:B-1----:R-:W-:-:S04]  /*c80d0*/  PRMT R8, R8, 0x3340, R0 ;  /* 0x0000334008087816 */ /* 0x002fc80000000000 */
[----:B------:R-:W-:Y:S02]  /*c80e0*/  PRMT R6, R6, 0x5410, R8 ;  /* 0x0000541006067816 */ /* 0x000fe40000000008 */
[----:B--2---:R-:W-:Y:S02]  /*c80f0*/  LOP3.LUT R7, R7, 0xffff, RZ, 0xc0, !PT ;  /* 0x0000ffff07077812 */ /* 0x004fe400078ec0ff */
[----:B------:R-:W-:-:S03]  /*c8100*/  LOP3.LUT R10, R10, 0xffff, RZ, 0xc0, !PT ;  /* 0x0000ffff0a0a7812 */ /* 0x000fc600078ec0ff */
[----:B------:R-:W-:Y:S04]  /*c8110*/  STL [R1+0x294], R7 ;  /* 0x0002940701007387 */ /* 0x000fe80000100800 */
[----:B------:R1:W-:Y:S04]  /*c8120*/  STL [R1+0x370], R10 ;  /* 0x0003700a01007387 */ /* 0x0003e80000100800 */
[----:B0-----:R-:W2:Y:S01]  /*c8130*/  LDL.LU R14, [R1+0x5e60] ;  /* 0x005e6000010e7983 */ /* 0x001ea20000300800 */
[----:B------:R-:W-:-:S03]  /*c8140*/  LOP3.LUT R2, R2, 0xffff, RZ, 0xc0, !PT ;  /* 0x0000ffff02027812 */ /* 0x000fc600078ec0ff */
[----:B------:R-:W3:Y:S04]  /*c8150*/  LDL.LU R8, [R1+0x5e5c] ;  /* 0x005e5c0001087983 */ /* 0x000ee80000300800 */
[----:B------:R-:W-:Y:S04]  /*c8160*/  STL.64 [R1+0x5e50], R22 ;  /* 0x005e501601007387 */ /* 0x000fe80000100a00 */
[----:B------:R0:W-:Y:S04]  /*c8170*/  STL [R1+0x4c], R2 ;  /* 0x00004c0201007387 */ /* 0x0001e80000100800 */
[----:B------:R-:W-:Y:S04]  /*c8180*/  STL.64 [R1+0x5e48], R20 ;  /* 0x005e481401007387 */ /* 0x000fe80000100a00 */
[----:B------:R-:W4:Y:S01]  /*c8190*/  LDS.128 R20, [R18] ;  /* 0x0000000012147984 */ /* 0x000f220000000c00 */
[----:B-1----:R-:W-:-:S02]  /*c81a0*/  PRMT R10, R10, 0x3340, R0 ;  /* 0x000033400a0a7816 */ /* 0x002fc40000000000 */
[----:B------:R-:W-:Y:S02]  /*c81b0*/  PRMT R7, R7, 0x3340, R2 ;  /* 0x0000334007077816 */ /* 0x000fe40000000002 */
[----:B------:R-:W-:Y:S01]  /*c81c0*/  LOP3.LUT R12, R12, 0xffff, RZ, 0xc0, !PT ;  /* 0x0000ffff0c0c7812 */ /* 0x000fe200078ec0ff */
[----:B0-----:R-:W2:Y:S01]  /*c81d0*/  LDL.LU R2, [R1+0x5e58] ;  /* 0x005e580001027983 */ /* 0x001ea20000300800 */
[----:B------:R-:W-:Y:S02]  /*c81e0*/  PRMT R7, R7, 0x5410, R10 ;  /* 0x0000541007077816 */ /* 0x000fe4000000000a */
[----:B------:R-:W-:Y:S02]  /*c81f0*/  LOP3.LUT R11, R11, 0xffff, RZ, 0xc0, !PT ;  /* 0x0000ffff0b0b7812 */ /* 0x000fe400078ec0ff */
[----:B------:R-:W-:Y:S01]  /*c8200*/  LOP3.LUT R10, R13, 0xffff, RZ, 0xc0, !PT ;  /* 0x0000ffff0d0a7812 */ /* 0x000fe200078ec0ff */
[----:B------:R-:W-:Y:S01]  /*c8210*/  STL [R1+0x378], R12 ;  /* 0x0003780c01007387 */ /* 0x000fe20000100800 */
[----:B------:R-:W-:-:S03]  /*c8220*/  PRMT R5, R5, 0x4210, R11 ;  /* 0x0000421005057816 */ /* 0x000fc6000000000b */
[----:B------:R-:W3:Y:S01]  /*c8230*/  LDL R13, [R1+0x60] ;  /* 0x00006000010d7983 */ /* 0x000ee20000100800 */
[----:B------:R-:W-:-:S03]  /*c8240*/  PRMT R6, R6, 0x4210, R10 ;  /* 0x0000421006067816 */ /* 0x000fc6000000000a */
[----:B------:R0:W-:Y:S04]  /*c8250*/  STL [R1+0x374], R11 ;  /* 0x0003740b01007387 */ /* 0x0001e80000100800 */
[----:B------:R1:W-:Y:S04]  /*c8260*/  STL [R1+0x3c], R10 ;  /* 0x00003c0a01007387 */ /* 0x0003e80000100800 */
[----:B0-----:R-:W3:Y:S04]  /*c8270*/  LDL.LU R11, [R1+0x20] ;  /* 0x00002000010b7983 */ /* 0x001ee80000300800 */
[----:B-1----:R-:W3:Y:S04]  /*c8280*/  LDL.LU R10, [R1+0x8] ;  /* 0x00000800010a7983 */ /* 0x002ee80000300800 */
[----:B----4-:R-:W-:Y:S04]  /*c8290*/  STL.64 [R1+0x7f0], R20 ;  /* 0x0007f01401007387 */ /* 0x010fe80000100a00 */
[----:B------:R-:W-:Y:S04]  /*c82a0*/  STL.64 [R1+0x7f8], R22 ;  /* 0x0007f81601007387 */ /* 0x000fe80000100a00 */
[----:B------:R-:W0:Y:S01]  /*c82b0*/  LDS.128 R20, [R18+0x400] ;  /* 0x0004000012147984 */ /* 0x000e220000000c00 */
[----:B------:R-:W-:-:S02]  /*c82c0*/  LOP3.LUT R17, R17, 0xffff, RZ, 0xc0, !PT ;  /* 0x0000ffff11117812 */ /* 0x000fc400078ec0ff */
[----:B------:R-:W-:Y:S02]  /*c82d0*/  PRMT R4, R4, 0x4210, R12 ;  /* 0x0000421004047816 */ /* 0x000fe4000000000c */
[----:B------:R-:W-:Y:S01]  /*c82e0*/  PRMT R7, R7, 0x4210, R17 ;  /* 0x0000421007077816 */ /* 0x000fe20000000011 */
[----:B------:R-:W-:Y:S06]  /*c82f0*/  BAR.SYNC.DEFER_BLOCKING 0x0 ;  /* 0x0000000000007b1d */ /* 0x000fec0000010000 */
[----:B------:R-:W-:Y:S04]  /*c8300*/  STSM.16.M88.4 [R28], R4 ;  /* 0x000000041c007844 */ /* 0x000fe80000000200 */
[----:B0-----:R-:W-:Y:S04]  /*c8310*/  STL.64 [R1+0x800], R20 ;  /* 0x0008001401007387 */ /* 0x001fe80000100a00 */
[----:B------:R0:W-:Y:S04]  /*c8320*/  STL.64 [R1+0x808], R22 ;  /* 0x0008081601007387 */ /* 0x0001e80000100a00 */
[----:B0-----:R-:W4:Y:S04]  /*c8330*/  LDL.LU.64 R22, [R1+0x5e50] ;  /* 0x005e500001167983 */ /* 0x001f280000300a00 */
[----:B------:R-:W3:Y:S04]  /*c8340*/  LDL.LU.64 R20, [R1+0x5e48] ;  /* 0x005e480001147983 */ /* 0x000ee80000300a00 */
[----:B------:R0:W-:Y:S04]  /*c8350*/  STL [R1+0x5da8], R18 ;  /* 0x005da81201007387 */ /* 0x0001e80000100800 */
[----:B------:R-:W3:Y:S04]  /*c8360*/  LDL.LU.64 R4, [R1+0x5e40] ;  /* 0x005e400001047983 */ /* 0x000ee80000300a00 */
[----:B0-----:R-:W4:Y:S04]  /*c8370*/  LDL.LU R18, [R1+0x40] ;  /* 0x0000400001127983 */ /* 0x001f280000300800 */
[----:B------:R-:W-:Y:S01]  /*c8380*/  STL [R1+0x5db8], R17 ;  /* 0x005db81101007387 */ /* 0x000fe20000100800 */
[----:B--2---:R-:W-:-:S05]  /*c8390*/  IADD3 R6, P2, PT, R14, R2, RZ ;  /* 0x000000020e067210 */ /* 0x004fca0007f5e0ff */
[----:B---3--:R-:W-:-:S05]  /*c83a0*/  IMAD.X R7, R16, 0x1, R5, P2 ;  /* 0x0000000110077824 */ /* 0x008fca00010e0605 */
[----:B------:R0:W-:Y:S02]  /*c83b0*/  STL.64 [R1+0x3c80], R6 ;  /* 0x003c800601007387 */ /* 0x0001e40000100a00 */
[----:B0-----:R-:W-:Y:S02]  /*c83c0*/  IADD3 R6, P2, PT, R14, R4, RZ ;  /* 0x000000040e067210 */ /* 0x001fe40007f5e0ff */
[----:B------:R-:W2:Y:S03]  /*c83d0*/  LDL.LU R14, [R1+0x5e3c] ;  /* 0x005e3c00010e7983 */ /* 0x000ea60000300800 */
[----:B------:R-:W-:Y:S02]  /*c83e0*/  IMAD.X R7, R16, 0x1, R8, P2 ;  /* 0x0000000110077824 */ /* 0x000fe400010e0608 */
[----:B------:R-:W3:Y:S04]  /*c83f0*/  LDL.LU R16, [R1+0x5e38] ;  /* 0x005e380001107983 */ /* 0x000ee80000300800 */
[----:B------:R0:W-:Y:S04]  /*c8400*/  STL.64 [R1+0x3c78], R6 ;  /* 0x003c780601007387 */ /* 0x0001e80000100a00 */
[----:B0-----:R-:W2:Y:S01]  /*c8410*/  LDL.LU.64 R6, [R1+0x5e30] ;  /* 0x005e300001067983 */ /* 0x001ea20000300a00 */
[----:B------:R-:W-:-:S02]  /*c8420*/  SHF.R.S32.HI R17, RZ, 0x1f, R13 ;  /* 0x0000001fff117819 */ /* 0x000fc4000001140d */
[----:B------:R-:W-:Y:S02]  /*c8430*/  LOP3.LUT R11, R11, 0xffff, RZ, 0xc0, !PT ;  /* 0x0000ffff0b0b7812 */ /* 0x000fe400078ec0ff */
[----:B------:R-:W-:Y:S01]  /*c8440*/  LOP3.LUT R10, R10, 0xffff, RZ, 0xc0, !PT ;  /* 0x0000ffff0a0a7812 */ /* 0x000fe200078ec0ff */
[----:B------:R-:W-:Y:S01]  /*c8450*/  STL [R1], R17 ;  /* 0x0000001101007387 */ /* 0x000fe20000100800 */
[----:B--2---:R-:W-:-:S05]  /*c8460*/  IADD3 R12, P2, PT, R13, R6, RZ ;  /* 0x000000060d0c7210 */ /* 0x004fca0007f5e0ff */
[----:B------:R-:W-:-:S05]  /*c8470*/  IMAD.X R13, R17, 0x1, R7, P2 ;  /* 0x00000001110d7824 */ /* 0x000fca00010e0607 */
[----:B------:R0:W-:Y:S04]  /*c8480*/  STL.64 [R1+0x3c70], R12 ;  /* 0x003c700c01007387 */ /* 0x0001e80000100a00 */
[----:B0-----:R-:W2:Y:S04]  /*c8490*/  LDL.LU.64 R12, [R1+0x5e28] ;  /* 0x005e2800010c7983 */ /* 0x001ea80000300a00 */
[----:B------:R0:W-:Y:S04]  /*c84a0*/  STL.64 [R1+0x5df0], R6 ;  /* 0x005df00601007387 */ /* 0x0001e80000100a00 */
[----:B0-----:R-:W2:Y:S04]  /*c84b0*/  LDL.LU R7, [R1+0x60] ;  /* 0x0000600001077983 */ /* 0x001ea80000300800 */
[----:B------:R-:W-:Y:S04]  /*c84c0*/  STL [R1+0x37c], R11 ;  /* 0x00037c0b01007387 */ /* 0x000fe80000100800 */
[----:B------:R-:W-:Y:S04]  /*c84d0*/  STL [R1+0x54], R10 ;  /* 0x0000540a01007387 */ /* 0x000fe80000100800 */
[----:B------:R0:W-:Y:S04]  /*c84e0*/  STL.64 [R1+0x5e10], R26 ;  /* 0x005e101a01007387 */ /* 0x0001e80000100a00 */
[----:B0-----:R-:W2:Y:S04]  /*c84f0*/  LDL.LU R26, [R1+0x38] ;  /* 0x00003800011a7983 */ /* 0x001ea80000300800 */
[----:B------:R-:W2:Y:S01]  /*c8500*/  LDL.LU R27, [R1+0x34] ;  /* 0x00003400011b7983 */ /* 0x000ea20000300800 */
[----:B------:R-:W-:-:S02]  /*c8510*/  LOP3.LUT R14, R14, 0xffff, RZ, 0xc0, !PT ;  /* 0x0000ffff0e0e7812 */ /* 0x000fc400078ec0ff */
[----:B---3--:R-:W-:Y:S01]  /*c8520*/  LOP3.LUT R16, R16, 0xffff, RZ, 0xc0, !PT ;  /* 0x0000ffff10107812 */ /* 0x008fe200078ec0ff */
[----:B------:R4:W-:Y:S04]  /*c8530*/  STL.64 [R1+0x5e08], R24 ;  /* 0x005e081801007387 */ /* 0x0009e80000100a00 */
[----:B------:R-:W3:Y:S04]  /*c8540*/  LDL.LU R6, [R1+0x21a4] ;  /* 0x0021a40001067983 */ /* 0x000ee80000300800 */
[----:B------:R-:W3:Y:S01]  /*c8550*/  LDL.LU R17, [R1+0x21a8] ;  /* 0x0021a80001117983 */ /* 0x000ee20000300800 */
[----:B----4-:R-:W-:-:S03]  /*c8560*/  PRMT R24, R18, 0x4210, R16 ;  /* 0x0000421012187816 */ /* 0x010fc60000000010 */
[----:B------:R-:W4:Y:S01]  /*c8570*/  LDL.LU R18, [R1+0x21ac] ;  /* 0x0021ac0001127983 */ /* 0x000f220000300800 */
[----:B--2---:R-:W-:Y:S02]  /*c8580*/  PRMT R25, R26, 0x4210, R14 ;  /* 0x000042101a197816 */ /* 0x004fe4000000000e */
[----:B------:R-:W-:Y:S02]  /*c8590*/  PRMT R26, R27, 0x4210, R11 ;  /* 0x000042101b1a7816 */ /* 0x000fe4000000000b */
[----:B------:R-:W-:Y:S01]  /*c85a0*/  PRMT R27, R3, 0x4210, R10 ;  /* 0x00004210031b7816 */ /* 0x000fe2000000000a */
[----:B------:R-:W2:Y:S04]  /*c85b0*/  LDL.LU R11, [R1+0x5e20] ;  /* 0x005e2000010b7983 */ /* 0x000ea80000300800 */
[----:B------:R-:W2:Y:S04]  /*c85c0*/  LDL.LU R10, [R1+0x5e1c] ;  /* 0x005e1c00010a7983 */ /* 0x000ea80000300800 */
[----:B------:R-:W3:Y:S04]  /*c85d0*/  LDL.LU R3, [R1+0x5e18] ;  /* 0x005e180001037983 */ /* 0x000ee80000300800 */
[----:B------:R0:W-:Y:S04]  /*c85e0*/  STSM.16.M88.4 [R28+0x200], R24 ;  /* 0x000200181c007844 */ /* 0x0001e80000000200 */
[----:B0-----:R-:W3:Y:S04]  /*c85f0*/  LDL.LU.64 R26, [R1+0x5e10] ;  /* 0x005e1000011a7983 */ /* 0x001ee80000300a00 */
[----:B------:R-:W3:Y:S04]  /*c8600*/  LDL.LU.64 R24, [R1+0x5e08] ;  /* 0x005e080001187983 */ /* 0x000ee80000300a00 */
[----:B------:R0:W-:Y:S04]  /*c8610*/  STL [R1+0x5dbc], R28 ;  /* 0x005dbc1c01007387 */ /* 0x0001e80000100800 */
[----:B0-----:R-:W3:Y:S04]  /*c8620*/  LDL.LU R28, [R1+0x21a0] ;  /* 0x0021a000011c7983 */ /* 0x001ee80000300800 */
[----:B------:R0:W-:Y:S04]  /*c8630*/  STL.64 [R1+0x5d40], R12 ;  /* 0x005d400c01007387 */ /* 0x0001e80000100a00 */
[----:B0-----:R-:W3:Y:S04]  /*c8640*/  LDL.LU R12, [R1+0x21b8] ;  /* 0x0021b800010c7983 */ /* 0x001ee80000300800 */
[----:B------:R-:W3:Y:S01]  /*c8650*/  LDL.LU R13, [R1+0x21bc] ;  /* 0x0021bc00010d7983 */ /* 0x000ee20000300800 */
[----:B------:R-:W-:Y:S06]  /*c8660*/  BAR.SYNC.DEFER_BLOCKING 0x0 ;  /* 0x0000000000007b1d */ /* 0x000fec0000010000 */
[----:B--2---:R0:W-:Y:S04]  /*c8670*/  STL.64 [R1+0x5d38], R10 ;  /* 0x005d380a01007387 */ /* 0x0041e80000100a00 */
[----:B0-----:R-:W2:Y:S04]  /*c8680*/  LDL.LU R11, [R1+0x5c] ;  /* 0x00005c00010b7983 */ /* 0x001ea80000300800 */
[----:B------:R-:W-:Y:S04]  /*c8690*/  STL [R1+0x5d24], R16 ;  /* 0x005d241001007387 */ /* 0x000fe80000100800 */
[----:B------:R-:W-:Y:S04]  /*c86a0*/  STL [R1+0x5d20], R14 ;  /* 0x005d200e01007387 */ /* 0x000fe80000100800 */
[----:B------:R-:W-:Y:S04]  /*c86b0*/  STL [R1+0x5d80], R15 ;  /* 0x005d800f01007387 */ /* 0x000fe80000100800 */
[----:B------:R0:W-:Y:S01]  /*c86c0*/  STL [R1+0x5df8], R0 ;  /* 0x005df80001007387 */ /* 0x0001e20000100800 */
[----:B---3--:R-:W-:-:S02]  /*c86d0*/  F2FP.SATFINITE.E4M3.F32.PACK_AB_MERGE_C R10, R13, R12, RZ ;  /* 0x0000000c0d0a723e */ /* 0x008fc400048070ff */
[----:B------:R-:W-:-:S03]  /*c86e0*/  IADD3 R12, P2, PT, R7, R0, RZ ;  /* 0x00000000070c7210 */ /* 0x000fc60007f5e0ff */
[----:B------:R-:W-:Y:S04]  /*c86f0*/  STL [R1+0x7b8], R10 ;  /* 0x0007b80a01007387 */ /* 0x000fe80000100800 */
[----:B0-----:R-:W3:Y:S01]  /*c8700*/  LDL.LU R0, [R1] ;  /* 0x0000000001007983 */ /* 0x001ee20000300800 */
[----:B------:R-:W-:Y:S01]  /*c8710*/  F2FP.SATFINITE.E4M3.F32.PACK_AB_MERGE_C R6, R6, R28, RZ ;  /* 0x0000001c0606723e */ /* 0x000fe200048070ff */
[----:B---3--:R-:W-:-:S05]  /*c8720*/  IMAD.X R13, R0, 0x1, R3, P2 ;  /* 0x00000001000d7824 */ /* 0x008fca00010e0603 */
[----:B------:R0:W-:Y:S04]  /*c8730*/  STL.64 [R1+0x3c68], R12 ;  /* 0x003c680c01007387 */ /* 0x0001e80000100a00 */
[----:B0-----:R-:W3:Y:S04]  /*c8740*/  LDL.LU R12, [R1+0x2198] ;  /* 0x00219800010c7983 */ /* 0x001ee80000300800 */
[----:B------:R-:W3:Y:S04]  /*c8750*/  LDL.LU R28, [R1+0x219c] ;  /* 0x00219c00011c7983 */ /* 0x000ee80000300800 */
[----:B------:R4:W-:Y:S04]  /*c8760*/  STL [R1+0x734], R6 ;  /* 0x0007340601007387 */ /* 0x0009e80000100800 */
[----:B------:R-:W2:Y:S01]  /*c8770*/  LDL.LU R10, [R1+0x2180] ;  /* 0x00218000010a7983 */ /* 0x000ea20000300800 */
[----:B----4-:R-:W-:-:S03]  /*c8780*/  F2FP.SATFINITE.E4M3.F32.PACK_AB_MERGE_C R6, R18, R17, RZ ;  /* 0x000000111206723e */ /* 0x010fc600048070ff */
[----:B--2---:R-:W-:Y:S04]  /*c8790*/  STL.64 [R1+0x5e00], R10 ;  /* 0x005e000a01007387 */ /* 0x004fe80000100a00 */
[----:B------:R-:W-:Y:S04]  /*c87a0*/  STL [R1+0x73c], R6 ;  /* 0x00073c0601007387 */ /* 0x000fe80000100800 */
[----:B------:R-:W2:Y:S04]  /*c87b0*/  LDL.LU R17, [R1+0x2184] ;  /* 0x0021840001117983 */ /* 0x000ea80000300800 */
[----:B------:R-:W4:Y:S04]  /*c87c0*/  LDL.LU R13, [R1+0x2170] ;  /* 0x00217000010d7983 */ /* 0x000f280000300800 */
[----:B------:R-:W2:Y:S04]  /*c87d0*/  LDL.LU R18, [R1+0x2174] ;  /* 0x0021740001127983 */ /* 0x000ea80000300800 */
[----:B------:R0:W-:Y:S04]  /*c87e0*/  STL [R1+0x5dd8], R19 ;  /* 0x005dd81301007387 */ /* 0x0001e80000100800 */
[----:B0-----:R-:W2:Y:S01]  /*c87f0*/  LDL.LU R19, [R1+0x2178] ;  /* 0x0021780001137983 */ /* 0x001ea20000300800 */
[----:B------:R-:W-:-:S03]  /*c8800*/  IADD3 R10, P2, PT, R7, R2, RZ ;  /* 0x00000002070a7210 */ /* 0x000fc60007f5e0ff */
[----:B--2---:R0:W-:Y:S04]  /*c8810*/  STL.64 [R1+0x5de8], R18 ;  /* 0x005de81201007387 */ /* 0x0041e80000100a00 */
[----:B0-----:R-:W2:Y:S04]  /*c8820*/  LDL.LU R18, [R1+0x2190] ;  /* 0x0021900001127983 */ /* 0x001ea80000300800 */
[----:B------:R-:W2:Y:S04]  /*c8830*/  LDL.LU R19, [R1+0x2194] ;  /* 0x0021940001137983 */ /* 0x000ea80000300800 */
[----:B------:R-:W2:Y:S04]  /*c8840*/  LDL.LU R15, [R1+0x217c] ;  /* 0x00217c00010f7983 */ /* 0x000ea80000300800 */
[----:B------:R-:W2:Y:S01]  /*c8850*/  LDL.LU R14, [R1+0x2160] ;  /* 0x00216000010e7983 */ /* 0x000ea20000300800 */
[----:B------:R-:W-:Y:S01]  /*c8860*/  IMAD.X R11, R0, 0x1, R5, P2 ;  /* 0x00000001000b7824 */ /* 0x000fe200010e0605 */
[----:B------:R-:W-:-:S05]  /*c8870*/  IADD3 R6, P2, PT, R7, R4, RZ ;  /* 0x0000000407067210 */ /* 0x000fca0007f5e0ff */
[----:B------:R-:W-:Y:S01]  /*c8880*/  IMAD.X R7, R0, 0x1, R8, P2 ;  /* 0x0000000100077824 */ /* 0x000fe200010e0608 */
[----:B--2---:R0:W-:Y:S04]  /*c8890*/  STL.64 [R1+0x5de0], R14 ;  /* 0x005de00e01007387 */ /* 0x0041e80000100a00 */
[----:B0-----:R-:W2:Y:S04]  /*c88a0*/  LDL.LU R14, [R1+0x2188] ;  /* 0x00218800010e7983 */ /* 0x001ea80000300800 */
[----:B------:R-:W2:Y:S04]  /*c88b0*/  LDL.LU R15, [R1+0x218c] ;  /* 0x00218c00010f7983 */ /* 0x000ea80000300800 */
[----:B------:R-:W2:Y:S04]  /*c88c0*/  LDL.LU R16, [R1+0x2164] ;  /* 0x0021640001107983 */ /* 0x000ea80000300800 */
[----:B------:R0:W-:Y:S04]  /*c88d0*/  STL.64 [R1+0x3c60], R10 ;  /* 0x003c600a01007387 */ /* 0x0001e80000100a00 */
[----:B0-----:R-:W2:Y:S04]  /*c88e0*/  LDL.LU.64 R10, [R1+0x5e00] ;  /* 0x005e0000010a7983 */ /* 0x001ea80000300a00 */
[----:B------:R-:W4:Y:S04]  /*c88f0*/  LDL.LU R0, [R1+0x5df8] ;  /* 0x005df80001007983 */ /* 0x000f280000300800 */
[----:B------:R0:W-:Y:S04]  /*c8900*/  STL.64 [R1+0x3c58], R6 ;  /* 0x003c580601007387 */ /* 0x0001e80000100a00 */
[----:B0-----:R-:W4:Y:S01]  /*c8910*/  LDL.LU.64 R6, [R1+0x5df0] ;  /* 0x005df00001067983 */ /* 0x001f220000300a00 */
[----:B------:R-:W-:-:S02]  /*c8920*/  F2FP.SATFINITE.E4M3.F32.PACK_AB_MERGE_C R19, R19, R18, RZ ;  /* 0x000000121313723e */ /* 0x000fc400048070ff */
[----:B---3--:R-:W-:Y:S02]  /*c8930*/  F2FP.SATFINITE.E4M3.F32.PACK_AB_MERGE_C R18, R28, R12, RZ ;  /* 0x0000000c1c12723e */ /* 0x008fe400048070ff */
[----:B------:R-:W3:Y:S04]  /*c8940*/  LDL.LU R12, [R1+0x360] ;  /* 0x00036000010c7983 */ /* 0x000ee80000300800 */
[----:B------:R-:W-:Y:S04]  /*c8950*/  STL [R1+0x6dc], R19 ;  /* 0x0006dc1301007387 */ /* 0x000fe80000100800 */
[----:B------:R-:W3:Y:S04]  /*c8960*/  LDL.LU R28, [R1+0x358] ;  /* 0x00035800011c7983 */ /* 0x000ee80000300800 */
[----:B------:R4:W-:Y:S01]  /*c8970*/  STL [R1+0x708], R18 ;  /* 0x0007081201007387 */ /* 0x0009e20000100800 */
[----:B--2---:R-:W-:-:S02]  /*c8980*/  F2FP.SATFINITE.E4M3.F32.PACK_AB_MERGE_C R17, R17, R10, RZ ;  /* 0x0000000a1111723e */ /* 0x004fc400048070ff */
[----:B------:R-:W-:-:S03]  /*c8990*/  SHF.R.S32.HI R10, RZ, 0x1f, R11 ;  /* 0x0000001fff0a7819 */ /* 0x000fc6000001140b */
[----:B------:R-:W-:Y:S01]  /*c89a0*/  STL [R1+0x6a0], R17 ;  /* 0x0006a01101007387 */ /* 0x000fe20000100800 */
[----:B----4-:R-:W-:-:S05]  /*c89b0*/  IADD3 R18, P2, PT, R11, R6, RZ ;  /* 0x000000060b127210 */ /* 0x010fca0007f5e0ff */
[----:B------:R-:W-:-:S05]  /*c89c0*/  IMAD.X R19, R10, 0x1, R7, P2 ;  /* 0x000000010a137824 */ /* 0x000fca00010e0607 */
[----:B------:R0:W-:Y:S04]  /*c89d0*/  STL.64 [R1+0x3c50], R18 ;  /* 0x003c501201007387 */ /* 0x0001e80000100a00 */
[----:B0-----:R-:W2:Y:S01]  /*c89e0*/  LDL.LU.64 R18, [R1+0x5de8] ;  /* 0x005de80001127983 */ /* 0x001ea20000300a00 */
[----:B------:R-:W-:-:S03]  /*c89f0*/  F2FP.SATFINITE.E4M3.F32.PACK_AB_MERGE_C R15, R15, R14, RZ ;  /* 0x0000000e0f0f723e */ /* 0x000fc600048070ff */
[----:B------:R-:W4:Y:S01]  /*c8a00*/  LDL.LU R17, [R1+0x364] ;  /* 0x0003640001117983 */ /* 0x000f220000300800 */
[----:B--2---:R-:W-:-:S03]  /*c8a10*/  F2FP.SATFINITE.E4M3.F32.PACK_AB_MERGE_C R14, R18, R13, RZ ;  /* 0x0000000d120e723e */ /* 0x004fc600048070ff */
[----:B------:R-:W2:Y:S04]  /*c8a20*/  LDL.LU R13, [R1+0x35c] ;  /* 0x00035c00010d7983 */ /* 0x000ea80000300800 */
[----:B------:R-:W-:Y:S04]  /*c8a30*/  STL [R1+0x6a4], R15 ;  /* 0x0006a40f01007387 */ /* 0x000fe80000100800 */
[----:B------:R-:W2:Y:S04]  /*c8a40*/  LDL.LU R18, [R1+0x350] ;  /* 0x0003500001127983 */ /* 0x000ea80000300800 */
[----:B------:R0:W-:Y:S02]  /*c8a50*/  STL [R1+0x674], R14 ;  /* 0x0006740e01007387 */ /* 0x0001e40000100800 */
[----:B0-----:R-:W-:-:S05]  /*c8a60*/  IADD3 R14, P2, PT, R11, R0, RZ ;  /* 0x000000000b0e7210 */ /* 0x001fca0007f5e0ff */
[----:B------:R-:W-:-:S05]  /*c8a70*/  IMAD.X R15, R10, 0x1, R3, P2 ;  /* 0x000000010a0f7824 */ /* 0x000fca00010e0603 */
[----:B------:R0:W-:Y:S04]  /*c8a80*/  STL.64 [R1+0x3c48], R14 ;  /* 0x003c480e01007387 */ /* 0x0001e80000100a00 */
[----:B0-----:R-:W2:Y:S02]  /*c8a90*/  LDL.LU.64 R14, [R1+0x5de0] ;  /* 0x005de000010e7983 */ /* 0x001ea40000300a00 */
[----:B--2---:R-:W-:Y:S02]  /*c8aa0*/  F2FP.SATFINITE.E4M3.F32.PACK_AB_MERGE_C R15, R15, R19, RZ ;  /* 0x000000130f0f723e */ /* 0x004fe400048070ff */
[----:B------:R-:W-:Y:S01]  /*c8ab0*/  F2FP.SATFINITE.E4M3.F32.PACK_AB_MERGE_C R14, R16, R14, RZ ;  /* 0x0000000e100e723e */ /* 0x000fe200048070ff */
[----:B------:R-:W2:Y:S04]  /*c8ac0*/  LDL.LU R19, [R1+0x5dd8] ;  /* 0x005dd80001137983 */ /* 0x000ea80000300800 */
[----:B------:R-:W-:Y:S04]  /*c8ad0*/  STL [R1+0x678], R15 ;  /* 0x0006780f01007387 */ /* 0x000fe80000100800 */
[----:B------:R0:W-:Y:S04]  /*c8ae0*/  STL [R1+0x670], R14 ;  /* 0x0006700e01007387 */ /* 0x0001e80000100800 */
[----:B------:R1:W-:Y:S01]  /*c8af0*/  STL.64 [R1+0x5dd0], R2 ;  /* 0x005dd00201007387 */ /* 0x0003e20000100a00 */
[----:B0-----:R-:W-:-:S05]  /*c8b00*/  IADD3 R14, P2, PT, R11, R2, RZ ;  /* 0x000000020b0e7210 */ /* 0x001fca0007f5e0ff */
[----:B------:R-:W-:Y:S01]  /*c8b10*/  IMAD.X R15, R10, 0x1, R5, P2 ;  /* 0x000000010a0f7824 */ /* 0x000fe200010e0605 */
[----:B-1----:R-:W-:-:S05]  /*c8b20*/  IADD3 R2, P2, PT, R11, R4, RZ ;  /* 0x000000040b027210 */ /* 0x002fca0007f5e0ff */
[----:B------:R-:W-:-:S05]  /*c8b30*/  IMAD.X R3, R10, 0x1, R8, P2 ;  /* 0x000000010a037824 */ /* 0x000fca00010e0608 */
[----:B------:R3:W-:Y:S01]  /*c8b40*/  STL.64 [R1+0x3c38], R2 ;  /* 0x003c380201007387 */ /* 0x0007e20000100a00 */
[----:B----4-:R-:W-:Y:S02]  /*c8b50*/  SHF.R.U32.HI R10, RZ, 0x8, R17 ;  /* 0x00000008ff0a7819 */ /* 0x010fe40000011611 */
[----:B---3--:R-:W-:Y:S02]  /*c8b60*/  SHF.R.U32.HI R2, RZ, 0x8, R12 ;  /* 0x00000008ff027819 */ /* 0x008fe4000001160c */
[----:B------:R-:W-:Y:S02]  /*c8b70*/  SHF.R.U32.HI R3, RZ, 0x8, R28 ;  /* 0x00000008ff037819 */ /* 0x000fe4000001161c */
[----:B------:R-:W-:Y:S02]  /*c8b80*/  LOP3.LUT R2, R2, 0xffff, RZ, 0xc0, !PT ;  /* 0x0000ffff02027812 */ /* 0x000fe400078ec0ff */
[----:B------:R-:W-:Y:S02]  /*c8b90*/  LOP3.LUT R3, R3, 0xffff, RZ, 0xc0, !PT ;  /* 0x0000ffff03037812 */ /* 0x000fe400078ec0ff */
[----:B------:R-:W-:-:S02]  /*c8ba0*/  LOP3.LUT R10, R10, 0xffff, RZ, 0xc0, !PT ;  /* 0x0000ffff0a0a7812 */ /* 0x000fc400078ec0ff */
[----:B------:R-:W-:Y:S02]  /*c8bb0*/  PRMT R28, R2, 0x3340, R3 ;  /* 0x00003340021c7816 */ /* 0x000fe40000000003 */
[----:B------:R-:W-:Y:S02]  /*c8bc0*/  SHF.R.U32.HI R2, RZ, 0x8, R13 ;  /* 0x00000008ff027819 */ /* 0x000fe4000001160d */
[----:B------:R-:W-:Y:S01]  /*c8bd0*/  SHF.R.U32.HI R3, RZ, 0x8, R18 ;  /* 0x00000008ff037819 */ /* 0x000fe20000011612 */
[----:B------:R0:W-:Y:S01]  /*c8be0*/  STL.64 [R1+0x3c40], R14 ;  /* 0x003c400e01007387 */ /* 0x0001e20000100a00 */
[----:B------:R-:W-:Y:S02]  /*c8bf0*/  PRMT R10, R10, 0x3340, R0 ;  /* 0x000033400a0a7816 */ /* 0x000fe40000000000 */
[----:B------:R-:W-:Y:S01]  /*c8c00*/  LOP3.LUT R2, R2, 0xffff, RZ, 0xc0, !PT ;  /* 0x0000ffff02027812 */ /* 0x000fe200078ec0ff */
[----:B------:R-:W-:Y:S01]  /*c8c10*/  STL [R1+0x5dc8], R28 ;  /* 0x005dc81c01007387 */ /* 0x000fe20000100800 */
[----:B------:R-:W-:-:S03]  /*c8c20*/  LOP3.LUT R3, R3, 0xffff, RZ, 0xc0, !PT ;  /* 0x0000ffff03037812 */ /* 0x000fc600078ec0ff */
[----:B------:R-:W3:Y:S04]  /*c8c30*/  LDL.LU R11, [R1+0x36c] ;  /* 0x00036c00010b7983 */ /* 0x000ee80000300800 */
[----:B0-----:R-:W4:Y:S04]  /*c8c40*/  LDL.LU R14, [R1+0x354] ;  /* 0x00035400010e7983 */ /* 0x001f280000300800 */
[----:B------:R-:W2:Y:S04]  /*c8c50*/  LDL.LU R17, [R1+0x50] ;  /* 0x0000500001117983 */ /* 0x000ea80000300800 */
[----:B------:R0:W-:Y:S04]  /*c8c60*/  STL [R1+0x10], R10 ;  /* 0x0000100a01007387 */ /* 0x0001e80000100800 */
[----:B------:R-:W2:Y:S04]  /*c8c70*/  LDL.LU R12, [R1+0x368] ;  /* 0x00036800010c7983 */ /* 0x000ea80000300800 */
[----:B------:R-:W2:Y:S01]  /*c8c80*/  LDL.LU R13, [R1+0x294] ;  /* 0x00029400010d7983 */ /* 0x000ea20000300800 */
[----:B0-----:R-:W-:-:S03]  /*c8c90*/  PRMT R10, R2, 0x3340, R3 ;  /* 0x00003340020a7816 */ /* 0x001fc60000000003 */
[----:B------:R-:W2:Y:S04]  /*c8ca0*/  LDL.LU R18, [R1+0x4c] ;  /* 0x00004c0001127983 */ /* 0x000ea80000300800 */
[----:B------:R0:W-:Y:S04]  /*c8cb0*/  STL [R1+0x5dcc], R10 ;  /* 0x005dcc0a01007387 */ /* 0x0001e80000100800 */
[----:B0-----:R-:W2:Y:S04]  /*c8cc0*/  LDL.LU R10, [R1+0x58] ;  /* 0x00005800010a7983 */ /* 0x001ea80000300800 */
[----:B------:R-:W3:Y:S01]  /*c8cd0*/  LDL.LU R16, [R1+0x70] ;  /* 0x0000700001107983 */ /* 0x000ee20000300800 */
[----:B--2---:R-:W-:-:S02]  /*c8ce0*/  SHF.R.S32.HI R28, RZ, 0x1f, R10 ;  /* 0x0000001fff1c7819 */ /* 0x004fc4000001140a */
[----:B------:R-:W-:-:S05]  /*c8cf0*/  IADD3 R2, P2, PT, R10, R6, RZ ;  /* 0x000000060a027210 */ /* 0x000fca0007f5e0ff */
[----:B------:R-:W-:-:S05]  /*c8d00*/  IMAD.X R3, R28, 0x1, R7, P2 ;  /* 0x000000011c037824 */ /* 0x000fca00010e0607 */
[----:B------:R0:W-:Y:S04]  /*c8d10*/  STL.64 [R1+0x3c30], R2 ;  /* 0x003c300201007387 */ /* 0x0001e80000100a00 */
[----:B0-----:R-:W2:Y:S01]  /*c8d20*/  LDL.LU.64 R2, [R1+0x5dd0] ;  /* 0x005dd00001027983 */ /* 0x001ea20000300a00 */
[----:B---3--:R-:W-:-:S03]  /*c8d30*/  SHF.R.U32.HI R11, RZ, 0x8, R11 ;  /* 0x00000008ff0b7819 */ /* 0x008fc6000001160b */
[----:B------:R4:W-:Y:S01]  /*c8d40*/  STL.64 [R1+0x5dc0], R6 ;  /* 0x005dc00601007387 */ /* 0x0009e20000100a00 */
[----:B------:R-:W-:Y:S02]  /*c8d50*/  LOP3.LUT R11, R11, 0xffff, RZ, 0xc0, !PT ;  /* 0x0000ffff0b0b7812 */ /* 0x000fe400078ec0ff */
[----:B------:R-:W-:Y:S01]  /*c8d60*/  SHF.R.U32.HI R12, RZ, 0x8, R12 ;  /* 0x00000008ff0c7819 */ /* 0x000fe2000001160c */
[----:B------:R-:W3:Y:S01]  /*c8d70*/  LDL.LU R15, [R1+0x370] ;  /* 0x00037000010f7983 */ /* 0x000ee20000300800 */
[----:B----4-:R-:W-:Y:S02]  /*c8d80*/  SHF.R.U32.HI R6, RZ, 0x8, R14 ;  /* 0x00000008ff067819 */ /* 0x010fe4000001160e */
[----:B------:R-:W-:Y:S02]  /*c8d90*/  SHF.R.U32.HI R7, RZ, 0x8, R17 ;  /* 0x00000008ff077819 */ /* 0x000fe40000011611 */
[----:B------:R-:W-:Y:S02]  /*c8da0*/  LOP3.LUT R6, R6, 0xffff, RZ, 0xc0, !PT ;  /* 0x0000ffff06067812 */ /* 0x000fe400078ec0ff */
[----:B------:R-:W-:-:S02]  /*c8db0*/  LOP3.LUT R7, R7, 0xffff, RZ, 0xc0, !PT ;  /* 0x0000ffff07077812 */ /* 0x000fc400078ec0ff */
[----:B------:R-:W-:Y:S02]  /*c8dc0*/  PRMT R17, R11, 0x3340, R0 ;  /* 0x000033400b117816 */ /* 0x000fe40000000000 */
[----:B------:R-:W-:Y:S02]  /*c8dd0*/  PRMT R11, R6, 0x3340, R7 ;  /* 0x00003340060b7816 */ /* 0x000fe40000000007 */
[----:B------:R-:W-:Y:S02]  /*c8de0*/  IADD3 R6, P2, PT, R10, R0, RZ ;  /* 0x000000000a067210 */ /* 0x000fe40007f5e0ff */
[----:B------:R-:W-:-:S03]  /*c8df0*/  LOP3.LUT R12, R12, 0xffff, RZ, 0xc0, !PT ;  /* 0x0000ffff0c0c7812 */ /* 0x000fc600078ec0ff */
[----:B--2---:R-:W-:-:S05]  /*c8e00*/  IMAD.X R7, R28, 0x1, R3, P2 ;  /* 0x000000011c077824 */ /* 0x004fca00010e0603 */
[----:B------:R0:W-:Y:S02]  /*c8e10*/  STL.64 [R1+0x3c28], R6 ;  /* 0x003c280601007387 */ /* 0x0001e40000100a00 */
[----:B0-----:R-:W-:Y:S02]  /*c8e20*/  SHF.R.U32.HI R7, RZ, 0x8, R18 ;  /* 0x00000008ff077819 */ /* 0x001fe40000011612 */
[----:B------:R-:W-:Y:S02]  /*c8e30*/  PRMT R18, R12, 0x3340, R0 ;  /* 0x000033400c127816 */ /* 0x000fe40000000000 */
[----:B------:R-:W-:Y:S01]  /*c8e40*/  SHF.R.U32.HI R6, RZ, 0x8, R13 ;  /* 0x00000008ff067819 */ /* 0x000fe2000001160d */
[----:B------:R-:W2:Y:S04]  /*c8e50*/  LDL.LU R12, [R1+0x374] ;  /* 0x00037400010c7983 */ /* 0x000ea80000300800 */
[----:B------:R-:W2:Y:S01]  /*c8e60*/  LDL.LU R13, [R1+0x3c] ;  /* 0x00003c00010d7983 */ /* 0x000ea20000300800 */
[----:B------:R-:W-:-:S02]  /*c8e70*/  LOP3.LUT R6, R6, 0xffff, RZ, 0xc0, !PT ;  /* 0x0000ffff06067812 */ /* 0x000fc400078ec0ff */
[----:B------:R-:W-:-:S04]  /*c8e80*/  LOP3.LUT R7, R7, 0xffff, RZ, 0xc0, !PT ;  /* 0x0000ffff07077812 */ /* 0x000fc800078ec0ff */
[----:B------:R-:W-:Y:S02]  /*c8e90*/  PRMT R14, R6, 0x3340, R7 ;  /* 0x00003340060e7816 */ /* 0x000fe40000000007 */
[----:B------:R-:W-:-:S05]  /*c8ea0*/  IADD3 R6, P2, PT, R10, R2, RZ ;  /* 0x000000020a067210 */ /* 0x000fca0007f5e0ff */
[----:B------:R-:W-:Y:S01]  /*c8eb0*/  IMAD.X R7, R28, 0x1, R5, P2 ;  /* 0x000000011c077824 */ /* 0x000fe200010e0605 */
[----:B--2---:R0:W-:Y:S04]  /*c8ec0*/  STL.64 [R1+0x5db0], R12 ;  /* 0x005db00c01007387 */ /* 0x0041e80000100a00 */
[----:B0-----:R-:W2:Y:S04]  /*c8ed0*/  LDL.LU R13, [R1+0x10] ;  /* 0x00001000010d7983 */ /* 0x001ea80000300800 */
[----:B------:R0:W-:Y:S02]  /*c8ee0*/  STL.64 [R1+0x21b8], R6 ;  /* 0x0021b80601007387 */ /* 0x0001e40000100a00 */
[----:B0-----:R-:W-:-:S02]  /*c8ef0*/  IADD3 R6, P2, PT, R10, R4, RZ ;  /* 0x000000040a067210 */ /* 0x001fc40007f5e0ff */
[----:B------:R-:W4:Y:S03]  /*c8f00*/  LDL.LU R10, [R1+0x5dcc] ;  /* 0x005dcc00010a7983 */ /* 0x000f260000300800 */
[----:B------:R-:W-:Y:S01]  /*c8f10*/  IMAD.X R7, R28, 0x1, R8, P2 ;  /* 0x000000011c077824 */ /* 0x000fe200010e0608 */
[----:B------:R-:W-:Y:S04]  /*c8f20*/  STL.64 [R1+0x5d88], R4 ;  /* 0x005d880401007387 */ /* 0x000fe80000100a00 */
[----:B------:R-:W2:Y:S04]  /*c8f30*/  LDL.LU R28, [R1+0x5dc8] ;  /* 0x005dc800011c7983 */ /* 0x000ea80000300800 */
[----:B------:R0:W-:Y:S04]  /*c8f40*/  STL.64 [R1+0x21b0], R6 ;  /* 0x0021b00601007387 */ /* 0x0001e80000100a00 */
[----:B0-----:R-:W2:Y:S01]  /*c8f50*/  LDL.LU.64 R6, [R1+0x5dc0] ;  /* 0x005dc00001067983 */ /* 0x001ea20000300a00 */
[----:B---3--:R-:W-:-:S04]  /*c8f60*/  SHF.R.U32.HI R4, RZ, 0x8, R15 ;  /* 0x00000008ff047819 */ /* 0x008fc8000001160f */
[----:B------:R-:W-:-:S04]  /*c8f70*/  LOP3.LUT R4, R4, 0xffff, RZ, 0xc0, !PT ;  /* 0x0000ffff04047812 */ /* 0x000fc800078ec0ff */
[----:B------:R-:W-:Y:S02]  /*c8f80*/  PRMT R15, R4, 0x3340, R0 ;  /* 0x00003340040f7816 */ /* 0x000fe40000000000 */
[----:B------:R-:W-:Y:S02]  /*c8f90*/  PRMT R11, R11, 0x5410, R18 ;  /* 0x000054100b0b7816 */ /* 0x000fe40000000012 */
[----:B----4-:R-:W-:Y:S02]  /*c8fa0*/  PRMT R5, R10, 0x5410, R17 ;  /* 0x000054100a057816 */ /* 0x010fe40000000011 */
[----:B------:R-:W-:Y:S02]  /*c8fb0*/  SHF.R.S32.HI R10, RZ, 0x1f, R16 ;  /* 0x0000001fff0a7819 */ /* 0x000fe40000011410 */
[----:B--2---:R-:W-:Y:S02]  /*c8fc0*/  PRMT R4, R28, 0x5410, R13 ;  /* 0x000054101c047816 */ /* 0x004fe4000000000d */
[----:B------:R-:W2:Y:S04]  /*c8fd0*/  LDL.LU R28, [R1+0x5dbc] ;  /* 0x005dbc00011c7983 */ /* 0x000ea80000300800 */
[----:B------:R-:W3:Y:S01]  /*c8fe0*/  LDL.LU R17, [R1+0x5db8] ;  /* 0x005db80001117983 */ /* 0x000ee20000300800 */
[----:B------:R-:W-:-:S05]  /*c8ff0*/  IADD3 R12, P2, PT, R16, R6, RZ ;  /* 0x00000006100c7210 */ /* 0x000fca0007f5e0ff */
[----:B------:R-:W-:-:S05]  /*c9000*/  IMAD.X R13, R10, 0x1, R7, P2 ;  /* 0x000000010a0d7824 */ /* 0x000fca00010e0607 */
[----:B------:R0:W-:Y:S04]  /*c9010*/  STL.64 [R1+0x21a8], R12 ;  /* 0x0021a80c01007387 */ /* 0x0001e80000100a00 */
[----:B0-----:R-:W4:Y:S04]  /*c9020*/  LDL.LU.64 R12, [R1+0x5db0] ;  /* 0x005db000010c7983 */ /* 0x001f280000300a00 */
[----:B------:R0:W-:Y:S04]  /*c9030*/  STL.64 [R1+0x5d90], R6 ;  /* 0x005d900601007387 */ /* 0x0001e80000100a00 */
[----:B0-----:R-:W2:Y:S04]  /*c9040*/  LDL.LU R6, [R1+0x378] ;  /* 0x0003780001067983 */ /* 0x001ea80000300800 */
[----:B------:R-:W2:Y:S01]  /*c9050*/  LDL.LU R18, [R1+0x5da8] ;  /* 0x005da80001127983 */ /* 0x000ea20000300800 */
[----:B------:R-:W-:-:S03]  /*c9060*/  PRMT R7, R14, 0x5410, R15 ;  /* 0x000054100e077816 */ /* 0x000fc6000000000f */
[----:B------:R-:W2:Y:S04]  /*c9070*/  LDL.LU R15, [R1+0x2150] ;  /* 0x00215000010f7983 */ /* 0x000ea80000300800 */
[----:B------:R-:W2:Y:S01]  /*c9080*/  LDL.LU R14, [R1+0x2154] ;  /* 0x00215400010e7983 */ /* 0x000ea20000300800 */
[----:B---3--:R-:W-:Y:S02]  /*c9090*/  PRMT R7, R7, 0x5210, R17 ;  /* 0x0000521007077816 */ /* 0x008fe40000000011 */
[----:B----4-:R-:W-:Y:S02]  /*c90a0*/  PRMT R5, R5, 0x5210, R12 ;  /* 0x0000521005057816 */ /* 0x010fe4000000000c */
[----:B--2---:R-:W-:Y:S02]  /*c90b0*/  PRMT R4, R4, 0x5210, R6 ;  /* 0x0000521004047816 */ /* 0x004fe40000000006 */
[----:B------:R-:W-:-:S05]  /*c90c0*/  PRMT R6, R11, 0x5210, R13 ;  /* 0x000052100b067816 */ /* 0x000fca000000000d */
[----:B------:R-:W-:Y:S04]  /*c90d0*/  STL.64 [R1+0x5da0], R6 ;  /* 0x005da00601007387 */ /* 0x000fe80000100a00 */
[----:B------:R-:W-:Y:S04]  /*c90e0*/  STL.64 [R1+0x5d98], R4 ;  /* 0x005d980401007387 */ /* 0x000fe80000100a00 */
[----:B------:R-:W0:Y:S04]  /*c90f0*/  LDS.128 R4, [R18] ;  /* 0x0000000012047984 */ /* 0x000e280000000c00 */
[----:B0-----:R-:W-:Y:S04]  /*c9100*/  STL.64 [R1+0x7d0], R4 ;  /* 0x0007d00401007387 */ /* 0x001fe80000100a00 */
[----:B------:R-:W-:Y:S04]  /*c9110*/  STL.64 [R1+0x7d8], R6 ;  /* 0x0007d80601007387 */ /* 0x000fe80000100a00 */
[----:B------:R-:W0:Y:S04]  /*c9120*/  LDS.128 R4, [R18+0x400] ;  /* 0x0004000012047984 */ /* 0x000e280000000c00 */
[----:B------:R-:W2:Y:S04]  /*c9130*/  LDL.LU R11, [R1+0x2158] ;  /* 0x00215800010b7983 */ /* 0x000ea80000300800 */
[----:B------:R-:W2:Y:S04]  /*c9140*/  LDL.LU R12, [R1+0x215c] ;  /* 0x00215c00010c7983 */ /* 0x000ea80000300800 */
[----:B------:R-:W3:Y:S04]  /*c9150*/  LDL.LU R13, [R1+0x2140] ;  /* 0x00214000010d7983 */ /* 0x000ee80000300800 */
[----:B------:R-:W3:Y:S04]  /*c9160*/  LDL.LU R17, [R1+0x2144] ;  /* 0x0021440001117983 */ /* 0x000ee80000300800 */
[----:B0-----:R-:W-:Y:S04]  /*c9170*/  STL.64 [R1+0x7e0], R4 ;  /* 0x0007e00401007387 */ /* 0x001fe80000100a00 */
[----:B------:R0:W-:Y:S04]  /*c9180*/  STL.64 [R1+0x7e8], R6 ;  /* 0x0007e80601007387 */ /* 0x0001e80000100a00 */
[----:B0-----:R-:W4:Y:S04]  /*c9190*/  LDL.LU.64 R6, [R1+0x5da0] ;  /* 0x005da00001067983 */ /* 0x001f280000300a00 */
[----:B------:R-:W4:Y:S04]  /*c91a0*/  LDL.LU.64 R4, [R1+0x5d98] ;  /* 0x005d980001047983 */ /* 0x000f280000300a00 */
[----:B------:R-:W2:Y:S01]  /*c91b0*/  LDL.LU R18, [R1+0x68] ;  /* 0x0000680001127983 */ /* 0x000ea20000300800 */
[----:B------:R-:W-:Y:S06]  /*c91c0*/  BAR.SYNC.DEFER_BLOCKING 0x0 ;  /* 0x0000000000007b1d */ /* 0x000fec0000010000 */
[----:B----4-:R-:W-:Y:S04]  /*c91d0*/  STSM.16.M88.4 [R28], R4 ;  /* 0x000000041c007844 */ /* 0x010fe80000000200 */
[----:B--2---:R0:W-:Y:S04]  /*c91e0*/  STL [R1+0x5d68], R18 ;  /* 0x005d681201007387 */ /* 0x0041e80000100800 */
[----:B0-----:R-:W2:Y:S01]  /*c91f0*/  LDL.LU R18, [R1+0x216c] ;  /* 0x00216c0001127983 */ /* 0x001ea20000300800 */
[----:B------:R-:W-:-:S03]  /*c9200*/  IADD3 R4, P2, PT, R16, R0, RZ ;  /* 0x0000000010047210 */ /* 0x000fc60007f5e0ff */
[----:B------:R-:W4:Y:S04]  /*c9210*/  LDL.LU.64 R6, [R1+0x5d90] ;  /* 0x005d900001067983 */ /* 0x000f280000300a00 */
[----:B------:R0:W-:Y:S01]  /*c9220*/  STL [R1+0x5d10], R28 ;  /* 0x005d101c01007387 */ /* 0x0001e20000100800 */
[----:B------:R-:W-:-:S03]  /*c9230*/  IMAD.X R5, R10, 0x1, R3, P2 ;  /* 0x000000010a057824 */ /* 0x000fc600010e0603 */
[----:B0-----:R-:W2:Y:S04]  /*c9240*/  LDL.LU R28, [R1+0x2168] ;  /* 0x00216800011c7983 */ /* 0x001ea80000300800 */
[----:B------:R0:W-:Y:S04]  /*c9250*/  STL.64 [R1+0x21a0], R4 ;  /* 0x0021a00401007387 */ /* 0x0001e80000100a00 */
[----:B0-----:R-:W3:Y:S01]  /*c9260*/  LDL.LU.64 R4, [R1+0x5d88] ;  /* 0x005d880001047983 */ /* 0x001ee20000300a00 */
[----:B--2---:R-:W-:Y:S02]  /*c9270*/  F2FP.SATFINITE.E4M3.F32.PACK_AB_MERGE_C R28, R18, R28, RZ ;  /* 0x0000001c121c723e */ /* 0x004fe400048070ff */
[----:B------:R-:W-:-:S02]  /*c9280*/  F2FP.SATFINITE.E4M3.F32.PACK_AB_MERGE_C R18, R14, R15, RZ ;  /* 0x0000000f0e12723e */ /* 0x000fc400048070ff */
[----:B------:R-:W-:Y:S01]  /*c9290*/  IADD3 R14, P2, PT, R16, R2, RZ ;  /* 0x00000002100e7210 */ /* 0x000fe20007f5e0ff */
[----:B------:R-:W-:Y:S04]  /*c92a0*/  STL [R1+0x66c], R28 ;  /* 0x00066c1c01007387 */ /* 0x000fe80000100800 */
[----:B------:R0:W-:Y:S01]  /*c92b0*/  STL.64 [R1+0x5d78], R2 ;  /* 0x005d780201007387 */ /* 0x0001e20000100a00 */
[----:B---3--:R-:W-:-:S03]  /*c92c0*/  IMAD.X R15, R10, 0x1, R5, P2 ;  /* 0x000000010a0f7824 */ /* 0x008fc600010e0605 */
[----:B------:R-:W-:Y:S01]  /*c92d0*/  STL [R1+0x668], R18 ;  /* 0x0006681201007387 */ /* 0x000fe20000100800 */
[----:B0-----:R-:W-:-:S03]  /*c92e0*/  IADD3 R2, P2, PT, R16, R4, RZ ;  /* 0x0000000410027210 */ /* 0x001fc60007f5e0ff */
[----:B------:R0:W-:Y:S02]  /*c92f0*/  STL.64 [R1+0x2198], R14 ;  /* 0x0021980e01007387 */ /* 0x0001e40000100a00 */
[----:B------:R-:W-:Y:S02]  /*c9300*/  IMAD.X R3, R10, 0x1, R8, P2 ;  /* 0x000000010a037824 */ /* 0x000fe400010e0608 */
[----:B0-----:R-:W2:Y:S04]  /*c9310*/  LDL.LU R15, [R1+0x5d80] ;  /* 0x005d8000010f7983 */ /* 0x001ea80000300800 */
[----:B------:R0:W-:Y:S04]  /*c9320*/  STL.64 [R1+0x5d70], R4 ;  /* 0x005d700401007387 */ /* 0x0001e80000100a00 */
[----:B------:R1:W-:Y:S01]  /*c9330*/  STL.64 [R1+0x2190], R2 ;  /* 0x0021900201007387 */ /* 0x0003e20000100a00 */
[----:B0-----:R-:W-:-:S03]  /*c9340*/  F2FP.SATFINITE.E4M3.F32.PACK_AB_MERGE_C R4, R12, R11, RZ ;  /* 0x0000000b0c04723e */ /* 0x001fc600048070ff */
[----:B-1----:R-:W3:Y:S04]  /*c9350*/  LDL.LU R2, [R1+0x2148] ;  /* 0x0021480001027983 */ /* 0x002ee80000300800 */
[----:B------:R-:W3:Y:S04]  /*c9360*/  LDL.LU R3, [R1+0x214c] ;  /* 0x00214c0001037983 */ /* 0x000ee80000300800 */
[----:B------:R0:W-:Y:S04]  /*c9370*/  STL [R1+0x664], R4 ;  /* 0x0006640401007387 */ /* 0x0001e80000100800 */
[----:B------:R-:W2:Y:S01]  /*c9380*/  LDL.LU R10, [R1+0x2130] ;  /* 0x00213000010a7983 */ /* 0x000ea20000300800 */
[----:B0-----:R-:W-:-:S05]  /*c9390*/  F2FP.SATFINITE.E4M3.F32.PACK_AB_MERGE_C R4, R17, R13, RZ ;  /* 0x0000000d1104723e */ /* 0x001fca00048070ff */
[----:B------:R0:W-:Y:S04]  /*c93a0*/  STL [R1+0x660], R4 ;  /* 0x0006600401007387 */ /* 0x0001e80000100800 */
[----:B------:R-:W2:Y:S04]  /*c93b0*/  LDL.LU R11, [R1+0x2134] ;  /* 0x00213400010b7983 */ /* 0x000ea80000300800 */
[----:B0-----:R-:W2:Y:S04]  /*c93c0*/  LDL.LU R4, [R1+0x2138] ;  /* 0x0021380001047983 */ /* 0x001ea80000300800 */
[----:B------:R-:W2:Y:S04]  /*c93d0*/  LDL.LU R5, [R1+0x213c] ;  /* 0x00213c0001057983 */ /* 0x000ea80000300800 */
[----:B------:R-:W2:Y:S04]  /*c93e0*/  LDL.LU R18, [R1+0x2120] ;  /* 0x0021200001127983 */ /* 0x000ea80000300800 */
[----:B------:R-:W2:Y:S04]  /*c93f0*/  LDL.LU R17, [R1+0x2110] ;  /* 0x0021100001117983 */ /* 0x000ea80000300800 */
[----:B------:R-:W2:Y:S04]  /*c9400*/  LDL.LU R28, [R1+0x2114] ;  /* 0x00211400011c7983 */ /* 0x000ea80000300800 */
[----:B------:R-:W2:Y:S04]  /*c9410*/  LDL.LU R14, [R1+0x2118] ;  /* 0x00211800010e7983 */ /* 0x000ea80000300800 */
[----:B--2---:R0:W-:Y:S04]  /*c9420*/  STL.64 [R1+0x5d50], R14 ;  /* 0x005d500e01007387 */ /* 0x0041e80000100a00 */
[----:B0-----:R-:W2:Y:S04]  /*c9430*/  LDL.LU R14, [R1+0x212c] ;  /* 0x00212c00010e7983 */ /* 0x001ea80000300800 */
[----:B------:R-:W2:Y:S04]  /*c9440*/  LDL.LU R15, [R1+0x6c] ;  /* 0x00006c00010f7983 */ /* 0x000ea80000300800 */
[----:B------:R-:W2:Y:S01]  /*c9450*/  LDL.LU R16, [R1+0x211c] ;  /* 0x00211c0001107983 */ /* 0x000ea20000300800 */
[----:B---3--:R-:W-:-:S03]  /*c9460*/  F2FP.SATFINITE.E4M3.F32.PACK_AB_MERGE_C R2, R3, R2, RZ ;  /* 0x000000020302723e */ /* 0x008fc600048070ff */
[----:B--2---:R0:W-:Y:S04]  /*c9470*/  STL.64 [R1+0x5d60], R16 ;  /* 0x005d601001007387 */ /* 0x0041e80000100a00 */
[----:B0-----:R-:W2:Y:S04]  /*c9480*/  LDL.LU R16, [R1+0x2124] ;  /* 0x0021240001107983 */ /* 0x001ea80000300800 */
[----:B------:R-:W3:Y:S04]  /*c9490*/  LDL.LU R17, [R1+0x2128] ;  /* 0x0021280001117983 */ /* 0x000ee80000300800 */
[----:B------:R-:W2:Y:S04]  /*c94a0*/  LDL.LU R12, [R1+0x2100] ;  /* 0x00210000010c7983 */ /* 0x000ea80000300800 */
[----:B------:R-:W2:Y:S04]  /*c94b0*/  LDL.LU R13, [R1+0x2104] ;  /* 0x00210400010d7983 */ /* 0x000ea80000300800 */
[----:B------:R0:W-:Y:S04]  /*c94c0*/  STL [R1+0x5d58], R21 ;  /* 0x005d581501007387 */ /* 0x0001e80000100800 */
[----:B------:R4:W-:Y:S01]  /*c94d0*/  STL [R1+0x65c], R2 ;  /* 0x00065c0201007387 */ /* 0x0009e20000100800 */
[----:B0-----:R-:W-:-:S02]  /*c94e0*/  SHF.R.S32.HI R21, RZ, 0x1f, R15 ;  /* 0x0000001fff157819 */ /* 0x001fc4000001140f */
[----:B----4-:R-:W-:-:S05]  /*c94f0*/  IADD3 R2, P2, PT, R15, R6, RZ ;  /* 0x000000060f027210 */ /* 0x010fca0007f5e0ff */
[----:B------:R-:W-:-:S05]  /*c9500*/  IMAD.X R3, R21, 0x1, R7, P2 ;  /* 0x0000000115037824 */ /* 0x000fca00010e0607 */
[----:B------:R0:W-:Y:S04]  /*c9510*/  STL.64 [R1+0x2188], R2 ;  /* 0x0021880201007387 */ /* 0x0001e80000100a00 */
[----:B0-----:R-:W4:Y:S01]  /*c9520*/  LDL.LU.64 R2, [R1+0x5d78] ;  /* 0x005d780001027983 */ /* 0x001f220000300a00 */
[----:B------:R-:W-:Y:S02]  /*c9530*/  F2FP.SATFINITE.E4M3.F32.PACK_AB_MERGE_C R10, R11, R10, RZ ;  /* 0x0000000a0b0a723e */ /* 0x000fe400048070ff */
[----:B------:R-:W-:Y:S02]  /*c9540*/  F2FP.SATFINITE.E4M3.F32.PACK_AB_MERGE_C R5, R5, R4, RZ ;  /* 0x000000040505723e */ /* 0x000fe400048070ff */
[----:B------:R-:W-:Y:S01]  /*c9550*/  IADD3 R4, P2, PT, R15, R0, RZ ;  /* 0x000000000f047210 */ /* 0x000fe20007f5e0ff */
[----:B------:R0:W-:Y:S04]  /*c9560*/  STL [R1+0x64c], R10 ;  /* 0x00064c0a01007387 */ /* 0x0001e80000100800 */
[----:B0-----:R-:W2:Y:S04]  /*c9570*/  LDL.LU R10, [R1+0x394] ;  /* 0x00039400010a7983 */ /* 0x001ea80000300800 */
[----:B------:R-:W3:Y:S04]  /*c9580*/  LDL.LU R11, [R1+0x390] ;  /* 0x00039000010b7983 */ /* 0x000ee80000300800 */
[----:B------:R4:W-:Y:S02]  /*c9590*/  STL [R1+0x650], R5 ;  /* 0x0006500501007387 */ /* 0x0009e40000100800 */
[----:B----4-:R-:W-:-:S05]  /*c95a0*/  IMAD.X R5, R21, 0x1, R3, P2 ;  /* 0x0000000115057824 */ /* 0x010fca00010e0603 */
[----:B------:R0:W-:Y:S04]  /*c95b0*/  STL.64 [R1+0x2180], R4 ;  /* 0x0021800401007387 */ /* 0x0001e80000100a00 */
[----:B0-----:R-:W4:Y:S01]  /*c95c0*/  LDL.LU.64 R4, [R1+0x5d70] ;  /* 0x005d700001047983 */ /* 0x001f220000300a00 */
[----:B--2---:R-:W-:-:S03]  /*c95d0*/  F2FP.SATFINITE.E4M3.F32.PACK_AB_MERGE_C R16, R16, R18, RZ ;  /* 0x000000121010723e */ /* 0x004fc600048070ff */
[----:B------:R-:W2:Y:S01]  /*c95e0*/  LDL.LU R18, [R1+0x5d68] ;  /* 0x005d680001127983 */ /* 0x000ea20000300800 */
[----:B---3--:R-:W-:-:S03]  /*c95f0*/  F2FP.SATFINITE.E4M3.F32.PACK_AB_MERGE_C R14, R14, R17, RZ ;  /* 0x000000110e0e723e */ /* 0x008fc600048070ff */
[----:B------:R0:W-:Y:S04]  /*c9600*/  STL [R1+0x63c], R16 ;  /* 0x00063c1001007387 */ /* 0x0001e80000100800 */
[----:B------:R1:W-:Y:S01]  /*c9610*/  STL [R1+0x640], R14 ;  /* 0x0006400e01007387 */ /* 0x0003e20000100800 */
[----:B0-----:R-:W-:-:S05]  /*c9620*/  IADD3 R16, P2, PT, R15, R2, RZ ;  /* 0x000000020f107210 */ /* 0x001fca0007f5e0ff */
[----:B----4-:R-:W-:Y:S01]  /*c9630*/  IMAD.X R17, R21, 0x1, R5, P2 ;  /* 0x0000000115117824 */ /* 0x010fe200010e0605 */
[----:B-1----:R-:W-:-:S04]  /*c9640*/  IADD3 R14, P2, PT, R15, R4, RZ ;  /* 0x000000040f0e7210 */ /* 0x002fc80007f5e0ff */
[----:B------:R0:W-:Y:S01]  /*c9650*/  STL.64 [R1+0x2170], R16 ;  /* 0x0021701001007387 */ /* 0x0001e20000100a00 */
[----:B------:R-:W-:-:S03]  /*c9660*/  IMAD.X R15, R21, 0x1, R8, P2 ;  /* 0x00000001150f7824 */ /* 0x000fc600010e0608 */
[----:B0-----:R-:W3:Y:S04]  /*c9670*/  LDL.LU.64 R16, [R1+0x5d60] ;  /* 0x005d600001107983 */ /* 0x001ee80000300a00 */
[----:B------:R-:W4:Y:S04]  /*c9680*/  LDL.LU R21, [R1+0x5d58] ;  /* 0x005d580001157983 */ /* 0x000f280000300800 */
[----:B------:R0:W-:Y:S04]  /*c9690*/  STL.64 [R1+0x2178], R14 ;  /* 0x0021780e01007387 */ /* 0x0001e80000100a00 */
[----:B0-----:R-:W2:Y:S01]  /*c96a0*/  LDL.LU.64 R14, [R1+0x5d50] ;  /* 0x005d5000010e7983 */ /* 0x001ea20000300a00 */
[----:B---3--:R-:W-:-:S03]  /*c96b0*/  F2FP.SATFINITE.E4M3.F32.PACK_AB_MERGE_C R28, R28, R17, RZ ;  /* 0x000000111c1c723e */ /* 0x008fc600048070ff */
[----:B------:R-:W3:Y:S04]  /*c96c0*/  LDL.LU R17, [R1+0x5d48] ;  /* 0x005d480001117983 */ /* 0x000ee80000300800 */
[----:B------:R2:W-:Y:S02]  /*c96d0*/  STL [R1+0x630], R28 ;  /* 0x0006301c01007387 */ /* 0x0005e40000100800 */
[----:B--2---:R-:W-:Y:S02]  /*c96e0*/  F2FP.SATFINITE.E4M3.F32.PACK_AB_MERGE_C R28, R16, R14, RZ ;  /* 0x0000000e101c723e */ /* 0x004fe400048070ff */
[----:B------:R-:W2:Y:S01]  /*c96f0*/  LDL.LU R16, [R1+0x414] ;  /* 0x0004140001107983 */ /* 0x000ea20000300800 */
[----:B------:R-:W-:Y:S02]  /*c9700*/  F2FP.SATFINITE.E4M3.F32.PACK_AB_MERGE_C R14, R13, R12, RZ ;  /* 0x0000000c0d0e723e */ /* 0x000fe400048070ff */
[----:B------:R-:W-:Y:S01]  /*c9710*/  IADD3 R12, P2, PT, R18, R6, RZ ;  /* 0x00000006120c7210 */ /* 0x000fe20007f5e0ff */
[----:B------:R0:W-:Y:S02]  /*c9720*/  STL [R1+0x634], R28 ;  /* 0x0006341c01007387 */ /* 0x0001e40000100800 */
[----:B0-----:R-:W-:-:S02]  /*c9730*/  SHF.R.S32.HI R28, RZ, 0x1f, R18 ;  /* 0x0000001fff1c7819 */ /* 0x001fc40000011412 */
[----:B------:R-:W-:Y:S03]  /*c9740*/  STL [R1+0x61c], R14 ;  /* 0x00061c0e01007387 */ /* 0x000fe60000100800 */
[----:B------:R-:W-:-:S05]  /*c9750*/  IMAD.X R13, R28, 0x1, R7, P2 ;  /* 0x000000011c0d7824 */ /* 0x000fca00010e0607 */
[----:B------:R0:W-:Y:S04]  /*c9760*/  STL.64 [R1+0x2148], R12 ;  /* 0x0021480c01007387 */ /* 0x0001e80000100a00 */
[----:B0-----:R-:W2:Y:S01]  /*c9770*/  LDL.LU.64 R12, [R1+0x5d40] ;  /* 0x005d4000010c7983 */ /* 0x001ea20000300a00 */
[----:B------:R-:W-:Y:S02]  /*c9780*/  SHF.R.U32.HI R10, RZ, 0x8, R10 ;  /* 0x00000008ff0a7819 */ /* 0x000fe4000001160a */
[----:B------:R-:W-:Y:S02]  /*c9790*/  SHF.R.U32.HI R11, RZ, 0x8, R11 ;  /* 0x00000008ff0b7819 */ /* 0x000fe4000001160b */
[----:B------:R-:W-:Y:S02]  /*c97a0*/  LOP3.LUT R10, R10, 0xffff, RZ, 0xc0, !PT ;  /* 0x0000ffff0a0a7812 */ /* 0x000fe400078ec0ff */
[----:B------:R-:W-:-:S02]  /*c97b0*/  LOP3.LUT R11, R11, 0xffff, RZ, 0xc0, !PT ;  /* 0x0000ffff0b0b7812 */ /* 0x000fc400078ec0ff */
[----:B--2---:R-:W-:Y:S02]  /*c97c0*/  SHF.R.U32.HI R12, RZ, 0x8, R12 ;  /* 0x00000008ff0c7819 */ /* 0x004fe4000001160c */
[----:B------:R-:W-:Y:S02]  /*c97d0*/  SHF.R.U32.HI R13, RZ, 0x8, R13 ;  /* 0x00000008ff0d7819 */ /* 0x000fe4000001160d */
[----:B------:R-:W-:Y:S02]  /*c97e0*/  LOP3.LUT R12, R12, 0xffff, RZ, 0xc0, !PT ;  /* 0x0000ffff0c0c7812 */ /* 0x000fe400078ec0ff */
[----:B------:R-:W-:-:S04]  /*c97f0*/  LOP3.LUT R13, R13, 0xffff, RZ, 0xc0, !PT ;  /* 0x0000ffff0d0d7812 */ /* 0x000fc800078ec0ff */
[----:B------:R-:W-:Y:S02]  /*c9800*/  PRMT R12, R12, 0x3340, R13 ;  /* 0x000033400c0c7816 */ /* 0x000fe4000000000d */
[----:B------:R-:W-:-:S05]  /*c9810*/  PRMT R13, R10, 0x3340, R11 ;  /* 0x000033400a0d7816 */ /* 0x000fca000000000b */
[----:B------:R0:W-:Y:S04]  /*c9820*/  STL.64 [R1+0x5d28], R12 ;  /* 0x005d280c01007387 */ /* 0x0001e80000100a00 */
[----:B0-----:R-:W2:Y:S01]  /*c9830*/  LDL.LU R13, [R1+0x3d4] ;  /* 0x0003d400010d7983 */ /* 0x001ea20000300800 */
[----:B------:R-:W-:-:S05]  /*c9840*/  IADD3 R10, P2, PT, R18, R0, RZ ;  /* 0x00000000120a7210 */ /* 0x000fca0007f5e0ff */
[----:B------:R-:W-:-:S05]  /*c9850*/  IMAD.X R11, R28, 0x1, R3, P2 ;  /* 0x000000011c0b7824 */ /* 0x000fca00010e0603 */
[----:B------:R0:W-:Y:S04]  /*c9860*/  STL.64 [R1+0x2158], R10 ;  /* 0x0021580a01007387 */ /* 0x0001e80000100a00 */
[----:B0-----:R-:W3:Y:S01]  /*c9870*/  LDL.LU.64 R10, [R1+0x5d38] ;  /* 0x005d3800010a7983 */ /* 0x001ee20000300a00 */
[----:B------:R-:W-:-:S03]  /*c9880*/  SHF.R.U32.HI R12, RZ, 0x8, R16 ;  /* 0x00000008ff0c7819 */ /* 0x000fc60000011610 */
[----:B------:R-:W3:Y:S01]  /*c9890*/  LDL.LU R14, [R1+0x3d0] ;  /* 0x0003d000010e7983 */ /* 0x000ee20000300800 */
[----:B------:R-:W-:-:S04]  /*c98a0*/  LOP3.LUT R12, R12, 0xffff, RZ, 0xc0, !PT ;  /* 0x0000ffff0c0c7812 */ /* 0x000fc800078ec0ff */
[----:B------:R-:W-:Y:S02]  /*c98b0*/  PRMT R16, R12, 0x3340, R0 ;  /* 0x000033400c107816 */ /* 0x000fe40000000000 */
[----:B------:R-:W-:Y:S02]  /*c98c0*/  IADD3 R12, P2, PT, R18, R2, RZ ;  /* 0x00000002120c7210 */ /* 0x000fe40007f5e0ff */
[----:B--2---:R-:W-:-:S04]  /*c98d0*/  SHF.R.U32.HI R13, RZ, 0x8, R13 ;  /* 0x00000008ff0d7819 */ /* 0x004fc8000001160d */
[----:B------:R-:W-:-:S04]  /*c98e0*/  LOP3.LUT R13, R13, 0xffff, RZ, 0xc0, !PT ;  /* 0x0000ffff0d0d7812 */ /* 0x000fc800078ec0ff */
[----:B------:R-:W-:-:S05]  /*c98f0*/  PRMT R13, R13, 0x3340, R0 ;  /* 0x000033400d0d7816 */ /* 0x000fca0000000000 */
[----:B------:R0:W-:Y:S02]  /*c9900*/  STL [R1+0x8], R13 ;  /* 0x0000080d01007387 */ /* 0x0001e40000100800 */
[----:B0-----:R-:W-:-:S05]  /*c9910*/  IMAD.X R13, R28, 0x1, R5, P2 ;  /* 0x000000011c0d7824 */ /* 0x001fca00010e0605 */
[----:B------:R0:W-:Y:S02]  /*c9920*/  STL.64 [R1+0x2140], R12 ;  /* 0x0021400c01007387 */ /* 0x0001e40000100a00 */
[----:B0-----:R-:W-:Y:S02]  /*c9930*/  IADD3 R12, P2, PT, R18, R4, RZ ;  /* 0x00000004120c7210 */ /* 0x001fe40007f5e0ff */
[----:B------:R-:W2:Y:S03]  /*c9940*/  LDL.LU R18, [R1+0x5d30] ;  /* 0x005d300001127983 */ /* 0x000ea60000300800 */
[----:B------:R-:W-:-:S05]  /*c9950*/  IMAD.X R13, R28, 0x1, R8, P2 ;  /* 0x000000011c0d7824 */ /* 0x000fca00010e0608 */
[----:B------:R3:W-:Y:S02]  /*c9960*/  STL.64 [R1+0x2138], R12 ;  /* 0x0021380c01007387 */ /* 0x0007e40000100a00 */
[----:B---3--:R-:W-:Y:S02]  /*c9970*/  SHF.R.U32.HI R13, RZ, 0x8, R10 ;  /* 0x00000008ff0d7819 */ /* 0x008fe4000001160a */
[----:B------:R-:W3:Y:S01]  /*c9980*/  LDL.LU R10, [R1+0xf4] ;  /* 0x0000f400010a7983 */ /* 0x000ee20000300800 */
[----:B------:R-:W-:Y:S02]  /*c9990*/  SHF.R.U32.HI R12, RZ, 0x8, R15 ;  /* 0x00000008ff0c7819 */ /* 0x000fe4000001160f */
[----:B------:R-:W-:Y:S02]  /*c99a0*/  LOP3.LUT R13, R13, 0xffff, RZ, 0xc0, !PT ;  /* 0x0000ffff0d0d7812 */ /* 0x000fe400078ec0ff */
[----:B------:R-:W-:-:S04]  /*c99b0*/  LOP3.LUT R12, R12, 0xffff, RZ, 0xc0, !PT ;  /* 0x0000ffff0c0c7812 */ /* 0x000fc800078ec0ff */
[----:B------:R-:W-:Y:S01]  /*c99c0*/  PRMT R15, R12, 0x3340, R13 ;  /* 0x000033400c0f7816 */ /* 0x000fe2000000000d */
[----:B---3--:R0:W-:Y:S04]  /*c99d0*/  STL [R1+0x5d14], R10 ;  /* 0x005d140a01007387 */ /* 0x0081e80000100800 */
[----:B0-----:R-:W3:Y:S01]  /*c99e0*/  LDL.LU R10, [R1+0x64] ;  /* 0x00006400010a7983 */ /* 0x001ee20000300800 */
[----:B--2---:R-:W-:Y:S02]  /*c99f0*/  SHF.R.U32.HI R12, RZ, 0x8, R18 ;  /* 0x00000008ff0c7819 */ /* 0x004fe40000011612 */
[----:B------:R-:W-:Y:S02]  /*c9a00*/  SHF.R.U32.HI R11, RZ, 0x8, R11 ;  /* 0x00000008ff0b7819 */ /* 0x000fe4000001160b */
[----:B------:R-:W-:-:S02]  /*c9a10*/  LOP3.LUT R12, R12, 0xffff, RZ, 0xc0, !PT ;  /* 0x0000ffff0c0c7812 */ /* 0x000fc400078ec0ff */
[----:B------:R-:W-:Y:S02]  /*c9a20*/  SHF.R.U32.HI R13, RZ, 0x8, R14 ;  /* 0x00000008ff0d7819 */ /* 0x000fe4000001160e */
[----:B------:R-:W-:Y:S02]  /*c9a30*/  PRMT R14, R12, 0x3340, R0 ;  /* 0x000033400c0e7816 */ /* 0x000fe40000000000 */
[----:B------:R-:W-:Y:S02]  /*c9a40*/  LOP3.LUT R11, R11, 0xffff, RZ, 0xc0, !PT ;  /* 0x0000ffff0b0b7812 */ /* 0x000fe400078ec0ff */
[----:B------:R-:W-:Y:S01]  /*c9a50*/  LOP3.LUT R13, R13, 0xffff, RZ, 0xc0, !PT ;  /* 0x0000ffff0d0d7812 */ /* 0x000fe200078ec0ff */
[----:B------:R-:W-:Y:S02]  /*c9a60*/  IMAD.MOV.U32 R18, RZ, RZ, R19 ;  /* 0x000000ffff127224 */ /* 0x000fe400078e0013 */
[----:B----4-:R-:W-:Y:S01]  /*c9a70*/  IMAD.MOV.U32 R19, RZ, RZ, R21 ;  /* 0x000000ffff137224 */ /* 0x010fe200078e0015 */
[----:B------:R-:W-:-:S04]  /*c9a80*/  PRMT R11, R11, 0x3340, R13 ;  /* 0x000033400b0b7816 */ /* 0x000fc8000000000d */
[----:B------:R0:W-:Y:S04]  /*c9a90*/  STL.64 [R1+0x5d18], R18 ;  /* 0x005d181201007387 */ /* 0x0001e80000100a00 */
[----:B0-----:R-:W2:Y:S01]  /*c9aa0*/  LDL.LU R19, [R1+0x8] ;  /* 0x0000080001137983 */ /* 0x001ea20000300800 */
[----:B---3--:R-:W-:Y:S02]  /*c9ab0*/  SHF.R.S32.HI R28, RZ, 0x1f, R10 ;  /* 0x0000001fff1c7819 */ /* 0x008fe4000001140a */
[----:B------:R-:W-:-:S05]  /*c9ac0*/  IADD3 R12, P2, PT, R10, R6, RZ ;  /* 0x000000060a0c7210 */ /* 0x000fca0007f5e0ff */
[----:B------:R-:W-:-:S05]  /*c9ad0*/  IMAD.X R13, R28, 0x1, R7, P2 ;  /* 0x000000011c0d7824 */ /* 0x000fca00010e0607 */
[----:B------:R0:W-:Y:S04]  /*c9ae0*/  STL.64 [R1+0x2118], R12 ;  /* 0x0021180c01007387 */ /* 0x0001e80000100a00 */
[----:B0-----:R-:W2:Y:S01]  /*c9af0*/  LDL.LU.64 R12, [R1+0x5d28] ;  /* 0x005d2800010c7983 */ /* 0x001ea20000300a00 */
[----:B------:R-:W-:-:S03]  /*c9b00*/  IADD3 R18, P2, PT, R10, R0, RZ ;  /* 0x000000000a127210 */ /* 0x000fc60007f5e0ff */
[----:B------:R-:W3:Y:S01]  /*c9b10*/  LDL.LU R21, [R1+0xf0] ;  /* 0x0000f00001157983 */ /* 0x000ee20000300800 */
[----:B------:R-:W-:Y:S02]  /*c9b20*/  PRMT R11, R11, 0x5410, R14 ;  /* 0x000054100b0b7816 */ /* 0x000fe4000000000e */
[----:B--2---:R-:W-:Y:S01]  /*c9b30*/  PRMT R13, R13, 0x5410, R19 ;  /* 0x000054100d0d7816 */ /* 0x004fe20000000013 */
[----:B------:R-:W-:Y:S01]  /*c9b40*/  IMAD.X R19, R28, 0x1, R3, P2 ;  /* 0x000000011c137824 */ /* 0x000fe200010e0603 */
[----:B------:R-:W-:Y:S02]  /*c9b50*/  PRMT R12, R12, 0x5410, R16 ;  /* 0x000054100c0c7816 */ /* 0x000fe40000000010 */
[----:B------:R-:W2:Y:S04]  /*c9b60*/  LDL.LU R16, [R1+0x5d24] ;  /* 0x005d240001107983 */ /* 0x000ea80000300800 */
[----:B------:R0:W-:Y:S04]  /*c9b70*/  STL.64 [R1+0x2110], R18 ;  /* 0x0021101201007387 */ /* 0x0001e80000100a00 */
[----:B------:R-:W4:Y:S01]  /*c9b80*/  LDL.LU R14, [R1+0x5d20] ;  /* 0x005d2000010e7983 */ /* 0x000f220000300800 */
[----:B0-----:R-:W-:-:S03]  /*c9b90*/  IADD3 R18, P2, PT, R10, R2, RZ ;  /* 0x000000020a127210 */ /* 0x001fc60007f5e0ff */
[----:B------:R0:W-:Y:S02]  /*c9ba0*/  STL.64 [R1+0x5d08], R2 ;  /* 0x005d080201007387 */ /* 0x0001e40000100a00 */
[----:B------:R-:W-:-:S05]  /*c9bb0*/  IMAD.X R19, R28, 0x1, R5, P2 ;  /* 0x000000011c137824 */ /* 0x000fca00010e0605 */
[----:B------:R1:W-:Y:S01]  /*c9bc0*/  STL.64 [R1+0x2130], R18 ;  /* 0x0021301201007387 */ /* 0x0003e20000100a00 */
[----:B0-----:R-:W-:-:S03]  /*c9bd0*/  IADD3 R2, P2, PT, R10, R4, RZ ;  /* 0x000000040a027210 */ /* 0x001fc60007f5e0ff */
[----:B-1----:R-:W2:Y:S04]  /*c9be0*/  LDL.LU.64 R18, [R1+0x5d18] ;  /* 0x005d180001127983 */ /* 0x002ea80000300a00 */
[----:B------:R-:W2:Y:S01]  /*c9bf0*/  LDL.LU R10, [R1+0x5d14] ;  /* 0x005d1400010a7983 */ /* 0x000ea20000300800 */
[----:B------:R-:W-:Y:S01]  /*c9c00*/  SHF.R.U32.HI R17, RZ, 0x8, R17 ;  /* 0x00000008ff117819 */ /* 0x000fe20000011611 */
[----:B------:R-:W-:Y:S02]  /*c9c10*/  IMAD.X R3, R28, 0x1, R8, P2 ;  /* 0x000000011c037824 */ /* 0x000fe400010e0608 */
[----:B------:R-:W3:Y:S01]  /*c9c20*/  LDL.LU R28, [R1+0x5d10] ;  /* 0x005d1000011c7983 */ /* 0x000ee20000300800 */
[----:B------:R-:W-:-:S04]  /*c9c30*/  LOP3.LUT R17, R17, 0xffff, RZ, 0xc0, !PT ;  /* 0x0000ffff11117812 */ /* 0x000fc800078ec0ff */
[----:B------:R-:W-:Y:S01]  /*c9c40*/  PRMT R17, R17, 0x3340, R0 ;  /* 0x0000334011117816 */ /* 0x000fe20000000000 */
[----:B------:R0:W-:Y:S03]  /*c9c50*/  STL.64 [R1+0x2128], R2 ;  /* 0x0021280201007387 */ /* 0x0001e60000100a00 */
[----:B------:R-:W-:Y:S02]  /*c9c60*/  PRMT R15, R15, 0x5410, R17 ;  /* 0x000054100f0f7816 */ /* 0x000fe40000000011 */
[----:B--2---:R-:W-:Y:S02]  /*c9c70*/  SHF.R.S32.HI R17, RZ, 0x1f, R10 ;  /* 0x0000001fff117819 */ /* 0x004fe4000001140a */
[----:B0-----:R-:W-:-:S05]  /*c9c80*/  IADD3 R2, P2, PT, R10, R6, RZ ;  /* 0x000000060a027210 */ /* 0x001fca0007f5e0ff */
[----:B------:R-:W-:-:S05]  /*c9c90*/  IMAD.X R3, R17, 0x1, R7, P2 ;  /* 0x0000000111037824 */ /* 0x000fca00010e0607 */
[----:B------:R0:W-:Y:S04]  /*c9ca0*/  STL.64 [R1+0x2120], R2 ;  /* 0x0021200201007387 */ /* 0x0001e80000100a00 */
[----:B0-----:R-:W2:Y:S04]  /*c9cb0*/  LDL.LU.64 R2, [R1+0x5d08] ;  /* 0x005d080001027983 */ /* 0x001ea80000300a00 */
[----:B------:R0:W-:Y:S04]  /*c9cc0*/  STL.64 [R1+0x5d00], R6 ;  /* 0x005d000601007387 */ /* 0x0001e80000100a00 */
[----:B0-----:R-:W2:Y:S01]  /*c9cd0*/  LDL.LU R7, [R1+0x37c] ;  /* 0x00037c0001077983 */ /* 0x001ea20000300800 */
[----:B------:R-:W-:-:S02]  /*c9ce0*/  PRMT R12, R12, 0x5210, R16 ;  /* 0x000052100c0c7816 */ /* 0x000fc40000000010 */
[----:B----4-:R-:W-:Y:S01]  /*c9cf0*/  PRMT R16, R13, 0x5210, R14 ;  /* 0x000052100d107816 */ /* 0x010fe2000000000e */
[----:B------:R-:W4:Y:S04]  /*c9d00*/  LDL.LU R6, [R1+0x54] ;  /* 0x0000540001067983 */ /* 0x000f280000300800 */
[----:B------:R-:W3:Y:S04]  /*c9d10*/  LDL.LU R13, [R1+0x2108] ;  /* 0x00210800010d7983 */ /* 0x000ee80000300800 */
[----:B------:R-:W3:Y:S01]  /*c9d20*/  LDL.LU R14, [R1+0x210c] ;  /* 0x00210c00010e7983 */ /* 0x000ee20000300800 */
[----:B--2---:R-:W-:-:S03]  /*c9d30*/  PRMT R7, R11, 0x5210, R7 ;  /* 0x000052100b077816 */ /* 0x004fc60000000007 */
[----:B------:R-:W2:Y:S01]  /*c9d40*/  LDL.LU R11, [R1+0xec] ;  /* 0x0000ec00010b7983 */ /* 0x000ea20000300800 */
[----:B----4-:R-:W-:-:S03]  /*c9d50*/  PRMT R6, R15, 0x5210, R6 ;  /* 0x000052100f067816 */ /* 0x010fc60000000006 */
[----:B--2---:R0:W-:Y:S04]  /*c9d60*/  STL [R1+0x5ce0], R11 ;  /* 0x005ce00b01007387 */ /* 0x0041e80000100800 */
[----:B------:R-:W3:Y:S01]  /*c9d70*/  LDL.LU R15, [R1+0x20f0] ;  /* 0x0020f000010f7983 */ /* 0x000ee20000300800 */
[----:B0-----:R-:W-:-:S03]  /*c9d80*/  IMAD.MOV.U32 R11, RZ, RZ, R17 ;  /* 0x000000ffff0b7224 */ /* 0x001fc600078e0011 */
[----:B---3--:R0:W-:Y:S04]  /*c9d90*/  STL.64 [R1+0x5cf8], R14 ;  /* 0x005cf80e01007387 */ /* 0x0081e80000100a00 */
[----:B------:R1:W-:Y:S01]  /*c9da0*/  STL [R1+0x5cf0], R13 ;  /* 0x005cf00d01007387 */ /* 0x0003e20000100800 */
[----:B0-----:R-:W-:Y:S01]  /*c9db0*/  IMAD.MOV.U32 R15, RZ, RZ, R6 ;  /* 0x000000ffff0f7224 */ /* 0x001fe200078e0006 */
[----:B------:R-:W-:Y:S01]  /*c9dc0*/  IADD3 R6, P2, PT, R10, R0, RZ ;  /* 0x000000000a067210 */ /* 0x000fe20007f5e0ff */
[----:B------:R-:W-:-:S04]  /*c9dd0*/  IMAD.MOV.U32 R14, RZ, RZ, R7 ;  /* 0x000000ffff0e7224 */ /* 0x000fc800078e0007 */
[----:B------:R-:W-:Y:S02]  /*c9de0*/  IMAD.X R7, R17, 0x1, R3, P2 ;  /* 0x0000000111077824 */ /* 0x000fe400010e0603 */
[----:B-1----:R-:W-:Y:S02]  /*c9df0*/  IMAD.MOV.U32 R13, RZ, RZ, R16 ;  /* 0x000000ffff0d7224 */ /* 0x002fe400078e0010 */
[----:B------:R-:W2:Y:S04]  /*c9e00*/  LDL.LU R16, [R1+0x20f4] ;  /* 0x0020f40001107983 */ /* 0x000ea80000300800 */
[----:B------:R0:W-:Y:S02]  /*c9e10*/  STL.64 [R1+0x2150], R6 ;  /* 0x0021500601007387 */ /* 0x0001e40000100a00 */
[----:B0-----:R-:W-:-:S05]  /*c9e20*/  IADD3 R6, P2, PT, R10, R2, RZ ;  /* 0x000000020a067210 */ /* 0x001fca0007f5e0ff */
[----:B------:R-:W-:Y:S01]  /*c9e30*/  IMAD.X R7, R17, 0x1, R5, P2 ;  /* 0x0000000111077824 */ /* 0x000fe200010e0605 */
[----:B------:R-:W-:-:S04]  /*c9e40*/  IADD3 R10, P2, PT, R10, R4, RZ ;  /* 0x000000040a0a7210 */ /* 0x000fc80007f5e0ff */
[----:B------:R0:W-:Y:S01]  /*c9e50*/  STL.64 [R1+0x2168], R6 ;  /* 0x0021680601007387 */ /* 0x0001e20000100a00 */
[----:B------:R-:W-:-:S03]  /*c9e60*/  IMAD.X R11, R11, 0x1, R8, P2 ;  /* 0x000000010b0b7824 */ /* 0x000fc600010e0608 */
[----:B------:R-:W-:Y:S04]  /*c9e70*/  STSM.16.M88.4 [R28+0x200], R12 ;  /* 0x0002000c1c007844 */ /* 0x000fe80000000200 */
[----:B0-----:R-:W3:Y:S04]  /*c9e80*/  LDL.LU.64 R6, [R1+0x5d00] ;  /* 0x005d000001067983 */ /* 0x001ee80000300a00 */
[----:B------:R0:W-:Y:S04]  /*c9e90*/  STL.64 [R1+0x5ce8], R4 ;  /* 0x005ce80401007387 */ /* 0x0001e80000100a00 */
[----:B0-----:R-:W4:Y:S04]  /*c9ea0*/  LDL.LU R4, [R1+0x20f8] ;  /* 0x0020f80001047983 */ /* 0x001f280000300800 */
[----:B------:R-:W4:Y:S04]  /*c9eb0*/  LDL.LU R5, [R1+0x20fc] ;  /* 0x0020fc0001057983 */ /* 0x000f280000300800 */
[----:B------:R-:W2:Y:S04]  /*c9ec0*/  LDL.LU R17, [R1+0x20ec] ;  /* 0x0020ec0001117983 */ /* 0x000ea80000300800 */
[----:B------:R0:W-:Y:S04]  /*c9ed0*/  STL.64 [R1+0x2160], R10 ;  /* 0x0021600a01007387 */ /* 0x0001e80000100a00 */
[----:B0-----:R-:W2:Y:S04]  /*c9ee0*/  LDL.LU R11, [R1+0x20e0] ;  /* 0x0020e000010b7983 */ /* 0x001ea80000300800 */
[----:B------:R-:W2:Y:S04]  /*c9ef0*/  LDL.LU.64 R14, [R1+0x5cf8] ;  /* 0x005cf800010e7983 */ /* 0x000ea80000300a00 */
[----:B------:R-:W2:Y:S04]  /*c9f00*/  LDL.LU R13, [R1+0x5cf0] ;  /* 0x005cf000010d7983 */ /* 0x000ea80000300800 */
[----:B------:R0:W-:Y:S02]  /*c9f10*/  STL [R1+0x53d4], R28 ;  /* 0x0053d41c01007387 */ /* 0x0001e40000100800 */
[----:B0-----:R-:W-:Y:S01]  /*c9f20*/  SHF.R.S32.HI R28, RZ, 0x1f, R21 ;  /* 0x0000001fff1c7819 */ /* 0x001fe20000011415 */
[----:B------:R-:W-:Y:S01]  /*c9f30*/  BAR.SYNC.DEFER_BLOCKING 0x0 ;  /* 0x0000000000007b1d */ /* 0x000fe20000010000 */
[----:B---3--:R-:W-:-:S02]  /*c9f40*/  IADD3 R12, P2, PT, R21, R6, RZ ;  /* 0x00000006150c7210 */ /* 0x008fc40007f5e0ff */
[----:B----4-:R-:W-:Y:S02]  /*c9f50*/  F2FP.SATFINITE.E4M3.F32.PACK_AB_MERGE_C R5, R5, R4, RZ ;  /* 0x000000040505723e */ /* 0x010fe400048070ff */
[----:B--2---:R-:W-:Y:S01]  /*c9f60*/  F2FP.SATFINITE.E4M3.F32.PACK_AB_MERGE_C R10, R14, R13, RZ ;  /* 0x0000000d0e0a723e */ /* 0x004fe200048070ff */
[----:B------:R-:W-:-:S04]  /*c9f70*/  IMAD.X R13, R28, 0x1, R7, P2 ;  /* 0x000000011c0d7824 */ /* 0x000fc800010e0607 */
[----:B------:R-:W-:Y:S04]  /*c9f80*/  STL [R1+0x608], R10 ;  /* 0x0006080a01007387 */ /* 0x000fe80000100800 */
[----:B------:R0:W-:Y:S01]  /*c9f90*/  STL.64 [R1+0x5cd8], R6 ;  /* 0x005cd80601007387 */ /* 0x0001e20000100a00 */
[----:B------:R-:W-:-:S03]  /*c9fa0*/  IADD3 R4, P2, PT, R21, R0, RZ ;  /* 0x0000000015047210 */ /* 0x000fc60007f5e0ff */
[----:B0-----:R-:W2:Y:S04]  /*c9fb0*/  LDL.LU R6, [R1+0x20e4] ;  /* 0x0020e40001067983 */ /* 0x001ea80000300800 */
[----:B------:R-:W3:Y:S04]  /*c9fc0*/  LDL.LU R7, [R1+0x20e8] ;  /* 0x0020e80001077983 */ /* 0x000ee80000300800 */
[----:B------:R0:W-:Y:S04]  /*c9fd0*/  STL.64 [R1+0x2100], R12 ;  /* 0x0021000c01007387 */ /* 0x0001e80000100a00 */
[----:B------:R-:W4:Y:S01]  /*c9fe0*/  LDL.LU R10, [R1+0x20d0] ;  /* 0x0020d000010a7983 */ /* 0x000f220000300800 */
[----:B0-----:R-:W-:-:S03]  /*c9ff0*/  F2FP.SATFINITE.E4M3.F32.PACK_AB_MERGE_C R13, R16, R15, RZ ;  /* 0x0000000f100d723e */ /* 0x001fc600048070ff */
[----:B------:R-:W4:Y:S04]  /*ca000*/  LDL.LU R12, [R1+0x20d4] ;  /* 0x0020d400010c7983 */ /* 0x000f280000300800 */
[----:B------:R0:W-:Y:S04]  /*ca010*/  STL [R1+0x5f4], R13 ;  /* 0x0005f40d01007387 */ /* 0x0001e80000100800 */
[----:B0-----:R-:W4:Y:S04]  /*ca020*/  LDL.LU R13, [R1+0x20d8] ;  /* 0x0020d800010d7983 */ /* 0x001f280000300800 */
[----:B------:R-:W4:Y:S04]  /*ca030*/  LDL.LU R14, [R1+0x20dc] ;  /* 0x0020dc00010e7983 */ /* 0x000f280000300800 */
[----:B------:R-:W4:Y:S04]  /*ca040*/  LDL.LU R15, [R1+0x20c0] ;  /* 0x0020c000010f7983 */ /* 0x000f280000300800 */
[----:B------:R-:W4:Y:S04]  /*ca050*/  LDL.LU R16, [R1+0x20c4] ;  /* 0x0020c40001107983 */ /* 0x000f280000300800 */
[----:B------:R0:W-:Y:S02]  /*ca060*/  STL [R1+0x5f8], R5 ;  /* 0x0005f80501007387 */ /* 0x0001e40000100800 */
[----:B0-----:R-:W-:-:S05]  /*ca070*/  IMAD.X R5, R28, 0x1, R3, P2 ;  /* 0x000000011c057824 */ /* 0x001fca00010e0603 */
[----:B------:R0:W-:Y:S04]  /*ca080*/  STL.64 [R1+0x20f0], R4 ;  /* 0x0020f00401007387 */ /* 0x0001e80000100a00 */
[----:B0-----:R-:W4:Y:S01]  /*ca090*/  LDL.LU.64 R4, [R1+0x5ce8] ;  /* 0x005ce80001047983 */ /* 0x001f220000300a00 */
[----:B--2---:R-:W-:-:S03]  /*ca0a0*/  F2FP.SATFINITE.E4M3.F32.PACK_AB_MERGE_C R6, R6, R11, RZ ;  /* 0x0000000b0606723e */ /* 0x004fc600048070ff */
[----:B------:R-:W2:Y:S04]  /*ca0b0*/  LDL.LU R11, [R1+0x5ce0] ;  /* 0x005ce000010b7983 */ /* 0x000ea80000300800 */
[----:B------:R0:W-:Y:S01]  /*ca0c0*/  STL [R1+0x5dc], R6 ;  /* 0x0005dc0601007387 */ /* 0x0001e20000100800 */
[----:B---3--:R-:W-:-:S03]  /*ca0d0*/  F2FP.SATFINITE.E4M3.F32.PACK_AB_MERGE_C R17, R17, R7, RZ ;  /* 0x000000071111723e */ /* 0x008fc600048070ff */
[----:B------:R1:W-:Y:S01]  /*ca0e0*/  STL.64 [R1+0x5cd0], R2 ;  /* 0x005cd00201007387 */ /* 0x0003e20000100a00 */
[----:B0-----:R-:W-:-:S03]  /*ca0f0*/  IADD3 R6, P2, PT, R21, R2, RZ ;  /* 0x0000000215067210 */ /* 0x001fc60007f5e0ff */
[----:B------:R-:W-:Y:S02]  /*ca100*/  STL [R1+0x5e4], R17 ;  /* 0x0005e41101007387 */ /* 0x000fe40000100800 */
[----:B----4-:R-:W-:Y:S01]  /*ca110*/  IMAD.X R7, R28, 0x1, R5, P2 ;  /* 0x000000011c077824 */ /* 0x010fe200010e0605 */
[----:B-1----:R-:W-:-:S04]  /*ca120*/  IADD3 R2, P2, PT, R21, R4, RZ ;  /* 0x0000000415027210 */ /* 0x002fc80007f5e0ff */
[----:B------:R0:W-:Y:S01]  /*ca130*/  STL.64 [R1+0x20e8], R6 ;  /* 0x0020e80601007387 */ /* 0x0001e20000100a00 */
[----:B------:R-:W-:-:S03]  /*ca140*/  IMAD.X R3, R28, 0x1, R8, P2 ;  /* 0x000000011c037824 */ /* 0x000fc600010e0608 */
[----:B0-----:R-:W3:Y:S04]  /*ca150*/  LDL.LU.64 R6, [R1+0x5cd8] ;  /* 0x005cd80001067983 */ /* 0x001ee80000300a00 */
[----:B------:R-:W4:Y:S04]  /*ca160*/  LDL.LU R17, [R1+0x20c8] ;  /* 0x0020c80001117983 */ /* 0x000f280000300800 */
[----:B------:R-:W4:Y:S04]  /*ca170*/  LDL.LU R21, [R1+0x20cc] ;  /* 0x0020cc0001157983 */ /* 0x000f280000300800 */
[----:B------:R0:W-:Y:S04]  /*ca180*/  STL.64 [R1+0x5cc8], R4 ;  /* 0x005cc80401007387 */ /* 0x0001e80000100a00 */
[----:B0-----:R-:W4:Y:S04]  /*ca190*/  LDL.LU R4, [R1+0x20b0] ;  /* 0x0020b00001047983 */ /* 0x001f280000300800 */
[----:B------:R-:W4:Y:S04]  /*ca1a0*/  LDL.LU R5, [R1+0x20b4] ;  /* 0x0020b40001057983 */ /* 0x000f280000300800 */
[----:B------:R0:W-:Y:S02]  /*ca1b0*/  STL.64 [R1+0x20e0], R2 ;  /* 0x0020e00201007387 */ /* 0x0001e40000100a00 */
[----:B0-----:R-:W-:-:S02]  /*ca1c0*/  F2FP.SATFINITE.E4M3.F32.PACK_AB_MERGE_C R2, R12, R10, RZ ;  /* 0x0000000a0c02723e */ /* 0x001fc400048070ff */
[----:B------:R-:W-:-:S03]  /*ca1d0*/  F2FP.SATFINITE.E4M3.F32.PACK_AB_MERGE_C R3, R14, R13, RZ ;  /* 0x0000000d0e03723e */ /* 0x000fc600048070ff */
[----:B------:R0:W-:Y:S04]  /*ca1e0*/  STL [R1+0x5c0], R2 ;  /* 0x0005c00201007387 */ /* 0x0001e80000100800 */
[----:B------:R-:W4:Y:S04]  /*ca1f0*/  LDL.LU R28, [R1+0x20a0] ;  /* 0x0020a000011c7983 */ /* 0x000f280000300800 */
[----:B------:R-:W4:Y:S01]  /*ca200*/  LDL.LU R10, [R1+0x20a4] ;  /* 0x0020a400010a7983 */ /* 0x000f220000300800 */
[----:B0-----:R-:W-:-:S03]  /*ca210*/  F2FP.SATFINITE.E4M3.F32.PACK_AB_MERGE_C R2, R16, R15, RZ ;  /* 0x0000000f1002723e */ /* 0x001fc600048070ff */
[----:B------:R-:W4:Y:S04]  /*ca220*/  LDL.LU R13, [R1+0x20a8] ;  /* 0x0020a800010d7983 */ /* 0x000f280000300800 */
[----:B------:R-:W-:Y:S04]  /*ca230*/  STL [R1+0x5cc], R3 ;  /* 0x0005cc0301007387 */ /* 0x000fe80000100800 */
[----:B------:R-:W4:Y:S04]  /*ca240*/  LDL.LU R14, [R1+0x20ac] ;  /* 0x0020ac00010e7983 */ /* 0x000f280000300800 */
[----:B------:R3:W-:Y:S04]  /*ca250*/  STL [R1+0x5a0], R2 ;  /* 0x0005a00201007387 */ /* 0x0007e80000100800 */
[----:B------:R-:W4:Y:S01]  /*ca260*/  LDL.LU R15, [R1+0x2090] ;  /* 0x00209000010f7983 */ /* 0x000f220000300800 */
[----:B--2---:R-:W-:-:S02]  /*ca270*/  SHF.R.S32.HI R12, RZ, 0x1f, R11 ;  /* 0x0000001fff0c7819 */ /* 0x004fc4000001140b */
[----:B---3--:R-:W-:-:S05]  /*ca280*/  IADD3 R2, P2, PT, R11, R6, RZ ;  /* 0x000000060b027210 */ /* 0x008fca0007f5e0ff */
[----:B------:R-:W-:Y:S01]  /*ca290*/  IMAD.X R3, R12, 0x1, R7, P2 ;  /* 0x000000010c037824 */ /* 0x000fe200010e0607 */
[----:B----4-:R0:W-:Y:S04]  /*ca2a0*/  STL.64 [R1+0x5cc0], R14 ;  /* 0x005cc00e01007387 */ /* 0x0101e80000100a00 */
[----:B0-----:R-:W2:Y:S04]  /*ca2b0*/  LDL.LU R14, [R1+0x20b8] ;  /* 0x0020b800010e7983 */ /* 0x001ea80000300800 */
[----:B------:R-:W2:Y:S04]  /*ca2c0*/  LDL.LU R15, [R1+0x20bc] ;  /* 0x0020bc00010f7983 */ /* 0x000ea80000300800 */
[----:B------:R-:W3:Y:S04]  /*ca2d0*/  LDL.LU R16, [R1+0x2094] ;  /* 0x0020940001107983 */ /* 0x000ee80000300800 */
[----:B------:R0:W-:Y:S04]  /*ca2e0*/  STL.64 [R1+0x20d0], R2 ;  /* 0x0020d00201007387 */ /* 0x0001e80000100a00 */
[----:B0-----:R-:W4:Y:S01]  /*ca2f0*/  LDL.LU.64 R2, [R1+0x5cd0] ;  /* 0x005cd00001027983 */ /* 0x001f220000300a00 */
[----:B------:R-:W-:-:S02]  /*ca300*/  F2FP.SATFINITE.E4M3.F32.PACK_AB_MERGE_C R21, R21, R17, RZ ;  /* 0x000000111515723e */ /* 0x000fc400048070ff */
[----:B------:R-:W-:Y:S01]  /*ca310*/  F2FP.SATFINITE.E4M3.F32.PACK_AB_MERGE_C R5, R5, R4, RZ ;  /* 0x000000040505723e */ /* 0x000fe200048070ff */
[----:B------:R-:W2:Y:S01]  /*ca320*/  LDL.LU R17, [R1+0x2098] ;  /* 0x0020980001117983 */ /* 0x000ea20000300800 */
[----:B------:R-:W-:-:S03]  /*ca330*/  IADD3 R4, P2, PT, R11, R0, RZ ;  /* 0x000000000b047210 */ /* 0x000fc60007f5e0ff */
[----:B------:R0:W-:Y:S04]  /*ca340*/  STL [R1+0x5a8], R21 ;  /* 0x0005a81501007387 */ /* 0x0001e80000100800 */
[----:B0-----:R-:W2:Y:S04]  /*ca350*/  LDL.LU R21, [R1+0x209c] ;  /* 0x00209c0001157983 */ /* 0x001ea80000300800 */
[----:B------:R4:W-:Y:S04]  /*ca360*/  STL [R1+0x594], R5 ;  /* 0x0005940501007387 */ /* 0x0009e80000100800 */
[----:B------:R-:W-:Y:S01]  /*ca370*/  STL [R1+0x5cb0], R0 ;  /* 0x005cb00001007387 */ /* 0x000fe20000100800 */
[----:B----4-:R-:W-:-:S05]  /*ca380*/  IMAD.X R5, R12, 0x1, R3, P2 ;  /* 0x000000010c057824 */ /* 0x010fca00010e0603 */
[----:B------:R0:W-:Y:S04]  /*ca390*/  STL.64 [R1+0x20c0], R4 ;  /* 0x0020c00401007387 */ /* 0x0001e80000100a00 */
[----:B0-----:R-:W4:Y:S04]  /*ca3a0*/  LDL.LU.64 R4, [R1+0x5cc8] ;  /* 0x005cc80001047983 */ /* 0x001f280000300a00 */
[----:B------:R2:W-:Y:S01]  /*ca3b0*/  STL [R1+0x5cb4], R3 ;  /* 0x005cb40301007387 */ /* 0x0005e20000100800 */
[----:B------:R-:W-:Y:S02]  /*ca3c0*/  F2FP.SATFINITE.E4M3.F32.PACK_AB_MERGE_C R0, R10, R28, RZ ;  /* 0x0000001c0a00723e */ /* 0x000fe400048070ff */
[----:B--2---:R-:W-:-:S02]  /*ca3d0*/  F2FP.SATFINITE.E4M3.F32.PACK_AB_MERGE_C R3, R15, R14, RZ ;  /* 0x0000000e0f03723e */ /* 0x004fc400048070ff */
[----:B------:R-:W-:-:S03]  /*ca3e0*/  IADD3 R14, P2, PT, R11, R2, RZ ;  /* 0x000000020b0e7210 */ /* 0x000fc60007f5e0ff */
[----:B------:R-:W-:Y:S04]  /*ca3f0*/  STL [R1+0x58c], R3 ;  /* 0x00058c0301007387 */ /* 0x000fe80000100800 */
[----:B------:R-:W-:Y:S01]  /*ca400*/  STL [R1+0x56c], R0 ;  /* 0x00056c0001007387 */ /* 0x000fe20000100800 */
[----:B----4-:R-:W-:-:S05]  /*ca410*/  IMAD.X R15, R12, 0x1, R5, P2 ;  /* 0x000000010c0f7824 */ /* 0x010fca00010e0605 */
[----:B------:R0:W-:Y:S04]  /*ca420*/  STL.64 [R1+0x20b0], R14 ;  /* 0x0020b00e01007387 */ /* 0x0001e80000100a00 */
[----:B0-----:R-:W2:Y:S04]  /*ca430*/  LDL.LU.64 R14, [R1+0x5cc0] ;  /* 0x005cc000010e7983 */ /* 0x001ea80000300a00 */
[----:B------:R2:W-:Y:S04]  /*ca440*/  STL.64 [R1+0x5ca8], R4 ;  /* 0x005ca80401007387 */ /* 0x0005e80000100a00 */
[----:B------:R-:W4:Y:S01]  /*ca450*/  LDL.LU R3, [R1+0x2080] ;  /* 0x0020800001037983 */ /* 0x000f220000300800 */
[----:B------:R-:W-:-:S05]  /*ca460*/  IADD3 R10, P2, PT, R11, R4, RZ ;  /* 0x000000040b0a7210 */ /* 0x000fca0007f5e0ff */
[----:B------:R-:W-:-:S05]  /*ca470*/  IMAD.X R11, R12, 0x1, R8, P2 ;  /* 0x000000010c0b7824 */ /* 0x000fca00010e0608 */
[----:B------:R-:W-:Y:S01]  /*ca480*/  STL.64 [R1+0x20a0], R10 ;  /* 0x0020a00a01007387 */ /* 0x000fe20000100a00 */
[----:B--2---:R-:W-:Y:S02]  /*ca490*/  F2FP.SATFINITE.E4M3.F32.PACK_AB_MERGE_C R4, R14, R13, RZ ;  /* 0x0000000d0e04723e */ /* 0x004fe400048070ff */
[----:B---3--:R-:W-:-:S03]  /*ca4a0*/  F2FP.SATFINITE.E4M3.F32.PACK_AB_MERGE_C R0, R16, R15, RZ ;  /* 0x0000000f1000723e */ /* 0x008fc600048070ff */
[----:B------:R-:W-:Y:S04]  /*ca4b0*/  STL [R1+0x568], R4 ;  /* 0x0005680401007387 */ /* 0x000fe80000100800 */
[----:B----4-:R0:W-:Y:S04]  /*ca4c0*/  STL.64 [R1+0x5cb8], R2 ;  /* 0x005cb80201007387 */ /* 0x0101e80000100a00 */
[----:B------:R1:W-:Y:S01]  /*ca4d0*/  STL [R1+0x534], R0 ;  /* 0x0005340001007387 */ /* 0x0003e20000100800 */
[----:B0-----:R-:W-:-:S03]  /*ca4e0*/  F2FP.SATFINITE.E4M3.F32.PACK_AB_MERGE_C R2, R21, R17, RZ ;  /* 0x000000111502723e */ /* 0x001fc600048070ff */
[----:B-1----:R-:W2:Y:S04]  /*ca4f0*/  LDL.LU R0, [R1+0x2084] ;  /* 0x0020840001007983 */ /* 0x002ea80000300800 */
[----:B------:R-:W3:Y:S04]  /*ca500*/  LDL.LU R4, [R1+0x2088] ;  /* 0x0020880001047983 */ /* 0x000ee80000300800 */
[----:B------:R-:W3:Y:S04]  /*ca510*/  LDL.LU R5, [R1+0x208c] ;  /* 0x00208c0001057983 */ /* 0x000ee80000300800 */
[----:B------:R-:W4:Y:S04]  /*ca520*/  LDL.LU R14, [R1+0x2070] ;  /* 0x00207000010e7983 */ /* 0x000f280000300800 */
[----:B------:R-:W4:Y:S04]  /*ca530*/  LDL.LU R21, [R1+0x2074] ;  /* 0x0020740001157983 */ /* 0x000f280000300800 */
[----:B------:R-:W-:Y:S04]  /*ca540*/  STL [R1+0x53c], R2 ;  /* 0x00053c0201007387 */ /* 0x000fe80000100800 */
[----:B------:R0:W-:Y:S04]  /*ca550*/  STL [R1+0x5ca0], R25 ;  /* 0x005ca01901007387 */ /* 0x0001e80000100800 */
[----:B0-----:R-:W2:Y:S01]  /*ca560*/  LDL.LU R25, [R1+0xe8] ;  /* 0x0000e80001197983 */ /* 0x001ea20000300800 */
[----:B------:R-:W-:-:S03]  /*ca570*/  IMAD.MOV.U32 R16, RZ, RZ, R19 ;  /* 0x000000ffff107224 */ /* 0x000fc600078e0013 */
[----:B------:R-:W3:Y:S01]  /*ca580*/  LDL.LU R10, [R1+0x11f0] ;  /* 0x0011f000010a7983 */ /* 0x000ee20000300800 */
[----:B------:R-:W-:-:S03]  /*ca590*/  IMAD.MOV.U32 R19, RZ, RZ, R22 ;  /* 0x000000ffff137224 */ /* 0x000fc600078e0016 */
[----:B------:R-:W3:Y:S01]  /*ca5a0*/  LDL.LU R11, [R1+0x11f4] ;  /* 0x0011f400010b7983 */ /* 0x000ee20000300800 */
[----:B------:R-:W-:-:S03]  /*ca5b0*/  IMAD.MOV.U32 R15, RZ, RZ, R9 ;  /* 0x000000ffff0f7224 */ /* 0x000fc600078e0009 */
[----:B------:R-:W3:Y:S04]  /*ca5c0*/  LDL.LU R12, [R1+0x11f8] ;  /* 0x0011f800010c7983 */ /* 0x000ee80000300800 */
[----:B------:R-:W3:Y:S04]  /*ca5d0*/  LDL.LU R22, [R1+0x11fc] ;  /* 0x0011fc0001167983 */ /* 0x000ee80000300800 */
[----:B------:R-:W3:Y:S04]  /*ca5e0*/  LDL.LU R13, [R1+0x2060] ;  /* 0x00206000010d7983 */ /* 0x000ee80000300800 */
[----:B------:R-:W3:Y:S01]  /*ca5f0*/  LDL.LU R9, [R1+0x2064] ;  /* 0x0020640001097983 */ /* 0x000ee20000300800 */
[----:B--2---:R-:W-:-:S02]  /*ca600*/  SHF.R.S32.HI R28, RZ, 0x1f, R25 ;  /* 0x0000001fff1c7819 */ /* 0x004fc40000011419 */
[----:B------:R-:W-:-:S05]  /*ca610*/  IADD3 R2, P2, PT, R25, R6, RZ ;  /* 0x0000000619027210 */ /* 0x000fca0007f5e0ff */
[----:B------:R-:W-:-:S05]  /*ca620*/  IMAD.X R3, R28, 0x1, R7, P2 ;  /* 0x000000011c037824 */ /* 0x000fca00010e0607 */
[----:B------:R0:W-:Y:S04]  /*ca630*/  STL.64 [R1+0x2090], R2 ;  /* 0x0020900201007387 */ /* 0x0001e80000100a00 */
[----:B0-----:R-:W2:Y:S01]  /*ca640*/  LDL.LU.64 R2, [R1+0x5cb8] ;  /* 0x005cb80001027983 */ /* 0x001ea20000300a00 */
[----:B------:R-:W-:-:S03]  /*ca650*/  IMAD.MOV.U32 R17, RZ, RZ, R18 ;  /* 0x000000ffff117224 */ /* 0x000fc600078e0012 */
[----:B------:R0:W-:Y:S01]  /*ca660*/  STL.64 [R1+0x5c98], R6 ;  /* 0x005c980601007387 */ /* 0x0001e20000100a00 */
[----:B------:R-:W-:-:S03]  /*ca670*/  IMAD.MOV.U32 R18, RZ, RZ, R26 ;  /* 0x000000ffff127224 */ /* 0x000fc600078e001a */
[----:B0-----:R-:W3:Y:S04]  /*ca680*/  LDL.LU R6, [R1+0x2078] ;  /* 0x0020780001067983 */ /* 0x001ee80000300800 */
[----:B------:R-:W4:Y:S04]  /*ca690*/  LDL.LU R7, [R1+0x207c] ;  /* 0x00207c0001077983 */ /* 0x000f280000300800 */
[----:B------:R-:W4:Y:S01]  /*ca6a0*/  LDL R26, [R1+0xe4] ;  /* 0x0000e400011a7983 */ /* 0x000f220000100800 */
[----:B--2---:R-:W-:-:S03]  /*ca6b0*/  F2FP.SATFINITE.E4M3.F32.PACK_AB_MERGE_C R0, R0, R3, RZ ;  /* 0x000000030000723e */ /* 0x004fc600048070ff */
[----:B------:R-:W2:Y:S04]  /*ca6c0*/  LDL.LU R3, [R1+0x5cb4] ;  /* 0x005cb40001037983 */ /* 0x000ea80000300800 */
[----:B------:R0:W-:Y:S04]  /*ca6d0*/  STL [R1+0x518], R0 ;  /* 0x0005180001007387 */ /* 0x0001e80000100800 */
[----:B0-----:R-:W2:Y:S01]  /*ca6e0*/  LDL.LU R0, [R1+0x5cb0] ;  /* 0x005cb00001007983 */ /* 0x001ea20000300800 */
[----:B---3--:R-:W-:-:S05]  /*ca6f0*/  F2FP.SATFINITE.E4M3.F32.PACK_AB_MERGE_C R5, R5, R4, RZ ;  /* 0x000000040505723e */ /* 0x008fca00048070ff */
[----:B------:R0:W-:Y:S01]  /*ca700*/  STL [R1+0x514], R5 ;  /* 0x0005140501007387 */ /* 0x0001e20000100800 */
[----:B--2---:R-:W-:-:S05]  /*ca710*/  IADD3 R4, P2, PT, R25, R0, RZ ;  /* 0x0000000019047210 */ /* 0x004fca0007f5e0ff */
[----:B0-----:R-:W-:-:S05]  /*ca720*/  IMAD.X R5, R28, 0x1, R3, P2 ;  /* 0x000000011c057824 */ /* 0x001fca00010e0603 */
[----:B------:R0:W-:Y:S04]  /*ca730*/  STL.64 [R1+0x2088], R4 ;  /* 0x0020880401007387 */ /* 0x0001e80000100a00 */
[----:B0-----:R-:W2:Y:S01]  /*ca740*/  LDL.LU.64 R4, [R1+0x5ca8] ;  /* 0x005ca80001047983 */ /* 0x001ea20000300a00 */
[----:B----4-:R-:W-:Y:S02]  /*ca750*/  F2FP.SATFINITE.E4M3.F32.PACK_AB_MERGE_C R21, R21, R14, RZ ;  /* 0x0000000e1515723e */ /* 0x010fe400048070ff */
[----:B------:R-:W-:Y:S01]  /*ca760*/  F2FP.SATFINITE.E4M3.F32.PACK_AB_MERGE_C R7, R7, R6, RZ ;  /* 0x000000060707723e */ /* 0x000fe200048070ff */
[----:B------:R-:W3:Y:S01]  /*ca770*/  LDL.LU R14, [R1+0x2068] ;  /* 0x00206800010e7983 */ /* 0x000ee20000300800 */
[----:B------:R-:W-:-:S03]  /*ca780*/  IADD3 R6, P2, PT, R25, R2, RZ ;  /* 0x0000000219067210 */ /* 0x000fc60007f5e0ff */
[----:B------:R0:W-:Y:S04]  /*ca790*/  STL [R1+0x4d8], R21 ;  /* 0x0004d81501007387 */ /* 0x0001e80000100800 */
[----:B0-----:R-:W3:Y:S04]  /*ca7a0*/  LDL.LU R21, [R1+0x206c] ;  /* 0x00206c0001157983 */ /* 0x001ee80000300800 */
[----:B------:R2:W-:Y:S01]  /*ca7b0*/  STL [R1+0x4e0], R7 ;  /* 0x0004e00701007387 */ /* 0x0005e20000100800 */
[----:B------:R-:W-:Y:S01]  /*ca7c0*/  F2FP.SATFINITE.E4M3.F32.PACK_AB_MERGE_C R10, R11, R10, RZ ;  /* 0x0000000a0b0a723e */ /* 0x000fe200048070ff */
[----:B--2---:R-:W-:-:S05]  /*ca7d0*/  IMAD.X R7, R28, 0x1, R5, P2 ;  /* 0x000000011c077824 */ /* 0x004fca00010e0605 */
[----:B------:R0:W-:Y:S02]  /*ca7e0*/  STL.64 [R1+0x2080], R6 ;  /* 0x0020800601007387 */ /* 0x0001e40000100a00 */
[----:B0-----:R-:W-:Y:S02]  /*ca7f0*/  IADD3 R6, P2, PT, R25, R4, RZ ;  /* 0x0000000419067210 */ /* 0x001fe40007f5e0ff */
[----:B------:R-:W2:Y:S03]  /*ca800*/  LDL.LU R25, [R1+0x5ca0] ;  /* 0x005ca00001197983 */ /* 0x000ea60000300800 */
[----:B------:R-:W-:Y:S01]  /*ca810*/  IMAD.X R7, R28, 0x1, R8, P2 ;  /* 0x000000011c077824 */ /* 0x000fe200010e0608 */
[----:B------:R-:W-:Y:S04]  /*ca820*/  STL.64 [R1+0x5c90], R4 ;  /* 0x005c900401007387 */ /* 0x000fe80000100a00 */
[----:B------:R0:W-:Y:S04]  /*ca830*/  STL.64 [R1+0x2078], R6 ;  /* 0x0020780601007387 */ /* 0x0001e80000100a00 */
[----:B0-----:R-:W4:Y:S01]  /*ca840*/  LDL.LU.64 R6, [R1+0x5c98] ;  /* 0x005c980001067983 */ /* 0x001f220000300a00 */
[----:B------:R-:W-:-:S03]  /*ca850*/  F2FP.SATFINITE.E4M3.F32.PACK_AB_MERGE_C R4, R22, R12, RZ ;  /* 0x0000000c1604723e */ /* 0x000fc600048070ff */
[----:B------:R-:W2:Y:S04]  /*ca860*/  LDL.LU R5, [R1+0x2050] ;  /* 0x0020500001057983 */ /* 0x000ea80000300800 */
[----:B------:R-:W-:Y:S04]  /*ca870*/  STL [R1+0x4ac], R10 ;  /* 0x0004ac0a01007387 */ /* 0x000fe80000100800 */
[----:B------:R-:W2:Y:S01]  /*ca880*/  LDL.LU R22, [R1+0x2054] ;  /* 0x0020540001167983 */ /* 0x000ea20000300800 */
[----:B------:R-:W-:-:S03]  /*ca890*/  F2FP.SATFINITE.E4M3.F32.PACK_AB_MERGE_C R9, R9, R13, RZ ;  /* 0x0000000d0909723e */ /* 0x000fc600048070ff */
[----:B------:R0:W-:Y:S04]  /*ca8a0*/  STL [R1+0x4a8], R4 ;  /* 0x0004a80401007387 */ /* 0x0001e80000100800 */
[----:B------:R-:W-:Y:S01]  /*ca8b0*/  STL [R1+0x5568], R9 ;  /* 0x0055680901007387 */ /* 0x000fe20000100800 */
[----:B0-----:R-:W-:-:S05]  /*ca8c0*/  SHF.R.S32.HI R4, RZ, 0x1f, R26 ;  /* 0x0000001fff047819 */ /* 0x001fca000001141a */
[----:B------:R-:W-:Y:S01]  /*ca8d0*/  STL [R1], R4 ;  /* 0x0000000401007387 */ /* 0x000fe20000100800 */
[----:B---3--:R-:W-:Y:S02]  /*ca8e0*/  F2FP.SATFINITE.E4M3.F32.PACK_AB_MERGE_C R14, R21, R14, RZ ;  /* 0x0000000e150e723e */ /* 0x008fe400048070ff */
[----:B----4-:R-:W-:Y:S02]  /*ca8f0*/  IADD3 R10, P2, PT, R26, R6, RZ ;  /* 0x000000061a0a7210 */ /* 0x010fe40007f5e0ff */
[----:B------:R-:W3:Y:S03]  /*ca900*/  LDL.LU R26, [R1+0x205c] ;  /* 0x00205c00011a7983 */ /* 0x000ee60000300800 */
[----:B------:R-:W-:Y:S01]  /*ca910*/  IMAD.X R11, R4, 0x1, R7, P2 ;  /* 0x00000001040b7824 */ /* 0x000fe200010e0607 */
[----:B------:R0:W-:Y:S04]  /*ca920*/  STL.64 [R1+0x5c88], R6 ;  /* 0x005c880601007387 */ /* 0x0001e80000100a00 */
[----:B0-----:R-:W4:Y:S04]  /*ca930*/  LDL.LU R6, [R1+0x2040] ;  /* 0x0020400001067983 */ /* 0x001f280000300800 */
[----:B------:R0:W-:Y:S04]  /*ca940*/  STL.64 [R1+0x2070], R10 ;  /* 0x0020700a01007387 */ /* 0x0001e80000100a00 */
[----:B------:R-:W4:Y:S04]  /*ca950*/  LDL.LU R7, [R1+0x2044] ;  /* 0x0020440001077983 */ /* 0x000f280000300800 */
[----:B------:R-:W3:Y:S01]  /*ca960*/  LDL.LU R9, [R1+0x2048] ;  /* 0x0020480001097983 */ /* 0x000ee20000300800 */
[----:B--2---:R-:W-:-:S03]  /*ca970*/  F2FP.SATFINITE.E4M3.F32.PACK_AB_MERGE_C R22, R22, R5, RZ ;  /* 0x000000051616723e */ /* 0x004fc600048070ff */
[----:B------:R-:W3:Y:S04]  /*ca980*/  LDL.LU R21, [R1+0x204c] ;  /* 0x00204c0001157983 */ /* 0x000ee80000300800 */
[----:B------:R-:W2:Y:S04]  /*ca990*/  LDL.LU R28, [R1+0x2030] ;  /* 0x00203000011c7983 */ /* 0x000ea80000300800 */
[----:B------:R-:W2:Y:S04]  /*ca9a0*/  LDL.LU R12, [R1+0x2034] ;  /* 0x00203400010c7983 */ /* 0x000ea80000300800 */
[----:B0-----:R-:W2:Y:S04]  /*ca9b0*/  LDL.LU R10, [R1+0x2038] ;  /* 0x00203800010a7983 */ /* 0x001ea80000300800 */
[----:B------:R-:W2:Y:S04]  /*ca9c0*/  LDL.LU R13, [R1+0x203c] ;  /* 0x00203c00010d7983 */ /* 0x000ea80000300800 */
[----:B------:R-:W2:Y:S04]  /*ca9d0*/  LDL.LU R11, [R1+0xcc] ;  /* 0x0000cc00010b7983 */ /* 0x000ea80000300800 */
[----:B------:R0:W-:Y:S04]  /*ca9e0*/  STL [R1+0x53d8], R14 ;  /* 0x0053d80e01007387 */ /* 0x0001e80000100800 */
[----:B0-----:R-:W2:Y:S04]  /*ca9f0*/  LDL.LU R14, [R1] ;  /* 0x00000000010e7983 */ /* 0x001ea80000300800 */
[----:B------:R0:W-:Y:S04]  /*caa00*/  STL [R1+0x556c], R22 ;  /* 0x00556c1601007387 */ /* 0x0001e80000100800 */
[----:B0-----:R-:W2:Y:S04]  /*caa10*/  LDL.LU R22, [R1+0xe4] ;  /* 0x0000e40001167983 */ /* 0x001ea80000300800 */
[----:B------:R0:W-:Y:S01]  /*caa20*/  STL [R1+0x5c78], R0 ;  /* 0x005c780001007387 */ /* 0x0001e20000100800 */
[----:B--2---:R-:W-:-:S03]  /*caa30*/  IADD3 R4, P2, PT, R22, R0, RZ ;  /* 0x0000000016047210 */ /* 0x004fc60007f5e0ff */
[----:B0-----:R-:W2:Y:S02]  /*caa40*/  LDL.LU R0, [R1+0x2058] ;  /* 0x0020580001007983 */ /* 0x001ea40000300800 */
[----:B------:R-:W-:-:S05]  /*caa50*/  IMAD.X R5, R14, 0x1, R3, P2 ;  /* 0x000000010e057824 */ /* 0x000fca00010e0603 */
[----:B------:R0:W-:Y:S04]  /*caa60*/  STL.64 [R1+0x2060], R4 ;  /* 0x0020600401007387 */ /* 0x0001e80000100a00 */
[----:B0-----:R-:W4:Y:S01]  /*caa70*/  LDL.LU.64 R4, [R1+0x5c90] ;  /* 0x005c900001047983 */ /* 0x001f220000300a00 */
[----:B---3--:R-:W-:Y:S02]  /*caa80*/  F2FP.SATFINITE.E4M3.F32.PACK_AB_MERGE_C R21, R21, R9, RZ ;  /* 0x000000091515723e */ /* 0x008fe400048070ff */
[----:B--2---:R-:W-:Y:S02]  /*caa90*/  F2FP.SATFINITE.E4M3.F32.PACK_AB_MERGE_C R26, R26, R0, RZ ;  /* 0x000000001a1a723e */ /* 0x004fe400048070ff */
[----:B----4-:R-:W-:Y:S02]  /*caaa0*/  F2FP.SATFINITE.E4M3.F32.PACK_AB_MERGE_C R0, R7, R6, RZ ;  /* 0x000000060700723e */ /* 0x010fe400048070ff */
[----:B------:R-:W-:Y:S01]  /*caab0*/  IADD3 R6, P2, PT, R22, R2, RZ ;  /* 0x0000000216067210 */ /* 0x000fe20007f5e0ff */
[----:B------:R-:W-:Y:S04]  /*caac0*/  STL [R1+0x555c], R26 ;  /* 0x00555c1a01007387 */ /* 0x000fe80000100800 */
[----:B------:R0:W-:Y:S04]  /*caad0*/  STL.64 [R1+0x5c80], R2 ;  /* 0x005c800201007387 */ /* 0x0001e80000100a00 */
[----:B------:R1:W-:Y:S01]  /*caae0*/  STL [R1+0x91c], R0 ;  /* 0x00091c0001007387 */ /* 0x0003e20000100800 */
[----:B------:R-:W-:Y:S01]  /*caaf0*/  IMAD.X R7, R14, 0x1, R5, P2 ;  /* 0x000000010e077824 */ /* 0x000fe200010e0605 */
[----:B0-----:R-:W-:-:S02]  /*cab00*/  IADD3 R2, P2, PT, R22, R4, RZ ;  /* 0x0000000416027210 */ /* 0x001fc40007f5e0ff */
[----:B-1----:R-:W-:-:S03]  /*cab10*/  F2FP.SATFINITE.E4M3.F32.PACK_AB_MERGE_C R0, R12, R28, RZ ;  /* 0x0000001c0c00723e */ /* 0x002fc600048070ff */
[----:B------:R-:W-:Y:S01]  /*cab20*/  IMAD.X R3, R14, 0x1, R8, P2 ;  /* 0x000000010e037824 */ /* 0x000fe200010e0608 */
[----:B------:R0:W-:Y:S04]  /*cab30*/  STL.64 [R1+0x2050], R6 ;  /* 0x0020500601007387 */ /* 0x0001e80000100a00 */
[----:B0-----:R-:W2:Y:S04]  /*cab40*/  LDL.LU.64 R6, [R1+0x5c88] ;  /* 0x005c880001067983 */ /* 0x001ea80000300a00 */
[----:B------:R-:W-:Y:S04]  /*cab50*/  STL [R1+0x5598], R21 ;  /* 0x0055981501007387 */ /* 0x000fe80000100800 */
[----:B------:R0:W-:Y:S04]  /*cab60*/  STL.64 [R1+0x2040], R2 ;  /* 0x0020400201007387 */ /* 0x0001e80000100a00 */
[----:B------:R1:W-:Y:S01]  /*cab70*/  STL [R1+0x8cc], R0 ;  /* 0x0008cc0001007387 */ /* 0x0003e20000100800 */
[----:B0-----:R-:W-:-:S03]  /*cab80*/  F2FP.SATFINITE.E4M3.F32.PACK_AB_MERGE_C R2, R13, R10, RZ ;  /* 0x0000000a0d02723e */ /* 0x001fc600048070ff */
[----:B-1----:R-:W3:Y:S04]  /*cab90*/  LDL.LU R0, [R1+0x2020] ;  /* 0x0020200001007983 */ /* 0x002ee80000300800 */
[----:B------:R-:W4:Y:S04]  /*caba0*/  LDL.LU R26, [R1+0x2010] ;  /* 0x00201000011a7983 */ /* 0x000f280000300800 */
[----:B------:R-:W4:Y:S04]  /*cabb0*/  LDL.LU R22, [R1+0x2014] ;  /* 0x0020140001167983 */ /* 0x000f280000300800 */
[----:B------:R-:W2:Y:S04]  /*cabc0*/  LDL.LU R14, [R1+0x2018] ;  /* 0x00201800010e7983 */ /* 0x000ea80000300800 */
[----:B------:R-:W2:Y:S04]  /*cabd0*/  LDL.LU R12, [R1+0x201c] ;  /* 0x00201c00010c7983 */ /* 0x000ea80000300800 */
[----:B------:R-:W-:Y:S04]  /*cabe0*/  STL [R1+0x2038], R2 ;  /* 0x0020380201007387 */ /* 0x000fe80000100800 */
[----:B------:R-:W2:Y:S04]  /*cabf0*/  LDL.LU R21, [R1+0x2004] ;  /* 0x0020040001157983 */ /* 0x000ea80000300800 */
[----:B------:R-:W2:Y:S04]  /*cac00*/  LDL.LU R9, [R1+0x2008] ;  /* 0x0020080001097983 */ /* 0x000ea80000300800 */
[----:B--2---:R0:W-:Y:S04]  /*cac10*/  STL.64 [R1+0x5c70], R8 ;  /* 0x005c700801007387 */ /* 0x0041e80000100a00 */
[----:B0-----:R-:W2:Y:S04]  /*cac20*/  LDL.LU R8, [R1+0x2028] ;  /* 0x0020280001087983 */ /* 0x001ea80000300800 */
[----:B------:R-:W2:Y:S04]  /*cac30*/  LDL.LU R9, [R1+0x202c] ;  /* 0x00202c0001097983 */ /* 0x000ea80000300800 */
[----:B------:R-:W2:Y:S04]  /*cac40*/  LDL.LU R28, [R1+0x200c] ;  /* 0x00200c00011c7983 */ /* 0x000ea80000300800 */
[----:B------:R-:W2:Y:S04]  /*cac50*/  LDL.LU R10, [R1+0x1ff0] ;  /* 0x001ff000010a7983 */ /* 0x000ea80000300800 */
[----:B--2---:R0:W-:Y:S04]  /*cac60*/  STL.64 [R1+0x5c60], R10 ;  /* 0x005c600a01007387 */ /* 0x0041e80000100a00 */
[----:B0-----:R-:W3:Y:S04]  /*cac70*/  LDL.LU R10, [R1+0x2024] ;  /* 0x00202400010a7983 */ /* 0x001ee80000300800 */
[----:B------:R-:W2:Y:S01]  /*cac80*/  LDL.LU R11, [R1+0xe0] ;  /* 0x0000e000010b7983 */ /* 0x000ea20000300800 */
[----:B------:R-:W-:-:S03]  /*cac90*/  IMAD.MOV.U32 R13, RZ, RZ, R15 ;  /* 0x000000ffff0d7224 */ /* 0x000fc600078e000f */
[----:B------:R-:W3:Y:S01]  /*caca0*/  LDL.LU R15, [R1+0x1ff4] ;  /* 0x001ff400010f7983 */ /* 0x000ee20000300800 */
[----:B--2---:R-:W-:Y:S02]  /*cacb0*/  SHF.R.S32.HI R3, RZ, 0x1f, R11 ;  /* 0x0000001fff037819 */ /* 0x004fe4000001140b */
[----:B------:R-:W-:-:S03]  /*cacc0*/  IADD3 R2, P2, PT, R11, R6, RZ ;  /* 0x000000060b027210 */ /* 0x000fc60007f5e0ff */
[----:B------:R-:W-:Y:S04]  /*cacd0*/  STL [R1], R3 ;  /* 0x0000000301007387 */ /* 0x000fe80000100800 */
[----:B------:R0:W-:Y:S04]  /*cace0*/  STL [R1+0x5c68], R6 ;  /* 0x005c680601007387 */ /* 0x0001e80000100800 */
[----:B0-----:R-:W2:Y:S01]  /*cacf0*/  LDL.LU R6, [R1] ;  /* 0x0000000001067983 */ /* 0x001ea20000300800 */
[----:B---3--:R-:W-:Y:S01]  /*cad00*/  F2FP.SATFINITE.E4M3.F32.PACK_AB_MERGE_C R10, R10, R0, RZ ;  /* 0x000000000a0a723e */ /* 0x008fe200048070ff */
[----:B--2---:R-:W-:-:S05]  /*cad10*/  IMAD.X R3, R6, 0x1, R7, P2 ;  /* 0x0000000106037824 */ /* 0x004fca00010e0607 */
[----:B------:R0:W-:Y:S04]  /*cad20*/  STL.64 [R1+0x2030], R2 ;  /* 0x0020300201007387 */ /* 0x0001e80000100a00 */
[----:B0-----:R-:W2:Y:S04]  /*cad30*/  LDL.LU.64 R2, [R1+0x5c80] ;  /* 0x005c800001027983 */ /* 0x001ea80000300a00 */
[----:B------:R-:W3:Y:S04]  /*cad40*/  LDL.LU R0, [R1+0x5c78] ;  /* 0x005c780001007983 */ /* 0x000ee80000300800 */
[----:B------:R0:W-:Y:S02]  /*cad50*/  STL [R1+0x890], R10 ;  /* 0x0008900a01007387 */ /* 0x0001e40000100800 */
[----:B0-----:R-:W-:-:S05]  /*cad60*/  F2FP.SATFINITE.E4M3.F32.PACK_AB_MERGE_C R10, R9, R8, RZ ;  /* 0x00000008090a723e */ /* 0x001fca00048070ff */
[----:B------:R-:W-:Y:S01]  /*cad70*/  STL [R1+0x898], R10 ;  /* 0x0008980a01007387 */ /* 0x000fe20000100800 */
[----:B---3--:R-:W-:-:S05]  /*cad80*/  IADD3 R8, P2, PT, R11, R0, RZ ;  /* 0x000000000b087210 */ /* 0x008fca0007f5e0ff */
[----:B--2---:R-:W-:-:S05]  /*cad90*/  IMAD.X R9, R6, 0x1, R3, P2 ;  /* 0x0000000106097824 */ /* 0x004fca00010e0603 */
[----:B------:R4:W-:Y:S02]  /*cada0*/  STL.64 [R1+0x2020], R8 ;  /* 0x0020200801007387 */ /* 0x0009e40000100a00 */
[----:B----4-:R-:W-:Y:S02]  /*cadb0*/  F2FP.SATFINITE.E4M3.F32.PACK_AB_MERGE_C R9, R22, R26, RZ ;  /* 0x0000001a1609723e */ /* 0x010fe400048070ff */
[----:B------:R-:W-:-:S03]  /*cadc0*/  F2FP.SATFINITE.E4M3.F32.PACK_AB_MERGE_C R8, R12, R14, RZ ;  /* 0x0000000e0c08723e */ /* 0x000fc600048070ff */
[----:B------:R-:W-:Y:S04]  /*cadd0*/  STL [R1+0x7bc], R9 ;  /* 0x0007bc0901007387 */ /* 0x000fe80000100800 */
[----:B------:R-:W2:Y:S04]  /*cade0*/  LDL.LU R26, [R1+0x1ff8] ;  /* 0x001ff800011a7983 */ /* 0x000ea80000300800 */
[----:B------:R0:W-:Y:S04]  /*cadf0*/  STL [R1+0x870], R8 ;  /* 0x0008700801007387 */ /* 0x0001e80000100800 */
[----:B------:R-:W2:Y:S04]  /*cae00*/  LDL.LU R22, [R1+0x1ffc] ;  /* 0x001ffc0001167983 */ /* 0x000ea80000300800 */
[----:B------:R-:W3:Y:S01]  /*cae10*/  LDL.LU R14, [R1+0x1fe0] ;  /* 0x001fe000010e7983 */ /* 0x000ee20000300800 */
[----:B0-----:R-:W-:-:S03]  /*cae20*/  IADD3 R8, P2, PT, R11, R2, RZ ;  /* 0x000000020b087210 */ /* 0x001fc60007f5e0ff */
[----:B------:R-:W3:Y:S02]  /*cae30*/  LDL.LU R12, [R1+0x1fe4] ;  /* 0x001fe400010c7983 */ /* 0x000ee40000300800 */
[----:B------:R-:W-:-:S05]  /*cae40*/  IMAD.X R9, R6, 0x1, R5, P2 ;  /* 0x0000000106097824 */ /* 0x000fca00010e0605 */
[----:B------:R0:W-:Y:S04]  /*cae50*/  STL.64 [R1+0x2018], R8 ;  /* 0x0020180801007387 */ /* 0x0001e80000100a00 */
[----:B0-----:R-:W4:Y:S01]  /*cae60*/  LDL.LU.64 R8, [R1+0x5c70] ;  /* 0x005c700001087983 */ /* 0x001f220000300a00 */
[----:B------:R-:W-:Y:S01]  /*cae70*/  IADD3 R10, P2, PT, R11, R4, RZ ;  /* 0x000000040b0a7210 */ /* 0x000fe20007f5e0ff */
[----:B------:R-:W-:Y:S02]  /*cae80*/  IMAD.MOV.U32 R11, RZ, RZ, R6 ;  /* 0x000000ffff0b7224 */ /* 0x000fe400078e0006 */
[----:B------:R-:W2:Y:S04]  /*cae90*/  LDL.LU R6, [R1+0x5c68] ;  /* 0x005c680001067983 */ /* 0x000ea80000300800 */
[----:B------:R0:W-:Y:S04]  /*caea0*/  STL.64 [R1+0x5c58], R4 ;  /* 0x005c580401007387 */ /* 0x0001e80000100a00 */
[----:B0-----:R-:W2:Y:S01]  /*caeb0*/  LDL.LU R5, [R1+0x2000] ;  /* 0x0020000001057983 */ /* 0x001ea20000300800 */
[----:B----4-:R-:W-:-:S05]  /*caec0*/  IMAD.X R11, R11, 0x1, R8, P2 ;  /* 0x000000010b0b7824 */ /* 0x010fca00010e0608 */
[----:B------:R0:W-:Y:S04]  /*caed0*/  STL.64 [R1+0x2010], R10 ;  /* 0x0020100a01007387 */ /* 0x0001e80000100a00 */
[----:B0-----:R-:W4:Y:S01]  /*caee0*/  LDL.LU.64 R10, [R1+0x5c60] ;  /* 0x005c6000010a7983 */ /* 0x001f220000300a00 */
[----:B--2---:R-:W-:Y:S02]  /*caef0*/  F2FP.SATFINITE.E4M3.F32.PACK_AB_MERGE_C R4, R21, R5, RZ ;  /* 0x000000051504723e */ /* 0x004fe400048070ff */
[----:B------:R-:W-:-:S03]  /*caf00*/  F2FP.SATFINITE.E4M3.F32.PACK_AB_MERGE_C R5, R28, R9, RZ ;  /* 0x000000091c05723e */ /* 0x000fc600048070ff */
[----:B------:R4:W-:Y:S02]  /*caf10*/  STL [R1+0x748], R4 ;  /* 0x0007480401007387 */ /* 0x0009e40000100800 */
[----:B----4-:R-:W-:Y:S02]  /*caf20*/  F2FP.SATFINITE.E4M3.F32.PACK_AB_MERGE_C R4, R15, R10, RZ ;  /* 0x0000000a0f04723e */ /* 0x010fe400048070ff */
[----:B------:R-:W2:Y:S01]  /*caf30*/  LDL.LU R10, [R1+0x1fd0] ;  /* 0x001fd000010a7983 */ /* 0x000ea20000300800 */
[----:B------:R-:W-:-:S03]  /*caf40*/  SHF.R.S32.HI R9, RZ, 0x1f, R11 ;  /* 0x0000001fff097819 */ /* 0x000fc6000001140b */
[----:B------:R-:W-:Y:S04]  /*caf50*/  STL [R1+0x206c], R5 ;  /* 0x00206c0501007387 */ /* 0x000fe80000100800 */
[----:B------:R-:W2:Y:S04]  /*caf60*/  LDL.LU R15, [R1+0x1fd4] ;  /* 0x001fd400010f7983 */ /* 0x000ea80000300800 */
[----:B------:R0:W-:Y:S02]  /*caf70*/  STL [R1+0x6ec], R4 ;  /* 0x0006ec0401007387 */ /* 0x0001e40000100800 */
[----:B0-----:R-:W-:-:S02]  /*caf80*/  IADD3 R4, P2, PT, R11, R6, RZ ;  /* 0x000000060b047210 */ /* 0x001fc40007f5e0ff */
[----:B------:R0:W-:Y:S03]  /*caf90*/  STL.64 [R1+0x5c50], R6 ;  /* 0x005c500601007387 */ /* 0x0001e60000100a00 */
[----:B------:R-:W-:Y:S01]  /*cafa0*/  IMAD.X R5, R9, 0x1, R7, P2 ;  /* 0x0000000109057824 */ /* 0x000fe200010e0607 */
[----:B0-----:R-:W4:Y:S04]  /*cafb0*/  LDL.LU R6, [R1+0x1fe8] ;  /* 0x001fe80001067983 */ /* 0x001f280000300800 */
[----:B------:R-:W4:Y:S04]  /*cafc0*/  LDL.LU R7, [R1+0x1fec] ;  /* 0x001fec0001077983 */ /* 0x000f280000300800 */
[----:B------:R0:W-:Y:S04]  /*cafd0*/  STL.64 [R1+0x2000], R4 ;  /* 0x0020000401007387 */ /* 0x0001e80000100a00 */
[----:B------:R-:W2:Y:S01]  /*cafe0*/  LDL.LU R28, [R1+0xc4] ;  /* 0x0000c400011c7983 */ /* 0x000ea20000300800 */
[----:B0-----:R-:W-:-:S02]  /*caff0*/  F2FP.SATFINITE.E4M3.F32.PACK_AB_MERGE_C R5, R22, R26, RZ ;  /* 0x0000001a1605723e */ /* 0x001fc400048070ff */
[----:B---3--:R-:W-:Y:S01]  /*cb000*/  F2FP.SATFINITE.E4M3.F32.PACK_AB_MERGE_C R4, R12, R14, RZ ;  /* 0x0000000e0c04723e */ /* 0x008fe200048070ff */
[----:B--2---:R0:W-:Y:S04]  /*cb010*/  STL [R1+0x5c38], R28 ;  /* 0x005c381c01007387 */ /* 0x0041e80000100800 */
[----:B0-----:R-:W2:Y:S04]  /*cb020*/  LDL.LU R28, [R1+0xc8] ;  /* 0x0000c800011c7983 */ /* 0x001ea80000300800 */
[----:B------:R-:W-:Y:S04]  /*cb030*/  STL [R1+0x6fc], R5 ;  /* 0x0006fc0501007387 */ /* 0x000fe80000100800 */
[----:B------:R0:W-:Y:S04]  /*cb040*/  STL [R1+0x6cc], R4 ;  /* 0x0006cc0401007387 */ /* 0x0001e80000100800 */
[----:B------:R-:W3:Y:S04]  /*cb050*/  LDL.LU R21, [R1+0x1fdc] ;  /* 0x001fdc0001157983 */ /* 0x000ee80000300800 */
[----:B------:R-:W2:Y:S01]  /*cb060*/  LDL.LU R26, [R1+0x1fc0] ;  /* 0x001fc000011a7983 */ /* 0x000ea20000300800 */
[----:B0-----:R-:W-:-:S03]  /*cb070*/  IADD3 R4, P2, PT, R11, R0, RZ ;  /* 0x000000000b047210 */ /* 0x001fc60007f5e0ff */
[----:B------:R-:W2:Y:S02]  /*cb080*/  LDL.LU R22, [R1+0x1fc4] ;  /* 0x001fc40001167983 */ /* 0x000ea40000300800 */
[----:B------:R-:W-:Y:S02]  /*cb090*/  IMAD.X R5, R9, 0x1, R3, P2 ;  /* 0x0000000109057824 */ /* 0x000fe400010e0603 */
[----:B------:R-:W2:Y:S04]  /*cb0a0*/  LDL.LU R14, [R1+0x1fc8] ;  /* 0x001fc800010e7983 */ /* 0x000ea80000300800 */
[----:B------:R-:W2:Y:S04]  /*cb0b0*/  LDL.LU R12, [R1+0x1fcc] ;  /* 0x001fcc00010c7983 */ /* 0x000ea80000300800 */
[----:B------:R0:W-:Y:S04]  /*cb0c0*/  STL [R1+0x5c3c], R0 ;  /* 0x005c3c0001007387 */ /* 0x0001e80000100800 */
[----:B------:R1:W-:Y:S01]  /*cb0d0*/  STL.64 [R1+0x1ff0], R4 ;  /* 0x001ff00401007387 */ /* 0x0003e20000100a00 */
[----:B0-----:R-:W-:-:S03]  /*cb0e0*/  F2FP.SATFINITE.E4M3.F32.PACK_AB_MERGE_C R0, R15, R10, RZ ;  /* 0x0000000a0f00723e */ /* 0x001fc600048070ff */
[----:B-1----:R-:W2:Y:S04]  /*cb0f0*/  LDL.LU.64 R4, [R1+0x5c58] ;  /* 0x005c580001047983 */ /* 0x002ea80000300a00 */
[----:B------:R4:W-:Y:S02]  /*cb100*/  STL [R1+0x5c40], R3 ;  /* 0x005c400301007387 */ /* 0x0009e40000100800 */
[----:B----4-:R-:W-:-:S05]  /*cb110*/  F2FP.SATFINITE.E4M3.F32.PACK_AB_MERGE_C R3, R7, R6, RZ ;  /* 0x000000060703723e */ /* 0x010fca00048070ff */
[----:B------:R0:W-:Y:S04]  /*cb120*/  STL [R1+0x6b4], R3 ;  /* 0x0006b40301007387 */ /* 0x0001e80000100800 */
[----:B------:R1:W-:Y:S04]  /*cb130*/  STL [R1+0x694], R0 ;  /* 0x0006940001007387 */ /* 0x0003e80000100800 */
[----:B0-----:R-:W4:Y:S01]  /*cb140*/  LDL.LU R3, [R1+0x1fb0] ;  /* 0x001fb00001037983 */ /* 0x001f220000300800 */
[----:B------:R-:W-:-:S03]  /*cb150*/  IADD3 R6, P2, PT, R11, R2, RZ ;  /* 0x000000020b067210 */ /* 0x000fc60007f5e0ff */
[----:B-1----:R-:W2:Y:S04]  /*cb160*/  LDL.LU R0, [R1+0x1fb4] ;  /* 0x001fb40001007983 */ /* 0x002ea80000300800 */
[----:B----4-:R0:W-:Y:S02]  /*cb170*/  STL.64 [R1+0x5c48], R2 ;  /* 0x005c480201007387 */ /* 0x0101e40000100a00 */
[----:B0-----:R-:W-:Y:S02]  /*cb180*/  IMAD.MOV.U32 R2, RZ, RZ, R9 ;  /* 0x000000ffff027224 */ /* 0x001fe400078e0009 */
[----:B------:R-:W3:Y:S02]  /*cb190*/  LDL.LU R3, [R1+0x1fd8] ;  /* 0x001fd80001037983 */ /* 0x000ee40000300800 */
[----:B--2---:R-:W-:-:S02]  /*cb1a0*/  IMAD.X R7, R2, 0x1, R5, P2 ;  /* 0x0000000102077824 */ /* 0x004fc400010e0605 */
[----:B------:R-:W2:Y:S04]  /*cb1b0*/  LDL.LU R9, [R1+0x1fa0] ;  /* 0x001fa00001097983 */ /* 0x000ea80000300800 */
[----:B------:R-:W2:Y:S04]  /*cb1c0*/  LDL.LU R15, [R1+0x1fa4] ;  /* 0x001fa400010f7983 */ /* 0x000ea80000300800 */
[----:B------:R0:W-:Y:S04]  /*cb1d0*/  STL.64 [R1+0x1fe0], R6 ;  /* 0x001fe00601007387 */ /* 0x0001e80000100a00 */
[----:B------:R-:W4:Y:S01]  /*cb1e0*/  LDL.LU R10, [R1+0x1fa8] ;  /* 0x001fa800010a7983 */ /* 0x000f220000300800 */
[----:B0-----:R-:W-:-:S03]  /*cb1f0*/  IADD3 R6, P2, PT, R11, R4, RZ ;  /* 0x000000040b067210 */ /* 0x001fc60007f5e0ff */
[----:B------:R-:W4:Y:S02]  /*cb200*/  LDL.LU R11, [R1+0x1fac] ;  /* 0x001fac00010b7983 */ /* 0x000f240000300800 */
[----:B------:R-:W-:-:S05]  /*cb210*/  IMAD.X R7, R2, 0x1, R8, P2 ;  /* 0x0000000102077824 */ /* 0x000fca00010e0608 */
[----:B------:R0:W-:Y:S04]  /*cb220*/  STL.64 [R1+0x1fd0], R6 ;  /* 0x001fd00601007387 */ /* 0x0001e80000100a00 */
[----:B0-----:R-:W2:Y:S01]  /*cb230*/  LDL.LU.64 R6, [R1+0x5c50] ;  /* 0x005c500001067983 */ /* 0x001ea20000300a00 */
[----:B---3--:R-:W-:Y:S02]  /*cb240*/  F2FP.SATFINITE.E4M3.F32.PACK_AB_MERGE_C R2, R21, R3, RZ ;  /* 0x000000031502723e */ /* 0x008fe400048070ff */
[----:B------:R-:W-:-:S03]  /*cb250*/  F2FP.SATFINITE.E4M3.F32.PACK_AB_MERGE_C R3, R22, R26, RZ ;  /* 0x0000001a1603723e */ /* 0x000fc600048070ff */
[----:B------:R0:W-:Y:S04]  /*cb260*/  STL [R1+0x20a8], R2 ;  /* 0x0020a80201007387 */ /* 0x0001e80000100800 */
[----:B------:R-:W-:Y:S04]  /*cb270*/  STL [R1+0x654], R3 ;  /* 0x0006540301007387 */ /* 0x000fe80000100800 */
[----:B------:R-:W3:Y:S01]  /*cb280*/  LDL.LU R21, [R1+0x1f98] ;  /* 0x001f980001157983 */ /* 0x000ee20000300800 */
[----:B0-----:R-:W-:Y:S02]  /*cb290*/  F2FP.SATFINITE.E4M3.F32.PACK_AB_MERGE_C R2, R12, R14, RZ ;  /* 0x0000000e0c02723e */ /* 0x001fe400048070ff */
[----:B------:R-:W-:-:S03]  /*cb2a0*/  SHF.R.S32.HI R12, RZ, 0x1f, R28 ;  /* 0x0000001fff0c7819 */ /* 0x000fc6000001141c */
[----:B------:R2:W-:Y:S04]  /*cb2b0*/  STL [R1+0x658], R2 ;  /* 0x0006580201007387 */ /* 0x0005e80000100800 */
[----:B------:R-:W3:Y:S04]  /*cb2c0*/  LDL.LU R26, [R1+0x1f9c] ;  /* 0x001f9c00011a7983 */ /* 0x000ee80000300800 */
[----:B------:R-:W3:Y:S04]  /*cb2d0*/  LDL.LU R22, [R1+0x1f80] ;  /* 0x001f800001167983 */ /* 0x000ee80000300800 */
[----:B------:R-:W3:Y:S01]  /*cb2e0*/  LDL.LU R14, [R1+0x1f84] ;  /* 0x001f8400010e7983 */ /* 0x000ee20000300800 */
[----:B--2---:R-:W-:-:S05]  /*cb2f0*/  IADD3 R2, P2, PT, R28, R6, RZ ;  /* 0x000000061c027210 */ /* 0x004fca0007f5e0ff */
[----:B------:R-:W-:-:S05]  /*cb300*/  IMAD.X R3, R12, 0x1, R7, P2 ;  /* 0x000000010c037824 */ /* 0x000fca00010e0607 */
[----:B------:R0:W-:Y:S04]  /*cb310*/  STL.64 [R1+0x1fc0], R2 ;  /* 0x001fc00201007387 */ /* 0x0001e80000100a00 */
[----:B0-----:R-:W2:Y:S04]  /*cb320*/  LDL.LU.64 R2, [R1+0x5c48] ;  /* 0x005c480001027983 */ /* 0x001ea80000300a00 */
[----:B------:R0:W-:Y:S04]  /*cb330*/  STL.64 [R1+0x5c30], R6 ;  /* 0x005c300601007387 */ /* 0x0001e80000100a00 */
[----:B0-----:R-:W3:Y:S04]  /*cb340*/  LDL.LU R6, [R1+0x1fb8] ;  /* 0x001fb80001067983 */ /* 0x001ee80000300800 */
[----:B------:R-:W3:Y:S01]  /*cb350*/  LDL.LU R7, [R1+0x1fbc] ;  /* 0x001fbc0001077983 */ /* 0x000ee20000300800 */
[----:B--2---:R-:W-:-:S03]  /*cb360*/  F2FP.SATFINITE.E4M3.F32.PACK_AB_MERGE_C R0, R0, R3, RZ ;  /* 0x000000030000723e */ /* 0x004fc600048070ff */
[----:B------:R-:W2:Y:S04]  /*cb370*/  LDL.LU R3, [R1+0x5c40] ;  /* 0x005c400001037983 */ /* 0x000ea80000300800 */
[----:B------:R0:W-:Y:S04]  /*cb380*/  STL [R1+0x644], R0 ;  /* 0x0006440001007387 */ /* 0x0001e80000100800 */
[----:B0-----:R-:W2:Y:S01]  /*cb390*/  LDL.LU R0, [R1+0x5c3c] ;  /* 0x005c3c0001007983 */ /* 0x001ea20000300800 */
[----:B---3--:R-:W-:-:S05]  /*cb3a0*/  F2FP.SATFINITE.E4M3.F32.PACK_AB_MERGE_C R6, R7, R6, RZ ;  /* 0x000000060706723e */ /* 0x008fca00048070ff */
[----:B------:R2:W-:Y:S02]  /*cb3b0*/  STL [R1+0x648], R6 ;  /* 0x0006480601007387 */ /* 0x0005e40000100800 */
[----:B--2---:R-:W-:-:S05]  /*cb3c0*/  IADD3 R6, P2, PT, R28, R0, RZ ;  /* 0x000000001c067210 */ /* 0x004fca0007f5e0ff */
[----:B------:R-:W-:-:S05]  /*cb3d0*/  IMAD.X R7, R12, 0x1, R3, P2 ;  /* 0x000000010c077824 */ /* 0x000fca00010e0603 */
[----:B------:R0:W-:Y:S02]  /*cb3e0*/  STL.64 [R1+0x1fb0], R6 ;  /* 0x001fb00601007387 */ /* 0x0001e40000100a00 */
[----:B0-----:R-:W-:Y:S02]  /*cb3f0*/  F2FP.SATFINITE.E4M3.F32.PACK_AB_MERGE_C R6, R15, R9, RZ ;  /* 0x000000090f06723e */ /* 0x001fe400048070ff */
[----:B------:R-:W2:Y:S04]  /*cb400*/  LDL.LU R9, [R1+0x1f88] ;  /* 0x001f880001097983 */ /* 0x000ea80000300800 */
[----:B------:R-:W2:Y:S04]  /*cb410*/  LDL.LU R15, [R1+0x1f8c] ;  /* 0x001f8c00010f7983 */ /* 0x000ea80000300800 */
[----:B------:R4:W-:Y:S02]  /*cb420*/  STL [R1+0x638], R6 ;  /* 0x0006380601007387 */ /* 0x0009e40000100800 */
[----:B----4-:R-:W-:-:S02]  /*cb430*/  F2FP.SATFINITE.E4M3.F32.PACK_AB_MERGE_C R6, R11, R10, RZ ;  /* 0x0000000a0b06723e */ /* 0x010fc400048070ff */
[----:B------:R-:W3:Y:S04]  /*cb440*/  LDL.LU R10, [R1+0x1f70] ;  /* 0x001f7000010a7983 */ /* 0x000ee80000300800 */
[----:B------:R0:W-:Y:S04]  /*cb450*/  STL [R1+0x4f40], R6 ;  /* 0x004f400601007387 */ /* 0x0001e80000100800 */
[----:B------:R-:W3:Y:S01]  /*cb460*/  LDL.LU R11, [R1+0x1f74] ;  /* 0x001f7400010b7983 */ /* 0x000ee20000300800 */
[----:B0-----:R-:W-:-:S05]  /*cb470*/  IADD3 R6, P2, PT, R28, R2, RZ ;  /* 0x000000021c067210 */ /* 0x001fca0007f5e0ff */
[----:B------:R-:W-:-:S05]  /*cb480*/  IMAD.X R7, R12, 0x1, R5, P2 ;  /* 0x000000010c077824 */ /* 0x000fca00010e0605 */
[----:B------:R0:W-:Y:S02]  /*cb490*/  STL.64 [R1+0x1fa8], R6 ;  /* 0x001fa80601007387 */ /* 0x0001e40000100a00 */
[----:B0-----:R-:W-:Y:S01]  /*cb4a0*/  IADD3 R6, P2, PT, R28, R4, RZ ;  /* 0x000000041c067210 */ /* 0x001fe20007f5e0ff */
[----:B------:R-:W-:Y:S01]  /*cb4b0*/  IMAD.MOV.U32 R7, RZ, RZ, R12 ;  /* 0x000000ffff077224 */ /* 0x000fe200078e000c */
[----:B------:R-:W4:Y:S04]  /*cb4c0*/  LDL.LU R28, [R1+0x5c38] ;  /* 0x005c3800011c7983 */ /* 0x000f280000300800 */
[----:B------:R0:W-:Y:S01]  /*cb4d0*/  STL.64 [R1+0x5c28], R4 ;  /* 0x005c280401007387 */ /* 0x0001e20000100a00 */
[----:B------:R-:W-:-:S03]  /*cb4e0*/  IMAD.X R7, R7, 0x1, R8, P2 ;  /* 0x0000000107077824 */ /* 0x000fc600010e0608 */
[----:B0-----:R-:W2:Y:S04]  /*cb4f0*/  LDL.LU R4, [R1+0x1f90] ;  /* 0x001f900001047983 */ /* 0x001ea80000300800 */
[----:B------:R-:W2:Y:S04]  /*cb500*/  LDL.LU R5, [R1+0x1f94] ;  /* 0x001f940001057983 */ /* 0x000ea80000300800 */
[----:B------:R-:W3:Y:S04]  /*cb510*/  LDL.LU R12, [R1+0xc0] ;  /* 0x0000c000010c7983 */ /* 0x000ee80000300800 */
[----:B------:R0:W-:Y:S04]  /*cb520*/  STL.64 [R1+0x1fa0], R6 ;  /* 0x001fa00601007387 */ /* 0x0001e80000100a00 */
[----:B0-----:R-:W3:Y:S01]  /*cb530*/  LDL.LU.64 R6, [R1+0x5c30] ;  /* 0x005c300001067983 */ /* 0x001ee20000300a00 */
[----:B------:R-:W-:-:S02]  /*cb540*/  F2FP.SATFINITE.E4M3.F32.PACK_AB_MERGE_C R14, R14, R22, RZ ;  /* 0x000000160e0e723e */ /* 0x000fc400048070ff */
[----:B--2---:R-:W-:Y:S02]  /*cb550*/  F2FP.SATFINITE.E4M3.F32.PACK_AB_MERGE_C R5, R5, R4, RZ ;  /* 0x000000040505723e */ /* 0x004fe400048070ff */
[----:B------:R-:W-:-:S03]  /*cb560*/  F2FP.SATFINITE.E4M3.F32.PACK_AB_MERGE_C R4, R26, R21, RZ ;  /* 0x000000151a04723e */ /* 0x000fc600048070ff */
[----:B------:R-:W-:Y:S01]  /*cb570*/  STL [R1+0x628], R5 ;  /* 0x0006280501007387 */ /* 0x000fe20000100800 */
[----:B----4-:R-:W-:-:S03]  /*cb580*/  SHF.R.S32.HI R21, RZ, 0x1f, R28 ;  /* 0x0000001fff157819 */ /* 0x010fc6000001141c */
[----:B------:R3:W-:Y:S02]  /*cb590*/  STL [R1+0x620], R4 ;  /* 0x0006200401007387 */ /* 0x0007e40000100800 */
[----:B---3--:R-:W-:Y:S02]  /*cb5a0*/  IADD3 R4, P2, PT, R28, R6, RZ ;  /* 0x000000061c047210 */ /* 0x008fe40007f5e0ff */
[----:B------:R-:W-:Y:S03]  /*cb5b0*/  STL [R1+0x614], R14 ;  /* 0x0006140e01007387 */ /* 0x000fe60000100800 */
[----:B------:R-:W-:-:S05]  /*cb5c0*/  IMAD.X R5, R21, 0x1, R7, P2 ;  /* 0x0000000115057824 */ /* 0x000fca00010e0607 */
[----:B------:R0:W-:Y:S04]  /*cb5d0*/  STL.64 [R1+0x1f90], R4 ;  /* 0x001f900401007387 */ /* 0x0001e80000100a00 */
[----:B------:R1:W-:Y:S01]  /*cb5e0*/  STL.64 [R1+0x5c18], R6 ;  /* 0x005c180601007387 */ /* 0x0003e20000100a00 */
[----:B0-----:R-:W-:Y:S01]  /*cb5f0*/  F2FP.SATFINITE.E4M3.F32.PACK_AB_MERGE_C R4, R15, R9, RZ ;  /* 0x000000090f04723e */ /* 0x001fe200048070ff */
[----:B------:R-:W-:Y:S02]  /*cb600*/  IMAD.MOV.U32 R15, RZ, RZ, R16 ;  /* 0x000000ffff0f7224 */ /* 0x000fe400078e0010 */
[----:B-1----:R-:W2:Y:S04]  /*cb610*/  LDL.LU R6, [R1+0x1f64] ;  /* 0x001f640001067983 */ /* 0x002ea80000300800 */
[----:B------:R0:W-:Y:S04]  /*cb620*/  STL [R1+0x5c20], R7 ;  /* 0x005c200701007387 */ /* 0x0001e80000100800 */
[----:B0-----:R-:W2:Y:S04]  /*cb630*/  LDL.LU R7, [R1+0x1f60] ;  /* 0x001f600001077983 */ /* 0x001ea80000300800 */
[----:B------:R0:W-:Y:S04]  /*cb640*/  STL [R1+0x60c], R4 ;  /* 0x00060c0401007387 */ /* 0x0001e80000100800 */
[----:B------:R-:W3:Y:S01]  /*cb650*/  LDL.LU R16, [R1+0xbc] ;  /* 0x0000bc0001107983 */ /* 0x000ee20000300800 */
[----:B0-----:R-:W-:-:S03]  /*cb660*/  F2FP.SATFINITE.E4M3.F32.PACK_AB_MERGE_C R4, R11, R10, RZ ;  /* 0x0000000a0b04723e */ /* 0x001fc600048070ff */
[----:B---3--:R0:W-:Y:S04]  /*cb670*/  STL [R1+0x5bf8], R16 ;  /* 0x005bf81001007387 */ /* 0x0081e80000100800 */
[----:B0-----:R-:W3:Y:S04]  /*cb680*/  LDL.LU R16, [R1+0x1f7c] ;  /* 0x001f7c0001107983 */ /* 0x001ee80000300800 */
[----:B------:R0:W-:Y:S04]  /*cb690*/  STL [R1+0x600], R4 ;  /* 0x0006000401007387 */ /* 0x0001e80000100800 */
[----:B------:R-:W4:Y:S04]  /*cb6a0*/  LDL.LU R26, [R1+0x1f68] ;  /* 0x001f6800011a7983 */ /* 0x000f280000300800 */
[----:B------:R-:W4:Y:S01]  /*cb6b0*/  LDL.LU R22, [R1+0x1f6c] ;  /* 0x001f6c0001167983 */ /* 0x000f220000300800 */
[----:B0-----:R-:W-:-:S03]  /*cb6c0*/  IADD3 R4, P2, PT, R28, R0, RZ ;  /* 0x000000001c047210 */ /* 0x001fc60007f5e0ff */
[----:B------:R-:W2:Y:S04]  /*cb6d0*/  LDL.LU R14, [R1+0x1f50] ;  /* 0x001f5000010e7983 */ /* 0x000ea80000300800 */
[----:B------:R-:W2:Y:S04]  /*cb6e0*/  LDL.LU R9, [R1+0x1f54] ;  /* 0x001f540001097983 */ /* 0x000ea80000300800 */
[----:B------:R-:W2:Y:S01]  /*cb6f0*/  LDL.LU R10, [R1+0x1f58] ;  /* 0x001f5800010a7983 */ /* 0x000ea20000300800 */
[----:B------:R-:W-:-:S03]  /*cb700*/  IMAD.X R5, R21, 0x1, R3, P2 ;  /* 0x0000000115057824 */ /* 0x000fc600010e0603 */
[----:B------:R-:W2:Y:S04]  /*cb710*/  LDL.LU R11, [R1+0x1f5c] ;  /* 0x001f5c00010b7983 */ /* 0x000ea80000300800 */
[----:B------:R0:W-:Y:S04]  /*cb720*/  STL [R1+0x5c08], R0 ;  /* 0x005c080001007387 */ /* 0x0001e80000100800 */
[----:B0-----:R-:W3:Y:S04]  /*cb730*/  LDL.LU R0, [R1+0x1f78] ;  /* 0x001f780001007983 */ /* 0x001ee80000300800 */
[----:B------:R0:W-:Y:S04]  /*cb740*/  STL.64 [R1+0x1f80], R4 ;  /* 0x001f800401007387 */ /* 0x0001e80000100a00 */
[----:B0-----:R-:W4:Y:S04]  /*cb750*/  LDL.LU.64 R4, [R1+0x5c28] ;  /* 0x005c280001047983 */ /* 0x001f280000300a00 */
[----:B------:R3:W-:Y:S02]  /*cb760*/  STL [R1+0x5c0c], R3 ;  /* 0x005c0c0301007387 */ /* 0x0007e40000100800 */
[----:B---3--:R-:W-:-:S02]  /*cb770*/  F2FP.SATFINITE.E4M3.F32.PACK_AB_MERGE_C R3, R16, R0, RZ ;  /* 0x000000001003723e */ /* 0x008fc400048070ff */
[----:B--2---:R-:W-:Y:S02]  /*cb780*/  F2FP.SATFINITE.E4M3.F32.PACK_AB_MERGE_C R0, R6, R7, RZ ;  /* 0x000000070600723e */ /* 0x004fe400048070ff */
[----:B------:R-:W-:Y:S01]  /*cb790*/  IADD3 R6, P2, PT, R28, R2, RZ ;  /* 0x000000021c067210 */ /* 0x000fe20007f5e0ff */
[----:B------:R-:W-:Y:S04]  /*cb7a0*/  STL [R1+0x4f68], R3 ;  /* 0x004f680301007387 */ /* 0x000fe80000100800 */
[----:B------:R-:W-:Y:S01]  /*cb7b0*/  STL [R1+0x5e0], R0 ;  /* 0x0005e00001007387 */ /* 0x000fe20000100800 */
[----:B----4-:R-:W-:-:S05]  /*cb7c0*/  IMAD.X R7, R21, 0x1, R5, P2 ;  /* 0x0000000115077824 */ /* 0x010fca00010e0605 */
[----:B------:R0:W-:Y:S02]  /*cb7d0*/  STL.64 [R1+0x1f70], R6 ;  /* 0x001f700601007387 */ /* 0x0001e40000100a00 */
[----:B0-----:R-:W-:Y:S02]  /*cb7e0*/  IADD3 R6, P2, PT, R28, R4, RZ ;  /* 0x000000041c067210 */ /* 0x001fe40007f5e0ff */
[----:B------:R-:W2:Y:S04]  /*cb7f0*/  LDL.LU R7, [R1+0x5c20] ;  /* 0x005c200001077983 */ /* 0x000ea80000300800 */
[----:B------:R-:W-:Y:S04]  /*cb800*/  STL [R1+0x1f60], R6 ;  /* 0x001f600601007387 */ /* 0x000fe80000100800 */
[----:B------:R-:W3:Y:S04]  /*cb810*/  LDL.LU R3, [R1+0x1f40] ;  /* 0x001f400001037983 */ /* 0x000ee80000300800 */
[----:B---3--:R0:W-:Y:S02]  /*cb820*/  STL.64 [R1+0x5c10], R2 ;  /* 0x005c100201007387 */ /* 0x0081e40000100a00 */
[----:B0-----:R-:W-:-:S02]  /*cb830*/  IMAD.MOV.U32 R2, RZ, RZ, R6 ;  /* 0x000000ffff027224 */ /* 0x001fc400078e0006 */
[----:B--2---:R-:W-:Y:S02]  /*cb840*/  IMAD.MOV.U32 R3, RZ, RZ, R7 ;  /* 0x000000ffff037224 */ /* 0x004fe400078e0007 */
[----:B------:R-:W2:Y:S01]  /*cb850*/  LDL.LU.64 R6, [R1+0x5c18] ;  /* 0x005c180001067983 */ /* 0x000ea20000300a00 */
[----:B------:R-:W-:Y:S01]  /*cb860*/  IMAD.X R3, R21, 0x1, R8, P2 ;  /* 0x0000000115037824 */ /* 0x000fe200010e0608 */
[----:B------:R-:W-:Y:S02]  /*cb870*/  F2FP.SATFINITE.E4M3.F32.PACK_AB_MERGE_C R2, R22, R26, RZ ;  /* 0x0000001a1602723e */ /* 0x000fe400048070ff */
[----:B------:R-:W3:Y:S04]  /*cb880*/  LDL.LU R0, [R1+0x1f44] ;  /* 0x001f440001007983 */ /* 0x000ee80000300800 */
[----:B------:R0:W-:Y:S04]  /*cb890*/  STL.64 [R1+0x5c00], R4 ;  /* 0x005c000401007387 */ /* 0x0001e80000100a00 */
[----:B0-----:R-:W4:Y:S04]  /*cb8a0*/  LDL.LU R4, [R1+0x1f48] ;  /* 0x001f480001047983 */ /* 0x001f280000300800 */
[----:B------:R-:W4:Y:S04]  /*cb8b0*/  LDL.LU R5, [R1+0x1f4c] ;  /* 0x001f4c0001057983 */ /* 0x000f280000300800 */
[----:B------:R-:W3:Y:S04]  /*cb8c0*/  LDL.LU R28, [R1+0x1f3c] ;  /* 0x001f3c00011c7983 */ /* 0x000ee80000300800 */
[----:B------:R-:W3:Y:S04]  /*cb8d0*/  LDL.LU R16, [R1+0x1f30] ;  /* 0x001f300001107983 */ /* 0x000ee80000300800 */
[----:B------:R0:W-:Y:S04]  /*cb8e0*/  STL [R1+0x1f64], R3 ;  /* 0x001f640301007387 */ /* 0x0001e80000100800 */
[----:B------:R1:W-:Y:S01]  /*cb8f0*/  STL [R1+0x5e8], R2 ;  /* 0x0005e80201007387 */ /* 0x0003e20000100800 */
[----:B0-----:R-:W-:-:S02]  /*cb900*/  F2FP.SATFINITE.E4M3.F32.PACK_AB_MERGE_C R3, R9, R14, RZ ;  /* 0x0000000e0903723e */ /* 0x001fc400048070ff */
[----:B-1----:R-:W-:-:S03]  /*cb910*/  F2FP.SATFINITE.E4M3.F32.PACK_AB_MERGE_C R2, R11, R10, RZ ;  /* 0x0000000a0b02723e */ /* 0x002fc600048070ff */
[----:B------:R-:W-:Y:S04]  /*cb920*/  STL [R1+0x5bc], R3 ;  /* 0x0005bc0301007387 */ /* 0x000fe80000100800 */
[----:B------:R2:W-:Y:S04]  /*cb930*/  STL [R1+0x5c4], R2 ;  /* 0x0005c40201007387 */ /* 0x0005e80000100800 */
[----:B------:R-:W3:Y:S04]  /*cb940*/  LDL.LU R26, [R1+0x1f20] ;  /* 0x001f2000011a7983 */ /* 0x000ee80000300800 */
[----:B------:R-:W3:Y:S04]  /*cb950*/  LDL.LU R22, [R1+0x1f24] ;  /* 0x001f240001167983 */ /* 0x000ee80000300800 */
[----:B------:R-:W3:Y:S04]  /*cb960*/  LDL.LU R14, [R1+0x1f28] ;  /* 0x001f2800010e7983 */ /* 0x000ee80000300800 */
[----:B------:R-:W3:Y:S04]  /*cb970*/  LDL.LU R9, [R1+0x1f2c] ;  /* 0x001f2c0001097983 */ /* 0x000ee80000300800 */
[----:B------:R-:W3:Y:S04]  /*cb980*/  LDL.LU R10, [R1+0x1f10] ;  /* 0x001f1000010a7983 */ /* 0x000ee80000300800 */
[----:B------:R-:W3:Y:S01]  /*cb990*/  LDL.LU R11, [R1+0x1f14] ;  /* 0x001f1400010b7983 */ /* 0x000ee20000300800 */
[----:B------:R-:W-:-:S02]  /*cb9a0*/  SHF.R.S32.HI R21, RZ, 0x1f, R12 ;  /* 0x0000001fff157819 */ /* 0x000fc4000001140c */
[----:B--2---:R-:W-:-:S05]  /*cb9b0*/  IADD3 R2, P2, PT, R12, R6, RZ ;  /* 0x000000060c027210 */ /* 0x004fca0007f5e0ff */
[----:B------:R-:W-:Y:S01]  /*cb9c0*/  IMAD.X R3, R21, 0x1, R7, P2 ;  /* 0x0000000115037824 */ /* 0x000fe200010e0607 */
[----:B---3--:R0:W-:Y:S04]  /*cb9d0*/  STL.64 [R1+0x5bf0], R10 ;  /* 0x005bf00a01007387 */ /* 0x0081e80000100a00 */
[----:B0-----:R-:W2:Y:S04]  /*cb9e0*/  LDL.LU R10, [R1+0x1f34] ;  /* 0x001f3400010a7983 */ /* 0x001ea80000300800 */
[----:B------:R-:W3:Y:S04]  /*cb9f0*/  LDL.LU R11, [R1+0x1f38] ;  /* 0x001f3800010b7983 */ /* 0x000ee80000300800 */
[----:B------:R0:W-:Y:S04]  /*cba00*/  STL.64 [R1+0x1f50], R2 ;  /* 0x001f500201007387 */ /* 0x0001e80000100a00 */
[----:B0-----:R-:W2:Y:S02]  /*cba10*/  LDL.LU.64 R2, [R1+0x5c10] ;  /* 0x005c100001027983 */ /* 0x001ea40000300a00 */
[----:B--2---:R-:W-:-:S02]  /*cba20*/  F2FP.SATFINITE.E4M3.F32.PACK_AB_MERGE_C R0, R0, R3, RZ ;  /* 0x000000030000723e */ /* 0x004fc400048070ff */
[----:B------:R-:W2:Y:S04]  /*cba30*/  LDL.LU R3, [R1+0x5c0c] ;  /* 0x005c0c0001037983 */ /* 0x000ea80000300800 */
[----:B------:R0:W-:Y:S04]  /*cba40*/  STL [R1+0x5a4], R0 ;  /* 0x0005a40001007387 */ /* 0x0001e80000100800 */
[----:B0-----:R-:W2:Y:S01]  /*cba50*/  LDL.LU R0, [R1+0x5c08] ;  /* 0x005c080001007983 */ /* 0x001ea20000300800 */
[----:B----4-:R-:W-:-:S05]  /*cba60*/  F2FP.SATFINITE.E4M3.F32.PACK_AB_MERGE_C R5, R5, R4, RZ ;  /* 0x000000040505723e */ /* 0x010fca00048070ff */
[----:B------:R0:W-:Y:S01]  /*cba70*/  STL [R1+0x4f7c], R5 ;  /* 0x004f7c0501007387 */ /* 0x0001e20000100800 */
[----:B--2---:R-:W-:-:S05]  /*cba80*/  IADD3 R4, P2, PT, R12, R0, RZ ;  /* 0x000000000c047210 */ /* 0x004fca0007f5e0ff */
[----:B0-----:R-:W-:-:S05]  /*cba90*/  IMAD.X R5, R21, 0x1, R3, P2 ;  /* 0x0000000115057824 */ /* 0x001fca00010e0603 */
[----:B------:R0:W-:Y:S04]  /*cbaa0*/  STL.64 [R1+0x1f40], R4 ;  /* 0x001f400401007387 */ /* 0x0001e80000100a00 */
[----:B0-----:R-:W2:Y:S01]  /*cbab0*/  LDL.LU.64 R4, [R1+0x5c00] ;  /* 0x005c000001047983 */ /* 0x001ea20000300a00 */
[----:B------:R-:W-:-:S03]  /*cbac0*/  F2FP.SATFINITE.E4M3.F32.PACK_AB_MERGE_C R10, R10, R16, RZ ;  /* 0x000000100a0a723e */ /* 0x000fc600048070ff */
[----:B------:R-:W4:Y:S04]  /*cbad0*/  LDL.LU R16, [R1+0x5bf8] ;  /* 0x005bf80001107983 */ /* 0x000f280000300800 */
[----:B------:R0:W-:Y:S01]  /*cbae0*/  STL [R1+0x584], R10 ;  /* 0x0005840a01007387 */ /* 0x0001e20000100800 */
[----:B---3--:R-:W-:Y:S02]  /*cbaf0*/  F2FP.SATFINITE.E4M3.F32.PACK_AB_MERGE_C R28, R28, R11, RZ ;  /* 0x0000000b1c1c723e */ /* 0x008fe400048070ff */
[----:B0-----:R-:W-:Y:S01]  /*cbb00*/  IADD3 R10, P2, PT, R12, R2, RZ ;  /* 0x000000020c0a7210 */ /* 0x001fe20007f5e0ff */
[----:B------:R-:W-:Y:S04]  /*cbb10*/  STL.64 [R1+0x5be8], R2 ;  /* 0x005be80201007387 */ /* 0x000fe80000100a00 */
[----:B------:R-:W-:Y:S01]  /*cbb20*/  STL [R1+0x580], R28 ;  /* 0x0005801c01007387 */ /* 0x000fe20000100800 */
[----:B--2---:R-:W-:-:S05]  /*cbb30*/  IMAD.X R11, R21, 0x1, R5, P2 ;  /* 0x00000001150b7824 */ /* 0x004fca00010e0605 */
[----:B------:R0:W-:Y:S04]  /*cbb40*/  STL.64 [R1+0x1f38], R10 ;  /* 0x001f380a01007387 */ /* 0x0001e80000100a00 */
[----:B0-----:R-:W2:Y:S01]  /*cbb50*/  LDL.LU.64 R10, [R1+0x5bf0] ;  /* 0x005bf000010a7983 */ /* 0x001ea20000300a00 */
[----:B------:R-:W-:-:S03]  /*cbb60*/  IADD3 R2, P2, PT, R12, R4, RZ ;  /* 0x000000040c027210 */ /* 0x000fc60007f5e0ff */
[----:B------:R-:W3:Y:S02]  /*cbb70*/  LDL.LU R28, [R1+0x1f00] ;  /* 0x001f0000011c7983 */ /* 0x000ee40000300800 */
[----:B------:R-:W-:Y:S02]  /*cbb80*/  IMAD.X R3, R21, 0x1, R8, P2 ;  /* 0x0000000115037824 */ /* 0x000fe400010e0608 */
[----:B------:R-:W3:Y:S01]  /*cbb90*/  LDL.LU R12, [R1+0x1f04] ;  /* 0x001f0400010c7983 */ /* 0x000ee20000300800 */
[----:B------:R-:W-:-:S03]  /*cbba0*/  F2FP.SATFINITE.E4M3.F32.PACK_AB_MERGE_C R21, R22, R26, RZ ;  /* 0x0000001a1615723e */ /* 0x000fc600048070ff */
[----:B------:R0:W-:Y:S04]  /*cbbb0*/  STL.64 [R1+0x5be0], R4 ;  /* 0x005be00401007387 */ /* 0x0001e80000100a00 */
[----:B0-----:R-:W3:Y:S04]  /*cbbc0*/  LDL.LU R4, [R1+0x1f18] ;  /* 0x001f180001047983 */ /* 0x001ee80000300800 */
[----:B------:R-:W3:Y:S04]  /*cbbd0*/  LDL.LU R5, [R1+0x1f1c] ;  /* 0x001f1c0001057983 */ /* 0x000ee80000300800 */
[----:B------:R0:W-:Y:S04]  /*cbbe0*/  STL.64 [R1+0x1f30], R2 ;  /* 0x001f300201007387 */ /* 0x0001e80000100a00 */
[----:B------:R1:W-:Y:S01]  /*cbbf0*/  STL [R1+0x564], R21 ;  /* 0x0005641501007387 */ /* 0x0003e20000100800 */
[----:B0-----:R-:W-:-:S05]  /*cbc00*/  F2FP.SATFINITE.E4M3.F32.PACK_AB_MERGE_C R3, R9, R14, RZ ;  /* 0x0000000e0903723e */ /* 0x001fca00048070ff */
[----:B------:R-:W-:Y:S01]  /*cbc10*/  STL [R1+0x558], R3 ;  /* 0x0005580301007387 */ /* 0x000fe20000100800 */
[----:B--2---:R-:W-:-:S05]  /*cbc20*/  F2FP.SATFINITE.E4M3.F32.PACK_AB_MERGE_C R2, R11, R10, RZ ;  /* 0x0000000a0b02723e */ /* 0x004fca00048070ff */
[----:B------:R0:W-:Y:S04]  /*cbc30*/  STL [R1+0x538], R2 ;  /* 0x0005380201007387 */ /* 0x0001e80000100800 */
[----:B------:R-:W2:Y:S04]  /*cbc40*/  LDL.LU R22, [R1+0x1ef0] ;  /* 0x001ef00001167983 */ /* 0x000ea80000300800 */
[----:B------:R-:W2:Y:S04]  /*cbc50*/  LDL.LU R9, [R1+0x1ef4] ;  /* 0x001ef40001097983 */ /* 0x000ea80000300800 */
[----:B-1----:R-:W2:Y:S01]  /*cbc60*/  LDL.LU R21, [R1+0xb4] ;  /* 0x0000b40001157983 */ /* 0x002ea20000300800 */
[----:B----4-:R-:W-:-:S02]  /*cbc70*/  SHF.R.S32.HI R10, RZ, 0x1f, R16 ;  /* 0x0000001fff0a7819 */ /* 0x010fc40000011410 */
[----:B0-----:R-:W-:-:S05]  /*cbc80*/  IADD3 R2, P2, PT, R16, R6, RZ ;  /* 0x0000000610027210 */ /* 0x001fca0007f5e0ff */
[----:B------:R-:W-:Y:S01]  /*cbc90*/  IMAD.X R3, R10, 0x1, R7, P2 ;  /* 0x000000010a037824 */ /* 0x000fe200010e0607 */
[----:B--2---:R-:W-:Y:S04]  /*cbca0*/  STL [R1+0x5bd0], R21 ;  /* 0x005bd01501007387 */ /* 0x004fe80000100800 */
[----:B------:R0:W-:Y:S04]  /*cbcb0*/  STL.64 [R1+0x1f20], R2 ;  /* 0x001f200201007387 */ /* 0x0001e80000100a00 */
[----:B0-----:R-:W2:Y:S01]  /*cbcc0*/  LDL.LU.64 R2, [R1+0x5be8] ;  /* 0x005be80001027983 */ /* 0x001ea20000300a00 */
[----:B---3--:R-:W-:-:S03]  /*cbcd0*/  F2FP.SATFINITE.E4M3.F32.PACK_AB_MERGE_C R5, R5, R4, RZ ;  /* 0x000000040505723e */ /* 0x008fc600048070ff */
[----:B------:R0:W-:Y:S01]  /*cbce0*/  STL.64 [R1+0x5bd8], R6 ;  /* 0x005bd80601007387 */ /* 0x0001e20000100a00 */
[----:B------:R-:W-:Y:S01]  /*cbcf0*/  IADD3 R4, P2, PT, R16, R0, RZ ;  /* 0x0000000010047210 */ /* 0x000fe20007f5e0ff */
[----:B------:R-:W-:Y:S02]  /*cbd00*/  IMAD.MOV.U32 R14, RZ, RZ, R18 ;  /* 0x000000ffff0e7224 */ /* 0x000fe400078e0012 */
[----:B------:R-:W-:Y:S01]  /*cbd10*/  IMAD.MOV.U32 R18, RZ, RZ, R19 ;  /* 0x000000ffff127224 */ /* 0x000fe200078e0013 */
[----:B------:R-:W-:Y:S01]  /*cbd20*/  F2FP.SATFINITE.E4M3.F32.PACK_AB_MERGE_C R12, R12, R28, RZ ;  /* 0x0000001c0c0c723e */ /* 0x000fe200048070ff */
[----:B0-----:R-:W3:Y:S04]  /*cbd30*/  LDL.LU R6, [R1+0x1f08] ;  /* 0x001f080001067983 */ /* 0x001ee80000300800 */
[----:B------:R-:W3:Y:S04]  /*cbd40*/  LDL.LU R7, [R1+0x1f0c] ;  /* 0x001f0c0001077983 */ /* 0x000ee80000300800 */
[----:B------:R-:W4:Y:S04]  /*cbd50*/  LDL.LU R21, [R1+0x1ef8] ;  /* 0x001ef80001157983 */ /* 0x000f280000300800 */
[----:B------:R-:W4:Y:S04]  /*cbd60*/  LDL.LU R11, [R1+0x1ee4] ;  /* 0x001ee400010b7983 */ /* 0x000f280000300800 */
[----:B------:R-:W4:Y:S04]  /*cbd70*/  LDL.LU R26, [R1+0x1ee8] ;  /* 0x001ee800011a7983 */ /* 0x000f280000300800 */
[----:B------:R-:W4:Y:S04]  /*cbd80*/  LDL.LU R19, [R1+0x1eec] ;  /* 0x001eec0001137983 */ /* 0x000f280000300800 */
[----:B------:R2:W-:Y:S04]  /*cbd90*/  STL [R1+0x4fb0], R5 ;  /* 0x004fb00501007387 */ /* 0x0005e80000100800 */
[----:B------:R-:W-:Y:S01]  /*cbda0*/  STL [R1+0x51c], R12 ;  /* 0x00051c0c01007387 */ /* 0x000fe20000100800 */
[----:B--2---:R-:W-:-:S05]  /*cbdb0*/  IMAD.X R5, R10, 0x1, R3, P2 ;  /* 0x000000010a057824 */ /* 0x004fca00010e0603 */
[----:B------:R0:W-:Y:S04]  /*cbdc0*/  STL.64 [R1+0x1f10], R4 ;  /* 0x001f100401007387 */ /* 0x0001e80000100a00 */
[----:B0-----:R-:W2:Y:S04]  /*cbdd0*/  LDL.LU.64 R4, [R1+0x5be0] ;  /* 0x005be00001047983 */ /* 0x001ea80000300a00 */
[----:B------:R-:W2:Y:S01]  /*cbde0*/  LDL.LU R28, [R1+0x1ed0] ;  /* 0x001ed000011c7983 */ /* 0x000ea20000300800 */
[----:B---3--:R-:W-:Y:S02]  /*cbdf0*/  F2FP.SATFINITE.E4M3.F32.PACK_AB_MERGE_C R7, R7, R6, RZ ;  /* 0x000000060707723e */ /* 0x008fe400048070ff */
[----:B------:R-:W-:Y:S01]  /*cbe00*/  F2FP.SATFINITE.E4M3.F32.PACK_AB_MERGE_C R6, R9, R22, RZ ;  /* 0x000000160906723e */ /* 0x000fe200048070ff */
[----:B------:R-:W3:Y:S04]  /*cbe10*/  LDL.LU R12, [R1+0x1ed4] ;  /* 0x001ed400010c7983 */ /* 0x000ee80000300800 */
[----:B--2---:R0:W-:Y:S04]  /*cbe20*/  STL.64 [R1+0x5bc8], R28 ;  /* 0x005bc81c01007387 */ /* 0x0041e80000100a00 */
[----:B0-----:R-:W2:Y:S04]  /*cbe30*/  LDL.LU R28, [R1+0x1efc] ;  /* 0x001efc00011c7983 */ /* 0x001ea80000300800 */
[----:B------:R-:W3:Y:S04]  /*cbe40*/  LDL.LU R29, [R1+0x1ee0] ;  /* 0x001ee000011d7983 */ /* 0x000ee80000300800 */
[----:B------:R-:W-:Y:S04]  /*cbe50*/  STL [R1+0x520], R7 ;  /* 0x0005200701007387 */ /* 0x000fe80000100800 */
[----:B------:R0:W-:Y:S04]  /*cbe60*/  STL [R1+0x99c], R6 ;  /* 0x00099c0601007387 */ /* 0x0001e80000100800 */
[----:B------:R-:W3:Y:S04]  /*cbe70*/  LDL.LU R22, [R1+0x1ed8] ;  /* 0x001ed80001167983 */ /* 0x000ee80000300800 */
[----:B------:R-:W3:Y:S01]  /*cbe80*/  LDL.LU R9, [R1+0x1edc] ;  /* 0x001edc0001097983 */ /* 0x000ee20000300800 */
[----:B0-----:R-:W-:-:S05]  /*cbe90*/  IADD3 R6, P2, PT, R16, R2, RZ ;  /* 0x0000000210067210 */ /* 0x001fca0007f5e0ff */
[----:B------:R-:W-:-:S05]  /*cbea0*/  IMAD.X R7, R10, 0x1, R5, P2 ;  /* 0x000000010a077824 */ /* 0x000fca00010e0605 */
[----:B------:R0:W-:Y:S02]  /*cbeb0*/  STL.64 [R1+0x1f00], R6 ;  /* 0x001f000601007387 */ /* 0x0001e40000100a00 */
[----:B0-----:R-:W-:Y:S01]  /*cbec0*/  IADD3 R6, P2, PT, R16, R4, RZ ;  /* 0x0000000410067210 */ /* 0x001fe20007f5e0ff */
[----:B------:R-:W-:Y:S02]  /*cbed0*/  IMAD.MOV.U32 R7, RZ, RZ, R10 ;  /* 0x000000ffff077224 */ /* 0x000fe400078e000a */
[----:B------:R-:W3:Y:S02]  /*cbee0*/  LDL.LU R10, [R1+0x1ec0] ;  /* 0x001ec000010a7983 */ /* 0x000ee40000300800 */
[----:B------:R-:W-:Y:S02]  /*cbef0*/  IMAD.X R7, R7, 0x1, R8, P2 ;  /* 0x0000000107077824 */ /* 0x000fe400010e0608 */
[----:B------:R-:W3:Y:S04]  /*cbf00*/  LDL.LU R16, [R1+0x1ec4] ;  /* 0x001ec40001107983 */ /* 0x000ee80000300800 */
[----:B------:R0:W-:Y:S04]  /*cbf10*/  STL.64 [R1+0x1ef0], R6 ;  /* 0x001ef00601007387 */ /* 0x0001e80000100a00 */
[----:B0-----:R-:W3:Y:S01]  /*cbf20*/  LDL.LU.64 R6, [R1+0x5bd8] ;  /* 0x005bd80001067983 */ /* 0x001ee20000300a00 */
[----:B----4-:R-:W-:-:S02]  /*cbf30*/  F2FP.SATFINITE.E4M3.F32.PACK_AB_MERGE_C R26, R19, R26, RZ ;  /* 0x0000001a131a723e */ /* 0x010fc400048070ff */
[----:B------:R-:W-:Y:S02]  /*cbf40*/  SHF.R.S32.HI R19, RZ, 0x1f, R14 ;  /* 0x0000001fff137819 */ /* 0x000fe4000001140e */
[----:B--2---:R-:W-:Y:S02]  /*cbf50*/  F2FP.SATFINITE.E4M3.F32.PACK_AB_MERGE_C R28, R28, R21, RZ ;  /* 0x000000151c1c723e */ /* 0x004fe400048070ff */
[----:B------:R-:W2:Y:S04]  /*cbf60*/  LDL.LU R21, [R1+0x5bd0] ;  /* 0x005bd00001157983 */ /* 0x000ea80000300800 */
[----:B------:R3:W-:Y:S02]  /*cbf70*/  STL [R1+0x4e4], R28 ;  /* 0x0004e41c01007387 */ /* 0x0007e40000100800 */
[----:B---3--:R-:W-:-:S02]  /*cbf80*/  F2FP.SATFINITE.E4M3.F32.PACK_AB_MERGE_C R28, R11, R29, RZ ;  /* 0x0000001d0b1c723e */ /* 0x008fc400048070ff */
[----:B------:R-:W3:Y:S04]  /*cbf90*/  LDL.LU R11, [R1+0x1ecc] ;  /* 0x001ecc00010b7983 */ /* 0x000ee80000300800 */
[----:B------:R0:W-:Y:S04]  /*cbfa0*/  STL [R1+0x4b0], R28 ;  /* 0x0004b01c01007387 */ /* 0x0001e80000100800 */
[----:B------:R-:W-:Y:S01]  /*cbfb0*/  STL [R1+0x4fdc], R26 ;  /* 0x004fdc1a01007387 */ /* 0x000fe20000100800 */
[----:B0-----:R-:W-:-:S05]  /*cbfc0*/  IADD3 R28, P2, PT, R14, R6, RZ ;  /* 0x000000060e1c7210 */ /* 0x001fca0007f5e0ff */
[----:B------:R-:W-:-:S05]  /*cbfd0*/  IMAD.X R29, R19, 0x1, R7, P2 ;  /* 0x00000001131d7824 */ /* 0x000fca00010e0607 */
[----:B------:R0:W-:Y:S04]  /*cbfe0*/  STL.64 [R1+0x1ee0], R28 ;  /* 0x001ee01c01007387 */ /* 0x0001e80000100a00 */
[----:B0-----:R-:W4:Y:S04]  /*cbff0*/  LDL.LU.64 R28, [R1+0x5bc8] ;  /* 0x005bc800011c7983 */ /* 0x001f280000300a00 */
[----:B------:R0:W-:Y:S02]  /*cc000*/  STL.64 [R1+0x5bb8], R6 ;  /* 0x005bb80601007387 */ /* 0x0001e40000100a00 */
[----:B0-----:R-:W-:-:S02]  /*cc010*/  IMAD.MOV.U32 R7, RZ, RZ, R14 ;  /* 0x000000ffff077224 */ /* 0x001fc400078e000e */
[----:B------:R-:W3:Y:S01]  /*cc020*/  LDL.LU R6, [R1+0x1ec8] ;  /* 0x001ec80001067983 */ /* 0x000ee20000300800 */
[----:B----4-:R-:W-:Y:S01]  /*cc030*/  F2FP.SATFINITE.E4M3.F32.PACK_AB_MERGE_C R14, R12, R28, RZ ;  /* 0x0000001c0c0e723e */ /* 0x010fe200048070ff */
[----:B------:R-:W-:-:S04]  /*cc040*/  IMAD.MOV.U32 R12, RZ, RZ, R13 ;  /* 0x000000ffff0c7224 */ /* 0x000fc800078e000d */
[----:B------:R0:W-:Y:S04]  /*cc050*/  STL [R1+0x48c], R14 ;  /* 0x00048c0e01007387 */ /* 0x0001e80000100800 */
[----:B------:R-:W4:Y:S04]  /*cc060*/  LDL.LU R26, [R1+0x1eb8] ;  /* 0x001eb800011a7983 */ /* 0x000f280000300800 */
[----:B------:R-:W2:Y:S01]  /*cc070*/  LDL.LU R13, [R1+0x1ebc] ;  /* 0x001ebc00010d7983 */ /* 0x000ea20000300800 */
[----:B------:R-:W-:Y:S02]  /*cc080*/  F2FP.SATFINITE.E4M3.F32.PACK_AB_MERGE_C R9, R9, R22, RZ ;  /* 0x000000160909723e */ /* 0x000fe400048070ff */
[----:B---3--:R-:W-:Y:S01]  /*cc090*/  F2FP.SATFINITE.E4M3.F32.PACK_AB_MERGE_C R6, R11, R6, RZ ;  /* 0x000000060b06723e */ /* 0x008fe200048070ff */
[----:B--2---:R1:W-:Y:S04]  /*cc0a0*/  STL.64 [R1+0x5bc0], R12 ;  /* 0x005bc00c01007387 */ /* 0x0043e80000100a00 */
[----:B0-----:R-:W2:Y:S04]  /*cc0b0*/  LDL.LU R14, [R1+0x11e0] ;  /* 0x0011e000010e7983 */ /* 0x001ea80000300800 */
[----:B------:R-:W2:Y:S01]  /*cc0c0*/  LDL.LU R28, [R1+0x11e4] ;  /* 0x0011e400011c7983 */ /* 0x000ea20000300800 */
[----:B-1----:R-:W-:-:S03]  /*cc0d0*/  IADD3 R12, P2, PT, R7, R0, RZ ;  /* 0x00000000070c7210 */ /* 0x002fc60007f5e0ff */
[----:B------:R0:W-:Y:S02]  /*cc0e0*/  STL [R1+0x490], R9 ;  /* 0x0004900901007387 */ /* 0x0001e40000100800 */
[----:B------:R-:W-:Y:S02]  /*cc0f0*/  IMAD.X R13, R19, 0x1, R3, P2 ;  /* 0x00000001130d7824 */ /* 0x000fe400010e0603 */
[----:B------:R-:W3:Y:S01]  /*cc100*/  LDL.LU R22, [R1+0x11e8] ;  /* 0x0011e80001167983 */ /* 0x000ee20000300800 */
[----:B0-----:R-:W-:-:S03]  /*cc110*/  F2FP.SATFINITE.E4M3.F32.PACK_AB_MERGE_C R9, R16, R10, RZ ;  /* 0x0000000a1009723e */ /* 0x001fc600048070ff */
[----:B------:R0:W-:Y:S04]  /*cc120*/  STL.64 [R1+0x1ed0], R12 ;  /* 0x001ed00c01007387 */ /* 0x0001e80000100a00 */
[----:B------:R1:W-:Y:S01]  /*cc130*/  STL [R1+0xf0], R9 ;  /* 0x0000f00901007387 */ /* 0x0003e20000100800 */
[----:B0-----:R-:W-:-:S03]  /*cc140*/  IADD3 R12, P2, PT, R7, R2, RZ ;  /* 0x00000002070c7210 */ /* 0x001fc60007f5e0ff */
[----:B-1----:R-:W3:Y:S02]  /*cc150*/  LDL.LU R9, [R1+0x11ec] ;  /* 0x0011ec0001097983 */ /* 0x002ee40000300800 */
[----:B------:R-:W-:Y:S02]  /*cc160*/  IMAD.X R13, R19, 0x1, R5, P2 ;  /* 0x00000001130d7824 */ /* 0x000fe400010e0605 */
[----:B------:R-:W2:Y:S04]  /*cc170*/  LDL.LU R10, [R1+0x1e90] ;  /* 0x001e9000010a7983 */ /* 0x000ea80000300800 */
[----:B------:R-:W2:Y:S04]  /*cc180*/  LDL.LU R16, [R1+0x1e94] ;  /* 0x001e940001107983 */ /* 0x000ea80000300800 */
[----:B------:R0:W-:Y:S04]  /*cc190*/  STL.64 [R1+0x5bb0], R2 ;  /* 0x005bb00201007387 */ /* 0x0001e80000100a00 */
[----:B------:R-:W-:Y:S04]  /*cc1a0*/  STL [R1+0xf4], R6 ;  /* 0x0000f40601007387 */ /* 0x000fe80000100800 */
[----:B0-----:R-:W2:Y:S04]  /*cc1b0*/  LDL.LU R2, [R1+0x1eb0] ;  /* 0x001eb00001027983 */ /* 0x001ea80000300800 */
[----:B------:R-:W2:Y:S04]  /*cc1c0*/  LDL.LU R3, [R1+0x1eb4] ;  /* 0x001eb40001037983 */ /* 0x000ea80000300800 */
[----:B------:R0:W-:Y:S04]  /*cc1d0*/  STL.64 [R1+0x1ec8], R12 ;  /* 0x001ec80c01007387 */ /* 0x0001e80000100a00 */
[----:B0-----:R-:W4:Y:S04]  /*cc1e0*/  LDL.LU.64 R12, [R1+0x5bc0] ;  /* 0x005bc000010c7983 */ /* 0x001f280000300a00 */
[----:B------:R-:W2:Y:S01]  /*cc1f0*/  LDL.LU R11, [R1+0x1e98] ;  /* 0x001e9800010b7983 */ /* 0x000ea20000300800 */
[----:B------:R-:W-:-:S03]  /*cc200*/  IADD3 R6, P2, PT, R7, R4, RZ ;  /* 0x0000000407067210 */ /* 0x000fc60007f5e0ff */
[----:B--2---:R0:W-:Y:S02]  /*cc210*/  STL [R1+0x5ba8], R11 ;  /* 0x005ba80b01007387 */ /* 0x0041e40000100800 */
[----:B0-----:R-:W-:Y:S02]  /*cc220*/  IMAD.MOV.U32 R11, RZ, RZ, R19 ;  /* 0x000000ffff0b7224 */ /* 0x001fe400078e0013 */
[----:B------:R-:W2:Y:S02]  /*cc230*/  LDL.LU R19, [R1+0x1e9c] ;  /* 0x001e9c0001137983 */ /* 0x000ea40000300800 */
[----:B------:R-:W-:-:S05]  /*cc240*/  IMAD.X R7, R11, 0x1, R8, P2 ;  /* 0x000000010b077824 */ /* 0x000fca00010e0608 */
[----:B------:R0:W-:Y:S04]  /*cc250*/  STL.64 [R1+0x1ec0], R6 ;  /* 0x001ec00601007387 */ /* 0x0001e80000100a00 */
[----:B0-----:R-:W2:Y:S01]  /*cc260*/  LDL.LU.64 R6, [R1+0x5bb8] ;  /* 0x005bb80001067983 */ /* 0x001ea20000300a00 */
[----:B------:R-:W-:Y:S02]  /*cc270*/  F2FP.SATFINITE.E4M3.F32.PACK_AB_MERGE_C R3, R3, R2, RZ ;  /* 0x000000020303723e */ /* 0x000fe400048070ff */
[----:B----4-:R-:W-:-:S03]  /*cc280*/  F2FP.SATFINITE.E4M3.F32.PACK_AB_MERGE_C R2, R13, R26, RZ ;  /* 0x0000001a0d02723e */ /* 0x010fc600048070ff */
[----:B------:R-:W-:Y:S01]  /*cc290*/  STL [R1+0xec], R3 ;  /* 0x0000ec0301007387 */ /* 0x000fe20000100800 */
[----:B------:R-:W-:-:S03]  /*cc2a0*/  SHF.R.S32.HI R26, RZ, 0x1f, R21 ;  /* 0x0000001fff1a7819 */ /* 0x000fc60000011415 */
[----:B------:R2:W-:Y:S01]  /*cc2b0*/  STL [R1+0x5004], R2 ;  /* 0x0050040201007387 */ /* 0x0005e20000100800 */
[----:B------:R-:W-:Y:S01]  /*cc2c0*/  F2FP.SATFINITE.E4M3.F32.PACK_AB_MERGE_C R11, R28, R14, RZ ;  /* 0x0000000e1c0b723e */ /* 0x000fe200048070ff */
[----:B------:R-:W-:Y:S02]  /*cc2d0*/  IMAD.MOV.U32 R13, RZ, RZ, R20 ;  /* 0x000000ffff0d7224 */ /* 0x000fe400078e0014 */
[----:B------:R-:W4:Y:S04]  /*cc2e0*/  LDL.LU R20, [R1+0x1e84] ;  /* 0x001e840001147983 */ /* 0x000f280000300800 */
[----:B------:R-:W-:Y:S01]  /*cc2f0*/  STL [R1+0xe8], R11 ;  /* 0x0000e80b01007387 */ /* 0x000fe20000100800 */
[----:B--2---:R-:W-:-:S05]  /*cc300*/  IADD3 R2, P2, PT, R21, R6, RZ ;  /* 0x0000000615027210 */ /* 0x004fca0007f5e0ff */
[----:B------:R-:W-:-:S05]  /*cc310*/  IMAD.X R3, R26, 0x1, R7, P2 ;  /* 0x000000011a037824 */ /* 0x000fca00010e0607 */
[----:B------:R0:W-:Y:S04]  /*cc320*/  STL.64 [R1+0x1ea8], R2 ;  /* 0x001ea80201007387 */ /* 0x0001e80000100a00 */
[----:B0-----:R-:W2:Y:S01]  /*cc330*/  LDL.LU.64 R2, [R1+0x5bb0] ;  /* 0x005bb00001027983 */ /* 0x001ea20000300a00 */
[----:B------:R-:W-:Y:S02]  /*cc340*/  F2FP.SATFINITE.E4M3.F32.PACK_AB_MERGE_C R16, R16, R10, RZ ;  /* 0x0000000a1010723e */ /* 0x000fe400048070ff */
[----:B------:R-:W-:Y:S01]  /*cc350*/  IADD3 R10, P2, PT, R21, R0, RZ ;  /* 0x00000000150a7210 */ /* 0x000fe20007f5e0ff */
[----:B------:R3:W-:Y:S02]  /*cc360*/  STL.64 [R1+0x5ba0], R6 ;  /* 0x005ba00601007387 */ /* 0x0007e40000100a00 */
[----:B---3--:R-:W-:-:S02]  /*cc370*/  F2FP.SATFINITE.E4M3.F32.PACK_AB_MERGE_C R6, R9, R22, RZ ;  /* 0x000000160906723e */ /* 0x008fc400048070ff */
[----:B------:R-:W4:Y:S04]  /*cc380*/  LDL.LU R7, [R1+0x1e80] ;  /* 0x001e800001077983 */ /* 0x000f280000300800 */
[----:B------:R-:W3:Y:S04]  /*cc390*/  LDL.LU R14, [R1+0x1e88] ;  /* 0x001e8800010e7983 */ /* 0x000ee80000300800 */
[----:B------:R-:W3:Y:S04]  /*cc3a0*/  LDL.LU R28, [R1+0x1e8c] ;  /* 0x001e8c00011c7983 */ /* 0x000ee80000300800 */
[----:B------:R-:W-:Y:S04]  /*cc3b0*/  STL [R1+0x5558], R16 ;  /* 0x0055581001007387 */ /* 0x000fe80000100800 */
[----:B------:R-:W-:Y:S04]  /*cc3c0*/  STL [R1+0xe4], R6 ;  /* 0x0000e40601007387 */ /* 0x000fe80000100800 */
[----:B------:R-:W-:Y:S01]  /*cc3d0*/  STL [R1+0x5b90], R0 ;  /* 0x005b900001007387 */ /* 0x000fe20000100800 */
[----:B--2---:R-:W-:-:S05]  /*cc3e0*/  IMAD.X R11, R26, 0x1, R3, P2 ;  /* 0x000000011a0b7824 */ /* 0x004fca00010e0603 */
[----:B------:R0:W-:Y:S04]  /*cc3f0*/  STL.64 [R1+0x1ea0], R10 ;  /* 0x001ea00a01007387 */ /* 0x0001e80000100a00 */
[----:B0-----:R-:W2:Y:S01]  /*cc400*/  LDL.LU R11, [R1+0x5ba8] ;  /* 0x005ba800010b7983 */ /* 0x001ea20000300800 */
[----:B------:R-:W-:Y:S02]  /*cc410*/  IADD3 R6, P2, PT, R21, R2, RZ ;  /* 0x0000000215067210 */ /* 0x000fe40007f5e0ff */
[----:B----4-:R-:W-:Y:S01]  /*cc420*/  F2FP.SATFINITE.E4M3.F32.PACK_AB_MERGE_C R20, R20, R7, RZ ;  /* 0x000000071414723e */ /* 0x010fe200048070ff */
[----:B------:R-:W-:Y:S01]  /*cc430*/  STL [R1+0x5b94], R3 ;  /* 0x005b940301007387 */ /* 0x000fe20000100800 */
[----:B------:R-:W-:Y:S02]  /*cc440*/  IMAD.MOV.U32 R10, RZ, RZ, R12 ;  /* 0x000000ffff0a7224 */ /* 0x000fe400078e000c */
[----:B------:R-:W-:Y:S01]  /*cc450*/  IMAD.X R7, R26, 0x1, R5, P2 ;  /* 0x000000011a077824 */ /* 0x000fe200010e0605 */
[----:B------:R-:W4:Y:S04]  /*cc460*/  LDL.LU R22, [R1+0x1e70] ;  /* 0x001e700001167983 */ /* 0x000f280000300800 */
[----:B------:R-:W4:Y:S01]  /*cc470*/  LDL.LU R9, [R1+0x1e74] ;  /* 0x001e740001097983 */ /* 0x000f220000300800 */
[----:B--2---:R-:W-:-:S03]  /*cc480*/  F2FP.SATFINITE.E4M3.F32.PACK_AB_MERGE_C R19, R19, R11, RZ ;  /* 0x0000000b1313723e */ /* 0x004fc600048070ff */
[----:B------:R-:W2:Y:S04]  /*cc490*/  LDL.LU R11, [R1+0x1e78] ;  /* 0x001e7800010b7983 */ /* 0x000ea80000300800 */
[----:B------:R-:W2:Y:S04]  /*cc4a0*/  LDL.LU R12, [R1+0x1e7c] ;  /* 0x001e7c00010c7983 */ /* 0x000ea80000300800 */
[----:B------:R-:W-:Y:S04]  /*cc4b0*/  STL [R1+0x5888], R19 ;  /* 0x0058881301007387 */ /* 0x000fe80000100800 */
[----:B------:R-:W-:Y:S04]  /*cc4c0*/  STL [R1+0x5578], R20 ;  /* 0x0055781401007387 */ /* 0x000fe80000100800 */
[----:B------:R0:W-:Y:S04]  /*cc4d0*/  STL.64 [R1+0x1e90], R6 ;  /* 0x001e900601007387 */ /* 0x0001e80000100a00 */
[----:B0-----:R-:W2:Y:S04]  /*cc4e0*/  LDL.LU.64 R6, [R1+0x5ba0] ;  /* 0x005ba00001067983 */ /* 0x001ea80000300a00 */
[----:B------:R0:W-:Y:S04]  /*cc4f0*/  STL.64 [R1+0x5b88], R4 ;  /* 0x005b880401007387 */ /* 0x0001e80000100a00 */
[----:B------:R-:W2:Y:S01]  /*cc500*/  LDL.LU R3, [R1+0x1e60] ;  /* 0x001e600001037983 */ /* 0x000ea20000300800 */
[----:B------:R-:W-:-:S05]  /*cc510*/  IADD3 R20, P2, PT, R21, R4, RZ ;  /* 0x0000000415147210 */ /* 0x000fca0007f5e0ff */
[----:B------:R-:W-:-:S05]  /*cc520*/  IMAD.X R21, R26, 0x1, R8, P2 ;  /* 0x000000011a157824 */ /* 0x000fca00010e0608 */
[----:B------:R1:W-:Y:S01]  /*cc530*/  STL.64 [R1+0x1e80], R20 ;  /* 0x001e801401007387 */ /* 0x0003e20000100a00 */
[----:B---3--:R-:W-:-:S03]  /*cc540*/  F2FP.SATFINITE.E4M3.F32.PACK_AB_MERGE_C R16, R28, R14, RZ ;  /* 0x0000000e1c10723e */ /* 0x008fc600048070ff */
[----:B--2---:R2:W-:Y:S04]  /*cc550*/  STL.64 [R1+0x5b98], R2 ;  /* 0x005b980201007387 */ /* 0x0045e80000100a00 */
[----:B------:R-:W3:Y:S04]  /*cc560*/  LDL.LU R0, [R1+0x1e64] ;  /* 0x001e640001007983 */ /* 0x000ee80000300800 */
[----:B0-----:R-:W3:Y:S04]  /*cc570*/  LDL.LU R4, [R1+0x1e68] ;  /* 0x001e680001047983 */ /* 0x001ee80000300800 */
[----:B------:R-:W3:Y:S04]  /*cc580*/  LDL.LU R5, [R1+0x1e6c] ;  /* 0x001e6c0001057983 */ /* 0x000ee80000300800 */
[----:B-1----:R-:W3:Y:S04]  /*cc590*/  LDL.LU R21, [R1+0x1e54] ;  /* 0x001e540001157983 */ /* 0x002ee80000300800 */
[----:B------:R-:W3:Y:S04]  /*cc5a0*/  LDL.LU R26, [R1+0x1e58] ;  /* 0x001e5800011a7983 */ /* 0x000ee80000300800 */
[----:B------:R-:W3:Y:S04]  /*cc5b0*/  LDL.LU R14, [R1+0x1e5c] ;  /* 0x001e5c00010e7983 */ /* 0x000ee80000300800 */
[----:B------:R-:W3:Y:S01]  /*cc5c0*/  LDL.LU R28, [R1+0x9c] ;  /* 0x00009c00011c7983 */ /* 0x000ee20000300800 */
[----:B----4-:R-:W-:-:S02]  /*cc5d0*/  F2FP.SATFINITE.E4M3.F32.PACK_AB_MERGE_C R20, R9, R22, RZ ;  /* 0x000000160914723e */ /* 0x010fc400048070ff */
[----:B--2---:R-:W-:Y:S02]  /*cc5e0*/  IADD3 R2, P2, PT, R10, R6, RZ ;  /* 0x000000060a027210 */ /* 0x004fe40007f5e0ff */
[----:B------:R-:W-:Y:S01]  /*cc5f0*/  F2FP.SATFINITE.E4M3.F32.PACK_AB_MERGE_C R22, R12, R11, RZ ;  /* 0x0000000b0c16723e */ /* 0x000fe200048070ff */
[----:B---3--:R0:W-:Y:S04]  /*cc600*/  STL [R1+0x5b80], R28 ;  /* 0x005b801c01007387 */ /* 0x0081e80000100800 */
[----:B------:R-:W-:Y:S04]  /*cc610*/  STL [R1+0x5af8], R16 ;  /* 0x005af81001007387 */ /* 0x000fe80000100800 */
[----:B------:R-:W-:Y:S01]  /*cc620*/  STL [R1+0x557c], R20 ;  /* 0x00557c1401007387 */ /* 0x000fe20000100800 */
[----:B0-----:R-:W-:-:S03]  /*cc630*/  SHF.R.S32.HI R28, RZ, 0x1f, R10 ;  /* 0x0000001fff1c7819 */ /* 0x001fc6000001140a */
[----:B------:R0:W-:Y:S02]  /*cc640*/  STL [R1+0x5b84], R15 ;  /* 0x005b840f01007387 */ /* 0x0001e40000100800 */
[----:B------:R-:W-:Y:S02]  /*cc650*/  IMAD.X R3, R28, 0x1, R7, P2 ;  /* 0x000000011c037824 */ /* 0x000fe400010e0607 */
[----:B0-----:R-:W2:Y:S04]  /*cc660*/  LDL.LU R15, [R1+0x1e50] ;  /* 0x001e5000010f7983 */ /* 0x001ea80000300800 */
[----:B------:R-:W3:Y:S04]  /*cc670*/  LDL.LU R20, [R1+0x1e44] ;  /* 0x001e440001147983 */ /* 0x000ee80000300800 */
[----:B------:R-:W4:Y:S04]  /*cc680*/  LDL.LU R16, [R1+0x1e48] ;  /* 0x001e480001107983 */ /* 0x000f280000300800 */
[----:B------:R-:W4:Y:S04]  /*cc690*/  LDL.LU R19, [R1+0x1e4c] ;  /* 0x001e4c0001137983 */ /* 0x000f280000300800 */
[----:B------:R-:W2:Y:S04]  /*cc6a0*/  LDL.LU R9, [R1+0x1e30] ;  /* 0x001e300001097983 */ /* 0x000ea80000300800 */
[----:B------:R-:W2:Y:S04]  /*cc6b0*/  LDL.LU R11, [R1+0x1e34] ;  /* 0x001e3400010b7983 */ /* 0x000ea80000300800 */
[----:B------:R-:W2:Y:S04]  /*cc6c0*/  LDL.LU R12, [R1+0x98] ;  /* 0x00009800010c7983 */ /* 0x000ea80000300800 */
[----:B------:R0:W-:Y:S04]  /*cc6d0*/  STL [R1+0x5a58], R22 ;  /* 0x005a581601007387 */ /* 0x0001e80000100800 */
[----:B0-----:R-:W3:Y:S04]  /*cc6e0*/  LDL.LU R22, [R1+0x1e40] ;  /* 0x001e400001167983 */ /* 0x001ee80000300800 */
[----:B------:R0:W-:Y:S04]  /*cc6f0*/  STL.64 [R1+0x1e70], R2 ;  /* 0x001e700201007387 */ /* 0x0001e80000100a00 */
[----:B0-----:R-:W2:Y:S02]  /*cc700*/  LDL.LU.64 R2, [R1+0x5b98] ;  /* 0x005b980001027983 */ /* 0x001ea40000300a00 */
[----:B--2---:R-:W-:-:S02]  /*cc710*/  F2FP.SATFINITE.E4M3.F32.PACK_AB_MERGE_C R0, R0, R3, RZ ;  /* 0x000000030000723e */ /* 0x004fc400048070ff */
[----:B------:R-:W2:Y:S04]  /*cc720*/  LDL.LU R3, [R1+0x5b94] ;  /* 0x005b940001037983 */ /* 0x000ea80000300800 */
[----:B------:R0:W-:Y:S04]  /*cc730*/  STL [R1+0x894], R0 ;  /* 0x0008940001007387 */ /* 0x0001e80000100800 */
[----:B0-----:R-:W2:Y:S01]  /*cc740*/  LDL.LU R0, [R1+0x5b90] ;  /* 0x005b900001007983 */ /* 0x001ea20000300800 */
[----:B------:R-:W-:-:S05]  /*cc750*/  F2FP.SATFINITE.E4M3.F32.PACK_AB_MERGE_C R5, R5, R4, RZ ;  /* 0x000000040505723e */ /* 0x000fca00048070ff */
[----:B------:R0:W-:Y:S01]  /*cc760*/  STL [R1+0x89c], R5 ;  /* 0x00089c0501007387 */ /* 0x0001e20000100800 */
[----:B--2---:R-:W-:-:S05]  /*cc770*/  IADD3 R4, P2, PT, R10, R0, RZ ;  /* 0x000000000a047210 */ /* 0x004fca0007f5e0ff */
[----:B0-----:R-:W-:-:S05]  /*cc780*/  IMAD.X R5, R28, 0x1, R3, P2 ;  /* 0x000000011c057824 */ /* 0x001fca00010e0603 */
[----:B------:R0:W-:Y:S04]  /*cc790*/  STL.64 [R1+0x1e60], R4 ;  /* 0x001e600401007387 */ /* 0x0001e80000100a00 */
[----:B0-----:R-:W2:Y:S01]  /*cc7a0*/  LDL.LU.64 R4, [R1+0x5b88] ;  /* 0x005b880001047983 */ /* 0x001ea20000300a00 */
[----:B------:R-:W-:Y:S02]  /*cc7b0*/  F2FP.SATFINITE.E4M3.F32.PACK_AB_MERGE_C R15, R21, R15, RZ ;  /* 0x0000000f150f723e */ /* 0x000fe400048070ff */
[----:B------:R-:W-:Y:S01]  /*cc7c0*/  F2FP.SATFINITE.E4M3.F32.PACK_AB_MERGE_C R14, R14, R26, RZ ;  /* 0x0000001a0e0e723e */ /* 0x000fe200048070ff */
[----:B------:R-:W3:Y:S04]  /*cc7d0*/  LDL.LU R21, [R1+0x1e20] ;  /* 0x001e200001157983 */ /* 0x000ee80000300800 */
[----:B------:R-:W-:Y:S04]  /*cc7e0*/  STL [R1+0x7c4], R15 ;  /* 0x0007c40f01007387 */ /* 0x000fe80000100800 */
[----:B------:R-:W3:Y:S04]  /*cc7f0*/  LDL.LU R26, [R1+0x1e24] ;  /* 0x001e2400011a7983 */ /* 0x000ee80000300800 */
[----:B------:R0:W-:Y:S04]  /*cc800*/  STL [R1+0x7c8], R14 ;  /* 0x0007c80e01007387 */ /* 0x0001e80000100800 */
[----:B------:R1:W-:Y:S01]  /*cc810*/  STL.64 [R1+0x5b78], R2 ;  /* 0x005b780201007387 */ /* 0x0003e20000100a00 */
[----:B0-----:R-:W-:Y:S01]  /*cc820*/  IADD3 R14, P2, PT, R10, R2, RZ ;  /* 0x000000020a0e7210 */ /* 0x001fe20007f5e0ff */
[----:B-1----:R-:W-:-:S04]  /*cc830*/  IMAD.MOV.U32 R3, RZ, RZ, R10 ;  /* 0x000000ffff037224 */ /* 0x002fc800078e000a */
[----:B--2---:R-:W-:Y:S01]  /*cc840*/  IMAD.X R15, R28, 0x1, R5, P2 ;  /* 0x000000011c0f7824 */ /* 0x004fe200010e0605 */
[----:B------:R-:W-:-:S04]  /*cc850*/  IADD3 R2, P2, PT, R3, R4, RZ ;  /* 0x0000000403027210 */ /* 0x000fc80007f5e0ff */
[----:B------:R0:W-:Y:S01]  /*cc860*/  STL.64 [R1+0x1e58], R14 ;  /* 0x001e580e01007387 */ /* 0x0001e20000100a00 */
[----:B------:R-:W-:-:S03]  /*cc870*/  IMAD.X R3, R28, 0x1, R8, P2 ;  /* 0x000000011c037824 */ /* 0x000fc600010e0608 */
[----:B0-----:R-:W2:Y:S04]  /*cc880*/  LDL.LU R15, [R1+0x5b84] ;  /* 0x005b8400010f7983 */ /* 0x001ea80000300800 */
[----:B------:R-:W2:Y:S04]  /*cc890*/  LDL.LU R14, [R1+0x1e10] ;  /* 0x001e1000010e7983 */ /* 0x000ea80000300800 */
[----:B------:R-:W2:Y:S04]  /*cc8a0*/  LDL.LU R10, [R1+0x1e14] ;  /* 0x001e1400010a7983 */ /* 0x000ea80000300800 */
[----:B------:R0:W-:Y:S04]  /*cc8b0*/  STL.64 [R1+0x5b70], R12 ;  /* 0x005b700c01007387 */ /* 0x0001e80000100a00 */
[----:B0-----:R-:W2:Y:S04]  /*cc8c0*/  LDL.LU R12, [R1+0x1e38] ;  /* 0x001e3800010c7983 */ /* 0x001ea80000300800 */
[----:B------:R-:W2:Y:S04]  /*cc8d0*/  LDL.LU R13, [R1+0x1e3c] ;  /* 0x001e3c00010d7983 */ /* 0x000ea80000300800 */
[----:B------:R-:W2:Y:S01]  /*cc8e0*/  LDL.LU R28, [R1+0x5b80] ;  /* 0x005b8000011c7983 */ /* 0x000ea20000300800 */
[----:B---3--:R-:W-:-:S03]  /*cc8f0*/  F2FP.SATFINITE.E4M3.F32.PACK_AB_MERGE_C R20, R20, R22, RZ ;  /* 0x000000161414723e */ /* 0x008fc600048070ff */
[----:B------:R4:W-:Y:S04]  /*cc900*/  STL.64 [R1+0x1e50], R2 ;  /* 0x001e500201007387 */ /* 0x0009e80000100a00 */
[----:B------:R0:W-:Y:S01]  /*cc910*/  STL [R1+0x764], R20 ;  /* 0x0007641401007387 */ /* 0x0001e20000100800 */
[----:B----4-:R-:W-:Y:S02]  /*cc920*/  F2FP.SATFINITE.E4M3.F32.PACK_AB_MERGE_C R3, R19, R16, RZ ;  /* 0x000000101303723e */ /* 0x010fe400048070ff */
[----:B------:R-:W-:-:S03]  /*cc930*/  F2FP.SATFINITE.E4M3.F32.PACK_AB_MERGE_C R2, R11, R9, RZ ;  /* 0x000000090b02723e */ /* 0x000fc600048070ff */
[----:B------:R-:W-:Y:S04]  /*cc940*/  STL [R1+0x778], R3 ;  /* 0x0007780301007387 */ /* 0x000fe80000100800 */
[----:B------:R1:W-:Y:S04]  /*cc950*/  STL [R1+0x6e8], R2 ;  /* 0x0006e80201007387 */ /* 0x0003e80000100800 */
[----:B------:R-:W3:Y:S04]  /*cc960*/  LDL.LU R22, [R1+0x1e1c] ;  /* 0x001e1c0001167983 */ /* 0x000ee80000300800 */
[----:B0-----:R-:W4:Y:S04]  /*cc970*/  LDL.LU R20, [R1+0x1e00] ;  /* 0x001e000001147983 */ /* 0x001f280000300800 */
[----:B------:R-:W4:Y:S04]  /*cc980*/  LDL.LU R16, [R1+0x1e04] ;  /* 0x001e040001107983 */ /* 0x000f280000300800 */
[----:B------:R-:W3:Y:S04]  /*cc990*/  LDL.LU R19, [R1+0x1e08] ;  /* 0x001e080001137983 */ /* 0x000ee80000300800 */
[----:B------:R-:W3:Y:S01]  /*cc9a0*/  LDL.LU R9, [R1+0x1e0c] ;  /* 0x001e0c0001097983 */ /* 0x000ee20000300800 */
[----:B--2---:R-:W-:-:S02]  /*cc9b0*/  SHF.R.S32.HI R11, RZ, 0x1f, R28 ;  /* 0x0000001fff0b7819 */ /* 0x004fc4000001141c */
[----:B-1----:R-:W-:-:S05]  /*cc9c0*/  IADD3 R2, P2, PT, R28, R6, RZ ;  /* 0x000000061c027210 */ /* 0x002fca0007f5e0ff */
[----:B------:R-:W-:-:S05]  /*cc9d0*/  IMAD.X R3, R11, 0x1, R7, P2 ;  /* 0x000000010b037824 */ /* 0x000fca00010e0607 */
[----:B------:R0:W-:Y:S04]  /*cc9e0*/  STL.64 [R1+0x1e40], R2 ;  /* 0x001e400201007387 */ /* 0x0001e80000100a00 */
[----:B0-----:R-:W2:Y:S01]  /*cc9f0*/  LDL.LU.64 R2, [R1+0x5b78] ;  /* 0x005b780001027983 */ /* 0x001ea20000300a00 */
[----:B------:R-:W-:Y:S02]  /*cca00*/  F2FP.SATFINITE.E4M3.F32.PACK_AB_MERGE_C R13, R13, R12, RZ ;  /* 0x0000000c0d0d723e */ /* 0x000fe400048070ff */
[----:B------:R-:W-:Y:S01]  /*cca10*/  F2FP.SATFINITE.E4M3.F32.PACK_AB_MERGE_C R12, R26, R21, RZ ;  /* 0x000000151a0c723e */ /* 0x000fe200048070ff */
[----:B------:R0:W-:Y:S04]  /*cca20*/  STL.64 [R1+0x5b68], R6 ;  /* 0x005b680601007387 */ /* 0x0001e80000100a00 */
[----:B0-----:R-:W3:Y:S04]  /*cca30*/  LDL.LU R6, [R1+0x1e28] ;  /* 0x001e280001067983 */ /* 0x001ee80000300800 */
[----:B------:R-:W3:Y:S04]  /*cca40*/  LDL.LU R7, [R1+0x1e2c] ;  /* 0x001e2c0001077983 */ /* 0x000ee80000300800 */
[----:B------:R-:W4:Y:S04]  /*cca50*/  LDL.LU R21, [R1+0x1df0] ;  /* 0x001df00001157983 */ /* 0x000f280000300800 */
[----:B------:R-:W-:Y:S04]  /*cca60*/  STL [R1+0x6f8], R13 ;  /* 0x0006f80d01007387 */ /* 0x000fe80000100800 */
[----:B------:R-:W4:Y:S04]  /*cca70*/  LDL.LU R26, [R1+0x1df4] ;  /* 0x001df400011a7983 */ /* 0x000f280000300800 */
[----:B------:R0:W-:Y:S02]  /*cca80*/  STL [R1+0x6a8], R12 ;  /* 0x0006a80c01007387 */ /* 0x0001e40000100800 */
[----:B0-----:R-:W-:-:S05]  /*cca90*/  IADD3 R12, P2, PT, R28, R0, RZ ;  /* 0x000000001c0c7210 */ /* 0x001fca0007f5e0ff */
[----:B--2---:R-:W-:-:S05]  /*ccaa0*/  IMAD.X R13, R11, 0x1, R3, P2 ;  /* 0x000000010b0d7824 */ /* 0x004fca00010e0603 */
[----:B------:R0:W-:Y:S04]  /*ccab0*/  STL.64 [R1+0x1e30], R12 ;  /* 0x001e300c01007387 */ /* 0x0001e80000100a00 */
[----:B0-----:R-:W2:Y:S01]  /*ccac0*/  LDL.LU.64 R12, [R1+0x5b70] ;  /* 0x005b7000010c7983 */ /* 0x001ea20000300a00 */
[----:B---3--:R-:W-:Y:S02]  /*ccad0*/  F2FP.SATFINITE.E4M3.F32.PACK_AB_MERGE_C R7, R7, R6, RZ ;  /* 0x000000060707723e */ /* 0x008fe400048070ff */
[----:B------:R-:W-:-:S03]  /*ccae0*/  F2FP.SATFINITE.E4M3.F32.PACK_AB_MERGE_C R6, R10, R14, RZ ;  /* 0x0000000e0a06723e */ /* 0x000fc600048070ff */
[----:B------:R-:W-:Y:S04]  /*ccaf0*/  STL [R1+0x6b8], R7 ;  /* 0x0006b80701007387 */ /* 0x000fe80000100800 */
[----:B------:R0:W-:Y:S04]  /*ccb00*/  STL [R1+0x69c], R6 ;  /* 0x00069c0601007387 */ /* 0x0001e80000100800 */
[----:B------:R-:W3:Y:S01]  /*ccb10*/  LDL.LU R10, [R1+0x1df8] ;  /* 0x001df800010a7983 */ /* 0x000ee20000300800 */
[----:B0-----:R-:W-:-:S05]  /*ccb20*/  IADD3 R6, P2, PT, R28, R2, RZ ;  /* 0x000000021c067210 */ /* 0x001fca0007f5e0ff */
[----:B------:R-:W-:Y:S02]  /*ccb30*/  IMAD.X R7, R11, 0x1, R5, P2 ;  /* 0x000000010b077824 */ /* 0x000fe400010e0605 */
[----:B--2---:R-:W-:Y:S02]  /*ccb40*/  IMAD.MOV.U32 R14, RZ, RZ, R13 ;  /* 0x000000ffff0e7224 */ /* 0x004fe400078e000d */
[----:B------:R-:W3:Y:S04]  /*ccb50*/  LDL.LU R13, [R1+0x1dfc] ;  /* 0x001dfc00010d7983 */ /* 0x000ee80000300800 */
[----:B------:R0:W-:Y:S04]  /*ccb60*/  STL.64 [R1+0x1e20], R6 ;  /* 0x001e200601007387 */ /* 0x0001e80000100a00 */
[----:B------:R1:W-:Y:S01]  /*ccb70*/  STL.64 [R1+0x5b60], R4 ;  /* 0x005b600401007387 */ /* 0x0003e20000100a00 */
[----:B0-----:R-:W-:Y:S01]  /*ccb80*/  IADD3 R6, P2, PT, R28, R4, RZ ;  /* 0x000000041c067210 */ /* 0x001fe20007f5e0ff */
[----:B------:R-:W-:-:S02]  /*ccb90*/  IMAD.MOV.U32 R7, RZ, RZ, R11 ;  /* 0x000000ffff077224 */ /* 0x000fc400078e000b */
[----:B-1----:R-:W2:Y:S02]  /*ccba0*/  LDL.LU R5, [R1+0x1e18] ;  /* 0x001e180001057983 */ /* 0x002ea40000300800 */
[----:B------:R-:W-:Y:S02]  /*ccbb0*/  IMAD.X R7, R7, 0x1, R8, P2 ;  /* 0x0000000107077824 */ /* 0x000fe400010e0608 */
[----:B------:R-:W3:Y:S04]  /*ccbc0*/  LDL.LU R28, [R1+0x1de8] ;  /* 0x001de800011c7983 */ /* 0x000ee80000300800 */
[----:B------:R-:W3:Y:S04]  /*ccbd0*/  LDL.LU R11, [R1+0x1dec] ;  /* 0x001dec00010b7983 */ /* 0x000ee80000300800 */
[----:B------:R0:W-:Y:S04]  /*ccbe0*/  STL.64 [R1+0x1e10], R6 ;  /* 0x001e100601007387 */ /* 0x0001e80000100a00 */
[----:B0-----:R-:W3:Y:S01]  /*ccbf0*/  LDL.LU.64 R6, [R1+0x5b68] ;  /* 0x005b680001067983 */ /* 0x001ee20000300a00 */
[----:B----4-:R-:W-:-:S02]  /*ccc00*/  F2FP.SATFINITE.E4M3.F32.PACK_AB_MERGE_C R4, R16, R20, RZ ;  /* 0x000000141004723e */ /* 0x010fc400048070ff */
[----:B------:R-:W-:Y:S02]  /*ccc10*/  F2FP.SATFINITE.E4M3.F32.PACK_AB_MERGE_C R16, R9, R19, RZ ;  /* 0x000000130910723e */ /* 0x000fe400048070ff */
[----:B------:R-:W-:Y:S02]  /*ccc20*/  SHF.R.S32.HI R9, RZ, 0x1f, R12 ;  /* 0x0000001fff097819 */ /* 0x000fe4000001140c */
[----:B--2---:R-:W-:-:S05]  /*ccc30*/  F2FP.SATFINITE.E4M3.F32.PACK_AB_MERGE_C R5, R22, R5, RZ ;  /* 0x000000051605723e */ /* 0x004fca00048070ff */
[----:B------:R-:W-:Y:S04]  /*ccc40*/  STL [R1+0x698], R5 ;  /* 0x0006980501007387 */ /* 0x000fe80000100800 */
[----:B------:R3:W-:Y:S04]  /*ccc50*/  STL [R1+0x62c], R4 ;  /* 0x00062c0401007387 */ /* 0x0007e80000100800 */
[----:B------:R-:W-:Y:S01]  /*ccc60*/  STL [R1+0x624], R16 ;  /* 0x0006241001007387 */ /* 0x000fe20000100800 */
[----:B---3--:R-:W-:-:S03]  /*ccc70*/  IADD3 R4, P2, PT, R12, R6, RZ ;  /* 0x000000060c047210 */ /* 0x008fc60007f5e0ff */
[----:B------:R0:W-:Y:S02]  /*ccc80*/  STL.64 [R1+0x5b58], R6 ;  /* 0x005b580601007387 */ /* 0x0001e40000100a00 */
[----:B------:R-:W-:Y:S02]  /*ccc90*/  IMAD.X R5, R9, 0x1, R7, P2 ;  /* 0x0000000109057824 */ /* 0x000fe400010e0607 */
[----:B0-----:R-:W2:Y:S04]  /*ccca0*/  LDL.LU R6, [R1+0x1de0] ;  /* 0x001de00001067983 */ /* 0x001ea80000300800 */
[----:B------:R-:W2:Y:S04]  /*cccb0*/  LDL.LU R7, [R1+0x1de4] ;  /* 0x001de40001077983 */ /* 0x000ea80000300800 */
[----:B------:R0:W-:Y:S04]  /*cccc0*/  STL.64 [R1+0x1e00], R4 ;  /* 0x001e000401007387 */ /* 0x0001e80000100a00 */
[----:B------:R-:W3:Y:S04]  /*cccd0*/  LDL.LU R22, [R1+0x1dd8] ;  /* 0x001dd80001167983 */ /* 0x000ee80000300800 */
[----:B------:R-:W3:Y:S01]  /*ccce0*/  LDL.LU R20, [R1+0x1ddc] ;  /* 0x001ddc0001147983 */ /* 0x000ee20000300800 */
[----:B0-----:R-:W-:-:S05]  /*cccf0*/  F2FP.SATFINITE.E4M3.F32.PACK_AB_MERGE_C R4, R26, R21, RZ ;  /* 0x000000151a04723e */ /* 0x001fca00048070ff */
[----:B------:R0:W-:Y:S04]  /*ccd00*/  STL [R1+0x610], R4 ;  /* 0x0006100401007387 */ /* 0x0001e80000100800 */
[----:B------:R-:W4:Y:S04]  /*ccd10*/  LDL.LU R16, [R1+0x1dc0] ;  /* 0x001dc00001107983 */ /* 0x000f280000300800 */
[----:B------:R-:W4:Y:S01]  /*ccd20*/  LDL.LU R19, [R1+0x1dc4] ;  /* 0x001dc40001137983 */ /* 0x000f220000300800 */
[----:B0-----:R-:W-:-:S03]  /*ccd30*/  F2FP.SATFINITE.E4M3.F32.PACK_AB_MERGE_C R4, R13, R10, RZ ;  /* 0x0000000a0d04723e */ /* 0x001fc600048070ff */
[----:B------:R-:W3:Y:S04]  /*ccd40*/  LDL.LU R26, [R1+0x1dc8] ;  /* 0x001dc800011a7983 */ /* 0x000ee80000300800 */
[----:B------:R0:W-:Y:S01]  /*ccd50*/  STL [R1+0x618], R4 ;  /* 0x0006180401007387 */ /* 0x0001e20000100800 */
[----:B------:R-:W-:-:S03]  /*ccd60*/  IMAD.MOV.U32 R21, RZ, RZ, R14 ;  /* 0x000000ffff157224 */ /* 0x000fc600078e000e */
[----:B------:R-:W3:Y:S04]  /*ccd70*/  LDL.LU R14, [R1+0x1dcc] ;  /* 0x001dcc00010e7983 */ /* 0x000ee80000300800 */
[----:B------:R-:W3:Y:S01]  /*ccd80*/  LDL.LU R10, [R1+0x1db0] ;  /* 0x001db000010a7983 */ /* 0x000ee20000300800 */
[----:B0-----:R-:W-:-:S03]  /*ccd90*/  IADD3 R4, P2, PT, R12, R0, RZ ;  /* 0x000000000c047210 */ /* 0x001fc60007f5e0ff */
[----:B------:R-:W3:Y:S02]  /*ccda0*/  LDL.LU R13, [R1+0x1db4] ;  /* 0x001db400010d7983 */ /* 0x000ee40000300800 */
[----:B------:R-:W-:-:S05]  /*ccdb0*/  IMAD.X R5, R9, 0x1, R3, P2 ;  /* 0x0000000109057824 */ /* 0x000fca00010e0603 */
[----:B------:R0:W-:Y:S04]  /*ccdc0*/  STL.64 [R1+0x1df0], R4 ;  /* 0x001df00401007387 */ /* 0x0001e80000100a00 */
[----:B0-----:R-:W3:Y:S01]  /*ccdd0*/  LDL.LU.64 R4, [R1+0x5b60] ;  /* 0x005b600001047983 */ /* 0x001ee20000300a00 */
[----:B--2---:R-:W-:Y:S02]  /*ccde0*/  F2FP.SATFINITE.E4M3.F32.PACK_AB_MERGE_C R7, R7, R6, RZ ;  /* 0x000000060707723e */ /* 0x004fe400048070ff */
[----:B------:R-:W-:-:S03]  /*ccdf0*/  F2FP.SATFINITE.E4M3.F32.PACK_AB_MERGE_C R6, R11, R28, RZ ;  /* 0x0000001c0b06723e */ /* 0x000fc600048070ff */
[----:B------:R-:W-:Y:S04]  /*cce00*/  STL [R1+0x5fc], R7 ;  /* 0x0005fc0701007387 */ /* 0x000fe80000100800 */
[----:B------:R0:W-:Y:S02]  /*cce10*/  STL [R1+0x604], R6 ;  /* 0x0006040601007387 */ /* 0x0001e40000100800 */
[----:B0-----:R-:W-:-:S05]  /*cce20*/  IADD3 R6, P2, PT, R12, R2, RZ ;  /* 0x000000020c067210 */ /* 0x001fca0007f5e0ff */
[----:B---3--:R-:W-:-:S05]  /*cce30*/  IMAD.X R7, R9, 0x1, R5, P2 ;  /* 0x0000000109077824 */ /* 0x008fca00010e0605 */
[----:B------:R0:W-:Y:S04]  /*cce40*/  STL.64 [R1+0x1de8], R6 ;  /* 0x001de80601007387 */ /* 0x0001e80000100a00 */
[----:B------:R1:W-:Y:S01]  /*cce50*/  STL.64 [R1+0x5b50], R4 ;  /* 0x005b500401007387 */ /* 0x0003e20000100a00 */
[----:B0-----:R-:W-:-:S03]  /*cce60*/  IADD3 R6, P2, PT, R12, R4, RZ ;  /* 0x000000040c067210 */ /* 0x001fc60007f5e0ff */
[----:B-1----:R-:W2:Y:S02]  /*cce70*/  LDL.LU R4, [R1+0x1dd0] ;  /* 0x001dd00001047983 */ /* 0x002ea40000300800 */
[----:B------:R-:W-:Y:S02]  /*cce80*/  IMAD.X R7, R9, 0x1, R8, P2 ;  /* 0x0000000109077824 */ /* 0x000fe400010e0608 */
[----:B------:R-:W2:Y:S04]  /*cce90*/  LDL.LU R5, [R1+0x1dd4] ;  /* 0x001dd40001057983 */ /* 0x000ea80000300800 */
[----:B------:R0:W-:Y:S04]  /*ccea0*/  STL.64 [R1+0x1de0], R6 ;  /* 0x001de00601007387 */ /* 0x0001e80000100a00 */
[----:B0-----:R-:W3:Y:S04]  /*cceb0*/  LDL.LU.64 R6, [R1+0x5b58] ;  /* 0x005b580001067983 */ /* 0x001ee80000300a00 */
[----:B------:R-:W3:Y:S04]  /*ccec0*/  LDL.LU R9, [R1+0x1db8] ;  /* 0x001db80001097983 */ /* 0x000ee80000300800 */
[----:B------:R-:W3:Y:S04]  /*cced0*/  LDL.LU R28, [R1+0x1dbc] ;  /* 0x001dbc00011c7983 */ /* 0x000ee80000300800 */
[----:B------:R-:W3:Y:S04]  /*ccee0*/  LDL.LU R11, [R1+0x1da0] ;  /* 0x001da000010b7983 */ /* 0x000ee80000300800 */
[----:B------:R-:W3:Y:S04]  /*ccef0*/  LDL.LU R12, [R1+0x1da4] ;  /* 0x001da400010c7983 */ /* 0x000ee80000300800 */
[----:B------:R2:W-:Y:S02]  /*ccf00*/  STL [R1+0x5b4c], R8 ;  /* 0x005b4c0801007387 */ /* 0x0005e40000100800 */
[----:B--2---:R-:W-:-:S02]  /*ccf10*/  F2FP.SATFINITE.E4M3.F32.PACK_AB_MERGE_C R8, R5, R4, RZ ;  /* 0x000000040508723e */ /* 0x004fc400048070ff */
[----:B------:R-:W-:Y:S02]  /*ccf20*/  F2FP.SATFINITE.E4M3.F32.PACK_AB_MERGE_C R5, R20, R22, RZ ;  /* 0x000000161405723e */ /* 0x000fe400048070ff */
[----:B----4-:R-:W-:Y:S01]  /*ccf30*/  F2FP.SATFINITE.E4M3.F32.PACK_AB_MERGE_C R4, R19, R16, RZ ;  /* 0x000000101304723e */ /* 0x010fe200048070ff */
[----:B------:R0:W-:Y:S04]  /*ccf40*/  STL [R1+0x5f0], R8 ;  /* 0x0005f00801007387 */ /* 0x0001e80000100800 */
[----:B------:R-:W-:Y:S04]  /*ccf50*/  STL [R1+0x5ec], R5 ;  /* 0x0005ec0501007387 */ /* 0x000fe80000100800 */
[----:B------:R3:W-:Y:S01]  /*ccf60*/  STL [R1+0x5c8], R4 ;  /* 0x0005c80401007387 */ /* 0x0007e20000100800 */
[----:B0-----:R-:W-:-:S02]  /*ccf70*/  SHF.R.S32.HI R8, RZ, 0x1f, R21 ;  /* 0x0000001fff087819 */ /* 0x001fc40000011415 */
[----:B---3--:R-:W-:-:S03]  /*ccf80*/  IADD3 R4, P2, PT, R21, R6, RZ ;  /* 0x0000000615047210 */ /* 0x008fc60007f5e0ff */
[----:B------:R-:W-:Y:S02]  /*ccf90*/  STL [R1], R8 ;  /* 0x0000000801007387 */ /* 0x000fe40000100800 */
[----:B------:R-:W-:Y:S02]  /*ccfa0*/  IMAD.X R5, R8, 0x1, R7, P2 ;  /* 0x0000000108057824 */ /* 0x000fe400010e0607 */
[----:B------:R-:W-:Y:S04]  /*ccfb0*/  STL.64 [R1+0x5b40], R6 ;  /* 0x005b400601007387 */ /* 0x000fe80000100a00 */
[----:B------:R0:W-:Y:S02]  /*ccfc0*/  STL.64 [R1+0x1dd0], R4 ;  /* 0x001dd00401007387 */ /* 0x0001e40000100a00 */
[----:B0-----:R-:W-:-:S02]  /*ccfd0*/  F2FP.SATFINITE.E4M3.F32.PACK_AB_MERGE_C R5, R14, R26, RZ ;  /* 0x0000001a0e05723e */ /* 0x001fc400048070ff */
[----:B------:R-:W-:-:S03]  /*ccfe0*/  F2FP.SATFINITE.E4M3.F32.PACK_AB_MERGE_C R4, R13, R10, RZ ;  /* 0x0000000a0d04723e */ /* 0x000fc600048070ff */
[----:B------:R-:W-:Y:S04]  /*ccff0*/  STL [R1+0x5d0], R5 ;  /* 0x0005d00501007387 */ /* 0x000fe80000100800 */
[----:B------:R-:W-:Y:S04]  /*cd000*/  STL [R1+0x5b4], R4 ;  /* 0x0005b40401007387 */ /* 0x000fe80000100800 */
[----:B------:R-:W2:Y:S04]  /*cd010*/  LDL.LU R22, [R1+0x1d90] ;  /* 0x001d900001167983 */ /* 0x000ea80000300800 */
[----:B------:R-:W2:Y:S04]  /*cd020*/  LDL.LU R20, [R1+0x1d94] ;  /* 0x001d940001147983 */ /* 0x000ea80000300800 */
[----:B------:R-:W3:Y:S04]  /*cd030*/  LDL.LU R16, [R1+0x1d98] ;  /* 0x001d980001107983 */ /* 0x000ee80000300800 */
[----:B------:R-:W3:Y:S04]  /*cd040*/  LDL.LU R19, [R1+0x1d9c] ;  /* 0x001d9c0001137983 */ /* 0x000ee80000300800 */
[----:B------:R0:W-:Y:S04]  /*cd050*/  STL [R1+0x5b48], R23 ;  /* 0x005b481701007387 */ /* 0x0001e80000100800 */
[----:B0-----:R-:W4:Y:S01]  /*cd060*/  LDL.LU R23, [R1] ;  /* 0x0000000001177983 */ /* 0x001f220000300800 */
[----:B------:R-:W-:-:S05]  /*cd070*/  IMAD.MOV.U32 R7, RZ, RZ, R21 ;  /* 0x000000ffff077224 */ /* 0x000fca00078e0015 */
[----:B------:R-:W-:-:S05]  /*cd080*/  IADD3 R4, P2, PT, R7, R0, RZ ;  /* 0x0000000007047210 */ /* 0x000fca0007f5e0ff */
[----:B----4-:R-:W-:-:S05]  /*cd090*/  IMAD.X R5, R23, 0x1, R3, P2 ;  /* 0x0000000117057824 */ /* 0x010fca00010e0603 */
[----:B------:R0:W-:Y:S04]  /*cd0a0*/  STL.64 [R1+0x1dc0], R4 ;  /* 0x001dc00401007387 */ /* 0x0001e80000100a00 */
[----:B0-----:R-:W4:Y:S01]  /*cd0b0*/  LDL.LU.64 R4, [R1+0x5b50] ;  /* 0x005b500001047983 */ /* 0x001f220000300a00 */
[----:B------:R-:W-:-:S03]  /*cd0c0*/  F2FP.SATFINITE.E4M3.F32.PACK_AB_MERGE_C R8, R28, R9, RZ ;  /* 0x000000091c08723e */ /* 0x000fc600048070ff */
[----:B------:R-:W2:Y:S04]  /*cd0d0*/  LDL.LU R10, [R1+0x1d80] ;  /* 0x001d8000010a7983 */ /* 0x000ea80000300800 */
[----:B------:R-:W2:Y:S04]  /*cd0e0*/  LDL.LU R13, [R1+0x1d84] ;  /* 0x001d8400010d7983 */ /* 0x000ea80000300800 */
[----:B------:R-:W2:Y:S04]  /*cd0f0*/  LDL.LU R21, [R1+0x1d88] ;  /* 0x001d880001157983 */ /* 0x000ea80000300800 */
[----:B------:R0:W-:Y:S01]  /*cd100*/  STL [R1+0x5b0], R8 ;  /* 0x0005b00801007387 */ /* 0x0001e20000100800 */
[----:B------:R-:W-:-:S03]  /*cd110*/  F2FP.SATFINITE.E4M3.F32.PACK_AB_MERGE_C R6, R12, R11, RZ ;  /* 0x0000000b0c06723e */ /* 0x000fc600048070ff */
[----:B------:R-:W2:Y:S01]  /*cd120*/  LDL.LU R11, [R1+0x1d8c] ;  /* 0x001d8c00010b7983 */ /* 0x000ea20000300800 */
[----:B0-----:R-:W-:-:S03]  /*cd130*/  IADD3 R8, P2, PT, R7, R2, RZ ;  /* 0x0000000207087210 */ /* 0x001fc60007f5e0ff */
[----:B------:R-:W-:Y:S02]  /*cd140*/  STL [R1+0x590], R6 ;  /* 0x0005900601007387 */ /* 0x000fe40000100800 */
[----:B----4-:R-:W-:-:S05]  /*cd150*/  IMAD.X R9, R23, 0x1, R5, P2 ;  /* 0x0000000117097824 */ /* 0x010fca00010e0605 */
[----:B------:R0:W-:Y:S04]  /*cd160*/  STL.64 [R1+0x1da0], R8 ;  /* 0x001da00801007387 */ /* 0x0001e80000100a00 */
[----:B0-----:R-:W4:Y:S04]  /*cd170*/  LDL.LU R8, [R1+0x5b4c] ;  /* 0x005b4c0001087983 */ /* 0x001f280000300800 */
[----:B------:R-:W2:Y:S04]  /*cd180*/  LDL.LU R14, [R1+0x1d70] ;  /* 0x001d7000010e7983 */ /* 0x000ea80000300800 */
[----:B------:R-:W2:Y:S04]  /*cd190*/  LDL.LU R9, [R1+0x1d74] ;  /* 0x001d740001097983 */ /* 0x000ea80000300800 */
[----:B------:R-:W2:Y:S01]  /*cd1a0*/  LDL.LU R28, [R1+0x1d78] ;  /* 0x001d7800011c7983 */ /* 0x000ea20000300800 */
[----:B------:R-:W-:-:S03]  /*cd1b0*/  IADD3 R6, P2, PT, R7, R4, RZ ;  /* 0x0000000407067210 */ /* 0x000fc60007f5e0ff */
[----:B--2---:R0:W-:Y:S04]  /*cd1c0*/  STL.64 [R1+0x5b38], R28 ;  /* 0x005b381c01007387 */ /* 0x0041e80000100a00 */
[----:B0-----:R-:W2:Y:S04]  /*cd1d0*/  LDL.LU R28, [R1+0x1da8] ;  /* 0x001da800011c7983 */ /* 0x001ea80000300800 */
[----:B------:R-:W2:Y:S04]  /*cd1e0*/  LDL.LU R29, [R1+0x1dac] ;  /* 0x001dac00011d7983 */ /* 0x000ea80000300800 */
[----:B------:R-:W2:Y:S04]  /*cd1f0*/  LDL.LU R12, [R1+0x1d7c] ;  /* 0x001d7c00010c7983 */ /* 0x000ea80000300800 */
[----:B------:R-:W2:Y:S01]  /*cd200*/  LDL.LU R26, [R1+0x8c] ;  /* 0x00008c00011a7983 */ /* 0x000ea20000300800 */
[----:B----4-:R-:W-:-:S03]  /*cd210*/  IMAD.X R7, R23, 0x1, R8, P2 ;  /* 0x0000000117077824 */ /* 0x010fc600010e0608 */
[----:B--2---:R0:W-:Y:S04]  /*cd220*/  STL [R1+0x5b30], R26 ;  /* 0x005b301a01007387 */ /* 0x0041e80000100800 */
[----:B0-----:R-:W2:Y:S04]  /*cd230*/  LDL.LU R26, [R1+0x90] ;  /* 0x00009000011a7983 */ /* 0x001ea80000300800 */
[----:B------:R-:W4:Y:S04]  /*cd240*/  LDL.LU R23, [R1+0x5b48] ;  /* 0x005b480001177983 */ /* 0x000f280000300800 */
[----:B------:R0:W-:Y:S04]  /*cd250*/  STL.64 [R1+0x1db0], R6 ;  /* 0x001db00601007387 */ /* 0x0001e80000100a00 */
[----:B0-----:R-:W4:Y:S01]  /*cd260*/  LDL.LU.64 R6, [R1+0x5b40] ;  /* 0x005b400001067983 */ /* 0x001f220000300a00 */
[----:B------:R-:W-:-:S02]  /*cd270*/  F2FP.SATFINITE.E4M3.F32.PACK_AB_MERGE_C R28, R29, R28, RZ ;  /* 0x0000001c1d1c723e */ /* 0x000fc400048070ff */
[----:B------:R-:W-:-:S03]  /*cd280*/  F2FP.SATFINITE.E4M3.F32.PACK_AB_MERGE_C R20, R20, R22, RZ ;  /* 0x000000161414723e */ /* 0x000fc600048070ff */
[----:B------:R-:W-:Y:S01]  /*cd290*/  STL [R1+0x588], R28 ;  /* 0x0005881c01007387 */ /* 0x000fe20000100800 */
[----:B---3--:R-:W-:-:S03]  /*cd2a0*/  F2FP.SATFINITE.E4M3.F32.PACK_AB_MERGE_C R16, R19, R16, RZ ;  /* 0x000000101310723e */ /* 0x008fc600048070ff */
[----:B------:R-:W-:Y:S01]  /*cd2b0*/  STL [R1+0x560], R20 ;  /* 0x0005601401007387 */ /* 0x000fe20000100800 */
[----:B------:R-:W-:-:S03]  /*cd2c0*/  F2FP.SATFINITE.E4M3.F32.PACK_AB_MERGE_C R10, R13, R10, RZ ;  /* 0x0000000a0d0a723e */ /* 0x000fc600048070ff */
[----:B------:R0:W-:Y:S04]  /*cd2d0*/  STL [R1+0x55c], R16 ;  /* 0x00055c1001007387 */ /* 0x0001e80000100800 */
[----:B0-----:R-:W3:Y:S04]  /*cd2e0*/  LDL.LU R16, [R1+0x1d60] ;  /* 0x001d600001107983 */ /* 0x001ee80000300800 */
[----:B------:R-:W3:Y:S01]  /*cd2f0*/  LDL.LU R19, [R1+0x1d64] ;  /* 0x001d640001137983 */ /* 0x000ee20000300800 */
[----:B------:R-:W-:Y:S02]  /*cd300*/  F2FP.SATFINITE.E4M3.F32.PACK_AB_MERGE_C R20, R11, R21, RZ ;  /* 0x000000150b14723e */ /* 0x000fe400048070ff */
[----:B--2---:R-:W-:-:S02]  /*cd310*/  SHF.R.S32.HI R22, RZ, 0x1f, R26 ;  /* 0x0000001fff167819 */ /* 0x004fc4000001141a */
[----:B----4-:R-:W-:-:S05]  /*cd320*/  IADD3 R28, P2, PT, R26, R6, RZ ;  /* 0x000000061a1c7210 */ /* 0x010fca0007f5e0ff */
[----:B------:R-:W-:-:S05]  /*cd330*/  IMAD.X R29, R22, 0x1, R7, P2 ;  /* 0x00000001161d7824 */ /* 0x000fca00010e0607 */
[----:B------:R0:W-:Y:S04]  /*cd340*/  STL.64 [R1+0x1d90], R28 ;  /* 0x001d901c01007387 */ /* 0x0001e80000100a00 */
[----:B------:R1:W-:Y:S01]  /*cd350*/  STL [R1+0x548], R10 ;  /* 0x0005480a01007387 */ /* 0x0003e20000100800 */
[----:B0-----:R-:W-:-:S03]  /*cd360*/  IADD3 R28, P2, PT, R26, R0, RZ ;  /* 0x000000001a1c7210 */ /* 0x001fc60007f5e0ff */
[----:B-1----:R-:W2:Y:S02]  /*cd370*/  LDL.LU R10, [R1+0x1d68] ;  /* 0x001d6800010a7983 */ /* 0x002ea40000300800 */
[----:B------:R-:W-:Y:S02]  /*cd380*/  IMAD.X R29, R22, 0x1, R3, P2 ;  /* 0x00000001161d7824 */ /* 0x000fe400010e0603 */
[----:B------:R-:W2:Y:S04]  /*cd390*/  LDL.LU R13, [R1+0x1d6c] ;  /* 0x001d6c00010d7983 */ /* 0x000ea80000300800 */
[----:B------:R-:W4:Y:S04]  /*cd3a0*/  LDL.LU R21, [R1+0x1d50] ;  /* 0x001d500001157983 */ /* 0x000f280000300800 */
[----:B------:R-:W4:Y:S04]  /*cd3b0*/  LDL.LU R11, [R1+0x1d54] ;  /* 0x001d5400010b7983 */ /* 0x000f280000300800 */
[----:B------:R-:W-:Y:S04]  /*cd3c0*/  STL [R1+0x544], R20 ;  /* 0x0005441401007387 */ /* 0x000fe80000100800 */
[----:B------:R-:W-:Y:S04]  /*cd3d0*/  STL [R1+0x5b1c], R0 ;  /* 0x005b1c0001007387 */ /* 0x000fe80000100800 */
[----:B------:R0:W-:Y:S04]  /*cd3e0*/  STL.64 [R1+0x1d80], R28 ;  /* 0x001d801c01007387 */ /* 0x0001e80000100a00 */
[----:B0-----:R-:W4:Y:S04]  /*cd3f0*/  LDL.LU.64 R28, [R1+0x5b38] ;  /* 0x005b3800011c7983 */ /* 0x001f280000300a00 */
[----:B------:R0:W-:Y:S02]  /*cd400*/  STL [R1+0x5b20], R3 ;  /* 0x005b200301007387 */ /* 0x0001e40000100800 */
[----:B0-----:R-:W-:-:S05]  /*cd410*/  F2FP.SATFINITE.E4M3.F32.PACK_AB_MERGE_C R3, R9, R14, RZ ;  /* 0x0000000e0903723e */ /* 0x001fca00048070ff */
[----:B------:R0:W-:Y:S01]  /*cd420*/  STL [R1+0x510], R3 ;  /* 0x0005100301007387 */ /* 0x0001e20000100800 */
[----:B---3--:R-:W-:Y:S02]  /*cd430*/  F2FP.SATFINITE.E4M3.F32.PACK_AB_MERGE_C R19, R19, R16, RZ ;  /* 0x000000101313723e */ /* 0x008fe400048070ff */
[----:B--2---:R-:W-:Y:S02]  /*cd440*/  F2FP.SATFINITE.E4M3.F32.PACK_AB_MERGE_C R10, R13, R10, RZ ;  /* 0x0000000a0d0a723e */ /* 0x004fe400048070ff */
[----:B----4-:R-:W-:-:S05]  /*cd450*/  F2FP.SATFINITE.E4M3.F32.PACK_AB_MERGE_C R0, R12, R28, RZ ;  /* 0x0000001c0c00723e */ /* 0x010fca00048070ff */
[----:B------:R1:W-:Y:S04]  /*cd460*/  STL [R1+0x4fc], R0 ;  /* 0x0004fc0001007387 */ /* 0x0003e80000100800 */
[----:B0-----:R-:W2:Y:S04]  /*cd470*/  LDL.LU R3, [R1+0x1d58] ;  /* 0x001d580001037983 */ /* 0x001ea80000300800 */
[----:B-1----:R-:W2:Y:S04]  /*cd480*/  LDL.LU R0, [R1+0x1d5c] ;  /* 0x001d5c0001007983 */ /* 0x002ea80000300800 */
[----:B------:R-:W3:Y:S04]  /*cd490*/  LDL.LU R20, [R1+0x1d44] ;  /* 0x001d440001147983 */ /* 0x000ee80000300800 */
[----:B------:R-:W4:Y:S04]  /*cd4a0*/  LDL.LU R14, [R1+0x1d48] ;  /* 0x001d4800010e7983 */ /* 0x000f280000300800 */
[----:B------:R-:W4:Y:S04]  /*cd4b0*/  LDL.LU R9, [R1+0x1d4c] ;  /* 0x001d4c0001097983 */ /* 0x000f280000300800 */
[----:B------:R0:W-:Y:S01]  /*cd4c0*/  STL.64 [R1+0x5b28], R24 ;  /* 0x005b281801007387 */ /* 0x0001e20000100a00 */
[----:B------:R-:W-:-:S03]  /*cd4d0*/  IMAD.MOV.U32 R12, RZ, RZ, R17 ;  /* 0x000000ffff0c7224 */ /* 0x000fc600078e0011 */
[----:B------:R-:W3:Y:S04]  /*cd4e0*/  LDL.LU R28, [R1+0x1d30] ;  /* 0x001d3000011c7983 */ /* 0x000ee80000300800 */
[----:B------:R-:W3:Y:S01]  /*cd4f0*/  LDL.LU R17, [R1+0x1d34] ;  /* 0x001d340001117983 */ /* 0x000ee20000300800 */
[----:B0-----:R-:W-:-:S05]  /*cd500*/  IADD3 R24, P2, PT, R26, R2, RZ ;  /* 0x000000021a187210 */ /* 0x001fca0007f5e0ff */
[----:B------:R-:W-:-:S05]  /*cd510*/  IMAD.X R25, R22, 0x1, R5, P2 ;  /* 0x0000000116197824 */ /* 0x000fca00010e0605 */
[----:B------:R0:W-:Y:S02]  /*cd520*/  STL.64 [R1+0x1d78], R24 ;  /* 0x001d781801007387 */ /* 0x0001e40000100a00 */
[----:B0-----:R-:W-:Y:S02]  /*cd530*/  IADD3 R24, P2, PT, R26, R4, RZ ;  /* 0x000000041a187210 */ /* 0x001fe40007f5e0ff */
[----:B------:R-:W3:Y:S03]  /*cd540*/  LDL.LU R26, [R1+0x5b30] ;  /* 0x005b3000011a7983 */ /* 0x000ee60000300800 */
[----:B------:R-:W-:Y:S01]  /*cd550*/  IMAD.X R25, R22, 0x1, R8, P2 ;  /* 0x0000000116197824 */ /* 0x000fe200010e0608 */
[----:B------:R-:W4:Y:S04]  /*cd560*/  LDL.LU R16, [R1+0x1d38] ;  /* 0x001d380001107983 */ /* 0x000f280000300800 */
[----:B------:R-:W-:Y:S04]  /*cd570*/  STL.64 [R1+0x1d70], R24 ;  /* 0x001d701801007387 */ /* 0x000fe80000100a00 */
[----:B------:R0:W-:Y:S01]  /*cd580*/  STL [R1+0x4d4], R19 ;  /* 0x0004d41301007387 */ /* 0x0001e20000100800 */
[----:B------:R-:W-:-:S03]  /*cd590*/  F2FP.SATFINITE.E4M3.F32.PACK_AB_MERGE_C R11, R11, R21, RZ ;  /* 0x000000150b0b723e */ /* 0x000fc600048070ff */
[----:B0-----:R-:W4:Y:S04]  /*cd5a0*/  LDL.LU R19, [R1+0x1d3c] ;  /* 0x001d3c0001137983 */ /* 0x001f280000300800 */
[----:B------:R0:W-:Y:S04]  /*cd5b0*/  STL [R1+0x4dc], R10 ;  /* 0x0004dc0a01007387 */ /* 0x0001e80000100800 */
[----:B0-----:R-:W4:Y:S04]  /*cd5c0*/  LDL.LU R10, [R1+0x1d20] ;  /* 0x001d2000010a7983 */ /* 0x001f280000300800 */
[----:B------:R-:W4:Y:S04]  /*cd5d0*/  LDL.LU R13, [R1+0x1d24] ;  /* 0x001d2400010d7983 */ /* 0x000f280000300800 */
[----:B------:R-:W4:Y:S01]  /*cd5e0*/  LDL.LU R21, [R1+0x1d28] ;  /* 0x001d280001157983 */ /* 0x000f220000300800 */
[----:B--2---:R-:W-:-:S02]  /*cd5f0*/  F2FP.SATFINITE.E4M3.F32.PACK_AB_MERGE_C R0, R0, R3, RZ ;  /* 0x000000030000723e */ /* 0x004fc400048070ff */
[----:B---3--:R-:W-:Y:S02]  /*cd600*/  SHF.R.S32.HI R22, RZ, 0x1f, R26 ;  /* 0x0000001fff167819 */ /* 0x008fe4000001141a */
[----:B------:R-:W-:-:S05]  /*cd610*/  IADD3 R24, P2, PT, R26, R6, RZ ;  /* 0x000000061a187210 */ /* 0x000fca0007f5e0ff */
[----:B------:R-:W-:Y:S01]  /*cd620*/  IMAD.X R25, R22, 0x1, R7, P2 ;  /* 0x0000000116197824 */ /* 0x000fe200010e0607 */
[----:B----4-:R0:W-:Y:S04]  /*cd630*/  STL [R1+0x5b18], R21 ;  /* 0x005b181501007387 */ /* 0x0101e80000100800 */
[----:B------:R1:W-:Y:S04]  /*cd640*/  STL [R1+0x4c0], R11 ;  /* 0x0004c00b01007387 */ /* 0x0003e80000100800 */
[----:B0-----:R-:W2:Y:S04]  /*cd650*/  LDL.LU R21, [R1+0x1d40] ;  /* 0x001d400001157983 */ /* 0x001ea80000300800 */
[----:B-1----:R-:W3:Y:S04]  /*cd660*/  LDL.LU R11, [R1+0x1d2c] ;  /* 0x001d2c00010b7983 */ /* 0x002ee80000300800 */
[----:B------:R0:W-:Y:S04]  /*cd670*/  STL.64 [R1+0x1d60], R24 ;  /* 0x001d601801007387 */ /* 0x0001e80000100a00 */
[----:B0-----:R-:W4:Y:S04]  /*cd680*/  LDL.LU.64 R24, [R1+0x5b28] ;  /* 0x005b280001187983 */ /* 0x001f280000300a00 */
[----:B------:R-:W3:Y:S04]  /*cd690*/  LDL.LU R3, [R1+0x5b20] ;  /* 0x005b200001037983 */ /* 0x000ee80000300800 */
[----:B------:R0:W-:Y:S04]  /*cd6a0*/  STL [R1+0x4b4], R0 ;  /* 0x0004b40001007387 */ /* 0x0001e80000100800 */
[----:B0-----:R-:W3:Y:S01]  /*cd6b0*/  LDL.LU R0, [R1+0x5b1c] ;  /* 0x005b1c0001007983 */ /* 0x001ee20000300800 */
[----:B------:R-:W-:-:S02]  /*cd6c0*/  F2FP.SATFINITE.E4M3.F32.PACK_AB_MERGE_C R9, R9, R14, RZ ;  /* 0x0000000e0909723e */ /* 0x000fc400048070ff */
[----:B--2---:R-:W-:-:S05]  /*cd6d0*/  F2FP.SATFINITE.E4M3.F32.PACK_AB_MERGE_C R21, R20, R21, RZ ;  /* 0x000000151415723e */ /* 0x004fca00048070ff */
[----:B------:R0:W-:Y:S01]  /*cd6e0*/  STL [R1+0x494], R21 ;  /* 0x0004941501007387 */ /* 0x0001e20000100800 */
[----:B---3--:R-:W-:-:S05]  /*cd6f0*/  IADD3 R20, P2, PT, R26, R0, RZ ;  /* 0x000000001a147210 */ /* 0x008fca0007f5e0ff */
[----:B0-----:R-:W-:-:S05]  /*cd700*/  IMAD.X R21, R22, 0x1, R3, P2 ;  /* 0x0000000116157824 */ /* 0x001fca00010e0603 */
[----:B------:R0:W-:Y:S04]  /*cd710*/  STL.64 [R1+0x1d50], R20 ;  /* 0x001d501401007387 */ /* 0x0001e80000100a00 */
[----:B------:R1:W-:Y:S01]  /*cd720*/  STL [R1+0x488], R9 ;  /* 0x0004880901007387 */ /* 0x0003e20000100800 */
[----:B0-----:R-:W-:Y:S02]  /*cd730*/  IADD3 R20, P2, PT, R26, R2, RZ ;  /* 0x000000021a147210 */ /* 0x001fe40007f5e0ff */
[----:B-1----:R-:W-:-:S03]  /*cd740*/  F2FP.SATFINITE.E4M3.F32.PACK_AB_MERGE_C R9, R17, R28, RZ ;  /* 0x0000001c1109723e */ /* 0x002fc600048070ff */
[----:B------:R-:W-:Y:S02]  /*cd750*/  IMAD.X R21, R22, 0x1, R5, P2 ;  /* 0x0000000116157824 */ /* 0x000fe400010e0605 */
[----:B------:R0:W-:Y:S04]  /*cd760*/  STL [R1+0x464], R9 ;  /* 0x0004640901007387 */ /* 0x0001e80000100800 */
[----:B------:R-:W2:Y:S04]  /*cd770*/  LDL.LU R14, [R1+0x1d10] ;  /* 0x001d1000010e7983 */ /* 0x000ea80000300800 */
[----:B0-----:R-:W2:Y:S04]  /*cd780*/  LDL.LU R9, [R1+0x1d14] ;  /* 0x001d140001097983 */ /* 0x001ea80000300800 */
[----:B------:R-:W3:Y:S04]  /*cd790*/  LDL.LU R28, [R1+0x1d18] ;  /* 0x001d1800011c7983 */ /* 0x000ee80000300800 */
[----:B------:R0:W-:Y:S04]  /*cd7a0*/  STL.64 [R1+0x1d40], R20 ;  /* 0x001d401401007387 */ /* 0x0001e80000100a00 */
[----:B------:R-:W3:Y:S01]  /*cd7b0*/  LDL.LU R17, [R1+0x1d1c] ;  /* 0x001d1c0001117983 */ /* 0x000ee20000300800 */
[----:B0-----:R-:W-:-:S03]  /*cd7c0*/  IADD3 R20, P2, PT, R26, R4, RZ ;  /* 0x000000041a147210 */ /* 0x001fc60007f5e0ff */
[----:B------:R-:W2:Y:S02]  /*cd7d0*/  LDL.LU R26, [R1+0x84] ;  /* 0x00008400011a7983 */ /* 0x000ea40000300800 */
[----:B------:R-:W-:-:S05]  /*cd7e0*/  IMAD.X R21, R22, 0x1, R8, P2 ;  /* 0x0000000116157824 */ /* 0x000fca00010e0608 */
[----:B------:R0:W-:Y:S04]  /*cd7f0*/  STL.64 [R1+0x1d30], R20 ;  /* 0x001d301401007387 */ /* 0x0001e80000100a00 */
[----:B0-----:R-:W2:Y:S01]  /*cd800*/  LDL.LU R21, [R1+0x5b18] ;  /* 0x005b180001157983 */ /* 0x001ea20000300800 */
[----:B------:R-:W-:Y:S02]  /*cd810*/  F2FP.SATFINITE.E4M3.F32.PACK_AB_MERGE_C R19, R19, R16, RZ ;  /* 0x000000101313723e */ /* 0x000fe400048070ff */
[----:B------:R-:W-:Y:S02]  /*cd820*/  F2FP.SATFINITE.E4M3.F32.PACK_AB_MERGE_C R16, R13, R10, RZ ;  /* 0x0000000a0d10723e */ /* 0x000fe400048070ff */
[----:B------:R-:W3:Y:S04]  /*cd830*/  LDL.LU R10, [R1+0x1d00] ;  /* 0x001d0000010a7983 */ /* 0x000ee80000300800 */
[----:B------:R-:W-:Y:S04]  /*cd840*/  STL [R1+0x468], R19 ;  /* 0x0004681301007387 */ /* 0x000fe80000100800 */
[----:B------:R-:W3:Y:S04]  /*cd850*/  LDL.LU R13, [R1+0x1d04] ;  /* 0x001d0400010d7983 */ /* 0x000ee80000300800 */
[----:B------:R-:W-:Y:S04]  /*cd860*/  STL [R1+0x438], R16 ;  /* 0x0004381001007387 */ /* 0x000fe80000100800 */
[----:B------:R-:W-:Y:S01]  /*cd870*/  STL [R1+0x5b08], R15 ;  /* 0x005b080f01007387 */ /* 0x000fe20000100800 */
[----:B--2---:R-:W-:-:S05]  /*cd880*/  F2FP.SATFINITE.E4M3.F32.PACK_AB_MERGE_C R11, R11, R21, RZ ;  /* 0x000000150b0b723e */ /* 0x004fca00048070ff */
[----:B------:R-:W-:Y:S04]  /*cd890*/  STL [R1+0x458], R11 ;  /* 0x0004580b01007387 */ /* 0x000fe80000100800 */
[----:B------:R0:W-:Y:S04]  /*cd8a0*/  STL.64 [R1+0x5b00], R26 ;  /* 0x005b001a01007387 */ /* 0x0001e80000100a00 */
[----:B0-----:R-:W2:Y:S04]  /*cd8b0*/  LDL.LU R26, [R1+0x1d0c] ;  /* 0x001d0c00011a7983 */ /* 0x001ea80000300800 */
[----:B------:R-:W2:Y:S01]  /*cd8c0*/  LDL.LU R27, [R1+0x88] ;  /* 0x00008800011b7983 */ /* 0x000ea20000300800 */
[----:B------:R-:W-:-:S03]  /*cd8d0*/  IMAD.MOV.U32 R22, RZ, RZ, R12 ;  /* 0x000000ffff167224 */ /* 0x000fc600078e000c */
[----:B------:R-:W3:Y:S04]  /*cd8e0*/  LDL.LU R16, [R1+0x1cf0] ;  /* 0x001cf00001107983 */ /* 0x000ee80000300800 */
[----:B------:R-:W3:Y:S04]  /*cd8f0*/  LDL.LU R19, [R1+0x1cfc] ;  /* 0x001cfc0001137983 */ /* 0x000ee80000300800 */
[----:B------:R-:W3:Y:S04]  /*cd900*/  LDL.LU R11, [R1+0x1ce0] ;  /* 0x001ce000010b7983 */ /* 0x000ee80000300800 */
[----:B------:R-:W3:Y:S04]  /*cd910*/  LDL.LU R12, [R1+0x1ce4] ;  /* 0x001ce400010c7983 */ /* 0x000ee80000300800 */
[----:B----4-:R0:W-:Y:S04]  /*cd920*/  STL.64 [R1+0x5b10], R24 ;  /* 0x005b101801007387 */ /* 0x0101e80000100a00 */
[----:B0-----:R-:W4:Y:S01]  /*cd930*/  LDL.LU R25, [R1+0x1d08] ;  /* 0x001d080001197983 */ /* 0x001f220000300800 */
[----:B--2---:R-:W-:-:S02]  /*cd940*/  SHF.R.S32.HI R15, RZ, 0x1f, R27 ;  /* 0x0000001fff0f7819 */ /* 0x004fc4000001141b */
[----:B------:R-:W-:-:S05]  /*cd950*/  IADD3 R20, P2, PT, R27, R6, RZ ;  /* 0x000000061b147210 */ /* 0x000fca0007f5e0ff */
[----:B------:R-:W-:-:S05]  /*cd960*/  IMAD.X R21, R15, 0x1, R7, P2 ;  /* 0x000000010f157824 */ /* 0x000fca00010e0607 */
[----:B------:R0:W-:Y:S02]  /*cd970*/  STL.64 [R1+0x1d20], R20 ;  /* 0x001d201401007387 */ /* 0x0001e40000100a00 */
[----:B0-----:R-:W-:Y:S02]  /*cd980*/  F2FP.SATFINITE.E4M3.F32.PACK_AB_MERGE_C R20, R9, R14, RZ ;  /* 0x0000000e0914723e */ /* 0x001fe400048070ff */
[----:B------:R-:W2:Y:S01]  /*cd990*/  LDL.LU R14, [R1+0x1ce8] ;  /* 0x001ce800010e7983 */ /* 0x000ea20000300800 */
[----:B---3--:R-:W-:-:S03]  /*cd9a0*/  F2FP.SATFINITE.E4M3.F32.PACK_AB_MERGE_C R9, R17, R28, RZ ;  /* 0x0000001c1109723e */ /* 0x008fc600048070ff */
[----:B------:R0:W-:Y:S04]  /*cd9b0*/  STL [R1+0x418], R20 ;  /* 0x0004181401007387 */ /* 0x0001e80000100800 */
[----:B------:R-:W2:Y:S01]  /*cd9c0*/  LDL.LU R17, [R1+0x1cec] ;  /* 0x001cec0001117983 */ /* 0x000ea20000300800 */
[----:B0-----:R-:W-:-:S03]  /*cd9d0*/  IADD3 R20, P2, PT, R27, R0, RZ ;  /* 0x000000001b147210 */ /* 0x001fc60007f5e0ff */
[----:B------:R0:W-:Y:S02]  /*cd9e0*/  STL [R1+0x414], R9 ;  /* 0x0004140901007387 */ /* 0x0001e40000100800 */
[----:B------:R-:W-:Y:S02]  /*cd9f0*/  IMAD.X R21, R15, 0x1, R3, P2 ;  /* 0x000000010f157824 */ /* 0x000fe400010e0603 */
[----:B0-----:R-:W3:Y:S04]  /*cda00*/  LDL.LU R9, [R1+0x11d0] ;  /* 0x0011d00001097983 */ /* 0x001ee80000300800 */
[----:B------:R-:W3:Y:S04]  /*cda10*/  LDL.LU R28, [R1+0x11d4] ;  /* 0x0011d400011c7983 */ /* 0x000ee80000300800 */
[----:B------:R0:W-:Y:S04]  /*cda20*/  STL.64 [R1+0x1d10], R20 ;  /* 0x001d101401007387 */ /* 0x0001e80000100a00 */
[----:B0-----:R-:W2:Y:S04]  /*cda30*/  LDL.LU R20, [R1+0x11d8] ;  /* 0x0011d80001147983 */ /* 0x001ea80000300800 */
[----:B------:R-:W2:Y:S01]  /*cda40*/  LDL.LU R21, [R1+0x11dc] ;  /* 0x0011dc0001157983 */ /* 0x000ea20000300800 */
[----:B------:R-:W-:-:S02]  /*cda50*/  F2FP.SATFINITE.E4M3.F32.PACK_AB_MERGE_C R10, R13, R10, RZ ;  /* 0x0000000a0d0a723e */ /* 0x000fc400048070ff */
[----:B----4-:R-:W-:Y:S02]  /*cda60*/  F2FP.SATFINITE.E4M3.F32.PACK_AB_MERGE_C R26, R26, R25, RZ ;  /* 0x000000191a1a723e */ /* 0x010fe400048070ff */
[----:B------:R-:W-:Y:S01]  /*cda70*/  IADD3 R24, P2, PT, R27, R2, RZ ;  /* 0x000000021b187210 */ /* 0x000fe20007f5e0ff */
[----:B------:R-:W-:Y:S04]  /*cda80*/  STL [R1+0xe0], R10 ;  /* 0x0000e00a01007387 */ /* 0x000fe80000100800 */
[----:B------:R-:W-:Y:S01]  /*cda90*/  IMAD.X R25, R15, 0x1, R5, P2 ;  /* 0x000000010f197824 */ /* 0x000fe200010e0605 */
[----:B--2---:R0:W-:Y:S04]  /*cdaa0*/  STL.64 [R1+0x5af0], R20 ;  /* 0x005af01401007387 */ /* 0x0041e80000100a00 */
[----:B0-----:R-:W2:Y:S04]  /*cdab0*/  LDL.LU R20, [R1+0x1cf4] ;  /* 0x001cf40001147983 */ /* 0x001ea80000300800 */
[----:B------:R-:W4:Y:S04]  /*cdac0*/  LDL.LU R21, [R1+0x1cf8] ;  /* 0x001cf80001157983 */ /* 0x000f280000300800 */
[----:B------:R-:W3:Y:S04]  /*cdad0*/  LDL.LU R10, [R1+0x1cc0] ;  /* 0x001cc000010a7983 */ /* 0x000ee80000300800 */
[----:B------:R-:W3:Y:S04]  /*cdae0*/  LDL.LU R13, [R1+0x1cc4] ;  /* 0x001cc400010d7983 */ /* 0x000ee80000300800 */
[----:B------:R0:W-:Y:S02]  /*cdaf0*/  STL [R1+0xcc], R26 ;  /* 0x0000cc1a01007387 */ /* 0x0001e40000100800 */
[----:B0-----:R-:W-:-:S02]  /*cdb00*/  IADD3 R26, P2, PT, R27, R4, RZ ;  /* 0x000000041b1a7210 */ /* 0x001fc40007f5e0ff */
[----:B------:R0:W-:Y:S03]  /*cdb10*/  STL.64 [R1+0x1d08], R24 ;  /* 0x001d081801007387 */ /* 0x0001e60000100a00 */
[----:B------:R-:W-:Y:S01]  /*cdb20*/  IMAD.X R27, R15, 0x1, R8, P2 ;  /* 0x000000010f1b7824 */ /* 0x000fe200010e0608 */
[----:B0-----:R-:W3:Y:S04]  /*cdb30*/  LDL.LU.64 R24, [R1+0x5b10] ;  /* 0x005b100001187983 */ /* 0x001ee80000300a00 */
[----:B------:R-:W3:Y:S04]  /*cdb40*/  LDL.LU R15, [R1+0x5b08] ;  /* 0x005b0800010f7983 */ /* 0x000ee80000300800 */
[----:B------:R0:W-:Y:S04]  /*cdb50*/  STL.64 [R1+0x1d00], R26 ;  /* 0x001d001a01007387 */ /* 0x0001e80000100a00 */
[----:B0-----:R-:W3:Y:S01]  /*cdb60*/  LDL.LU.64 R26, [R1+0x5b00] ;  /* 0x005b0000011a7983 */ /* 0x001ee20000300a00 */
[----:B------:R-:W-:-:S02]  /*cdb70*/  F2FP.SATFINITE.E4M3.F32.PACK_AB_MERGE_C R11, R12, R11, RZ ;  /* 0x0000000b0c0b723e */ /* 0x000fc400048070ff */
[----:B--2---:R-:W-:Y:S02]  /*cdb80*/  F2FP.SATFINITE.E4M3.F32.PACK_AB_MERGE_C R20, R20, R16, RZ ;  /* 0x000000101414723e */ /* 0x004fe400048070ff */
[----:B------:R-:W2:Y:S01]  /*cdb90*/  LDL.LU R16, [R1+0x5af8] ;  /* 0x005af80001107983 */ /* 0x000ea20000300800 */
[----:B----4-:R-:W-:-:S03]  /*cdba0*/  F2FP.SATFINITE.E4M3.F32.PACK_AB_MERGE_C R19, R19, R21, RZ ;  /* 0x000000151313723e */ /* 0x010fc600048070ff */
[----:B------:R-:W-:Y:S04]  /*cdbb0*/  STL [R1+0xc8], R20 ;  /* 0x0000c81401007387 */ /* 0x000fe80000100800 */
[----:B------:R-:W-:Y:S04]  /*cdbc0*/  STL [R1+0xc4], R19 ;  /* 0x0000c41301007387 */ /* 0x000fe80000100800 */
[----:B------:R0:W-:Y:S04]  /*cdbd0*/  STL [R1+0xbc], R11 ;  /* 0x0000bc0b01007387 */ /* 0x0001e80000100800 */
[----:B0-----:R-:W4:Y:S04]  /*cdbe0*/  LDL.LU R11, [R1+0x1cc8] ;  /* 0x001cc800010b7983 */ /* 0x001f280000300800 */
[----:B------:R-:W4:Y:S01]  /*cdbf0*/  LDL.LU R12, [R1+0x1ccc] ;  /* 0x001ccc00010c7983 */ /* 0x000f220000300800 */
[----:B---3--:R-:W-:-:S02]  /*cdc00*/  SHF.R.S32.HI R19, RZ, 0x1f, R26 ;  /* 0x0000001fff137819 */ /* 0x008fc4000001141a */
[----:B------:R-:W-:-:S05]  /*cdc10*/  IADD3 R20, P2, PT, R26, R6, RZ ;  /* 0x000000061a147210 */ /* 0x000fca0007f5e0ff */
[----:B------:R-:W-:-:S05]  /*cdc20*/  IMAD.X R21, R19, 0x1, R7, P2 ;  /* 0x0000000113157824 */ /* 0x000fca00010e0607 */
[----:B------:R0:W-:Y:S02]  /*cdc30*/  STL.64 [R1+0x1ce0], R20 ;  /* 0x001ce01401007387 */ /* 0x0001e40000100a00 */
[----:B0-----:R-:W-:Y:S02]  /*cdc40*/  F2FP.SATFINITE.E4M3.F32.PACK_AB_MERGE_C R20, R17, R14, RZ ;  /* 0x0000000e1114723e */ /* 0x001fe400048070ff */
[----:B------:R-:W3:Y:S04]  /*cdc50*/  LDL.LU R14, [R1+0x1cb0] ;  /* 0x001cb000010e7983 */ /* 0x000ee80000300800 */
[----:B------:R-:W3:Y:S04]  /*cdc60*/  LDL.LU R17, [R1+0x1cb4] ;  /* 0x001cb40001117983 */ /* 0x000ee80000300800 */
[----:B------:R0:W-:Y:S02]  /*cdc70*/  STL [R1+0xc0], R20 ;  /* 0x0000c01401007387 */ /* 0x0001e40000100800 */
[----:B0-----:R-:W-:-:S02]  /*cdc80*/  F2FP.SATFINITE.E4M3.F32.PACK_AB_MERGE_C R20, R28, R9, RZ ;  /* 0x000000091c14723e */ /* 0x001fc400048070ff */
[----:B------:R-:W2:Y:S04]  /*cdc90*/  LDL.LU R9, [R1+0x1cb8] ;  /* 0x001cb80001097983 */ /* 0x000ea80000300800 */
[----:B------:R-:W2:Y:S04]  /*cdca0*/  LDL.LU R28, [R1+0x1cbc] ;  /* 0x001cbc00011c7983 */ /* 0x000ea80000300800 */
[----:B------:R0:W-:Y:S02]  /*cdcb0*/  STL [R1+0x9c], R20 ;  /* 0x00009c1401007387 */ /* 0x0001e40000100800 */
[----:B0-----:R-:W-:-:S05]  /*cdcc0*/  IADD3 R20, P2, PT, R26, R0, RZ ;  /* 0x000000001a147210 */ /* 0x001fca0007f5e0ff */
[----:B------:R-:W-:-:S05]  /*cdcd0*/  IMAD.X R21, R19, 0x1, R3, P2 ;  /* 0x0000000113157824 */ /* 0x000fca00010e0603 */
[----:B------:R0:W-:Y:S04]  /*cdce0*/  STL.64 [R1+0x1cd8], R20 ;  /* 0x001cd81401007387 */ /* 0x0001e80000100a00 */
[----:B0-----:R-:W2:Y:S01]  /*cdcf0*/  LDL.LU.64 R20, [R1+0x5af0] ;  /* 0x005af00001147983 */ /* 0x001ea20000300a00 */
[----:B------:R-:W-:Y:S02]  /*cdd00*/  F2FP.SATFINITE.E4M3.F32.PACK_AB_MERGE_C R10, R13, R10, RZ ;  /* 0x0000000a0d0a723e */ /* 0x000fe400048070ff */
[----:B----4-:R-:W-:Y:S02]  /*cdd10*/  F2FP.SATFINITE.E4M3.F32.PACK_AB_MERGE_C R11, R12, R11, RZ ;  /* 0x0000000b0c0b723e */ /* 0x010fe400048070ff */
[----:B---3--:R-:W-:Y:S02]  /*cdd20*/  F2FP.SATFINITE.E4M3.F32.PACK_AB_MERGE_C R17, R17, R14, RZ ;  /* 0x0000000e1111723e */ /* 0x008fe400048070ff */
[----:B--2---:R-:W-:-:S02]  /*cdd30*/  F2FP.SATFINITE.E4M3.F32.PACK_AB_MERGE_C R28, R28, R9, RZ ;  /* 0x000000091c1c723e */ /* 0x004fc400048070ff */
[----:B------:R-:W-:Y:S02]  /*cdd40*/  F2FP.SATFINITE.E4M3.F32.PACK_AB_MERGE_C R21, R21, R20, RZ ;  /* 0x000000141515723e */ /* 0x000fe400048070ff */
[----:B------:R-:W-:-:S03]  /*cdd50*/  IADD3 R20, P2, PT, R26, R2, RZ ;  /* 0x000000021a147210 */ /* 0x000fc60007f5e0ff */
[----:B------:R0:W-:Y:S04]  /*cdd60*/  STL [R1+0xb8], R21 ;  /* 0x0000b81501007387 */ /* 0x0001e80000100800 */
[----:B------:R1:W-:Y:S04]  /*cdd70*/  STL.64 [R1+0x5ae8], R2 ;  /* 0x005ae80201007387 */ /* 0x0003e80000100a00 */
[----:B------:R2:W-:Y:S01]  /*cdd80*/  STL [R1+0x948], R10 ;  /* 0x0009480a01007387 */ /* 0x0005e20000100800 */
[----:B0-----:R-:W-:Y:S01]  /*cdd90*/  IMAD.X R21, R19, 0x1, R5, P2 ;  /* 0x0000000113157824 */ /* 0x001fe200010e0605 */
[----:B-1----:R-:W-:-:S02]  /*cdda0*/  IADD3 R2, P2, PT, R26, R4, RZ ;  /* 0x000000041a027210 */ /* 0x002fc40007f5e0ff */
[----:B--2---:R-:W2:Y:S04]  /*cddb0*/  LDL.LU R10, [R1+0x1ca0] ;  /* 0x001ca000010a7983 */ /* 0x004ea80000300800 */
[----:B------:R-:W2:Y:S01]  /*cddc0*/  LDL.LU R13, [R1+0x1ca4] ;  /* 0x001ca400010d7983 */ /* 0x000ea20000300800 */
[----:B------:R-:W-:-:S03]  /*cddd0*/  IMAD.X R3, R19, 0x1, R8, P2 ;  /* 0x0000000113037824 */ /* 0x000fc600010e0608 */
[----:B------:R-:W-:Y:S04]  /*cdde0*/  STL.64 [R1+0x1cd0], R20 ;  /* 0x001cd01401007387 */ /* 0x000fe80000100a00 */
[----:B------:R0:W-:Y:S04]  /*cddf0*/  STL.64 [R1+0x5ae0], R4 ;  /* 0x005ae00401007387 */ /* 0x0001e80000100a00 */
[----:B0-----:R-:W3:Y:S04]  /*cde00*/  LDL.LU R4, [R1+0x1ca8] ;  /* 0x001ca80001047983 */ /* 0x001ee80000300800 */
[----:B------:R-:W3:Y:S04]  /*cde10*/  LDL.LU R5, [R1+0x1cac] ;  /* 0x001cac0001057983 */ /* 0x000ee80000300800 */
[----:B------:R-:W4:Y:S04]  /*cde20*/  LDL.LU R21, [R1+0x1c98] ;  /* 0x001c980001157983 */ /* 0x000f280000300800 */
[----:B------:R-:W4:Y:S04]  /*cde30*/  LDL.LU R26, [R1+0x1c9c] ;  /* 0x001c9c00011a7983 */ /* 0x000f280000300800 */
[----:B------:R0:W-:Y:S04]  /*cde40*/  STL.64 [R1+0x1cc0], R2 ;  /* 0x001cc00201007387 */ /* 0x0001e80000100a00 */
[----:B------:R-:W4:Y:S04]  /*cde50*/  LDL.LU R12, [R1+0x7c] ;  /* 0x00007c00010c7983 */ /* 0x000f280000300800 */
[----:B------:R1:W-:Y:S01]  /*cde60*/  STL [R1+0x559c], R11 ;  /* 0x00559c0b01007387 */ /* 0x0003e20000100800 */
[----:B0-----:R-:W-:-:S03]  /*cde70*/  IADD3 R2, P2, PT, R22, R6, RZ ;  /* 0x0000000616027210 */ /* 0x001fc60007f5e0ff */
[----:B-1----:R-:W4:Y:S04]  /*cde80*/  LDL.LU R11, [R1+0x1c94] ;  /* 0x001c9400010b7983 */ /* 0x002f280000300800 */
[----:B------:R0:W-:Y:S04]  /*cde90*/  STL.64 [R1+0x5560], R16 ;  /* 0x0055601001007387 */ /* 0x0001e80000100a00 */
[----:B0-----:R-:W4:Y:S04]  /*cdea0*/  LDL.LU R17, [R1+0x1c90] ;  /* 0x001c900001117983 */ /* 0x001f280000300800 */
[----:B------:R0:W-:Y:S02]  /*cdeb0*/  STL [R1+0x55ac], R28 ;  /* 0x0055ac1c01007387 */ /* 0x0001e40000100800 */
[----:B0-----:R-:W-:-:S05]  /*cdec0*/  SHF.R.S32.HI R28, RZ, 0x1f, R22 ;  /* 0x0000001fff1c7819 */ /* 0x001fca0000011416 */
[----:B------:R-:W-:-:S05]  /*cded0*/  IMAD.X R3, R28, 0x1, R7, P2 ;  /* 0x000000011c037824 */ /* 0x000fca00010e0607 */
[----:B------:R0:W-:Y:S04]  /*cdee0*/  STL.64 [R1+0x1cb0], R2 ;  /* 0x001cb00201007387 */ /* 0x0001e80000100a00 */
[----:B0-----:R-:W4:Y:S04]  /*cdef0*/  LDL.LU.64 R2, [R1+0x5ae8] ;  /* 0x005ae80001027983 */ /* 0x001f280000300a00 */
[----:B------:R-:W4:Y:S04]  /*cdf00*/  LDL.LU R20, [R1+0x1c80] ;  /* 0x001c800001147983 */ /* 0x000f280000300800 */
[----:B------:R-:W4:Y:S04]  /*cdf10*/  LDL.LU R19, [R1+0x1c84] ;  /* 0x001c840001137983 */ /* 0x000f280000300800 */
[----:B------:R-:W4:Y:S04]  /*cdf20*/  LDL.LU R14, [R1+0x1c88] ;  /* 0x001c8800010e7983 */ /* 0x000f280000300800 */
[----:B------:R-:W4:Y:S01]  /*cdf30*/  LDL.LU R9, [R1+0x1c8c] ;  /* 0x001c8c0001097983 */ /* 0x000f220000300800 */
[----:B--2---:R-:W-:-:S03]  /*cdf40*/  F2FP.SATFINITE.E4M3.F32.PACK_AB_MERGE_C R16, R13, R10, RZ ;  /* 0x0000000a0d10723e */ /* 0x004fc600048070ff */
[----:B------:R-:W2:Y:S04]  /*cdf50*/  LDL.LU R10, [R1+0x1c70] ;  /* 0x001c7000010a7983 */ /* 0x000ea80000300800 */
[----:B------:R-:W2:Y:S04]  /*cdf60*/  LDL.LU R13, [R1+0x1c74] ;  /* 0x001c7400010d7983 */ /* 0x000ea80000300800 */
[----:B------:R3:W-:Y:S02]  /*cdf70*/  STL [R1+0x1cb8], R16 ;  /* 0x001cb81001007387 */ /* 0x0007e40000100800 */
[----:B---3--:R-:W-:-:S02]  /*cdf80*/  F2FP.SATFINITE.E4M3.F32.PACK_AB_MERGE_C R16, R5, R4, RZ ;  /* 0x000000040510723e */ /* 0x008fc400048070ff */
[----:B------:R-:W-:-:S03]  /*cdf90*/  IADD3 R4, P2, PT, R22, R0, RZ ;  /* 0x0000000016047210 */ /* 0x000fc60007f5e0ff */
[----:B------:R-:W-:Y:S01]  /*cdfa0*/  STL [R1+0x1ca8], R16 ;  /* 0x001ca81001007387 */ /* 0x000fe20000100800 */
[----:B----4-:R-:W-:Y:S01]  /*cdfb0*/  F2FP.SATFINITE.E4M3.F32.PACK_AB_MERGE_C R11, R11, R17, RZ ;  /* 0x000000110b0b723e */ /* 0x010fe200048070ff */
[----:B------:R-:W-:-:S05]  /*cdfc0*/  IMAD.X R5, R28, 0x1, R3, P2 ;  /* 0x000000011c057824 */ /* 0x000fca00010e0603 */
[----:B------:R0:W-:Y:S04]  /*cdfd0*/  STL.64 [R1+0x1ca0], R4 ;  /* 0x001ca00401007387 */ /* 0x0001e80000100a00 */
[----:B0-----:R-:W3:Y:S04]  /*cdfe0*/  LDL.LU.64 R4, [R1+0x5ae0] ;  /* 0x005ae00001047983 */ /* 0x001ee80000300a00 */
[----:B------:R0:W-:Y:S04]  /*cdff0*/  STL [R1+0x55b0], R11 ;  /* 0x0055b00b01007387 */ /* 0x0001e80000100800 */
[----:B------:R1:W-:Y:S04]  /*ce000*/  STL.64 [R1+0x5ad8], R24 ;  /* 0x005ad81801007387 */ /* 0x0003e80000100a00 */
[----:B------:R-:W4:Y:S04]  /*ce010*/  LDL.LU R16, [R1+0x1c68] ;  /* 0x001c680001107983 */ /* 0x000f280000300800 */
[----:B------:R-:W4:Y:S01]  /*ce020*/  LDL.LU R17, [R1+0x1c6c] ;  /* 0x001c6c0001117983 */ /* 0x000f220000300800 */
[----:B0-----:R-:W-:Y:S01]  /*ce030*/  IMAD.MOV.U32 R11, RZ, RZ, R22 ;  /* 0x000000ffff0b7224 */ /* 0x001fe200078e0016 */
[----:B------:R-:W-:-:S04]  /*ce040*/  F2FP.SATFINITE.E4M3.F32.PACK_AB_MERGE_C R21, R26, R21, RZ ;  /* 0x000000151a15723e */ /* 0x000fc800048070ff */
[----:B-1----:R-:W-:-:S05]  /*ce050*/  IADD3 R24, P2, PT, R11, R2, RZ ;  /* 0x000000020b187210 */ /* 0x002fca0007f5e0ff */
[----:B---3--:R-:W-:Y:S01]  /*ce060*/  IMAD.X R25, R28, 0x1, R5, P2 ;  /* 0x000000011c197824 */ /* 0x008fe200010e0605 */
[----:B----4-:R0:W-:Y:S04]  /*ce070*/  STL.64 [R1+0x5ad0], R16 ;  /* 0x005ad01001007387 */ /* 0x0101e80000100a00 */
[----:B0-----:R-:W3:Y:S04]  /*ce080*/  LDL.LU R16, [R1+0x1c60] ;  /* 0x001c600001107983 */ /* 0x001ee80000300800 */
[----:B------:R-:W3:Y:S04]  /*ce090*/  LDL.LU R17, [R1+0x1c64] ;  /* 0x001c640001117983 */ /* 0x000ee80000300800 */
[----:B------:R-:W4:Y:S04]  /*ce0a0*/  LDL.LU R22, [R1+0x1c50] ;  /* 0x001c500001167983 */ /* 0x000f280000300800 */
[----:B------:R-:W4:Y:S04]  /*ce0b0*/  LDL.LU R26, [R1+0x1c54] ;  /* 0x001c5400011a7983 */ /* 0x000f280000300800 */
[----:B------:R0:W-:Y:S04]  /*ce0c0*/  STL [R1+0x55b4], R21 ;  /* 0x0055b41501007387 */ /* 0x0001e80000100800 */
[----:B------:R1:W-:Y:S01]  /*ce0d0*/  STL.64 [R1+0x1c98], R24 ;  /* 0x001c981801007387 */ /* 0x0003e20000100a00 */
[----:B0-----:R-:W-:-:S02]  /*ce0e0*/  F2FP.SATFINITE.E4M3.F32.PACK_AB_MERGE_C R21, R9, R14, RZ ;  /* 0x0000000e0915723e */ /* 0x001fc400048070ff */
[----:B-1----:R-:W-:Y:S02]  /*ce0f0*/  IADD3 R24, P2, PT, R11, R4, RZ ;  /* 0x000000040b187210 */ /* 0x002fe40007f5e0ff */
[----:B------:R-:W-:-:S03]  /*ce100*/  F2FP.SATFINITE.E4M3.F32.PACK_AB_MERGE_C R11, R19, R20, RZ ;  /* 0x00000014130b723e */ /* 0x000fc600048070ff */
[----:B------:R-:W-:Y:S01]  /*ce110*/  IMAD.X R25, R28, 0x1, R8, P2 ;  /* 0x000000011c197824 */ /* 0x000fe200010e0608 */
[----:B------:R0:W-:Y:S01]  /*ce120*/  STL [R1+0x55b8], R21 ;  /* 0x0055b81501007387 */ /* 0x0001e20000100800 */
[----:B--2---:R-:W-:-:S03]  /*ce130*/  F2FP.SATFINITE.E4M3.F32.PACK_AB_MERGE_C R9, R13, R10, RZ ;  /* 0x0000000a0d09723e */ /* 0x004fc600048070ff */
[----:B------:R1:W-:Y:S04]  /*ce140*/  STL.64 [R1+0x1c90], R24 ;  /* 0x001c901801007387 */ /* 0x0003e80000100a00 */
[----:B------:R2:W-:Y:S04]  /*ce150*/  STL [R1+0x75c], R11 ;  /* 0x00075c0b01007387 */ /* 0x0005e80000100800 */
[----:B0-----:R-:W3:Y:S01]  /*ce160*/  LDL.LU R21, [R1+0x1c7c] ;  /* 0x001c7c0001157983 */ /* 0x001ee20000300800 */
[----:B-1----:R-:W-:-:S03]  /*ce170*/  IADD3 R24, P2, PT, R12, R6, RZ ;  /* 0x000000060c187210 */ /* 0x002fc60007f5e0ff */
[----:B------:R-:W3:Y:S01]  /*ce180*/  LDL.LU R20, [R1+0x1c58] ;  /* 0x001c580001147983 */ /* 0x000ee20000300800 */
[----:B--2---:R-:W-:-:S03]  /*ce190*/  SHF.R.S32.HI R11, RZ, 0x1f, R12 ;  /* 0x0000001fff0b7819 */ /* 0x004fc6000001140c */
[----:B------:R0:W-:Y:S02]  /*ce1a0*/  STL [R1+0x1c88], R9 ;  /* 0x001c880901007387 */ /* 0x0001e40000100800 */
[----:B------:R-:W-:Y:S02]  /*ce1b0*/  IMAD.X R25, R11, 0x1, R7, P2 ;  /* 0x000000010b197824 */ /* 0x000fe400010e0607 */
[----:B------:R-:W2:Y:S04]  /*ce1c0*/  LDL.LU R19, [R1+0x1c5c] ;  /* 0x001c5c0001137983 */ /* 0x000ea80000300800 */
[----:B------:R-:W2:Y:S04]  /*ce1d0*/  LDL.LU R14, [R1+0x1c40] ;  /* 0x001c4000010e7983 */ /* 0x000ea80000300800 */
[----:B------:R-:W2:Y:S04]  /*ce1e0*/  LDL.LU R13, [R1+0x1c44] ;  /* 0x001c4400010d7983 */ /* 0x000ea80000300800 */
[----:B0-----:R-:W2:Y:S04]  /*ce1f0*/  LDL.LU R9, [R1+0x1c48] ;  /* 0x001c480001097983 */ /* 0x001ea80000300800 */
[----:B------:R-:W2:Y:S04]  /*ce200*/  LDL.LU R10, [R1+0x1c4c] ;  /* 0x001c4c00010a7983 */ /* 0x000ea80000300800 */
[----:B------:R0:W-:Y:S04]  /*ce210*/  STL.64 [R1+0x1c80], R24 ;  /* 0x001c801801007387 */ /* 0x0001e80000100a00 */
[----:B0-----:R-:W2:Y:S04]  /*ce220*/  LDL.LU.64 R24, [R1+0x5ad8] ;  /* 0x005ad80001187983 */ /* 0x001ea80000300a00 */
[----:B------:R-:W2:Y:S04]  /*ce230*/  LDL.LU R28, [R1+0x74] ;  /* 0x00007400011c7983 */ /* 0x000ea80000300800 */
[----:B--2---:R0:W-:Y:S04]  /*ce240*/  STL [R1+0x5ab8], R28 ;  /* 0x005ab81c01007387 */ /* 0x0041e80000100800 */
[----:B0-----:R-:W3:Y:S02]  /*ce250*/  LDL.LU R28, [R1+0x1c78] ;  /* 0x001c7800011c7983 */ /* 0x001ee40000300800 */
[----:B---3--:R-:W-:-:S02]  /*ce260*/  F2FP.SATFINITE.E4M3.F32.PACK_AB_MERGE_C R28, R21, R28, RZ ;  /* 0x0000001c151c723e */ /* 0x008fc400048070ff */
[----:B------:R-:W-:Y:S02]  /*ce270*/  F2FP.SATFINITE.E4M3.F32.PACK_AB_MERGE_C R21, R17, R16, RZ ;  /* 0x000000101115723e */ /* 0x000fe400048070ff */
[----:B------:R-:W-:Y:S01]  /*ce280*/  IADD3 R16, P2, PT, R12, R0, RZ ;  /* 0x000000000c107210 */ /* 0x000fe20007f5e0ff */
[----:B------:R-:W-:Y:S04]  /*ce290*/  STL [R1+0x1c78], R28 ;  /* 0x001c781c01007387 */ /* 0x000fe80000100800 */
[----:B------:R-:W-:Y:S01]  /*ce2a0*/  IMAD.X R17, R11, 0x1, R3, P2 ;  /* 0x000000010b117824 */ /* 0x000fe200010e0603 */
[----:B------:R-:W-:Y:S04]  /*ce2b0*/  STL [R1+0x6ac], R21 ;  /* 0x0006ac1501007387 */ /* 0x000fe80000100800 */
[----:B------:R0:W-:Y:S04]  /*ce2c0*/  STL.64 [R1+0x1c70], R16 ;  /* 0x001c701001007387 */ /* 0x0001e80000100a00 */
[----:B0-----:R-:W2:Y:S01]  /*ce2d0*/  LDL.LU.64 R16, [R1+0x5ad0] ;  /* 0x005ad00001107983 */ /* 0x001ea20000300a00 */
[----:B----4-:R-:W-:-:S02]  /*ce2e0*/  F2FP.SATFINITE.E4M3.F32.PACK_AB_MERGE_C R21, R26, R22, RZ ;  /* 0x000000161a15723e */ /* 0x010fc400048070ff */
[----:B--2---:R-:W-:-:S05]  /*ce2f0*/  F2FP.SATFINITE.E4M3.F32.PACK_AB_MERGE_C R16, R17, R16, RZ ;  /* 0x000000101110723e */ /* 0x004fca00048070ff */
[----:B------:R0:W-:Y:S04]  /*ce300*/  STL [R1+0x6bc], R16 ;  /* 0x0006bc1001007387 */ /* 0x0001e80000100800 */
[----:B------:R-:W-:Y:S01]  /*ce310*/  STL [R1+0x680], R21 ;  /* 0x0006801501007387 */ /* 0x000fe20000100800 */
[----:B0-----:R-:W-:-:S03]  /*ce320*/  IADD3 R16, P2, PT, R12, R2, RZ ;  /* 0x000000020c107210 */ /* 0x001fc60007f5e0ff */
[----:B------:R0:W-:Y:S02]  /*ce330*/  STL.64 [R1+0x5ac8], R2 ;  /* 0x005ac80201007387 */ /* 0x0001e40000100a00 */
[----:B------:R-:W-:Y:S02]  /*ce340*/  IMAD.X R17, R11, 0x1, R5, P2 ;  /* 0x000000010b117824 */ /* 0x000fe400010e0605 */
[----:B------:R-:W2:Y:S01]  /*ce350*/  LDL.LU R26, [R1+0x1c38] ;  /* 0x001c3800011a7983 */ /* 0x000ea20000300800 */
[----:B0-----:R-:W-:-:S03]  /*ce360*/  IADD3 R2, P2, PT, R12, R4, RZ ;  /* 0x000000040c027210 */ /* 0x001fc60007f5e0ff */
[----:B------:R-:W2:Y:S02]  /*ce370*/  LDL.LU R12, [R1+0x1c3c] ;  /* 0x001c3c00010c7983 */ /* 0x000ea40000300800 */
[----:B------:R-:W-:Y:S02]  /*ce380*/  IMAD.X R3, R11, 0x1, R8, P2 ;  /* 0x000000010b037824 */ /* 0x000fe400010e0608 */
[----:B------:R-:W-:Y:S04]  /*ce390*/  STL.64 [R1+0x1c60], R16 ;  /* 0x001c601001007387 */ /* 0x000fe80000100a00 */
[----:B------:R0:W-:Y:S04]  /*ce3a0*/  STL.64 [R1+0x5ac0], R4 ;  /* 0x005ac00401007387 */ /* 0x0001e80000100a00 */
[----:B0-----:R-:W3:Y:S04]  /*ce3b0*/  LDL.LU R4, [R1+0x1c30] ;  /* 0x001c300001047983 */ /* 0x001ee80000300800 */
[----:B------:R-:W3:Y:S04]  /*ce3c0*/  LDL.LU R5, [R1+0x1c34] ;  /* 0x001c340001057983 */ /* 0x000ee80000300800 */
[----:B------:R0:W-:Y:S02]  /*ce3d0*/  STL.64 [R1+0x1c50], R2 ;  /* 0x001c500201007387 */ /* 0x0001e40000100a00 */
[----:B0-----:R-:W-:-:S02]  /*ce3e0*/  F2FP.SATFINITE.E4M3.F32.PACK_AB_MERGE_C R3, R19, R20, RZ ;  /* 0x000000141303723e */ /* 0x001fc400048070ff */
[----:B------:R-:W-:Y:S02]  /*ce3f0*/  F2FP.SATFINITE.E4M3.F32.PACK_AB_MERGE_C R2, R13, R14, RZ ;  /* 0x0000000e0d02723e */ /* 0x000fe400048070ff */
[----:B------:R-:W4:Y:S04]  /*ce400*/  LDL.LU R14, [R1+0x1c20] ;  /* 0x001c2000010e7983 */ /* 0x000f280000300800 */
[----:B------:R-:W-:Y:S04]  /*ce410*/  STL [R1+0x68c], R3 ;  /* 0x00068c0301007387 */ /* 0x000fe80000100800 */
[----:B------:R-:W4:Y:S04]  /*ce420*/  LDL.LU R13, [R1+0x1c24] ;  /* 0x001c2400010d7983 */ /* 0x000f280000300800 */
[----:B------:R0:W-:Y:S04]  /*ce430*/  STL [R1+0x1cf4], R2 ;  /* 0x001cf40201007387 */ /* 0x0001e80000100800 */
[----:B------:R-:W2:Y:S01]  /*ce440*/  LDL.LU R28, [R1+0x1c28] ;  /* 0x001c2800011c7983 */ /* 0x000ea20000300800 */
[----:B0-----:R-:W-:-:S05]  /*ce450*/  F2FP.SATFINITE.E4M3.F32.PACK_AB_MERGE_C R2, R10, R9, RZ ;  /* 0x000000090a02723e */ /* 0x001fca00048070ff */
[----:B------:R-:W-:Y:S04]  /*ce460*/  STL [R1+0x1d9c], R2 ;  /* 0x001d9c0201007387 */ /* 0x000fe80000100800 */
        /* <DEDUP_REMOVED lines=8> */
[----:B------:R0:W-:Y:S04]  /*ce4f0*/  STL [R1+0x5ab4], R23 ;  /* 0x005ab41701007387 */ /* 0x0001e80000100800 */
[----:B0-----:R-:W2:Y:S04]  /*ce500*/  LDL.LU R23, [R1+0x78] ;  /* 0x0000780001177983 */ /* 0x001ea80000300800 */
[----:B------:R-:W3:Y:S04]  /*ce510*/  LDL.LU R9, [R1+0x1c08] ;  /* 0x001c080001097983 */ /* 0x000ee80000300800 */
[----:B------:R-:W3:Y:S01]  /*ce520*/  LDL.LU R10, [R1+0x1c0c] ;  /* 0x001c0c00010a7983 */ /* 0x000ee20000300800 */
[----:B--2---:R-:W-:-:S02]  /*ce530*/  SHF.R.S32.HI R27, RZ, 0x1f, R23 ;  /* 0x0000001fff1b7819 */ /* 0x004fc40000011417 */
[----:B------:R-:W-:-:S05]  /*ce540*/  IADD3 R2, P2, PT, R23, R6, RZ ;  /* 0x0000000617027210 */ /* 0x000fca0007f5e0ff */
[----:B------:R-:W-:-:S05]  /*ce550*/  IMAD.X R3, R27, 0x1, R7, P2 ;  /* 0x000000011b037824 */ /* 0x000fca00010e0607 */
[----:B------:R0:W-:Y:S04]  /*ce560*/  STL.64 [R1+0x1c40], R2 ;  /* 0x001c400201007387 */ /* 0x0001e80000100a00 */
[----:B0-----:R-:W2:Y:S01]  /*ce570*/  LDL.LU.64 R2, [R1+0x5ac8] ;  /* 0x005ac80001027983 */ /* 0x001ea20000300a00 */
[----:B---3--:R-:W-:Y:S02]  /*ce580*/  F2FP.SATFINITE.E4M3.F32.PACK_AB_MERGE_C R5, R5, R4, RZ ;  /* 0x000000040505723e */ /* 0x008fe400048070ff */
[----:B------:R-:W-:Y:S02]  /*ce590*/  F2FP.SATFINITE.E4M3.F32.PACK_AB_MERGE_C R4, R12, R26, RZ ;  /* 0x0000001a0c04723e */ /* 0x000fe400048070ff */
[----:B------:R-:W3:Y:S04]  /*ce5a0*/  LDL.LU R26, [R1+0x1bf0] ;  /* 0x001bf000011a7983 */ /* 0x000ee80000300800 */
[----:B------:R-:W-:Y:S04]  /*ce5b0*/  STL [R1+0x5d4], R5 ;  /* 0x0005d40501007387 */ /* 0x000fe80000100800 */
[----:B------:R-:W3:Y:S04]  /*ce5c0*/  LDL.LU R12, [R1+0x1bf4] ;  /* 0x001bf400010c7983 */ /* 0x000ee80000300800 */
[----:B------:R0:W-:Y:S02]  /*ce5d0*/  STL [R1+0x5d8], R4 ;  /* 0x0005d80401007387 */ /* 0x0001e40000100800 */
[----:B0-----:R-:W-:-:S02]  /*ce5e0*/  IADD3 R4, P2, PT, R23, R0, RZ ;  /* 0x0000000017047210 */ /* 0x001fc40007f5e0ff */
[----:B----4-:R-:W-:Y:S02]  /*ce5f0*/  F2FP.SATFINITE.E4M3.F32.PACK_AB_MERGE_C R13, R13, R14, RZ ;  /* 0x0000000e0d0d723e */ /* 0x010fe400048070ff */
[----:B------:R-:W-:Y:S01]  /*ce600*/  F2FP.SATFINITE.E4M3.F32.PACK_AB_MERGE_C R22, R22, R28, RZ ;  /* 0x0000001c1616723e */ /* 0x000fe200048070ff */
[----:B--2---:R-:W-:-:S05]  /*ce610*/  IMAD.X R5, R27, 0x1, R3, P2 ;  /* 0x000000011b057824 */ /* 0x004fca00010e0603 */
[----:B------:R0:W-:Y:S04]  /*ce620*/  STL.64 [R1+0x1c30], R4 ;  /* 0x001c300401007387 */ /* 0x0001e80000100a00 */
[----:B0-----:R-:W2:Y:S04]  /*ce630*/  LDL.LU.64 R4, [R1+0x5ac0] ;  /* 0x005ac00001047983 */ /* 0x001ea80000300a00 */
[----:B------:R-:W4:Y:S04]  /*ce640*/  LDL.LU R14, [R1+0x1bf8] ;  /* 0x001bf800010e7983 */ /* 0x000f280000300800 */
[----:B------:R0:W-:Y:S04]  /*ce650*/  STL [R1+0x5ac], R13 ;  /* 0x0005ac0d01007387 */ /* 0x0001e80000100800 */
[----:B0-----:R-:W4:Y:S04]  /*ce660*/  LDL.LU R13, [R1+0x1bfc] ;  /* 0x001bfc00010d7983 */ /* 0x001f280000300800 */
[----:B------:R-:W3:Y:S04]  /*ce670*/  LDL.LU R28, [R1+0x5ab8] ;  /* 0x005ab800011c7983 */ /* 0x000ee80000300800 */
[----:B------:R0:W-:Y:S04]  /*ce680*/  STL [R1+0x5b8], R22 ;  /* 0x0005b81601007387 */ /* 0x0001e80000100800 */
[----:B------:R1:W-:Y:S04]  /*ce690*/  STL.64 [R1+0x5aa8], R24 ;  /* 0x005aa81801007387 */ /* 0x0003e80000100a00 */
[----:B0-----:R-:W4:Y:S01]  /*ce6a0*/  LDL.LU R22, [R1+0xf8] ;  /* 0x0000f80001167983 */ /* 0x001f220000300800 */
[----:B-1----:R-:W-:-:S02]  /*ce6b0*/  IADD3 R24, P2, PT, R23, R2, RZ ;  /* 0x0000000217187210 */ /* 0x002fc40007f5e0ff */
[----:B------:R-:W-:Y:S02]  /*ce6c0*/  F2FP.SATFINITE.E4M3.F32.PACK_AB_MERGE_C R21, R11, R21, RZ ;  /* 0x000000150b15723e */ /* 0x000fe400048070ff */
[----:B------:R-:W-:Y:S02]  /*ce6d0*/  F2FP.SATFINITE.E4M3.F32.PACK_AB_MERGE_C R11, R17, R16, RZ ;  /* 0x00000010110b723e */ /* 0x000fe400048070ff */
[----:B------:R-:W-:Y:S02]  /*ce6e0*/  F2FP.SATFINITE.E4M3.F32.PACK_AB_MERGE_C R19, R19, R20, RZ ;  /* 0x000000141313723e */ /* 0x000fe400048070ff */
[----:B------:R-:W-:Y:S01]  /*ce6f0*/  F2FP.SATFINITE.E4M3.F32.PACK_AB_MERGE_C R9, R10, R9, RZ ;  /* 0x000000090a09723e */ /* 0x000fe200048070ff */
[----:B--2---:R-:W-:-:S05]  /*ce700*/  IMAD.X R25, R27, 0x1, R5, P2 ;  /* 0x000000011b197824 */ /* 0x004fca00010e0605 */
[----:B------:R0:W-:Y:S02]  /*ce710*/  STL.64 [R1+0x1c28], R24 ;  /* 0x001c281801007387 */ /* 0x0001e40000100a00 */
[----:B0-----:R-:W-:Y:S02]  /*ce720*/  IADD3 R24, P2, PT, R23, R4, RZ ;  /* 0x0000000417187210 */ /* 0x001fe40007f5e0ff */
[----:B------:R-:W2:Y:S03]  /*ce730*/  LDL.LU R23, [R1+0x5ab4] ;  /* 0x005ab40001177983 */ /* 0x000ea60000300800 */
[----:B------:R-:W-:Y:S02]  /*ce740*/  IMAD.X R25, R27, 0x1, R8, P2 ;  /* 0x000000011b197824 */ /* 0x000fe400010e0608 */
[----:B------:R-:W2:Y:S01]  /*ce750*/  LDL.LU R27, [R1+0x5ab0] ;  /* 0x005ab000011b7983 */ /* 0x000ea20000300800 */
[----:B---3--:R-:W-:-:S03]  /*ce760*/  IADD3 R16, P2, PT, R28, R6, RZ ;  /* 0x000000061c107210 */ /* 0x008fc60007f5e0ff */
[----:B------:R-:W-:Y:S04]  /*ce770*/  STL.64 [R1+0x1c20], R24 ;  /* 0x001c201801007387 */ /* 0x000fe80000100a00 */
[----:B------:R-:W-:Y:S04]  /*ce780*/  STL [R1+0x1ccc], R21 ;  /* 0x001ccc1501007387 */ /* 0x000fe80000100800 */
[----:B------:R0:W-:Y:S02]  /*ce790*/  STL [R1+0x1df8], R11 ;  /* 0x001df80b01007387 */ /* 0x0001e40000100800 */
[----:B0-----:R-:W-:-:S02]  /*ce7a0*/  SHF.R.S32.HI R11, RZ, 0x1f, R28 ;  /* 0x0000001fff0b7819 */ /* 0x001fc4000001141c */
[----:B------:R-:W-:Y:S03]  /*ce7b0*/  STL [R1+0x570], R19 ;  /* 0x0005701301007387 */ /* 0x000fe60000100800 */
[----:B------:R-:W-:Y:S01]  /*ce7c0*/  IMAD.X R17, R11, 0x1, R7, P2 ;  /* 0x000000010b117824 */ /* 0x000fe200010e0607 */
[----:B------:R-:W-:-:S04]  /*ce7d0*/  IADD3 R24, P2, PT, R28, R0, RZ ;  /* 0x000000001c187210 */ /* 0x000fc80007f5e0ff */
[----:B------:R0:W-:Y:S01]  /*ce7e0*/  STL.64 [R1+0x1c10], R16 ;  /* 0x001c101001007387 */ /* 0x0001e20000100a00 */
[----:B------:R-:W-:-:S03]  /*ce7f0*/  IMAD.X R25, R11, 0x1, R3, P2 ;  /* 0x000000010b197824 */ /* 0x000fc600010e0603 */
[----:B0-----:R-:W3:Y:S01]  /*ce800*/  LDL.LU R16, [R1+0x1be8] ;  /* 0x001be80001107983 */ /* 0x001ee20000300800 */
[----:B------:R-:W-:-:S03]  /*ce810*/  F2FP.SATFINITE.E4M3.F32.PACK_AB_MERGE_C R17, R12, R26, RZ ;  /* 0x0000001a0c11723e */ /* 0x000fc600048070ff */
[----:B------:R-:W3:Y:S04]  /*ce820*/  LDL.LU R19, [R1+0x1bec] ;  /* 0x001bec0001137983 */ /* 0x000ee80000300800 */
[----:B------:R0:W-:Y:S04]  /*ce830*/  STL [R1+0x574], R9 ;  /* 0x0005740901007387 */ /* 0x0001e80000100800 */
[----:B0-----:R-:W2:Y:S04]  /*ce840*/  LDL.LU R9, [R1+0x1bd0] ;  /* 0x001bd00001097983 */ /* 0x001ea80000300800 */
[----:B------:R-:W2:Y:S04]  /*ce850*/  LDL.LU R10, [R1+0x1bd4] ;  /* 0x001bd400010a7983 */ /* 0x000ea80000300800 */
[----:B------:R-:W2:Y:S04]  /*ce860*/  LDL.LU R20, [R1+0x1bd8] ;  /* 0x001bd80001147983 */ /* 0x000ea80000300800 */
[----:B------:R-:W2:Y:S04]  /*ce870*/  LDL.LU R12, [R1+0x1bdc] ;  /* 0x001bdc00010c7983 */ /* 0x000ea80000300800 */
[----:B------:R-:W-:Y:S04]  /*ce880*/  STL [R1+0x540], R17 ;  /* 0x0005401101007387 */ /* 0x000fe80000100800 */
[----:B------:R-:W-:Y:S04]  /*ce890*/  STL [R1+0x5a98], R0 ;  /* 0x005a980001007387 */ /* 0x000fe80000100800 */
[----:B------:R0:W-:Y:S04]  /*ce8a0*/  STL.64 [R1+0x1c00], R24 ;  /* 0x001c001801007387 */ /* 0x0001e80000100a00 */
[----:B0-----:R-:W2:Y:S01]  /*ce8b0*/  LDL.LU.64 R24, [R1+0x5aa8] ;  /* 0x005aa80001187983 */ /* 0x001ea20000300a00 */
[----:B----4-:R-:W-:-:S03]  /*ce8c0*/  F2FP.SATFINITE.E4M3.F32.PACK_AB_MERGE_C R0, R13, R14, RZ ;  /* 0x0000000e0d00723e */ /* 0x010fc600048070ff */
[----:B------:R-:W4:Y:S04]  /*ce8d0*/  LDL.LU R21, [R1+0x1bcc] ;  /* 0x001bcc0001157983 */ /* 0x000f280000300800 */
[----:B------:R0:W-:Y:S04]  /*ce8e0*/  STL [R1+0x54c], R0 ;  /* 0x00054c0001007387 */ /* 0x0001e80000100800 */
[----:B0-----:R-:W3:Y:S04]  /*ce8f0*/  LDL.LU R0, [R1+0x1bc0] ;  /* 0x001bc00001007983 */ /* 0x001ee80000300800 */
[----:B--2---:R0:W-:Y:S04]  /*ce900*/  STL.64 [R1+0x5a90], R24 ;  /* 0x005a901801007387 */ /* 0x0041e80000100a00 */
[----:B0-----:R-:W2:Y:S04]  /*ce910*/  LDL.LU R24, [R1+0x1bc4] ;  /* 0x001bc40001187983 */ /* 0x001ea80000300800 */
[----:B------:R-:W2:Y:S04]  /*ce920*/  LDL.LU R25, [R1+0x1bc8] ;  /* 0x001bc80001197983 */ /* 0x000ea80000300800 */
[----:B--2---:R0:W-:Y:S04]  /*ce930*/  STL.64 [R1+0x5aa0], R24 ;  /* 0x005aa01801007387 */ /* 0x0041e80000100a00 */
[----:B0-----:R-:W2:Y:S04]  /*ce940*/  LDL.LU R24, [R1+0x1be0] ;  /* 0x001be00001187983 */ /* 0x001ea80000300800 */
[----:B------:R-:W2:Y:S04]  /*ce950*/  LDL.LU R25, [R1+0x1be4] ;  /* 0x001be40001197983 */ /* 0x000ea80000300800 */
[----:B------:R-:W4:Y:S04]  /*ce960*/  LDL.LU R17, [R1+0x1bb0] ;  /* 0x001bb00001117983 */ /* 0x000f280000300800 */
[----:B------:R-:W4:Y:S04]  /*ce970*/  LDL.LU R26, [R1+0x1bb4] ;  /* 0x001bb400011a7983 */ /* 0x000f280000300800 */
[----:B------:R-:W4:Y:S04]  /*ce980*/  LDL.LU R14, [R1+0x1bb8] ;  /* 0x001bb800010e7983 */ /* 0x000f280000300800 */
[----:B------:R-:W4:Y:S01]  /*ce990*/  LDL.LU R13, [R1+0x1bbc] ;  /* 0x001bbc00010d7983 */ /* 0x000f220000300800 */
[----:B---3--:R-:W-:-:S02]  /*ce9a0*/  F2FP.SATFINITE.E4M3.F32.PACK_AB_MERGE_C R16, R19, R16, RZ ;  /* 0x000000101310723e */ /* 0x008fc400048070ff */
[----:B--2---:R-:W-:Y:S02]  /*ce9b0*/  F2FP.SATFINITE.E4M3.F32.PACK_AB_MERGE_C R25, R25, R24, RZ ;  /* 0x000000181919723e */ /* 0x004fe400048070ff */
[----:B------:R-:W-:-:S03]  /*ce9c0*/  IADD3 R24, P2, PT, R28, R2, RZ ;  /* 0x000000021c187210 */ /* 0x000fc60007f5e0ff */
[----:B------:R0:W-:Y:S02]  /*ce9d0*/  STL [R1+0x1c7c], R25 ;  /* 0x001c7c1901007387 */ /* 0x0001e40000100800 */
[----:B0-----:R-:W-:-:S05]  /*ce9e0*/  IMAD.X R25, R11, 0x1, R5, P2 ;  /* 0x000000010b197824 */ /* 0x001fca00010e0605 */
[----:B------:R0:W-:Y:S02]  /*ce9f0*/  STL.64 [R1+0x1bf0], R24 ;  /* 0x001bf01801007387 */ /* 0x0001e40000100a00 */
[----:B0-----:R-:W-:-:S05]  /*cea00*/  IADD3 R24, P2, PT, R28, R4, RZ ;  /* 0x000000041c187210 */ /* 0x001fca0007f5e0ff */
[----:B------:R-:W-:Y:S01]  /*cea10*/  IMAD.X R25, R11, 0x1, R8, P2 ;  /* 0x000000010b197824 */ /* 0x000fe200010e0608 */
[----:B------:R-:W-:Y:S02]  /*cea20*/  F2FP.SATFINITE.E4M3.F32.PACK_AB_MERGE_C R11, R10, R9, RZ ;  /* 0x000000090a0b723e */ /* 0x000fe400048070ff */
[----:B------:R-:W2:Y:S04]  /*cea30*/  LDL.LU R9, [R1+0x1ba0] ;  /* 0x001ba00001097983 */ /* 0x000ea80000300800 */
[----:B------:R0:W-:Y:S04]  /*cea40*/  STL.64 [R1+0x1be0], R24 ;  /* 0x001be01801007387 */ /* 0x0001e80000100a00 */
[----:B------:R-:W-:Y:S04]  /*cea50*/  STL [R1+0x1e3c], R16 ;  /* 0x001e3c1001007387 */ /* 0x000fe80000100800 */
[----:B------:R-:W2:Y:S04]  /*cea60*/  LDL.LU R10, [R1+0x1ba4] ;  /* 0x001ba400010a7983 */ /* 0x000ea80000300800 */
[----:B------:R1:W-:Y:S04]  /*cea70*/  STL [R1+0x4ec], R11 ;  /* 0x0004ec0b01007387 */ /* 0x0003e80000100800 */
[----:B------:R-:W3:Y:S01]  /*cea80*/  LDL.LU R19, [R1+0xfc] ;  /* 0x0000fc0001137983 */ /* 0x000ee20000300800 */
[----:B0-----:R-:W-:-:S03]  /*cea90*/  IADD3 R24, P2, PT, R22, R6, RZ ;  /* 0x0000000616187210 */ /* 0x001fc60007f5e0ff */
[----:B------:R-:W2:Y:S01]  /*ceaa0*/  LDL.LU R28, [R1+0x1ba8] ;  /* 0x001ba800011c7983 */ /* 0x000ea20000300800 */
[----:B-1----:R-:W-:-:S03]  /*ceab0*/  F2FP.SATFINITE.E4M3.F32.PACK_AB_MERGE_C R11, R12, R20, RZ ;  /* 0x000000140c0b723e */ /* 0x002fc600048070ff */
[----:B------:R-:W2:Y:S04]  /*ceac0*/  LDL.LU R16, [R1+0x1bac] ;  /* 0x001bac0001107983 */ /* 0x000ea80000300800 */
[----:B------:R0:W-:Y:S04]  /*cead0*/  STL [R1+0x4e8], R11 ;  /* 0x0004e80b01007387 */ /* 0x0001e80000100800 */
[----:B------:R-:W2:Y:S04]  /*ceae0*/  LDL.LU R20, [R1+0x1b90] ;  /* 0x001b900001147983 */ /* 0x000ea80000300800 */
[----:B------:R-:W2:Y:S01]  /*ceaf0*/  LDL.LU R12, [R1+0x1b94] ;  /* 0x001b9400010c7983 */ /* 0x000ea20000300800 */
[----:B0-----:R-:W-:-:S05]  /*ceb00*/  SHF.R.S32.HI R11, RZ, 0x1f, R22 ;  /* 0x0000001fff0b7819 */ /* 0x001fca0000011416 */
[----:B------:R-:W-:-:S05]  /*ceb10*/  IMAD.X R25, R11, 0x1, R7, P2 ;  /* 0x000000010b197824 */ /* 0x000fca00010e0607 */
[----:B------:R0:W-:Y:S04]  /*ceb20*/  STL.64 [R1+0x1bd0], R24 ;  /* 0x001bd01801007387 */ /* 0x0001e80000100a00 */
[----:B0-----:R-:W2:Y:S02]  /*ceb30*/  LDL.LU.64 R24, [R1+0x5aa0] ;  /* 0x005aa00001187983 */ /* 0x001ea40000300a00 */
[----:B--2---:R-:W-:Y:S02]  /*ceb40*/  F2FP.SATFINITE.E4M3.F32.PACK_AB_MERGE_C R24, R24, R0, RZ ;  /* 0x000000001818723e */ /* 0x004fe400048070ff */
[----:B------:R-:W2:Y:S04]  /*ceb50*/  LDL.LU R0, [R1+0x5a98] ;  /* 0x005a980001007983 */ /* 0x000ea80000300800 */
[----:B------:R2:W-:Y:S01]  /*ceb60*/  STL [R1+0x4b8], R24 ;  /* 0x0004b81801007387 */ /* 0x0005e20000100800 */
[----:B----4-:R-:W-:-:S02]  /*ceb70*/  F2FP.SATFINITE.E4M3.F32.PACK_AB_MERGE_C R21, R21, R25, RZ ;  /* 0x000000191515723e */ /* 0x010fc400048070ff */
[----:B------:R-:W-:Y:S02]  /*ceb80*/  F2FP.SATFINITE.E4M3.F32.PACK_AB_MERGE_C R17, R26, R17, RZ ;  /* 0x000000111a11723e */ /* 0x000fe400048070ff */
[----:B------:R-:W-:Y:S01]  /*ceb90*/  F2FP.SATFINITE.E4M3.F32.PACK_AB_MERGE_C R14, R13, R14, RZ ;  /* 0x0000000e0d0e723e */ /* 0x000fe200048070ff */
[----:B------:R-:W-:Y:S01]  /*ceba0*/  STL [R1+0x4bc], R21 ;  /* 0x0004bc1501007387 */ /* 0x000fe20000100800 */
[----:B--2---:R-:W-:-:S05]  /*cebb0*/  IADD3 R24, P2, PT, R22, R0, RZ ;  /* 0x0000000016187210 */ /* 0x004fca0007f5e0ff */
[----:B------:R-:W-:-:S05]  /*cebc0*/  IMAD.X R25, R11, 0x1, R3, P2 ;  /* 0x000000010b197824 */ /* 0x000fca00010e0603 */
[----:B------:R0:W-:Y:S04]  /*cebd0*/  STL.64 [R1+0x1bc0], R24 ;  /* 0x001bc01801007387 */ /* 0x0001e80000100a00 */
[----:B0-----:R-:W2:Y:S04]  /*cebe0*/  LDL.LU.64 R24, [R1+0x5a90] ;  /* 0x005a900001187983 */ /* 0x001ea80000300a00 */
[----:B------:R0:W-:Y:S04]  /*cebf0*/  STL [R1+0x1c6c], R17 ;  /* 0x001c6c1101007387 */ /* 0x0001e80000100800 */
[----:B------:R1:W-:Y:S04]  /*cec00*/  STL [R1+0x1eb0], R14 ;  /* 0x001eb00e01007387 */ /* 0x0003e80000100800 */
[----:B0-----:R-:W4:Y:S04]  /*cec10*/  LDL.LU R17, [R1+0x1b80] ;  /* 0x001b800001117983 */ /* 0x001f280000300800 */
[----:B------:R-:W2:Y:S01]  /*cec20*/  LDL.LU R26, [R1+0x1b84] ;  /* 0x001b8400011a7983 */ /* 0x000ea20000300800 */
[----:B------:R-:W-:-:S03]  /*cec30*/  IMAD.MOV.U32 R13, RZ, RZ, R23 ;  /* 0x000000ffff0d7224 */ /* 0x000fc600078e0017 */
[----:B--2---:R0:W-:Y:S04]  /*cec40*/  STL.64 [R1+0x5a88], R26 ;  /* 0x005a881a01007387 */ /* 0x0041e80000100a00 */
[----:B-1----:R-:W2:Y:S04]  /*cec50*/  LDL.LU R14, [R1+0x1b88] ;  /* 0x001b8800010e7983 */ /* 0x002ea80000300800 */
[----:B------:R-:W2:Y:S01]  /*cec60*/  LDL.LU R23, [R1+0x1b8c] ;  /* 0x001b8c0001177983 */ /* 0x000ea20000300800 */
[----:B0-----:R-:W-:-:S05]  /*cec70*/  IADD3 R26, P2, PT, R22, R2, RZ ;  /* 0x00000002161a7210 */ /* 0x001fca0007f5e0ff */
[----:B------:R-:W-:-:S05]  /*cec80*/  IMAD.X R27, R11, 0x1, R5, P2 ;  /* 0x000000010b1b7824 */ /* 0x000fca00010e0605 */
[----:B------:R0:W-:Y:S02]  /*cec90*/  STL.64 [R1+0x1bb8], R26 ;  /* 0x001bb81a01007387 */ /* 0x0001e40000100a00 */
[----:B0-----:R-:W-:-:S05]  /*ceca0*/  IADD3 R26, P2, PT, R22, R4, RZ ;  /* 0x00000004161a7210 */ /* 0x001fca0007f5e0ff */
[----:B------:R-:W-:Y:S01]  /*cecb0*/  IMAD.X R27, R11, 0x1, R8, P2 ;  /* 0x000000010b1b7824 */ /* 0x000fe200010e0608 */
[----:B------:R-:W-:Y:S02]  /*cecc0*/  F2FP.SATFINITE.E4M3.F32.PACK_AB_MERGE_C R11, R10, R9, RZ ;  /* 0x000000090a0b723e */ /* 0x000fe400048070ff */
[----:B------:R-:W2:Y:S04]  /*cecd0*/  LDL.LU R9, [R1+0x1b70] ;  /* 0x001b700001097983 */ /* 0x000ea80000300800 */
[----:B------:R-:W2:Y:S04]  /*cece0*/  LDL.LU R10, [R1+0x1b74] ;  /* 0x001b7400010a7983 */ /* 0x000ea80000300800 */
[----:B------:R3:W-:Y:S04]  /*cecf0*/  STL.64 [R1+0x1bb0], R26 ;  /* 0x001bb01a01007387 */ /* 0x0007e80000100a00 */
[----:B------:R0:W-:Y:S04]  /*ced00*/  STL [R1+0x45c], R11 ;  /* 0x00045c0b01007387 */ /* 0x0001e80000100800 */
[----:B------:R-:W2:Y:S01]  /*ced10*/  LDL.LU R22, [R1+0x100] ;  /* 0x0001000001167983 */ /* 0x000ea20000300800 */
[----:B------:R-:W-:-:S02]  /*ced20*/  F2FP.SATFINITE.E4M3.F32.PACK_AB_MERGE_C R12, R12, R20, RZ ;  /* 0x000000140c0c723e */ /* 0x000fc400048070ff */
[----:B---3--:R-:W-:Y:S02]  /*ced30*/  IADD3 R26, P2, PT, R19, R6, RZ ;  /* 0x00000006131a7210 */ /* 0x008fe40007f5e0ff */
[----:B0-----:R-:W-:Y:S01]  /*ced40*/  F2FP.SATFINITE.E4M3.F32.PACK_AB_MERGE_C R11, R16, R28, RZ ;  /* 0x0000001c100b723e */ /* 0x001fe200048070ff */
[----:B--2---:R0:W-:Y:S04]  /*ced50*/  STL [R1+0x5a80], R22 ;  /* 0x005a801601007387 */ /* 0x0041e80000100800 */
[----:B------:R-:W2:Y:S01]  /*ced60*/  LDL.LU R21, [R1+0x1b78] ;  /* 0x001b780001157983 */ /* 0x000ea20000300800 */
[----:B0-----:R-:W-:-:S03]  /*ced70*/  SHF.R.S32.HI R22, RZ, 0x1f, R19 ;  /* 0x0000001fff167819 */ /* 0x001fc60000011413 */
[----:B------:R0:W-:Y:S02]  /*ced80*/  STL [R1+0x460], R11 ;  /* 0x0004600b01007387 */ /* 0x0001e40000100800 */
[----:B------:R-:W-:Y:S02]  /*ced90*/  IMAD.X R27, R22, 0x1, R7, P2 ;  /* 0x00000001161b7824 */ /* 0x000fe400010e0607 */
[----:B0-----:R-:W2:Y:S04]  /*ceda0*/  LDL.LU R11, [R1+0x1b7c] ;  /* 0x001b7c00010b7983 */ /* 0x001ea80000300800 */
[----:B------:R0:W-:Y:S04]  /*cedb0*/  STL [R1+0x41c], R12 ;  /* 0x00041c0c01007387 */ /* 0x0001e80000100800 */
[----:B------:R-:W3:Y:S04]  /*cedc0*/  LDL.LU R28, [R1+0x1b60] ;  /* 0x001b6000011c7983 */ /* 0x000ee80000300800 */
[----:B------:R-:W3:Y:S04]  /*cedd0*/  LDL.LU R16, [R1+0x1b64] ;  /* 0x001b640001107983 */ /* 0x000ee80000300800 */
[----:B------:R-:W2:Y:S04]  /*cede0*/  LDL.LU R20, [R1+0x1b68] ;  /* 0x001b680001147983 */ /* 0x000ea80000300800 */
[----:B0-----:R-:W2:Y:S04]  /*cedf0*/  LDL.LU R12, [R1+0x1b6c] ;  /* 0x001b6c00010c7983 */ /* 0x001ea80000300800 */
[----:B------:R0:W-:Y:S04]  /*cee00*/  STL.64 [R1+0x1ba0], R26 ;  /* 0x001ba01a01007387 */ /* 0x0001e80000100a00 */
[----:B0-----:R-:W4:Y:S04]  /*cee10*/  LDL.LU.64 R26, [R1+0x5a88] ;  /* 0x005a8800011a7983 */ /* 0x001f280000300a00 */
[----:B------:R0:W-:Y:S04]  /*cee20*/  STL.64 [R1+0x5a78], R6 ;  /* 0x005a780601007387 */ /* 0x0001e80000100a00 */
[----:B0-----:R-:W2:Y:S04]  /*cee30*/  LDL.LU R6, [R1+0x1b98] ;  /* 0x001b980001067983 */ /* 0x001ea80000300800 */
[----:B------:R-:W2:Y:S01]  /*cee40*/  LDL.LU R7, [R1+0x1b9c] ;  /* 0x001b9c0001077983 */ /* 0x000ea20000300800 */
[----:B------:R-:W-:-:S02]  /*cee50*/  F2FP.SATFINITE.E4M3.F32.PACK_AB_MERGE_C R9, R10, R9, RZ ;  /* 0x000000090a09723e */ /* 0x000fc400048070ff */
[----:B----4-:R-:W-:Y:S02]  /*cee60*/  F2FP.SATFINITE.E4M3.F32.PACK_AB_MERGE_C R17, R26, R17, RZ ;  /* 0x000000111a11723e */ /* 0x010fe400048070ff */
[----:B--2---:R-:W-:-:S05]  /*cee70*/  F2FP.SATFINITE.E4M3.F32.PACK_AB_MERGE_C R6, R7, R6, RZ ;  /* 0x000000060706723e */ /* 0x004fca00048070ff */
[----:B------:R0:W-:Y:S02]  /*cee80*/  STL [R1+0x434], R6 ;  /* 0x0004340601007387 */ /* 0x0001e40000100800 */
[----:B0-----:R-:W-:Y:S02]  /*cee90*/  IADD3 R6, P2, PT, R19, R0, RZ ;  /* 0x0000000013067210 */ /* 0x001fe40007f5e0ff */
[----:B------:R0:W-:Y:S03]  /*ceea0*/  STL [R1+0x1c68], R17 ;  /* 0x001c681101007387 */ /* 0x0001e60000100800 */
[----:B------:R-:W-:-:S05]  /*ceeb0*/  IMAD.X R7, R22, 0x1, R3, P2 ;  /* 0x0000000116077824 */ /* 0x000fca00010e0603 */
[----:B------:R1:W-:Y:S04]  /*ceec0*/  STL.64 [R1+0x1b90], R6 ;  /* 0x001b900601007387 */ /* 0x0003e80000100a00 */
[----:B0-----:R-:W2:Y:S04]  /*ceed0*/  LDL.LU R17, [R1+0x1b50] ;  /* 0x001b500001117983 */ /* 0x001ea80000300800 */
[----:B------:R-:W2:Y:S01]  /*ceee0*/  LDL.LU R26, [R1+0x1b54] ;  /* 0x001b5400011a7983 */ /* 0x000ea20000300800 */
[----:B-1----:R-:W-:-:S05]  /*ceef0*/  F2FP.SATFINITE.E4M3.F32.PACK_AB_MERGE_C R6, R23, R14, RZ ;  /* 0x0000000e1706723e */ /* 0x002fca00048070ff */
[----:B------:R0:W-:Y:S04]  /*cef00*/  STL [R1+0x1f0c], R6 ;  /* 0x001f0c0601007387 */ /* 0x0001e80000100800 */
[----:B------:R-:W4:Y:S04]  /*cef10*/  LDL.LU R14, [R1+0x1b58] ;  /* 0x001b5800010e7983 */ /* 0x000f280000300800 */
[----:B------:R-:W4:Y:S01]  /*cef20*/  LDL.LU R23, [R1+0x1b5c] ;  /* 0x001b5c0001177983 */ /* 0x000f220000300800 */
[----:B0-----:R-:W-:-:S03]  /*cef30*/  IADD3 R6, P2, PT, R19, R2, RZ ;  /* 0x0000000213067210 */ /* 0x001fc60007f5e0ff */
[----:B------:R0:W-:Y:S02]  /*cef40*/  STL [R1+0x3f0], R9 ;  /* 0x0003f00901007387 */ /* 0x0001e40000100800 */
[----:B------:R-:W-:Y:S02]  /*cef50*/  IMAD.X R7, R22, 0x1, R5, P2 ;  /* 0x0000000116077824 */ /* 0x000fe400010e0605 */
[----:B0-----:R-:W2:Y:S04]  /*cef60*/  LDL.LU R9, [R1+0x1b40] ;  /* 0x001b400001097983 */ /* 0x001ea80000300800 */
[----:B------:R-:W2:Y:S04]  /*cef70*/  LDL.LU R10, [R1+0x1b44] ;  /* 0x001b4400010a7983 */ /* 0x000ea80000300800 */
[----:B------:R0:W-:Y:S04]  /*cef80*/  STL.64 [R1+0x1b80], R6 ;  /* 0x001b800601007387 */ /* 0x0001e80000100a00 */
[----:B------:R-:W-:Y:S01]  /*cef90*/  STL.64 [R1+0x5a70], R4 ;  /* 0x005a700401007387 */ /* 0x000fe20000100a00 */
[----:B0-----:R-:W-:-:S03]  /*cefa0*/  IADD3 R6, P2, PT, R19, R4, RZ ;  /* 0x0000000413067210 */ /* 0x001fc60007f5e0ff */
[----:B------:R-:W2:Y:S02]  /*cefb0*/  LDL.LU R19, [R1+0x104] ;  /* 0x0001040001137983 */ /* 0x000ea40000300800 */
[----:B------:R-:W-:Y:S02]  /*cefc0*/  IMAD.X R7, R22, 0x1, R8, P2 ;  /* 0x0000000116077824 */ /* 0x000fe400010e0608 */
[----:B------:R-:W2:Y:S04]  /*cefd0*/  LDL.LU R22, [R1+0x5a80] ;  /* 0x005a800001167983 */ /* 0x000ea80000300800 */
[----:B------:R0:W-:Y:S04]  /*cefe0*/  STL.64 [R1+0x1b70], R6 ;  /* 0x001b700601007387 */ /* 0x0001e80000100a00 */
[----:B0-----:R-:W4:Y:S01]  /*ceff0*/  LDL.LU.64 R6, [R1+0x5a78] ;  /* 0x005a780001067983 */ /* 0x001f220000300a00 */
[----:B------:R-:W-:-:S02]  /*cf000*/  F2FP.SATFINITE.E4M3.F32.PACK_AB_MERGE_C R11, R11, R21, RZ ;  /* 0x000000150b0b723e */ /* 0x000fc400048070ff */
[----:B---3--:R-:W-:Y:S02]  /*cf010*/  F2FP.SATFINITE.E4M3.F32.PACK_AB_MERGE_C R5, R16, R28, RZ ;  /* 0x0000001c1005723e */ /* 0x008fe400048070ff */
[----:B------:R-:W-:Y:S01]  /*cf020*/  F2FP.SATFINITE.E4M3.F32.PACK_AB_MERGE_C R4, R12, R20, RZ ;  /* 0x000000140c04723e */ /* 0x000fe200048070ff */
[----:B------:R2:W-:Y:S04]  /*cf030*/  STL [R1+0x3dc], R11 ;  /* 0x0003dc0b01007387 */ /* 0x0005e80000100800 */
[----:B------:R-:W-:Y:S04]  /*cf040*/  STL [R1+0x3bc], R5 ;  /* 0x0003bc0501007387 */ /* 0x000fe80000100800 */
[----:B------:R4:W-:Y:S04]  /*cf050*/  STL [R1+0x3d0], R4 ;  /* 0x0003d00401007387 */ /* 0x0009e80000100800 */
[----:B------:R-:W3:Y:S04]  /*cf060*/  LDL.LU R28, [R1+0x1b30] ;  /* 0x001b3000011c7983 */ /* 0x000ee80000300800 */
[----:B------:R-:W3:Y:S04]  /*cf070*/  LDL.LU R16, [R1+0x1b34] ;  /* 0x001b340001107983 */ /* 0x000ee80000300800 */
[----:B------:R-:W3:Y:S04]  /*cf080*/  LDL.LU R20, [R1+0x1b38] ;  /* 0x001b380001147983 */ /* 0x000ee80000300800 */
[----:B------:R-:W3:Y:S01]  /*cf090*/  LDL.LU R12, [R1+0x1b3c] ;  /* 0x001b3c00010c7983 */ /* 0x000ee20000300800 */
[----:B--2---:R-:W-:-:S02]  /*cf0a0*/  SHF.R.S32.HI R11, RZ, 0x1f, R22 ;  /* 0x0000001fff0b7819 */ /* 0x004fc40000011416 */
[----:B----4-:R-:W-:Y:S01]  /*cf0b0*/  IADD3 R4, P2, PT, R22, R6, RZ ;  /* 0x0000000616047210 */ /* 0x010fe20007f5e0ff */
[----:B------:R0:W-:Y:S04]  /*cf0c0*/  STL.64 [R1+0x5a68], R6 ;  /* 0x005a680601007387 */ /* 0x0001e80000100a00 */
[----:B------:R-:W-:Y:S01]  /*cf0d0*/  IMAD.X R5, R11, 0x1, R7, P2 ;  /* 0x000000010b057824 */ /* 0x000fe200010e0607 */
[----:B0-----:R-:W2:Y:S04]  /*cf0e0*/  LDL.LU R6, [R1+0x1b48] ;  /* 0x001b480001067983 */ /* 0x001ea80000300800 */
[----:B------:R-:W2:Y:S04]  /*cf0f0*/  LDL.LU R7, [R1+0x1b4c] ;  /* 0x001b4c0001077983 */ /* 0x000ea80000300800 */
[----:B------:R0:W-:Y:S02]  /*cf100*/  STL.64 [R1+0x1b60], R4 ;  /* 0x001b600401007387 */ /* 0x0001e40000100a00 */
[----:B0-----:R-:W-:-:S02]  /*cf110*/  F2FP.SATFINITE.E4M3.F32.PACK_AB_MERGE_C R5, R26, R17, RZ ;  /* 0x000000111a05723e */ /* 0x001fc400048070ff */
[----:B------:R-:W-:Y:S01]  /*cf120*/  F2FP.SATFINITE.E4M3.F32.PACK_AB_MERGE_C R4, R23, R14, RZ ;  /* 0x0000000e1704723e */ /* 0x000fe200048070ff */
[----:B------:R-:W4:Y:S04]  /*cf130*/  LDL.LU R26, [R1+0x1b20] ;  /* 0x001b2000011a7983 */ /* 0x000f280000300800 */
[----:B------:R-:W-:Y:S04]  /*cf140*/  STL [R1+0x1c48], R5 ;  /* 0x001c480501007387 */ /* 0x000fe80000100800 */
[----:B------:R-:W4:Y:S04]  /*cf150*/  LDL.LU R23, [R1+0x1b24] ;  /* 0x001b240001177983 */ /* 0x000f280000300800 */
[----:B------:R0:W-:Y:S04]  /*cf160*/  STL [R1+0x1f7c], R4 ;  /* 0x001f7c0401007387 */ /* 0x0001e80000100800 */
[----:B------:R-:W3:Y:S01]  /*cf170*/  LDL.LU R21, [R1+0x108] ;  /* 0x0001080001157983 */ /* 0x000ee20000300800 */
[----:B0-----:R-:W-:-:S05]  /*cf180*/  IADD3 R4, P2, PT, R22, R0, RZ ;  /* 0x0000000016047210 */ /* 0x001fca0007f5e0ff */
[----:B------:R-:W-:-:S05]  /*cf190*/  IMAD.X R5, R11, 0x1, R3, P2 ;  /* 0x000000010b057824 */ /* 0x000fca00010e0603 */
[----:B------:R0:W-:Y:S04]  /*cf1a0*/  STL.64 [R1+0x1b50], R4 ;  /* 0x001b500401007387 */ /* 0x0001e80000100a00 */
[----:B0-----:R-:W3:Y:S01]  /*cf1b0*/  LDL.LU.64 R4, [R1+0x5a70] ;  /* 0x005a700001047983 */ /* 0x001ee20000300a00 */
[----:B------:R-:W-:-:S03]  /*cf1c0*/  F2FP.SATFINITE.E4M3.F32.PACK_AB_MERGE_C R9, R10, R9, RZ ;  /* 0x000000090a09723e */ /* 0x000fc600048070ff */
[----:B------:R-:W4:Y:S04]  /*cf1d0*/  LDL.LU R17, [R1+0x1b28] ;  /* 0x001b280001117983 */ /* 0x000f280000300800 */
[----:B------:R-:W4:Y:S04]  /*cf1e0*/  LDL.LU R14, [R1+0x1b2c] ;  /* 0x001b2c00010e7983 */ /* 0x000f280000300800 */
[----:B------:R0:W-:Y:S04]  /*cf1f0*/  STL [R1+0xb4], R9 ;  /* 0x0000b40901007387 */ /* 0x0001e80000100800 */
[----:B0-----:R-:W4:Y:S04]  /*cf200*/  LDL.LU R9, [R1+0x1b10] ;  /* 0x001b100001097983 */ /* 0x001f280000300800 */
[----:B------:R-:W4:Y:S01]  /*cf210*/  LDL.LU R10, [R1+0x1b14] ;  /* 0x001b1400010a7983 */ /* 0x000f220000300800 */
[----:B--2---:R-:W-:-:S02]  /*cf220*/  F2FP.SATFINITE.E4M3.F32.PACK_AB_MERGE_C R7, R7, R6, RZ ;  /* 0x000000060707723e */ /* 0x004fc400048070ff */
[----:B------:R-:W-:-:S03]  /*cf230*/  IADD3 R6, P2, PT, R22, R2, RZ ;  /* 0x0000000216067210 */ /* 0x000fc60007f5e0ff */
[----:B------:R3:W-:Y:S02]  /*cf240*/  STL [R1+0xb0], R7 ;  /* 0x0000b00701007387 */ /* 0x0007e40000100800 */
[----:B---3--:R-:W-:-:S05]  /*cf250*/  IMAD.X R7, R11, 0x1, R5, P2 ;  /* 0x000000010b077824 */ /* 0x008fca00010e0605 */
[----:B------:R0:W-:Y:S04]  /*cf260*/  STL.64 [R1+0x1b48], R6 ;  /* 0x001b480601007387 */ /* 0x0001e80000100a00 */
[----:B------:R1:W-:Y:S01]  /*cf270*/  STL.64 [R1+0x5a60], R4 ;  /* 0x005a600401007387 */ /* 0x0003e20000100a00 */
[----:B0-----:R-:W-:-:S05]  /*cf280*/  IADD3 R6, P2, PT, R22, R4, RZ ;  /* 0x0000000416067210 */ /* 0x001fca0007f5e0ff */
[----:B------:R-:W-:Y:S01]  /*cf290*/  IMAD.X R7, R11, 0x1, R8, P2 ;  /* 0x000000010b077824 */ /* 0x000fe200010e0608 */
[----:B-1----:R-:W-:Y:S02]  /*cf2a0*/  F2FP.SATFINITE.E4M3.F32.PACK_AB_MERGE_C R5, R16, R28, RZ ;  /* 0x0000001c1005723e */ /* 0x002fe400048070ff */
[----:B------:R-:W-:Y:S02]  /*cf2b0*/  F2FP.SATFINITE.E4M3.F32.PACK_AB_MERGE_C R4, R12, R20, RZ ;  /* 0x000000140c04723e */ /* 0x000fe400048070ff */
[----:B------:R0:W-:Y:S04]  /*cf2c0*/  STL.64 [R1+0x1b40], R6 ;  /* 0x001b400601007387 */ /* 0x0001e80000100a00 */
[----:B0-----:R-:W2:Y:S04]  /*cf2d0*/  LDL.LU.64 R6, [R1+0x5a68] ;  /* 0x005a680001067983 */ /* 0x001ea80000300a00 */
[----:B------:R-:W3:Y:S04]  /*cf2e0*/  LDL.LU R22, [R1+0x1b18] ;  /* 0x001b180001167983 */ /* 0x000ee80000300800 */
[----:B------:R-:W-:Y:S04]  /*cf2f0*/  STL [R1+0x98], R5 ;  /* 0x0000980501007387 */ /* 0x000fe80000100800 */
[----:B------:R-:W2:Y:S04]  /*cf300*/  LDL.LU R28, [R1+0x11c8] ;  /* 0x0011c800011c7983 */ /* 0x000ea80000300800 */
[----:B------:R4:W-:Y:S04]  /*cf310*/  STL [R1+0x94], R4 ;  /* 0x0000940401007387 */ /* 0x0009e80000100800 */
[----:B------:R-:W2:Y:S04]  /*cf320*/  LDL.LU R16, [R1+0x11cc] ;  /* 0x0011cc0001107983 */ /* 0x000ea80000300800 */
[----:B------:R-:W2:Y:S01]  /*cf330*/  LDL.LU R20, [R1+0x1af0] ;  /* 0x001af00001147983 */ /* 0x000ea20000300800 */
[----:B----4-:R-:W-:-:S02]  /*cf340*/  F2FP.SATFINITE.E4M3.F32.PACK_AB_MERGE_C R4, R23, R26, RZ ;  /* 0x0000001a1704723e */ /* 0x010fc400048070ff */
[----:B------:R-:W-:Y:S01]  /*cf350*/  SHF.R.S32.HI R11, RZ, 0x1f, R19 ;  /* 0x0000001fff0b7819 */ /* 0x000fe20000011413 */
[----:B--2---:R0:W-:Y:S04]  /*cf360*/  STL.64 [R1+0x5a50], R20 ;  /* 0x005a501401007387 */ /* 0x0041e80000100a00 */
[----:B0-----:R-:W2:Y:S04]  /*cf370*/  LDL.LU R20, [R1+0x11c0] ;  /* 0x0011c00001147983 */ /* 0x001ea80000300800 */
[----:B------:R-:W2:Y:S04]  /*cf380*/  LDL.LU R21, [R1+0x11c4] ;  /* 0x0011c40001157983 */ /* 0x000ea80000300800 */
[----:B------:R-:W4:Y:S04]  /*cf390*/  LDL.LU R12, [R1+0x1af4] ;  /* 0x001af400010c7983 */ /* 0x000f280000300800 */
[----:B------:R-:W2:Y:S04]  /*cf3a0*/  LDL.LU R26, [R1+0x1af8] ;  /* 0x001af800011a7983 */ /* 0x000ea80000300800 */
[----:B------:R-:W2:Y:S04]  /*cf3b0*/  LDL.LU R23, [R1+0x1afc] ;  /* 0x001afc0001177983 */ /* 0x000ea80000300800 */
[----:B------:R0:W-:Y:S02]  /*cf3c0*/  STL [R1+0x1c18], R4 ;  /* 0x001c180401007387 */ /* 0x0001e40000100800 */
[----:B0-----:R-:W-:-:S05]  /*cf3d0*/  IADD3 R4, P2, PT, R19, R6, RZ ;  /* 0x0000000613047210 */ /* 0x001fca0007f5e0ff */
[----:B------:R-:W-:-:S05]  /*cf3e0*/  IMAD.X R5, R11, 0x1, R7, P2 ;  /* 0x000000010b057824 */ /* 0x000fca00010e0607 */
[----:B------:R0:W-:Y:S02]  /*cf3f0*/  STL.64 [R1+0x1b20], R4 ;  /* 0x001b200401007387 */ /* 0x0001e40000100a00 */
[----:B0-----:R-:W-:Y:S02]  /*cf400*/  F2FP.SATFINITE.E4M3.F32.PACK_AB_MERGE_C R5, R14, R17, RZ ;  /* 0x000000110e05723e */ /* 0x001fe400048070ff */
[----:B------:R-:W2:Y:S01]  /*cf410*/  LDL.LU R17, [R1+0x1ae0] ;  /* 0x001ae00001117983 */ /* 0x000ea20000300800 */
[----:B------:R-:W-:-:S03]  /*cf420*/  F2FP.SATFINITE.E4M3.F32.PACK_AB_MERGE_C R4, R10, R9, RZ ;  /* 0x000000090a04723e */ /* 0x000fc600048070ff */
[----:B------:R-:W-:Y:S04]  /*cf430*/  STL [R1+0x1ffc], R5 ;  /* 0x001ffc0501007387 */ /* 0x000fe80000100800 */
[----:B--2---:R0:W-:Y:S04]  /*cf440*/  STL [R1+0x5a48], R17 ;  /* 0x005a481101007387 */ /* 0x0041e80000100800 */
[----:B------:R1:W-:Y:S04]  /*cf450*/  STL [R1+0x80], R4 ;  /* 0x0000800401007387 */ /* 0x0003e80000100800 */
[----:B0-----:R-:W3:Y:S01]  /*cf460*/  LDL.LU R17, [R1+0x1b1c] ;  /* 0x001b1c0001117983 */ /* 0x001ee20000300800 */
[----:B-1----:R-:W-:-:S03]  /*cf470*/  IADD3 R4, P2, PT, R19, R0, RZ ;  /* 0x0000000013047210 */ /* 0x002fc60007f5e0ff */
[----:B------:R-:W2:Y:S02]  /*cf480*/  LDL.LU R9, [R1+0x1ae4] ;  /* 0x001ae40001097983 */ /* 0x000ea40000300800 */
[----:B------:R-:W-:Y:S02]  /*cf490*/  IMAD.X R5, R11, 0x1, R3, P2 ;  /* 0x000000010b057824 */ /* 0x000fe400010e0603 */
[----:B------:R-:W2:Y:S04]  /*cf4a0*/  LDL.LU R14, [R1+0x1ae8] ;  /* 0x001ae800010e7983 */ /* 0x000ea80000300800 */
[----:B------:R-:W2:Y:S04]  /*cf4b0*/  LDL.LU R10, [R1+0x1aec] ;  /* 0x001aec00010a7983 */ /* 0x000ea80000300800 */
[----:B------:R0:W-:Y:S04]  /*cf4c0*/  STL.64 [R1+0x1b10], R4 ;  /* 0x001b100401007387 */ /* 0x0001e80000100a00 */
[----:B0-----:R-:W2:Y:S01]  /*cf4d0*/  LDL.LU.64 R4, [R1+0x5a60] ;  /* 0x005a600001047983 */ /* 0x001ea20000300a00 */
[----:B---3--:R-:W-:-:S03]  /*cf4e0*/  F2FP.SATFINITE.E4M3.F32.PACK_AB_MERGE_C R17, R17, R22, RZ ;  /* 0x000000161111723e */ /* 0x008fc600048070ff */
[----:B------:R-:W3:Y:S04]  /*cf4f0*/  LDL.LU R22, [R1+0x5a58] ;  /* 0x005a580001167983 */ /* 0x000ee80000300800 */
[----:B------:R0:W-:Y:S02]  /*cf500*/  STL [R1+0x88], R17 ;  /* 0x0000881101007387 */ /* 0x0001e40000100800 */
[----:B0-----:R-:W-:Y:S02]  /*cf510*/  F2FP.SATFINITE.E4M3.F32.PACK_AB_MERGE_C R17, R21, R20, RZ ;  /* 0x000000141511723e */ /* 0x001fe400048070ff */
[----:B------:R-:W-:-:S03]  /*cf520*/  IADD3 R20, P2, PT, R19, R2, RZ ;  /* 0x0000000213147210 */ /* 0x000fc60007f5e0ff */
[----:B------:R-:W-:Y:S02]  /*cf530*/  STL [R1+0x1fbc], R17 ;  /* 0x001fbc1101007387 */ /* 0x000fe40000100800 */
[----:B--2---:R-:W-:-:S05]  /*cf540*/  IMAD.X R21, R11, 0x1, R5, P2 ;  /* 0x000000010b157824 */ /* 0x004fca00010e0605 */
[----:B------:R0:W-:Y:S02]  /*cf550*/  STL.64 [R1+0x1b08], R20 ;  /* 0x001b081401007387 */ /* 0x0001e40000100a00 */
[----:B0-----:R-:W-:Y:S02]  /*cf560*/  IADD3 R20, P2, PT, R19, R4, RZ ;  /* 0x0000000413147210 */ /* 0x001fe40007f5e0ff */
[----:B------:R-:W2:Y:S03]  /*cf570*/  LDL.LU R19, [R1+0x1adc] ;  /* 0x001adc0001137983 */ /* 0x000ea60000300800 */
[----:B------:R-:W-:-:S05]  /*cf580*/  IMAD.X R21, R11, 0x1, R8, P2 ;  /* 0x000000010b157824 */ /* 0x000fca00010e0608 */
[----:B------:R0:W-:Y:S04]  /*cf590*/  STL.64 [R1+0x1b00], R20 ;  /* 0x001b001401007387 */ /* 0x0001e80000100a00 */
[----:B0-----:R-:W4:Y:S01]  /*cf5a0*/  LDL.LU.64 R20, [R1+0x5a50] ;  /* 0x005a500001147983 */ /* 0x001f220000300a00 */
[----:B------:R-:W-:Y:S02]  /*cf5b0*/  F2FP.SATFINITE.E4M3.F32.PACK_AB_MERGE_C R11, R16, R28, RZ ;  /* 0x0000001c100b723e */ /* 0x000fe400048070ff */
[----:B------:R-:W-:-:S03]  /*cf5c0*/  F2FP.SATFINITE.E4M3.F32.PACK_AB_MERGE_C R23, R23, R26, RZ ;  /* 0x0000001a1717723e */ /* 0x000fc600048070ff */
[----:B------:R-:W-:Y:S01]  /*cf5d0*/  STL [R1+0x1f9c], R11 ;  /* 0x001f9c0b01007387 */ /* 0x000fe20000100800 */
[----:B----4-:R-:W-:Y:S02]  /*cf5e0*/  F2FP.SATFINITE.E4M3.F32.PACK_AB_MERGE_C R12, R12, R20, RZ ;  /* 0x000000140c0c723e */ /* 0x010fe400048070ff */
[----:B------:R-:W-:Y:S02]  /*cf5f0*/  SHF.R.S32.HI R20, RZ, 0x1f, R21 ;  /* 0x0000001fff147819 */ /* 0x000fe40000011415 */
[----:B------:R-:W-:Y:S01]  /*cf600*/  IADD3 R16, P2, PT, R21, R6, RZ ;  /* 0x0000000615107210 */ /* 0x000fe20007f5e0ff */
[----:B------:R0:W-:Y:S04]  /*cf610*/  STL [R1+0x59a0], R12 ;  /* 0x0059a00c01007387 */ /* 0x0001e80000100800 */
[----:B------:R-:W-:Y:S01]  /*cf620*/  IMAD.X R17, R20, 0x1, R7, P2 ;  /* 0x0000000114117824 */ /* 0x000fe200010e0607 */
[----:B0-----:R-:W2:Y:S04]  /*cf630*/  LDL.LU R12, [R1+0x1ad8] ;  /* 0x001ad800010c7983 */ /* 0x001ea80000300800 */
[----:B------:R-:W4:Y:S04]  /*cf640*/  LDL.LU R26, [R1+0x10c] ;  /* 0x00010c00011a7983 */ /* 0x000f280000300800 */
[----:B---3--:R0:W-:Y:S04]  /*cf650*/  STL.64 [R1+0x5580], R22 ;  /* 0x0055801601007387 */ /* 0x0081e80000100a00 */
[----:B0-----:R-:W3:Y:S04]  /*cf660*/  LDL.LU R22, [R1+0x1ad0] ;  /* 0x001ad00001167983 */ /* 0x001ee80000300800 */
[----:B------:R-:W3:Y:S04]  /*cf670*/  LDL.LU R23, [R1+0x1ad4] ;  /* 0x001ad40001177983 */ /* 0x000ee80000300800 */
[----:B------:R0:W-:Y:S04]  /*cf680*/  STL.64 [R1+0x1af0], R16 ;  /* 0x001af01001007387 */ /* 0x0001e80000100a00 */
[----:B0-----:R-:W2:Y:S01]  /*cf690*/  LDL.LU R17, [R1+0x5a48] ;  /* 0x005a480001117983 */ /* 0x001ea20000300800 */
[----:B------:R-:W-:-:S02]  /*cf6a0*/  F2FP.SATFINITE.E4M3.F32.PACK_AB_MERGE_C R16, R10, R14, RZ ;  /* 0x0000000e0a10723e */ /* 0x000fc400048070ff */
[----:B--2---:R-:W-:-:S05]  /*cf6b0*/  F2FP.SATFINITE.E4M3.F32.PACK_AB_MERGE_C R9, R9, R17, RZ ;  /* 0x000000110909723e */ /* 0x004fca00048070ff */
[----:B------:R0:W-:Y:S04]  /*cf6c0*/  STL [R1+0x55bc], R9 ;  /* 0x0055bc0901007387 */ /* 0x0001e80000100800 */
[----:B------:R-:W2:Y:S04]  /*cf6d0*/  LDL.LU R11, [R1+0x1ac0] ;  /* 0x001ac000010b7983 */ /* 0x000ea80000300800 */
[----:B------:R-:W2:Y:S04]  /*cf6e0*/  LDL.LU R28, [R1+0x1ac4] ;  /* 0x001ac400011c7983 */ /* 0x000ea80000300800 */
[----:B------:R-:W4:Y:S04]  /*cf6f0*/  LDL.LU R14, [R1+0x1ac8] ;  /* 0x001ac800010e7983 */ /* 0x000f280000300800 */
[----:B------:R-:W4:Y:S04]  /*cf700*/  LDL.LU R10, [R1+0x1acc] ;  /* 0x001acc00010a7983 */ /* 0x000f280000300800 */
[----:B------:R1:W-:Y:S01]  /*cf710*/  STL [R1+0x55c0], R16 ;  /* 0x0055c01001007387 */ /* 0x0003e20000100800 */
[----:B---3--:R-:W-:-:S03]  /*cf720*/  F2FP.SATFINITE.E4M3.F32.PACK_AB_MERGE_C R23, R23, R22, RZ ;  /* 0x000000161717723e */ /* 0x008fc600048070ff */
[----:B0-----:R-:W3:Y:S01]  /*cf730*/  LDL.LU R9, [R1+0x1ab0] ;  /* 0x001ab00001097983 */ /* 0x001ee20000300800 */
[----:B-1----:R-:W-:-:S05]  /*cf740*/  IADD3 R16, P2, PT, R21, R0, RZ ;  /* 0x0000000015107210 */ /* 0x002fca0007f5e0ff */
[----:B------:R-:W-:Y:S01]  /*cf750*/  IMAD.X R17, R20, 0x1, R3, P2 ;  /* 0x0000000114117824 */ /* 0x000fe200010e0603 */
[----:B------:R-:W-:-:S04]  /*cf760*/  F2FP.SATFINITE.E4M3.F32.PACK_AB_MERGE_C R22, R19, R12, RZ ;  /* 0x0000000c1316723e */ /* 0x000fc800048070ff */
[----:B------:R0:W-:Y:S04]  /*cf770*/  STL.64 [R1+0x1ae0], R16 ;  /* 0x001ae01001007387 */ /* 0x0001e80000100a00 */
[----:B0-----:R-:W3:Y:S04]  /*cf780*/  LDL.LU R17, [R1+0x1ab4] ;  /* 0x001ab40001117983 */ /* 0x001ee80000300800 */
[----:B------:R-:W3:Y:S04]  /*cf790*/  LDL.LU R12, [R1+0x1ab8] ;  /* 0x001ab800010c7983 */ /* 0x000ee80000300800 */
[----:B------:R-:W3:Y:S01]  /*cf7a0*/  LDL.LU R19, [R1+0x1abc] ;  /* 0x001abc0001137983 */ /* 0x000ee20000300800 */
[----:B--2---:R-:W-:-:S02]  /*cf7b0*/  F2FP.SATFINITE.E4M3.F32.PACK_AB_MERGE_C R11, R28, R11, RZ ;  /* 0x0000000b1c0b723e */ /* 0x004fc400048070ff */
[----:B----4-:R-:W-:Y:S01]  /*cf7c0*/  F2FP.SATFINITE.E4M3.F32.PACK_AB_MERGE_C R28, R10, R14, RZ ;  /* 0x0000000e0a1c723e */ /* 0x010fe200048070ff */
[----:B---3--:R0:W-:Y:S02]  /*cf7d0*/  STL.64 [R1+0x5a40], R12 ;  /* 0x005a400c01007387 */ /* 0x0081e40000100a00 */
[----:B0-----:R-:W-:Y:S02]  /*cf7e0*/  IADD3 R12, P2, PT, R21, R2, RZ ;  /* 0x00000002150c7210 */ /* 0x001fe40007f5e0ff */
[----:B------:R-:W-:Y:S03]  /*cf7f0*/  STL.64 [R1+0x55a0], R22 ;  /* 0x0055a01601007387 */ /* 0x000fe60000100a00 */
[----:B------:R-:W-:-:S05]  /*cf800*/  IMAD.X R13, R20, 0x1, R5, P2 ;  /* 0x00000001140d7824 */ /* 0x000fca00010e0605 */
[----:B------:R0:W-:Y:S04]  /*cf810*/  STL.64 [R1+0x1ad8], R12 ;  /* 0x001ad80c01007387 */ /* 0x0001e80000100a00 */
[----:B------:R1:W-:Y:S01]  /*cf820*/  STL.64 [R1+0x5a38], R4 ;  /* 0x005a380401007387 */ /* 0x0003e20000100a00 */
[----:B0-----:R-:W-:-:S03]  /*cf830*/  IADD3 R12, P2, PT, R21, R4, RZ ;  /* 0x00000004150c7210 */ /* 0x001fc60007f5e0ff */
[----:B-1----:R-:W2:Y:S02]  /*cf840*/  LDL.LU R4, [R1+0x1aa0] ;  /* 0x001aa00001047983 */ /* 0x002ea40000300800 */
[----:B------:R-:W-:Y:S02]  /*cf850*/  IMAD.X R13, R20, 0x1, R8, P2 ;  /* 0x00000001140d7824 */ /* 0x000fe400010e0608 */
[----:B------:R-:W2:Y:S04]  /*cf860*/  LDL.LU R5, [R1+0x1aa4] ;  /* 0x001aa40001057983 */ /* 0x000ea80000300800 */
[----:B------:R-:W3:Y:S04]  /*cf870*/  LDL.LU R23, [R1+0x1aac] ;  /* 0x001aac0001177983 */ /* 0x000ee80000300800 */
[----:B------:R-:W4:Y:S04]  /*cf880*/  LDL.LU R21, [R1+0x1a90] ;  /* 0x001a900001157983 */ /* 0x000f280000300800 */
[----:B------:R-:W4:Y:S04]  /*cf890*/  LDL.LU R20, [R1+0x1a94] ;  /* 0x001a940001147983 */ /* 0x000f280000300800 */
[----:B------:R0:W-:Y:S04]  /*cf8a0*/  STL.64 [R1+0x1ad0], R12 ;  /* 0x001ad00c01007387 */ /* 0x0001e80000100a00 */
[----:B------:R1:W-:Y:S04]  /*cf8b0*/  STL [R1+0x55c4], R11 ;  /* 0x0055c40b01007387 */ /* 0x0003e80000100800 */
[----:B------:R-:W3:Y:S01]  /*cf8c0*/  LDL.LU R14, [R1+0x1a98] ;  /* 0x001a9800010e7983 */ /* 0x000ee20000300800 */
[----:B0-----:R-:W-:-:S03]  /*cf8d0*/  IADD3 R12, P2, PT, R26, R6, RZ ;  /* 0x000000061a0c7210 */ /* 0x001fc60007f5e0ff */
[----:B------:R-:W3:Y:S01]  /*cf8e0*/  LDL.LU R10, [R1+0x1a9c] ;  /* 0x001a9c00010a7983 */ /* 0x000ee20000300800 */
[----:B-1----:R-:W-:Y:S02]  /*cf8f0*/  F2FP.SATFINITE.E4M3.F32.PACK_AB_MERGE_C R11, R17, R9, RZ ;  /* 0x00000009110b723e */ /* 0x002fe400048070ff */
[----:B------:R-:W-:Y:S01]  /*cf900*/  SHF.R.S32.HI R17, RZ, 0x1f, R26 ;  /* 0x0000001fff117819 */ /* 0x000fe2000001141a */
[----:B------:R0:W-:Y:S04]  /*cf910*/  STL [R1+0x55c8], R28 ;  /* 0x0055c81c01007387 */ /* 0x0001e80000100800 */
[----:B------:R-:W-:Y:S01]  /*cf920*/  IMAD.X R13, R17, 0x1, R7, P2 ;  /* 0x00000001110d7824 */ /* 0x000fe200010e0607 */
[----:B0-----:R-:W3:Y:S04]  /*cf930*/  LDL.LU R28, [R1+0x1aa8] ;  /* 0x001aa800011c7983 */ /* 0x001ee80000300800 */
[----:B------:R-:W-:Y:S04]  /*cf940*/  STL [R1+0x55cc], R11 ;  /* 0x0055cc0b01007387 */ /* 0x000fe80000100800 */
[----:B------:R0:W-:Y:S04]  /*cf950*/  STL.64 [R1+0x1ac0], R12 ;  /* 0x001ac00c01007387 */ /* 0x0001e80000100a00 */
[----:B0-----:R-:W3:Y:S04]  /*cf960*/  LDL.LU.64 R12, [R1+0x5a40] ;  /* 0x005a4000010c7983 */ /* 0x001ee80000300a00 */
[----:B------:R-:W4:Y:S04]  /*cf970*/  LDL.LU R22, [R1+0x1a80] ;  /* 0x001a800001167983 */ /* 0x000f280000300800 */
[----:B------:R-:W4:Y:S01]  /*cf980*/  LDL.LU R9, [R1+0x1a84] ;  /* 0x001a840001097983 */ /* 0x000f220000300800 */
[----:B--2---:R-:W-:-:S02]  /*cf990*/  F2FP.SATFINITE.E4M3.F32.PACK_AB_MERGE_C R11, R5, R4, RZ ;  /* 0x00000004050b723e */ /* 0x004fc400048070ff */
[----:B------:R-:W-:-:S05]  /*cf9a0*/  IADD3 R4, P2, PT, R26, R0, RZ ;  /* 0x000000001a047210 */ /* 0x000fca0007f5e0ff */
[----:B------:R-:W-:Y:S01]  /*cf9b0*/  IMAD.X R5, R17, 0x1, R3, P2 ;  /* 0x0000000111057824 */ /* 0x000fe200010e0603 */
[----:B---3--:R-:W-:Y:S02]  /*cf9c0*/  F2FP.SATFINITE.E4M3.F32.PACK_AB_MERGE_C R16, R19, R12, RZ ;  /* 0x0000000c1310723e */ /* 0x008fe400048070ff */
[----:B------:R-:W2:Y:S04]  /*cf9d0*/  LDL.LU R12, [R1+0x1a88] ;  /* 0x001a8800010c7983 */ /* 0x000ea80000300800 */
[----:B------:R-:W2:Y:S04]  /*cf9e0*/  LDL.LU R19, [R1+0x1a8c] ;  /* 0x001a8c0001137983 */ /* 0x000ea80000300800 */
[----:B------:R-:W-:Y:S04]  /*cf9f0*/  STL [R1+0x55e0], R16 ;  /* 0x0055e01001007387 */ /* 0x000fe80000100800 */
[----:B------:R-:W-:Y:S04]  /*cfa00*/  STL [R1+0x55e4], R11 ;  /* 0x0055e40b01007387 */ /* 0x000fe80000100800 */
[----:B------:R-:W-:Y:S04]  /*cfa10*/  STL [R1+0x5a30], R0 ;  /* 0x005a300001007387 */ /* 0x000fe80000100800 */
[----:B------:R0:W-:Y:S04]  /*cfa20*/  STL.64 [R1+0x1ab0], R4 ;  /* 0x001ab00401007387 */ /* 0x0001e80000100a00 */
[----:B0-----:R-:W3:Y:S01]  /*cfa30*/  LDL.LU.64 R4, [R1+0x5a38] ;  /* 0x005a380001047983 */ /* 0x001ee20000300a00 */
[----:B------:R-:W-:-:S02]  /*cfa40*/  F2FP.SATFINITE.E4M3.F32.PACK_AB_MERGE_C R23, R23, R28, RZ ;  /* 0x0000001c1717723e */ /* 0x000fc400048070ff */
[----:B----4-:R-:W-:Y:S02]  /*cfa50*/  F2FP.SATFINITE.E4M3.F32.PACK_AB_MERGE_C R11, R20, R21, RZ ;  /* 0x00000015140b723e */ /* 0x010fe400048070ff */
[----:B------:R-:W-:Y:S01]  /*cfa60*/  IADD3 R20, P2, PT, R26, R2, RZ ;  /* 0x000000021a147210 */ /* 0x000fe20007f5e0ff */
[----:B------:R-:W-:Y:S04]  /*cfa70*/  STL [R1+0x59b0], R23 ;  /* 0x0059b01701007387 */ /* 0x000fe80000100800 */
[----:B------:R-:W-:Y:S04]  /*cfa80*/  STL [R1+0x55e8], R11 ;  /* 0x0055e80b01007387 */ /* 0x000fe80000100800 */
[----:B------:R0:W-:Y:S01]  /*cfa90*/  STL.64 [R1+0x5a28], R2 ;  /* 0x005a280201007387 */ /* 0x0001e20000100a00 */
[----:B------:R-:W-:-:S02]  /*cfaa0*/  F2FP.SATFINITE.E4M3.F32.PACK_AB_MERGE_C R16, R10, R14, RZ ;  /* 0x0000000e0a10723e */ /* 0x000fc400048070ff */
[----:B--2---:R-:W-:Y:S01]  /*cfab0*/  F2FP.SATFINITE.E4M3.F32.PACK_AB_MERGE_C R0, R19, R12, RZ ;  /* 0x0000000c1300723e */ /* 0x004fe200048070ff */
[----:B---3--:R-:W-:Y:S01]  /*cfac0*/  IMAD.X R21, R17, 0x1, R5, P2 ;  /* 0x0000000111157824 */ /* 0x008fe200010e0605 */
[----:B0-----:R-:W-:-:S05]  /*cfad0*/  IADD3 R2, P2, PT, R26, R4, RZ ;  /* 0x000000041a027210 */ /* 0x001fca0007f5e0ff */
[----:B------:R-:W-:Y:S01]  /*cfae0*/  IMAD.X R3, R17, 0x1, R8, P2 ;  /* 0x0000000111037824 */ /* 0x000fe200010e0608 */
[----:B------:R0:W-:Y:S04]  /*cfaf0*/  STL.64 [R1+0x1aa0], R20 ;  /* 0x001aa01401007387 */ /* 0x0001e80000100a00 */
[----:B------:R1:W-:Y:S04]  /*cfb00*/  STL.64 [R1+0x1a90], R2 ;  /* 0x001a900201007387 */ /* 0x0003e80000100a00 */
[----:B------:R-:W2:Y:S04]  /*cfb10*/  LDL.LU R17, [R1+0x1a74] ;  /* 0x001a740001117983 */ /* 0x000ea80000300800 */
[----:B------:R-:W3:Y:S04]  /*cfb20*/  LDL.LU R26, [R1+0x1a7c] ;  /* 0x001a7c00011a7983 */ /* 0x000ee80000300800 */
[----:B0-----:R-:W4:Y:S01]  /*cfb30*/  LDL.LU R21, [R1+0x1a60] ;  /* 0x001a600001157983 */ /* 0x001f220000300800 */
[----:B-1----:R-:W-:-:S03]  /*cfb40*/  F2FP.SATFINITE.E4M3.F32.PACK_AB_MERGE_C R2, R9, R22, RZ ;  /* 0x000000160902723e */ /* 0x002fc600048070ff */
[----:B------:R-:W4:Y:S04]  /*cfb50*/  LDL.LU R20, [R1+0x1a64] ;  /* 0x001a640001147983 */ /* 0x000f280000300800 */
[----:B------:R-:W2:Y:S04]  /*cfb60*/  LDL.LU R14, [R1+0x1a68] ;  /* 0x001a6800010e7983 */ /* 0x000ea80000300800 */
[----:B------:R-:W2:Y:S04]  /*cfb70*/  LDL.LU R10, [R1+0x1a6c] ;  /* 0x001a6c00010a7983 */ /* 0x000ea80000300800 */
[----:B------:R0:W-:Y:S04]  /*cfb80*/  STL [R1+0x55ec], R16 ;  /* 0x0055ec1001007387 */ /* 0x0001e80000100800 */
[----:B0-----:R-:W2:Y:S04]  /*cfb90*/  LDL.LU R16, [R1+0x110] ;  /* 0x0001100001107983 */ /* 0x001ea80000300800 */
[----:B------:R-:W-:Y:S04]  /*cfba0*/  STL [R1+0x578], R2 ;  /* 0x0005780201007387 */ /* 0x000fe80000100800 */
[----:B------:R-:W-:Y:S04]  /*cfbb0*/  STL [R1+0x57c], R0 ;  /* 0x00057c0001007387 */ /* 0x000fe80000100800 */
[----:B------:R-:W2:Y:S04]  /*cfbc0*/  LDL.LU R11, [R1+0x1a50] ;  /* 0x001a5000010b7983 */ /* 0x000ea80000300800 */
[----:B------:R-:W2:Y:S04]  /*cfbd0*/  LDL.LU R23, [R1+0x1a54] ;  /* 0x001a540001177983 */ /* 0x000ea80000300800 */
[----:B------:R-:W2:Y:S04]  /*cfbe0*/  LDL.LU R28, [R1+0x1a58] ;  /* 0x001a5800011c7983 */ /* 0x000ea80000300800 */
[----:B------:R-:W2:Y:S04]  /*cfbf0*/  LDL.LU R22, [R1+0x1a5c] ;  /* 0x001a5c0001167983 */ /* 0x000ea80000300800 */
[----:B--2---:R0:W-:Y:S04]  /*cfc00*/  STL.64 [R1+0x5a20], R22 ;  /* 0x005a201601007387 */ /* 0x0041e80000100a00 */
[----:B0-----:R-:W2:Y:S04]  /*cfc10*/  LDL.LU R22, [R1+0x1a70] ;  /* 0x001a700001167983 */ /* 0x001ea80000300800 */
[----:B------:R-:W3:Y:S01]  /*cfc20*/  LDL.LU R23, [R1+0x1a78] ;  /* 0x001a780001177983 */ /* 0x000ee20000300800 */
[----:B------:R-:W-:-:S02]  /*cfc30*/  SHF.R.S32.HI R0, RZ, 0x1f, R16 ;  /* 0x0000001fff007819 */ /* 0x000fc40000011410 */
[----:B------:R-:W-:Y:S01]  /*cfc40*/  IADD3 R2, P2, PT, R16, R6, RZ ;  /* 0x0000000610027210 */ /* 0x000fe20007f5e0ff */
[----:B------:R-:W3:Y:S04]  /*cfc50*/  LDL.LU R9, [R1+0x1a40] ;  /* 0x001a400001097983 */ /* 0x000ee80000300800 */
[----:B------:R-:W-:Y:S01]  /*cfc60*/  IMAD.X R3, R0, 0x1, R7, P2 ;  /* 0x0000000100037824 */ /* 0x000fe200010e0607 */
[----:B------:R-:W3:Y:S04]  /*cfc70*/  LDL.LU R12, [R1+0x1a44] ;  /* 0x001a4400010c7983 */ /* 0x000ee80000300800 */
[----:B------:R-:W4:Y:S04]  /*cfc80*/  LDL R19, [R1+0x114] ;  /* 0x0001140001137983 */ /* 0x000f280000100800 */
[----:B------:R0:W-:Y:S04]  /*cfc90*/  STL [R1], R0 ;  /* 0x0000000001007387 */ /* 0x0001e80000100800 */
[----:B0-----:R-:W4:Y:S04]  /*cfca0*/  LDL.LU R0, [R1+0x5a30] ;  /* 0x005a300001007983 */ /* 0x001f280000300800 */
[----:B------:R0:W-:Y:S04]  /*cfcb0*/  STL.64 [R1+0x1a80], R2 ;  /* 0x001a800201007387 */ /* 0x0001e80000100a00 */
[----:B0-----:R-:W4:Y:S04]  /*cfcc0*/  LDL.LU.64 R2, [R1+0x5a28] ;  /* 0x005a280001027983 */ /* 0x001f280000300a00 */
[----:B------:R0:W-:Y:S04]  /*cfcd0*/  STL [R1+0x5a18], R18 ;  /* 0x005a181201007387 */ /* 0x0001e80000100800 */
[----:B0-----:R-:W4:Y:S01]  /*cfce0*/  LDL.LU R18, [R1] ;  /* 0x0000000001127983 */ /* 0x001f220000300800 */
[----:B--2---:R-:W-:-:S05]  /*cfcf0*/  F2FP.SATFINITE.E4M3.F32.PACK_AB_MERGE_C R17, R17, R22, RZ ;  /* 0x000000161111723e */ /* 0x004fca00048070ff */
[----:B------:R3:W-:Y:S02]  /*cfd00*/  STL [R1+0x59d4], R17 ;  /* 0x0059d41101007387 */ /* 0x0007e40000100800 */
[----:B---3--:R-:W-:-:S05]  /*cfd10*/  F2FP.SATFINITE.E4M3.F32.PACK_AB_MERGE_C R17, R26, R23, RZ ;  /* 0x000000171a11723e */ /* 0x008fca00048070ff */
[----:B------:R0:W-:Y:S04]  /*cfd20*/  STL [R1+0x554], R17 ;  /* 0x0005541101007387 */ /* 0x0001e80000100800 */
[----:B------:R-:W2:Y:S01]  /*cfd30*/  LDL.LU R26, [R1+0x118] ;  /* 0x00011800011a7983 */ /* 0x000ea20000300800 */
[----:B----4-:R-:W-:Y:S02]  /*cfd40*/  IADD3 R22, P2, PT, R16, R0, RZ ;  /* 0x0000000010167210 */ /* 0x010fe40007f5e0ff */
[----:B0-----:R-:W-:Y:S02]  /*cfd50*/  F2FP.SATFINITE.E4M3.F32.PACK_AB_MERGE_C R17, R20, R21, RZ ;  /* 0x000000151411723e */ /* 0x001fe400048070ff */
[----:B------:R-:W-:Y:S01]  /*cfd60*/  F2FP.SATFINITE.E4M3.F32.PACK_AB_MERGE_C R10, R10, R14, RZ ;  /* 0x0000000e0a0a723e */ /* 0x000fe200048070ff */
[----:B------:R-:W-:Y:S01]  /*cfd70*/  IMAD.X R23, R18, 0x1, R3, P2 ;  /* 0x0000000112177824 */ /* 0x000fe200010e0603 */
[----:B--2---:R-:W-:Y:S04]  /*cfd80*/  STL [R1+0x5a00], R26 ;  /* 0x005a001a01007387 */ /* 0x004fe80000100800 */
[----:B------:R0:W-:Y:S04]  /*cfd90*/  STL.64 [R1+0x1a70], R22 ;  /* 0x001a701601007387 */ /* 0x0001e80000100a00 */
[----:B------:R-:W-:Y:S04]  /*cfda0*/  STL [R1+0x524], R17 ;  /* 0x0005241101007387 */ /* 0x000fe80000100800 */
[----:B------:R-:W2:Y:S01]  /*cfdb0*/  LDL.LU R21, [R1+0x1a48] ;  /* 0x001a480001157983 */ /* 0x000ea20000300800 */
[----:B0-----:R-:W-:-:S03]  /*cfdc0*/  IADD3 R22, P2, PT, R16, R2, RZ ;  /* 0x0000000210167210 */ /* 0x001fc60007f5e0ff */
[----:B------:R0:W-:Y:S02]  /*cfdd0*/  STL [R1+0x528], R10 ;  /* 0x0005280a01007387 */ /* 0x0001e40000100800 */
[----:B------:R-:W-:Y:S02]  /*cfde0*/  IMAD.X R23, R18, 0x1, R5, P2 ;  /* 0x0000000112177824 */ /* 0x000fe400010e0605 */
[----:B------:R-:W2:Y:S04]  /*cfdf0*/  LDL.LU R20, [R1+0x1a4c] ;  /* 0x001a4c0001147983 */ /* 0x000ea80000300800 */
[----:B------:R-:W3:Y:S04]  /*cfe00*/  LDL.LU R14, [R1+0x1a30] ;  /* 0x001a3000010e7983 */ /* 0x000ee80000300800 */
[----:B0-----:R-:W3:Y:S04]  /*cfe10*/  LDL.LU R10, [R1+0x1a34] ;  /* 0x001a3400010a7983 */ /* 0x001ee80000300800 */
[----:B------:R0:W-:Y:S04]  /*cfe20*/  STL.64 [R1+0x1a68], R22 ;  /* 0x001a681601007387 */ /* 0x0001e80000100a00 */
[----:B0-----:R-:W4:Y:S01]  /*cfe30*/  LDL.LU.64 R22, [R1+0x5a20] ;  /* 0x005a200001167983 */ /* 0x001f220000300a00 */
[----:B------:R-:W-:-:S03]  /*cfe40*/  IADD3 R16, P2, PT, R16, R4, RZ ;  /* 0x0000000410107210 */ /* 0x000fc60007f5e0ff */
[----:B------:R4:W-:Y:S02]  /*cfe50*/  STL.64 [R1+0x5a10], R4 ;  /* 0x005a100401007387 */ /* 0x0009e40000100a00 */
[----:B------:R-:W-:Y:S02]  /*cfe60*/  IMAD.X R17, R18, 0x1, R8, P2 ;  /* 0x0000000112117824 */ /* 0x000fe400010e0608 */
[----:B------:R-:W2:Y:S01]  /*cfe70*/  LDL.LU R18, [R1+0x5a18] ;  /* 0x005a180001127983 */ /* 0x000ea20000300800 */
[----:B------:R-:W-:-:S03]  /*cfe80*/  SHF.R.S32.HI R26, RZ, 0x1f, R19 ;  /* 0x0000001fff1a7819 */ /* 0x000fc60000011413 */
[----:B------:R-:W-:Y:S01]  /*cfe90*/  STL.64 [R1+0x1a60], R16 ;  /* 0x001a601001007387 */ /* 0x000fe20000100a00 */
[----:B------:R-:W-:Y:S02]  /*cfea0*/  F2FP.SATFINITE.E4M3.F32.PACK_AB_MERGE_C R9, R12, R9, RZ ;  /* 0x000000090c09723e */ /* 0x000fe400048070ff */
[----:B----4-:R-:W-:Y:S02]  /*cfeb0*/  F2FP.SATFINITE.E4M3.F32.PACK_AB_MERGE_C R5, R23, R11, RZ ;  /* 0x0000000b1705723e */ /* 0x010fe400048070ff */
[----:B------:R-:W-:-:S03]  /*cfec0*/  F2FP.SATFINITE.E4M3.F32.PACK_AB_MERGE_C R4, R22, R28, RZ ;  /* 0x0000001c1604723e */ /* 0x000fc600048070ff */
[----:B------:R-:W-:Y:S04]  /*cfed0*/  STL [R1+0x4f0], R5 ;  /* 0x0004f00501007387 */ /* 0x000fe80000100800 */
[----:B------:R0:W-:Y:S02]  /*cfee0*/  STL [R1+0x4f4], R4 ;  /* 0x0004f40401007387 */ /* 0x0001e40000100800 */
[----:B0-----:R-:W-:Y:S02]  /*cfef0*/  IADD3 R4, P2, PT, R19, R6, RZ ;  /* 0x0000000613047210 */ /* 0x001fe40007f5e0ff */
[----:B------:R-:W-:Y:S03]  /*cff00*/  STL [R1+0x4c4], R9 ;  /* 0x0004c40901007387 */ /* 0x000fe60000100800 */
[----:B------:R-:W-:Y:S01]  /*cff10*/  IMAD.X R5, R26, 0x1, R7, P2 ;  /* 0x000000011a057824 */ /* 0x000fe200010e0607 */
[----:B------:R-:W4:Y:S04]  /*cff20*/  LDL.LU R17, [R1+0x1a24] ;  /* 0x001a240001117983 */ /* 0x000f280000300800 */
[----:B------:R-:W-:Y:S04]  /*cff30*/  STL.64 [R1+0x1a50], R4 ;  /* 0x001a500401007387 */ /* 0x000fe80000100a00 */
[----:B------:R0:W-:Y:S04]  /*cff40*/  STL.64 [R1+0x59f8], R6 ;  /* 0x0059f80601007387 */ /* 0x0001e80000100a00 */
[----:B0-----:R-:W4:Y:S04]  /*cff50*/  LDL.LU R6, [R1+0x1a20] ;  /* 0x001a200001067983 */ /* 0x001f280000300800 */
[----:B------:R-:W4:Y:S04]  /*cff60*/  LDL.LU R7, [R1+0x114] ;  /* 0x0001140001077983 */ /* 0x000f280000300800 */
[----:B------:R-:W4:Y:S04]  /*cff70*/  LDL.LU R11, [R1+0x1a2c] ;  /* 0x001a2c00010b7983 */ /* 0x000f280000300800 */
[----:B------:R-:W4:Y:S04]  /*cff80*/  LDL.LU R23, [R1+0x1a10] ;  /* 0x001a100001177983 */ /* 0x000f280000300800 */
[----:B------:R-:W4:Y:S01]  /*cff90*/  LDL.LU R28, [R1+0x1a14] ;  /* 0x001a1400011c7983 */ /* 0x000f220000300800 */
[----:B--2---:R-:W-:-:S02]  /*cffa0*/  F2FP.SATFINITE.E4M3.F32.PACK_AB_MERGE_C R5, R20, R21, RZ ;  /* 0x000000151405723e */ /* 0x004fc400048070ff */
[----:B---3--:R-:W-:Y:S01]  /*cffb0*/  F2FP.SATFINITE.E4M3.F32.PACK_AB_MERGE_C R4, R10, R14, RZ ;  /* 0x0000000e0a04723e */ /* 0x008fe200048070ff */
[----:B----4-:R0:W-:Y:S04]  /*cffc0*/  STL.64 [R1+0x5a08], R28 ;  /* 0x005a081c01007387 */ /* 0x0101e80000100a00 */
[----:B0-----:R-:W2:Y:S04]  /*cffd0*/  LDL.LU R28, [R1+0x1a38] ;  /* 0x001a3800011c7983 */ /* 0x001ea80000300800 */
[----:B------:R-:W2:Y:S04]  /*cffe0*/  LDL.LU R29, [R1+0x1a3c] ;  /* 0x001a3c00011d7983 */ /* 0x000ea80000300800 */
[----:B------:R-:W3:Y:S04]  /*cfff0*/  LDL.LU R12, [R1+0x1a18] ;  /* 0x001a1800010c7983 */ /* 0x000ee80000300800 */
[----:B------:R-:W3:Y:S04]  /*d0000*/  LDL.LU R19, [R1+0x1a1c] ;  /* 0x001a1c0001137983 */ /* 0x000ee80000300800 */
[----:B------:R-:W-:Y:S04]  /*d0010*/  STL [R1+0x4c8], R5 ;  /* 0x0004c80501007387 */ /* 0x000fe80000100800 */
[----:B------:R0:W-:Y:S04]  /*d0020*/  STL [R1+0x498], R4 ;  /* 0x0004980401007387 */ /* 0x0001e80000100800 */
[----:B------:R-:W4:Y:S04]  /*d0030*/  LDL.LU R16, [R1+0x1a04] ;  /* 0x001a040001107983 */ /* 0x000f280000300800 */
[----:B------:R-:W2:Y:S04]  /*d0040*/  LDL.LU R22, [R1+0x1a08] ;  /* 0x001a080001167983 */ /* 0x000ea80000300800 */
[----:B------:R-:W2:Y:S04]  /*d0050*/  LDL.LU R9, [R1+0x1a0c] ;  /* 0x001a0c0001097983 */ /* 0x000ea80000300800 */
[----:B------:R-:W2:Y:S04]  /*d0060*/  LDL.LU R21, [R1+0x19f0] ;  /* 0x0019f00001157983 */ /* 0x000ea80000300800 */
[----:B------:R-:W2:Y:S01]  /*d0070*/  LDL.LU R20, [R1+0x19f4] ;  /* 0x0019f40001147983 */ /* 0x000ea20000300800 */
[----:B0-----:R-:W-:-:S03]  /*d0080*/  IADD3 R4, P2, PT, R7, R0, RZ ;  /* 0x0000000007047210 */ /* 0x001fc60007f5e0ff */
[----:B--2---:R0:W-:Y:S04]  /*d0090*/  STL.64 [R1+0x59e8], R20 ;  /* 0x0059e81401007387 */ /* 0x0041e80000100a00 */
[----:B0-----:R-:W2:Y:S04]  /*d00a0*/  LDL.LU R20, [R1+0x1a28] ;  /* 0x001a280001147983 */ /* 0x001ea80000300800 */
[----:B------:R-:W2:Y:S01]  /*d00b0*/  LDL.LU R21, [R1+0x1a00] ;  /* 0x001a000001157983 */ /* 0x000ea20000300800 */
[----:B------:R-:W-:-:S03]  /*d00c0*/  IMAD.X R5, R26, 0x1, R3, P2 ;  /* 0x000000011a057824 */ /* 0x000fc600010e0603 */
[----:B--2---:R-:W-:Y:S04]  /*d00d0*/  STL [R1+0x59f0], R21 ;  /* 0x0059f01501007387 */ /* 0x004fe80000100800 */
[----:B------:R-:W2:Y:S04]  /*d00e0*/  LDL.LU R14, [R1+0x19f8] ;  /* 0x0019f800010e7983 */ /* 0x000ea80000300800 */
[----:B------:R-:W2:Y:S04]  /*d00f0*/  LDL.LU R10, [R1+0x19fc] ;  /* 0x0019fc00010a7983 */ /* 0x000ea80000300800 */
[----:B------:R0:W-:Y:S04]  /*d0100*/  STL.64 [R1+0x1a40], R4 ;  /* 0x001a400401007387 */ /* 0x0001e80000100a00 */
[----:B0-----:R-:W2:Y:S01]  /*d0110*/  LDL.LU.64 R4, [R1+0x5a10] ;  /* 0x005a100001047983 */ /* 0x001ea20000300a00 */
[----:B------:R-:W-:-:S02]  /*d0120*/  F2FP.SATFINITE.E4M3.F32.PACK_AB_MERGE_C R21, R29, R28, RZ ;  /* 0x0000001c1d15723e */ /* 0x000fc400048070ff */
[----:B------:R-:W-:Y:S02]  /*d0130*/  IADD3 R28, P2, PT, R7, R2, RZ ;  /* 0x00000002071c7210 */ /* 0x000fe40007f5e0ff */
[----:B------:R-:W-:Y:S01]  /*d0140*/  F2FP.SATFINITE.E4M3.F32.PACK_AB_MERGE_C R6, R17, R6, RZ ;  /* 0x000000061106723e */ /* 0x000fe200048070ff */
[----:B------:R-:W-:Y:S04]  /*d0150*/  STL [R1+0x4a0], R21 ;  /* 0x0004a01501007387 */ /* 0x000fe80000100800 */
[----:B------:R0:W-:Y:S01]  /*d0160*/  STL [R1+0x480], R6 ;  /* 0x0004800601007387 */ /* 0x0001e20000100800 */
[----:B--2---:R-:W-:Y:S01]  /*d0170*/  IMAD.X R29, R26, 0x1, R5, P2 ;  /* 0x000000011a1d7824 */ /* 0x004fe200010e0605 */
[----:B0-----:R-:W-:-:S04]  /*d0180*/  IADD3 R6, P2, PT, R7, R4, RZ ;  /* 0x0000000407067210 */ /* 0x001fc80007f5e0ff */
[----:B------:R0:W-:Y:S01]  /*d0190*/  STL.64 [R1+0x1a30], R28 ;  /* 0x001a301c01007387 */ /* 0x0001e20000100a00 */
[----:B------:R-:W-:-:S03]  /*d01a0*/  IMAD.X R7, R26, 0x1, R8, P2 ;  /* 0x000000011a077824 */ /* 0x000fc600010e0608 */
[----:B0-----:R-:W2:Y:S04]  /*d01b0*/  LDL.LU.64 R28, [R1+0x5a08] ;  /* 0x005a0800011c7983 */ /* 0x001ea80000300a00 */
[----:B------:R-:W4:Y:S04]  /*d01c0*/  LDL.LU R17, [R1+0x11c] ;  /* 0x00011c0001117983 */ /* 0x000f280000300800 */
[----:B------:R-:W4:Y:S04]  /*d01d0*/  LDL.LU R26, [R1+0x5a00] ;  /* 0x005a0000011a7983 */ /* 0x000f280000300800 */
[----:B------:R0:W-:Y:S04]  /*d01e0*/  STL.64 [R1+0x1a20], R6 ;  /* 0x001a200601007387 */ /* 0x0001e80000100a00 */
[----:B0-----:R-:W4:Y:S01]  /*d01f0*/  LDL.LU.64 R6, [R1+0x59f8] ;  /* 0x0059f80001067983 */ /* 0x001f220000300a00 */
[----:B------:R-:W-:-:S02]  /*d0200*/  F2FP.SATFINITE.E4M3.F32.PACK_AB_MERGE_C R21, R11, R20, RZ ;  /* 0x000000140b15723e */ /* 0x000fc400048070ff */
[----:B---3--:R-:W-:-:S03]  /*d0210*/  F2FP.SATFINITE.E4M3.F32.PACK_AB_MERGE_C R11, R19, R12, RZ ;  /* 0x0000000c130b723e */ /* 0x008fc600048070ff */
[----:B------:R-:W-:Y:S01]  /*d0220*/  STL [R1+0x46c], R21 ;  /* 0x00046c1501007387 */ /* 0x000fe20000100800 */
[----:B--2---:R-:W-:-:S03]  /*d0230*/  F2FP.SATFINITE.E4M3.F32.PACK_AB_MERGE_C R20, R28, R23, RZ ;  /* 0x000000171c14723e */ /* 0x004fc600048070ff */
[----:B------:R-:W2:Y:S04]  /*d0240*/  LDL.LU R23, [R1+0x19e0] ;  /* 0x0019e00001177983 */ /* 0x000ea80000300800 */
[----:B------:R-:W-:Y:S04]  /*d0250*/  STL [R1+0x43c], R20 ;  /* 0x00043c1401007387 */ /* 0x000fe80000100800 */
[----:B------:R-:W2:Y:S04]  /*d0260*/  LDL.LU R28, [R1+0x19e4] ;  /* 0x0019e400011c7983 */ /* 0x000ea80000300800 */
[----:B------:R4:W-:Y:S04]  /*d0270*/  STL [R1+0x430], R11 ;  /* 0x0004300b01007387 */ /* 0x0009e80000100800 */
[----:B------:R-:W3:Y:S04]  /*d0280*/  LDL.LU R12, [R1+0x19e8] ;  /* 0x0019e800010c7983 */ /* 0x000ee80000300800 */
[----:B------:R-:W3:Y:S01]  /*d0290*/  LDL.LU R19, [R1+0x19ec] ;  /* 0x0019ec0001137983 */ /* 0x000ee20000300800 */
[----:B----4-:R-:W-:-:S02]  /*d02a0*/  SHF.R.S32.HI R11, RZ, 0x1f, R26 ;  /* 0x0000001fff0b7819 */ /* 0x010fc4000001141a */
[----:B------:R-:W-:-:S05]  /*d02b0*/  IADD3 R20, P2, PT, R26, R6, RZ ;  /* 0x000000061a147210 */ /* 0x000fca0007f5e0ff */
[----:B------:R-:W-:-:S05]  /*d02c0*/  IMAD.X R21, R11, 0x1, R7, P2 ;  /* 0x000000010b157824 */ /* 0x000fca00010e0607 */
[----:B------:R0:W-:Y:S04]  /*d02d0*/  STL.64 [R1+0x1a10], R20 ;  /* 0x001a101401007387 */ /* 0x0001e80000100a00 */
[----:B0-----:R-:W4:Y:S01]  /*d02e0*/  LDL.LU R21, [R1+0x59f0] ;  /* 0x0059f00001157983 */ /* 0x001f220000300800 */
[----:B------:R-:W-:Y:S02]  /*d02f0*/  IADD3 R20, P2, PT, R26, R0, RZ ;  /* 0x000000001a147210 */ /* 0x000fe40007f5e0ff */
[----:B------:R-:W-:Y:S02]  /*d0300*/  F2FP.SATFINITE.E4M3.F32.PACK_AB_MERGE_C R9, R9, R22, RZ ;  /* 0x000000160909723e */ /* 0x000fe400048070ff */
[----:B----4-:R-:W-:Y:S01]  /*d0310*/  F2FP.SATFINITE.E4M3.F32.PACK_AB_MERGE_C R16, R16, R21, RZ ;  /* 0x000000151010723e */ /* 0x010fe200048070ff */
[----:B------:R-:W-:-:S04]  /*d0320*/  IMAD.X R21, R11, 0x1, R3, P2 ;  /* 0x000000010b157824 */ /* 0x000fc800010e0603 */
[----:B------:R-:W-:Y:S04]  /*d0330*/  STL [R1+0x3f4], R16 ;  /* 0x0003f41001007387 */ /* 0x000fe80000100800 */
[----:B------:R-:W-:Y:S04]  /*d0340*/  STL [R1+0x3f8], R9 ;  /* 0x0003f80901007387 */ /* 0x000fe80000100800 */
[----:B------:R0:W-:Y:S04]  /*d0350*/  STL.64 [R1+0x1a00], R20 ;  /* 0x001a001401007387 */ /* 0x0001e80000100a00 */
[----:B0-----:R-:W4:Y:S01]  /*d0360*/  LDL.LU.64 R20, [R1+0x59e8] ;  /* 0x0059e80001147983 */ /* 0x001f220000300a00 */
[----:B------:R-:W-:-:S02]  /*d0370*/  F2FP.SATFINITE.E4M3.F32.PACK_AB_MERGE_C R9, R10, R14, RZ ;  /* 0x0000000e0a09723e */ /* 0x000fc400048070ff */
[----:B----4-:R-:W-:-:S05]  /*d0380*/  F2FP.SATFINITE.E4M3.F32.PACK_AB_MERGE_C R16, R20, R21, RZ ;  /* 0x000000151410723e */ /* 0x010fca00048070ff */
[----:B------:R-:W-:Y:S04]  /*d0390*/  STL [R1+0x3d4], R16 ;  /* 0x0003d41001007387 */ /* 0x000fe80000100800 */
[----:B------:R-:W4:Y:S04]  /*d03a0*/  LDL.LU R22, [R1+0x19d0] ;  /* 0x0019d00001167983 */ /* 0x000f280000300800 */
[----:B------:R0:W-:Y:S04]  /*d03b0*/  STL [R1+0x3d8], R9 ;  /* 0x0003d80901007387 */ /* 0x0001e80000100800 */
[----:B0-----:R-:W4:Y:S04]  /*d03c0*/  LDL.LU R9, [R1+0x19d4] ;  /* 0x0019d40001097983 */ /* 0x001f280000300800 */
[----:B------:R-:W2:Y:S04]  /*d03d0*/  LDL.LU R21, [R1+0x19d8] ;  /* 0x0019d80001157983 */ /* 0x000ea80000300800 */
[----:B------:R-:W2:Y:S01]  /*d03e0*/  LDL.LU R20, [R1+0x19dc] ;  /* 0x0019dc0001147983 */ /* 0x000ea20000300800 */
[----:B------:R-:W-:-:S03]  /*d03f0*/  IMAD.MOV.U32 R10, RZ, RZ, R13 ;  /* 0x000000ffff0a7224 */ /* 0x000fc600078e000d */
[----:B--2---:R0:W-:Y:S04]  /*d0400*/  STL.64 [R1+0x59e0], R20 ;  /* 0x0059e01401007387 */ /* 0x0041e80000100a00 */
[----:B------:R-:W2:Y:S04]  /*d0410*/  LDL.LU R14, [R1+0x19c0] ;  /* 0x0019c000010e7983 */ /* 0x000ea80000300800 */
[----:B------:R-:W2:Y:S01]  /*d0420*/  LDL.LU R13, [R1+0x19c4] ;  /* 0x0019c400010d7983 */ /* 0x000ea20000300800 */
[----:B0-----:R-:W-:-:S03]  /*d0430*/  IADD3 R20, P2, PT, R26, R2, RZ ;  /* 0x000000021a147210 */ /* 0x001fc60007f5e0ff */
[----:B------:R-:W-:Y:S02]  /*d0440*/  STL [R1+0x59d8], R2 ;  /* 0x0059d80201007387 */ /* 0x000fe40000100800 */
[----:B------:R-:W-:Y:S02]  /*d0450*/  IMAD.X R21, R11, 0x1, R5, P2 ;  /* 0x000000010b157824 */ /* 0x000fe400010e0605 */
[----:B------:R-:W-:Y:S04]  /*d0460*/  STL [R1+0x59dc], R5 ;  /* 0x0059dc0501007387 */ /* 0x000fe80000100800 */
[----:B------:R0:W-:Y:S02]  /*d0470*/  STL.64 [R1+0x19f8], R20 ;  /* 0x0019f81401007387 */ /* 0x0001e40000100a00 */
[----:B0-----:R-:W-:-:S02]  /*d0480*/  IADD3 R20, P2, PT, R26, R4, RZ ;  /* 0x000000041a147210 */ /* 0x001fc40007f5e0ff */
[----:B------:R-:W2:Y:S01]  /*d0490*/  LDL.LU R26, [R1+0x120] ;  /* 0x00012000011a7983 */ /* 0x000ea20000300800 */
[----:B------:R-:W-:Y:S02]  /*d04a0*/  F2FP.SATFINITE.E4M3.F32.PACK_AB_MERGE_C R2, R28, R23, RZ ;  /* 0x000000171c02723e */ /* 0x000fe400048070ff */
[----:B------:R-:W-:Y:S01]  /*d04b0*/  IMAD.X R21, R11, 0x1, R8, P2 ;  /* 0x000000010b157824 */ /* 0x000fe200010e0608 */
[----:B---3--:R-:W-:Y:S02]  /*d04c0*/  F2FP.SATFINITE.E4M3.F32.PACK_AB_MERGE_C R11, R19, R12, RZ ;  /* 0x0000000c130b723e */ /* 0x008fe400048070ff */
[----:B----4-:R-:W-:Y:S01]  /*d04d0*/  F2FP.SATFINITE.E4M3.F32.PACK_AB_MERGE_C R9, R9, R22, RZ ;  /* 0x000000160909723e */ /* 0x010fe200048070ff */
[----:B--2---:R0:W-:Y:S04]  /*d04e0*/  STL [R1+0x59d0], R26 ;  /* 0x0059d01a01007387 */ /* 0x0041e80000100800 */
[----:B------:R1:W-:Y:S04]  /*d04f0*/  STL.64 [R1+0x19f0], R20 ;  /* 0x0019f01401007387 */ /* 0x0003e80000100a00 */
[----:B------:R-:W2:Y:S01]  /*d0500*/  LDL.LU R5, [R1+0x19c8] ;  /* 0x0019c80001057983 */ /* 0x000ea20000300800 */
[----:B0-----:R-:W-:-:S03]  /*d0510*/  SHF.R.S32.HI R26, RZ, 0x1f, R17 ;  /* 0x0000001fff1a7819 */ /* 0x001fc60000011411 */
[----:B------:R0:W-:Y:S01]  /*d0520*/  STL [R1+0x39c], R2 ;  /* 0x00039c0201007387 */ /* 0x0001e20000100800 */
[----:B-1----:R-:W-:-:S03]  /*d0530*/  IADD3 R20, P2, PT, R17, R6, RZ ;  /* 0x0000000611147210 */ /* 0x002fc60007f5e0ff */
[----:B0-----:R-:W2:Y:S02]  /*d0540*/  LDL.LU R2, [R1+0x19cc] ;  /* 0x0019cc0001027983 */ /* 0x001ea40000300800 */
[----:B------:R-:W-:Y:S02]  /*d0550*/  IMAD.X R21, R26, 0x1, R7, P2 ;  /* 0x000000011a157824 */ /* 0x000fe400010e0607 */
[----:B------:R0:W-:Y:S04]  /*d0560*/  STL [R1+0x3b4], R11 ;  /* 0x0003b40b01007387 */ /* 0x0001e80000100800 */
[----:B------:R-:W3:Y:S04]  /*d0570*/  LDL.LU R16, [R1+0x19b8] ;  /* 0x0019b80001107983 */ /* 0x000ee80000300800 */
[----:B0-----:R-:W3:Y:S04]  /*d0580*/  LDL.LU R11, [R1+0x19bc] ;  /* 0x0019bc00010b7983 */ /* 0x001ee80000300800 */
[----:B------:R-:W4:Y:S04]  /*d0590*/  LDL.LU R23, [R1+0x19a0] ;  /* 0x0019a00001177983 */ /* 0x000f280000300800 */
[----:B------:R-:W4:Y:S04]  /*d05a0*/  LDL.LU R28, [R1+0x19a4] ;  /* 0x0019a400011c7983 */ /* 0x000f280000300800 */
[----:B------:R-:W2:Y:S04]  /*d05b0*/  LDL.LU R12, [R1+0x19a8] ;  /* 0x0019a800010c7983 */ /* 0x000ea80000300800 */
[----:B------:R-:W2:Y:S04]  /*d05c0*/  LDL.LU R19, [R1+0x19ac] ;  /* 0x0019ac0001137983 */ /* 0x000ea80000300800 */
[----:B------:R-:W-:Y:S04]  /*d05d0*/  STL [R1+0x390], R9 ;  /* 0x0003900901007387 */ /* 0x000fe80000100800 */
[----:B------:R0:W-:Y:S04]  /*d05e0*/  STL.64 [R1+0x19e0], R20 ;  /* 0x0019e01401007387 */ /* 0x0001e80000100a00 */
[----:B0-----:R-:W2:Y:S01]  /*d05f0*/  LDL.LU.64 R20, [R1+0x59e0] ;  /* 0x0059e00001147983 */ /* 0x001ea20000300a00 */
[----:B------:R-:W-:-:S02]  /*d0600*/  F2FP.SATFINITE.E4M3.F32.PACK_AB_MERGE_C R9, R13, R14, RZ ;  /* 0x0000000e0d09723e */ /* 0x000fc400048070ff */
[----:B--2---:R-:W-:Y:S02]  /*d0610*/  F2FP.SATFINITE.E4M3.F32.PACK_AB_MERGE_C R22, R20, R21, RZ ;  /* 0x000000151416723e */ /* 0x004fe400048070ff */
[----:B------:R-:W-:-:S05]  /*d0620*/  IADD3 R20, P2, PT, R17, R0, RZ ;  /* 0x0000000011147210 */ /* 0x000fca0007f5e0ff */
[----:B------:R-:W-:Y:S01]  /*d0630*/  IMAD.X R21, R26, 0x1, R3, P2 ;  /* 0x000000011a157824 */ /* 0x000fe200010e0603 */
[----:B------:R0:W-:Y:S04]  /*d0640*/  STL [R1+0x37c], R22 ;  /* 0x00037c1601007387 */ /* 0x0001e80000100800 */
[----:B------:R1:W-:Y:S04]  /*d0650*/  STL [R1+0x370], R9 ;  /* 0x0003700901007387 */ /* 0x0003e80000100800 */
[----:B------:R2:W-:Y:S04]  /*d0660*/  STL.64 [R1+0x19d0], R20 ;  /* 0x0019d01401007387 */ /* 0x0005e80000100a00 */
[----:B0-----:R-:W3:Y:S04]  /*d0670*/  LDL.LU R22, [R1+0x1998] ;  /* 0x0019980001167983 */ /* 0x001ee80000300800 */
[----:B-1----:R-:W3:Y:S04]  /*d0680*/  LDL.LU R9, [R1+0x199c] ;  /* 0x00199c0001097983 */ /* 0x002ee80000300800 */
[----:B--2---:R-:W2:Y:S04]  /*d0690*/  LDL.LU R21, [R1+0x1980] ;  /* 0x0019800001157983 */ /* 0x004ea80000300800 */
[----:B------:R-:W2:Y:S01]  /*d06a0*/  LDL.LU R20, [R1+0x1984] ;  /* 0x0019840001147983 */ /* 0x000ea20000300800 */
[----:B------:R-:W-:Y:S01]  /*d06b0*/  F2FP.SATFINITE.E4M3.F32.PACK_AB_MERGE_C R2, R2, R5, RZ ;  /* 0x000000050202723e */ /* 0x000fe200048070ff */
[----:B------:R-:W-:-:S02]  /*d06c0*/  IMAD.MOV.U32 R14, RZ, RZ, R15 ;  /* 0x000000ffff0e7224 */ /* 0x000fc400078e000f */
[----:B------:R-:W-:Y:S01]  /*d06d0*/  IMAD.MOV.U32 R15, RZ, RZ, R24 ;  /* 0x000000ffff0f7224 */ /* 0x000fe200078e0018 */
[----:B--2---:R0:W-:Y:S04]  /*d06e0*/  STL.64 [R1+0x59c8], R20 ;  /* 0x0059c81401007387 */ /* 0x0041e80000100a00 */
[----:B0-----:R-:W2:Y:S04]  /*d06f0*/  LDL.LU R20, [R1+0x19b0] ;  /* 0x0019b00001147983 */ /* 0x001ea80000300800 */
[----:B------:R-:W2:Y:S04]  /*d0700*/  LDL.LU R21, [R1+0x19b4] ;  /* 0x0019b40001157983 */ /* 0x000ea80000300800 */
[----:B------:R-:W3:Y:S04]  /*d0710*/  LDL.LU R13, [R1+0x1988] ;  /* 0x00198800010d7983 */ /* 0x000ee80000300800 */
[----:B------:R-:W3:Y:S04]  /*d0720*/  LDL.LU R24, [R1+0x198c] ;  /* 0x00198c0001187983 */ /* 0x000ee80000300800 */
[----:B------:R-:W3:Y:S04]  /*d0730*/  LDL.LU R5, [R1+0x59dc] ;  /* 0x0059dc0001057983 */ /* 0x000ee80000300800 */
[----:B------:R0:W-:Y:S04]  /*d0740*/  STL [R1+0x374], R2 ;  /* 0x0003740201007387 */ /* 0x0001e80000100800 */
[----:B0-----:R-:W3:Y:S01]  /*d0750*/  LDL.LU R2, [R1+0x59d8] ;  /* 0x0059d80001027983 */ /* 0x001ee20000300800 */
[----:B--2---:R-:W-:-:S05]  /*d0760*/  F2FP.SATFINITE.E4M3.F32.PACK_AB_MERGE_C R21, R21, R20, RZ ;  /* 0x000000141515723e */ /* 0x004fca00048070ff */
[----:B------:R0:W-:Y:S01]  /*d0770*/  STL [R1+0x360], R21 ;  /* 0x0003601501007387 */ /* 0x0001e20000100800 */
[----:B---3--:R-:W-:-:S05]  /*d0780*/  IADD3 R20, P2, PT, R17, R2, RZ ;  /* 0x0000000211147210 */ /* 0x008fca0007f5e0ff */
[----:B0-----:R-:W-:-:S05]  /*d0790*/  IMAD.X R21, R26, 0x1, R5, P2 ;  /* 0x000000011a157824 */ /* 0x001fca00010e0605 */
[----:B------:R0:W-:Y:S02]  /*d07a0*/  STL.64 [R1+0x19c0], R20 ;  /* 0x0019c01401007387 */ /* 0x0001e40000100a00 */
[----:B0-----:R-:W-:Y:S02]  /*d07b0*/  IADD3 R20, P2, PT, R17, R4, RZ ;  /* 0x0000000411147210 */ /* 0x001fe40007f5e0ff */
[----:B------:R-:W2:Y:S03]  /*d07c0*/  LDL.LU R17, [R1+0x59d4] ;  /* 0x0059d40001117983 */ /* 0x000ea60000300800 */
[----:B------:R-:W-:Y:S02]  /*d07d0*/  IMAD.X R21, R26, 0x1, R8, P2 ;  /* 0x000000011a157824 */ /* 0x000fe400010e0608 */
[----:B------:R-:W3:Y:S04]  /*d07e0*/  LDL.LU R26, [R1+0x59d0] ;  /* 0x0059d000011a7983 */ /* 0x000ee80000300800 */
[----:B------:R0:W-:Y:S02]  /*d07f0*/  STL.64 [R1+0x19b0], R20 ;  /* 0x0019b01401007387 */ /* 0x0001e40000100a00 */
[----:B0-----:R-:W-:-:S02]  /*d0800*/  F2FP.SATFINITE.E4M3.F32.PACK_AB_MERGE_C R20, R11, R16, RZ ;  /* 0x000000100b14723e */ /* 0x001fc400048070ff */
[----:B----4-:R-:W-:-:S03]  /*d0810*/  F2FP.SATFINITE.E4M3.F32.PACK_AB_MERGE_C R16, R28, R23, RZ ;  /* 0x000000171c10723e */ /* 0x010fc600048070ff */
[----:B------:R-:W-:Y:S04]  /*d0820*/  STL [R1+0x364], R20 ;  /* 0x0003641401007387 */ /* 0x000fe80000100800 */
[----:B------:R0:W-:Y:S04]  /*d0830*/  STL [R1+0x354], R16 ;  /* 0x0003541001007387 */ /* 0x0001e80000100800 */
[----:B0-----:R-:W2:Y:S01]  /*d0840*/  LDL.LU R16, [R1+0x1974] ;  /* 0x0019740001107983 */ /* 0x001ea20000300800 */
[----:B------:R-:W-:-:S05]  /*d0850*/  F2FP.SATFINITE.E4M3.F32.PACK_AB_MERGE_C R11, R19, R12, RZ ;  /* 0x0000000c130b723e */ /* 0x000fca00048070ff */
[----:B------:R-:W-:Y:S01]  /*d0860*/  STL [R1+0x358], R11 ;  /* 0x0003580b01007387 */ /* 0x000fe20000100800 */
[----:B---3--:R-:W-:Y:S02]  /*d0870*/  SHF.R.S32.HI R19, RZ, 0x1f, R26 ;  /* 0x0000001fff137819 */ /* 0x008fe4000001141a */
[----:B------:R-:W-:-:S05]  /*d0880*/  IADD3 R20, P2, PT, R26, R6, RZ ;  /* 0x000000061a147210 */ /* 0x000fca0007f5e0ff */
[----:B------:R-:W-:Y:S01]  /*d0890*/  IMAD.X R21, R19, 0x1, R7, P2 ;  /* 0x0000000113157824 */ /* 0x000fe200010e0607 */
[----:B--2---:R0:W-:Y:S04]  /*d08a0*/  STL.64 [R1+0x59c0], R16 ;  /* 0x0059c01001007387 */ /* 0x0041e80000100a00 */
[----:B0-----:R-:W2:Y:S04]  /*d08b0*/  LDL.LU R16, [R1+0x1990] ;  /* 0x0019900001107983 */ /* 0x001ea80000300800 */
[----:B------:R-:W2:Y:S04]  /*d08c0*/  LDL.LU R17, [R1+0x1994] ;  /* 0x0019940001117983 */ /* 0x000ea80000300800 */
[----:B------:R-:W3:Y:S04]  /*d08d0*/  LDL.LU R11, [R1+0x1978] ;  /* 0x00197800010b7983 */ /* 0x000ee80000300800 */
[----:B------:R-:W3:Y:S04]  /*d08e0*/  LDL.LU R23, [R1+0x197c] ;  /* 0x00197c0001177983 */ /* 0x000ee80000300800 */
[----:B------:R-:W4:Y:S04]  /*d08f0*/  LDL.LU R28, [R1+0x1960] ;  /* 0x00196000011c7983 */ /* 0x000f280000300800 */
[----:B------:R-:W4:Y:S04]  /*d0900*/  LDL.LU R12, [R1+0x1964] ;  /* 0x00196400010c7983 */ /* 0x000f280000300800 */
[----:B------:R0:W-:Y:S04]  /*d0910*/  STL.64 [R1+0x19a0], R20 ;  /* 0x0019a01401007387 */ /* 0x0001e80000100a00 */
[----:B0-----:R-:W3:Y:S01]  /*d0920*/  LDL.LU.64 R20, [R1+0x59c8] ;  /* 0x0059c80001147983 */ /* 0x001ee20000300a00 */
[----:B------:R-:W-:-:S02]  /*d0930*/  F2FP.SATFINITE.E4M3.F32.PACK_AB_MERGE_C R9, R9, R22, RZ ;  /* 0x000000160909723e */ /* 0x000fc400048070ff */
[----:B------:R-:W-:Y:S02]  /*d0940*/  F2FP.SATFINITE.E4M3.F32.PACK_AB_MERGE_C R13, R24, R13, RZ ;  /* 0x0000000d180d723e */ /* 0x000fe400048070ff */
[----:B--2---:R-:W-:Y:S02]  /*d0950*/  F2FP.SATFINITE.E4M3.F32.PACK_AB_MERGE_C R17, R17, R16, RZ ;  /* 0x000000101111723e */ /* 0x004fe400048070ff */
[----:B------:R-:W-:-:S03]  /*d0960*/  IADD3 R16, P2, PT, R26, R0, RZ ;  /* 0x000000001a107210 */ /* 0x000fc60007f5e0ff */
[----:B------:R0:W-:Y:S04]  /*d0970*/  STL [R1+0x84], R17 ;  /* 0x0000841101007387 */ /* 0x0001e80000100800 */
[----:B------:R3:W-:Y:S04]  /*d0980*/  STL [R1+0x8c], R9 ;  /* 0x00008c0901007387 */ /* 0x0007e80000100800 */
[----:B------:R-:W2:Y:S01]  /*d0990*/  LDL.LU R22, [R1+0x1968] ;  /* 0x0019680001167983 */ /* 0x000ea20000300800 */
[----:B0-----:R-:W-:-:S05]  /*d09a0*/  IMAD.X R17, R19, 0x1, R3, P2 ;  /* 0x0000000113117824 */ /* 0x001fca00010e0603 */
[----:B------:R0:W-:Y:S01]  /*d09b0*/  STL.64 [R1+0x1990], R16 ;  /* 0x0019901001007387 */ /* 0x0001e20000100a00 */
[----:B---3--:R-:W-:Y:S02]  /*d09c0*/  F2FP.SATFINITE.E4M3.F32.PACK_AB_MERGE_C R9, R20, R21, RZ ;  /* 0x000000151409723e */ /* 0x008fe400048070ff */
[----:B0-----:R-:W-:-:S03]  /*d09d0*/  IADD3 R16, P2, PT, R26, R2, RZ ;  /* 0x000000021a107210 */ /* 0x001fc60007f5e0ff */
[----:B------:R0:W-:Y:S02]  /*d09e0*/  STL [R1+0x78], R9 ;  /* 0x0000780901007387 */ /* 0x0001e40000100800 */
[----:B------:R-:W-:Y:S02]  /*d09f0*/  IMAD.X R17, R19, 0x1, R5, P2 ;  /* 0x0000000113117824 */ /* 0x000fe400010e0605 */
[----:B0-----:R-:W2:Y:S04]  /*d0a00*/  LDL.LU R9, [R1+0x196c] ;  /* 0x00196c0001097983 */ /* 0x001ea80000300800 */
[----:B------:R0:W-:Y:S04]  /*d0a10*/  STL [R1+0x74], R13 ;  /* 0x0000740d01007387 */ /* 0x0001e80000100800 */
[----:B0-----:R-:W3:Y:S04]  /*d0a20*/  LDL.LU R13, [R1+0x1950] ;  /* 0x00195000010d7983 */ /* 0x001ee80000300800 */
[----:B------:R-:W3:Y:S04]  /*d0a30*/  LDL.LU R24, [R1+0x1954] ;  /* 0x0019540001187983 */ /* 0x000ee80000300800 */
[----:B------:R0:W-:Y:S04]  /*d0a40*/  STL.64 [R1+0x1980], R16 ;  /* 0x0019801001007387 */ /* 0x0001e80000100a00 */
[----:B------:R1:W-:Y:S01]  /*d0a50*/  STL.64 [R1+0x59b8], R4 ;  /* 0x0059b80401007387 */ /* 0x0003e20000100a00 */
[----:B0-----:R-:W-:Y:S01]  /*d0a60*/  IADD3 R16, P2, PT, R26, R4, RZ ;  /* 0x000000041a107210 */ /* 0x001fe20007f5e0ff */
[----:B------:R-:W-:-:S02]  /*d0a70*/  IMAD.MOV.U32 R17, RZ, RZ, R19 ;  /* 0x000000ffff117224 */ /* 0x000fc400078e0013 */
[----:B-1----:R-:W2:Y:S02]  /*d0a80*/  LDL.LU R5, [R1+0x1970] ;  /* 0x0019700001057983 */ /* 0x002ea40000300800 */
[----:B------:R-:W-:Y:S02]  /*d0a90*/  IMAD.X R17, R17, 0x1, R8, P2 ;  /* 0x0000000111117824 */ /* 0x000fe400010e0608 */
[----:B------:R-:W2:Y:S04]  /*d0aa0*/  LDL.LU R21, [R1+0x1958] ;  /* 0x0019580001157983 */ /* 0x000ea80000300800 */
[----:B------:R-:W2:Y:S04]  /*d0ab0*/  LDL.LU R20, [R1+0x195c] ;  /* 0x00195c0001147983 */ /* 0x000ea80000300800 */
[----:B------:R-:W2:Y:S04]  /*d0ac0*/  LDL.LU R19, [R1+0x1940] ;  /* 0x0019400001137983 */ /* 0x000ea80000300800 */
[----:B------:R-:W2:Y:S04]  /*d0ad0*/  LDL.LU R26, [R1+0x1944] ;  /* 0x00194400011a7983 */ /* 0x000ea80000300800 */
[----:B------:R0:W-:Y:S04]  /*d0ae0*/  STL.64 [R1+0x1988], R16 ;  /* 0x0019881001007387 */ /* 0x0001e80000100a00 */
[----:B0-----:R-:W2:Y:S01]  /*d0af0*/  LDL.LU.64 R16, [R1+0x59c0] ;  /* 0x0059c00001107983 */ /* 0x001ea20000300a00 */
[----:B----4-:R-:W-:-:S02]  /*d0b00*/  F2FP.SATFINITE.E4M3.F32.PACK_AB_MERGE_C R4, R12, R28, RZ ;  /* 0x0000001c0c04723e */ /* 0x010fc400048070ff */
[----:B--2---:R-:W-:Y:S02]  /*d0b10*/  F2FP.SATFINITE.E4M3.F32.PACK_AB_MERGE_C R16, R16, R5, RZ ;  /* 0x000000051010723e */ /* 0x004fe400048070ff */
[----:B------:R-:W-:-:S03]  /*d0b20*/  F2FP.SATFINITE.E4M3.F32.PACK_AB_MERGE_C R5, R23, R11, RZ ;  /* 0x0000000b1705723e */ /* 0x000fc600048070ff */
[----:B------:R0:W-:Y:S04]  /*d0b30*/  STL [R1+0x64], R16 ;  /* 0x0000641001007387 */ /* 0x0001e80000100800 */
[----:B------:R-:W-:Y:S04]  /*d0b40*/  STL [R1+0x68], R5 ;  /* 0x0000680501007387 */ /* 0x000fe80000100800 */
[----:B------:R-:W-:Y:S04]  /*d0b50*/  STL [R1+0x54], R4 ;  /* 0x0000540401007387 */ /* 0x000fe80000100800 */
[----:B------:R-:W-:Y:S04]  /*d0b60*/  STL [R1+0x59b4], R18 ;  /* 0x0059b41201007387 */ /* 0x000fe80000100800 */
[----:B------:R-:W2:Y:S04]  /*d0b70*/  LDL.LU R12, [R1+0x1948] ;  /* 0x00194800010c7983 */ /* 0x000ea80000300800 */
[----:B0-----:R-:W4:Y:S04]  /*d0b80*/  LDL.LU R16, [R1+0x11b4] ;  /* 0x0011b40001107983 */ /* 0x001f280000300800 */
[----:B----4-:R0:W-:Y:S04]  /*d0b90*/  STL.64 [R1+0x59a8], R16 ;  /* 0x0059a81001007387 */ /* 0x0101e80000100a00 */
[----:B0-----:R-:W4:Y:S01]  /*d0ba0*/  LDL.LU R17, [R1+0x124] ;  /* 0x0001240001117983 */ /* 0x001f220000300800 */
[----:B------:R-:W-:-:S02]  /*d0bb0*/  IMAD.MOV.U32 R28, RZ, RZ, R14 ;  /* 0x000000ffff1c7224 */ /* 0x000fc400078e000e */
[----:B------:R-:W-:Y:S01]  /*d0bc0*/  IMAD.MOV.U32 R14, RZ, RZ, R10 ;  /* 0x000000ffff0e7224 */ /* 0x000fe200078e000a */
[----:B------:R-:W2:Y:S04]  /*d0bd0*/  LDL.LU R11, [R1+0x11b8] ;  /* 0x0011b800010b7983 */ /* 0x000ea80000300800 */
[----:B------:R-:W2:Y:S01]  /*d0be0*/  LDL.LU R10, [R1+0x11bc] ;  /* 0x0011bc00010a7983 */ /* 0x000ea20000300800 */
[----:B----4-:R-:W-:Y:S02]  /*d0bf0*/  SHF.R.S32.HI R23, RZ, 0x1f, R17 ;  /* 0x0000001fff177819 */ /* 0x010fe40000011411 */
[----:B------:R-:W-:-:S05]  /*d0c00*/  IADD3 R4, P2, PT, R17, R6, RZ ;  /* 0x0000000611047210 */ /* 0x000fca0007f5e0ff */
[----:B------:R-:W-:-:S05]  /*d0c10*/  IMAD.X R5, R23, 0x1, R7, P2 ;  /* 0x0000000117057824 */ /* 0x000fca00010e0607 */
[----:B------:R0:W-:Y:S02]  /*d0c20*/  STL.64 [R1+0x1960], R4 ;  /* 0x0019600401007387 */ /* 0x0001e40000100a00 */
[----:B0-----:R-:W-:Y:S02]  /*d0c30*/  F2FP.SATFINITE.E4M3.F32.PACK_AB_MERGE_C R5, R9, R22, RZ ;  /* 0x000000160905723e */ /* 0x001fe400048070ff */
[----:B---3--:R-:W-:-:S03]  /*d0c40*/  F2FP.SATFINITE.E4M3.F32.PACK_AB_MERGE_C R4, R24, R13, RZ ;  /* 0x0000000d1804723e */ /* 0x008fc600048070ff */
[----:B------:R-:W-:Y:S04]  /*d0c50*/  STL [R1+0x58], R5 ;  /* 0x0000580501007387 */ /* 0x000fe80000100800 */
[----:B------:R0:W-:Y:S02]  /*d0c60*/  STL [R1+0x44], R4 ;  /* 0x0000440401007387 */ /* 0x0001e40000100800 */
[----:B0-----:R-:W-:-:S05]  /*d0c70*/  IADD3 R4, P2, PT, R17, R0, RZ ;  /* 0x0000000011047210 */ /* 0x001fca0007f5e0ff */
[----:B------:R-:W-:-:S05]  /*d0c80*/  IMAD.X R5, R23, 0x1, R3, P2 ;  /* 0x0000000117057824 */ /* 0x000fca00010e0603 */
[----:B------:R0:W-:Y:S04]  /*d0c90*/  STL.64 [R1+0x1950], R4 ;  /* 0x0019500401007387 */ /* 0x0001e80000100a00 */
[----:B0-----:R-:W3:Y:S01]  /*d0ca0*/  LDL.LU.64 R4, [R1+0x59b8] ;  /* 0x0059b80001047983 */ /* 0x001ee20000300a00 */
[----:B------:R-:W-:Y:S01]  /*d0cb0*/  IMAD.MOV.U32 R24, RZ, RZ, R25 ;  /* 0x000000ffff187224 */ /* 0x000fe200078e0019 */
[----:B------:R-:W-:Y:S02]  /*d0cc0*/  F2FP.SATFINITE.E4M3.F32.PACK_AB_MERGE_C R18, R20, R21, RZ ;  /* 0x000000151412723e */ /* 0x000fe400048070ff */
[----:B------:R-:W4:Y:S04]  /*d0cd0*/  LDL.LU R22, [R1+0x1920] ;  /* 0x0019200001167983 */ /* 0x000f280000300800 */
[----:B------:R-:W4:Y:S04]  /*d0ce0*/  LDL.LU R25, [R1+0x1924] ;  /* 0x0019240001197983 */ /* 0x000f280000300800 */
        /* <DEDUP_REMOVED lines=8> */
[----:B---3--:R-:W-:-:S05]  /*d0d70*/  IMAD.X R19, R23, 0x1, R5, P2 ;  /* 0x0000000117137824 */ /* 0x008fca00010e0605 */
[----:B------:R0:W-:Y:S04]  /*d0d80*/  STL.64 [R1+0x1940], R18 ;  /* 0x0019401201007387 */ /* 0x0001e80000100a00 */
[----:B0-----:R-:W3:Y:S04]  /*d0d90*/  LDL.LU R18, [R1+0x59b4] ;  /* 0x0059b40001127983 */ /* 0x001ee80000300800 */
[----:B------:R-:W2:Y:S01]  /*d0da0*/  LDL.LU R20, [R1+0x1918] ;  /* 0x0019180001147983 */ /* 0x000ea20000300800 */
[----:B------:R-:W-:-:S05]  /*d0db0*/  IADD3 R16, P2, PT, R17, R4, RZ ;  /* 0x0000000411107210 */ /* 0x000fca0007f5e0ff */
[----:B------:R-:W-:Y:S01]  /*d0dc0*/  IMAD.X R17, R23, 0x1, R8, P2 ;  /* 0x0000000117117824 */ /* 0x000fe200010e0608 */
[----:B--2---:R0:W-:Y:S04]  /*d0dd0*/  STL.64 [R1+0x5998], R20 ;  /* 0x0059981401007387 */ /* 0x0041e80000100a00 */
[----:B0-----:R-:W2:Y:S04]  /*d0de0*/  LDL.LU R20, [R1+0x194c] ;  /* 0x00194c0001147983 */ /* 0x001ea80000300800 */
[----:B------:R-:W3:Y:S04]  /*d0df0*/  LDL.LU R21, [R1+0x11b0] ;  /* 0x0011b00001157983 */ /* 0x000ee80000300800 */
[----:B------:R-:W3:Y:S04]  /*d0e00*/  LDL.LU R19, [R1+0x191c] ;  /* 0x00191c0001137983 */ /* 0x000ee80000300800 */
[----:B------:R-:W3:Y:S04]  /*d0e10*/  LDL.LU R23, [R1+0x59b0] ;  /* 0x0059b00001177983 */ /* 0x000ee80000300800 */
[----:B------:R0:W-:Y:S04]  /*d0e20*/  STL.64 [R1+0x1938], R16 ;  /* 0x0019381001007387 */ /* 0x0001e80000100a00 */
[----:B0-----:R-:W3:Y:S01]  /*d0e30*/  LDL.LU.64 R16, [R1+0x59a8] ;  /* 0x0059a80001107983 */ /* 0x001ee20000300a00 */
[----:B------:R-:W-:-:S02]  /*d0e40*/  F2FP.SATFINITE.E4M3.F32.PACK_AB_MERGE_C R11, R10, R11, RZ ;  /* 0x0000000b0a0b723e */ /* 0x000fc400048070ff */
[----:B------:R-:W-:Y:S02]  /*d0e50*/  SHF.R.S32.HI R10, RZ, 0x1f, R28 ;  /* 0x0000001fff0a7819 */ /* 0x000fe4000001141c */
[----:B--2---:R-:W-:Y:S02]  /*d0e60*/  F2FP.SATFINITE.E4M3.F32.PACK_AB_MERGE_C R20, R20, R12, RZ ;  /* 0x0000000c1414723e */ /* 0x004fe400048070ff */
[----:B------:R-:W2:Y:S04]  /*d0e70*/  LDL.LU R12, [R1+0x59a0] ;  /* 0x0059a000010c7983 */ /* 0x000ea80000300800 */
[----:B------:R0:W-:Y:S02]  /*d0e80*/  STL [R1+0x34], R20 ;  /* 0x0000341401007387 */ /* 0x0001e40000100800 */
[----:B0-----:R-:W-:-:S02]  /*d0e90*/  IADD3 R20, P2, PT, R28, R6, RZ ;  /* 0x000000061c147210 */ /* 0x001fc40007f5e0ff */
[----:B---3--:R-:W-:-:S03]  /*d0ea0*/  F2FP.SATFINITE.E4M3.F32.PACK_AB_MERGE_C R16, R16, R21, RZ ;  /* 0x000000151010723e */ /* 0x008fc600048070ff */
[----:B------:R-:W-:Y:S02]  /*d0eb0*/  IMAD.X R21, R10, 0x1, R7, P2 ;  /* 0x000000010a157824 */ /* 0x000fe400010e0607 */
[----:B------:R-:W-:Y:S04]  /*d0ec0*/  STL [R1+0x4], R16 ;  /* 0x0000041001007387 */ /* 0x000fe80000100800 */
[----:B------:R0:W-:Y:S04]  /*d0ed0*/  STL [R1+0x2c], R11 ;  /* 0x00002c0b01007387 */ /* 0x0001e80000100800 */
[----:B------:R1:W-:Y:S04]  /*d0ee0*/  STL.64 [R1+0x5988], R6 ;  /* 0x0059880601007387 */ /* 0x0003e80000100a00 */
[----:B------:R3:W-:Y:S04]  /*d0ef0*/  STL.64 [R1+0x1930], R20 ;  /* 0x0019301401007387 */ /* 0x0007e80000100a00 */
[----:B0-----:R-:W2:Y:S01]  /*d0f00*/  LDL.LU R11, [R1+0x1908] ;  /* 0x00190800010b7983 */ /* 0x001ea20000300800 */
[----:B-1----:R-:W-:Y:S01]  /*d0f10*/  IMAD.MOV.U32 R7, RZ, RZ, R28 ;  /* 0x000000ffff077224 */ /* 0x002fe200078e001c */
[----:B----4-:R-:W-:-:S04]  /*d0f20*/  F2FP.SATFINITE.E4M3.F32.PACK_AB_MERGE_C R25, R25, R22, RZ ;  /* 0x000000161919723e */ /* 0x010fc800048070ff */
[----:B---3--:R-:W-:Y:S02]  /*d0f30*/  IADD3 R20, P2, PT, R7, R0, RZ ;  /* 0x0000000007147210 */ /* 0x008fe40007f5e0ff */
[----:B------:R-:W-:-:S03]  /*d0f40*/  F2FP.SATFINITE.E4M3.F32.PACK_AB_MERGE_C R13, R13, R9, RZ ;  /* 0x000000090d0d723e */ /* 0x000fc600048070ff */
[----:B------:R-:W-:Y:S01]  /*d0f50*/  IMAD.X R21, R10, 0x1, R3, P2 ;  /* 0x000000010a157824 */ /* 0x000fe200010e0603 */
[----:B--2---:R-:W-:Y:S04]  /*d0f60*/  STL [R1+0x5990], R11 ;  /* 0x0059900b01007387 */ /* 0x004fe80000100800 */
[----:B------:R-:W2:Y:S04]  /*d0f70*/  LDL.LU R28, [R1+0x190c] ;  /* 0x00190c00011c7983 */ /* 0x000ea80000300800 */
[----:B------:R-:W-:Y:S04]  /*d0f80*/  STL [R1+0x5908], R25 ;  /* 0x0059081901007387 */ /* 0x000fe80000100800 */
[----:B------:R-:W3:Y:S04]  /*d0f90*/  LDL.LU R16, [R1+0x18f0] ;  /* 0x0018f00001107983 */ /* 0x000ee80000300800 */
[----:B------:R-:W3:Y:S04]  /*d0fa0*/  LDL.LU R22, [R1+0x18f4] ;  /* 0x0018f40001167983 */ /* 0x000ee80000300800 */
[----:B------:R-:W-:Y:S04]  /*d0fb0*/  STL [R1+0x53dc], R13 ;  /* 0x0053dc0d01007387 */ /* 0x000fe80000100800 */
[----:B------:R0:W-:Y:S04]  /*d0fc0*/  STL.64 [R1+0x1920], R20 ;  /* 0x0019201401007387 */ /* 0x0001e80000100a00 */
[----:B0-----:R-:W4:Y:S02]  /*d0fd0*/  LDL.LU.64 R20, [R1+0x5998] ;  /* 0x0059980001147983 */ /* 0x001f240000300a00 */
[----:B----4-:R-:W-:-:S02]  /*d0fe0*/  F2FP.SATFINITE.E4M3.F32.PACK_AB_MERGE_C R26, R26, R21, RZ ;  /* 0x000000151a1a723e */ /* 0x010fc400048070ff */
[----:B------:R-:W-:-:S03]  /*d0ff0*/  F2FP.SATFINITE.E4M3.F32.PACK_AB_MERGE_C R13, R19, R20, RZ ;  /* 0x00000014130d723e */ /* 0x000fc600048070ff */
[----:B------:R0:W-:Y:S04]  /*d1000*/  STL [R1+0x5750], R26 ;  /* 0x0057501a01007387 */ /* 0x0001e80000100800 */
[----:B0-----:R-:W4:Y:S04]  /*d1010*/  LDL.LU R26, [R1+0x1904] ;  /* 0x00190400011a7983 */ /* 0x001f280000300800 */
[----:B------:R-:W2:Y:S04]  /*d1020*/  LDL.LU R9, [R1+0x18fc] ;  /* 0x0018fc0001097983 */ /* 0x000ea80000300800 */
[----:B------:R-:W2:Y:S04]  /*d1030*/  LDL.LU R21, [R1+0x18e0] ;  /* 0x0018e00001157983 */ /* 0x000ea80000300800 */
[----:B------:R-:W2:Y:S04]  /*d1040*/  LDL.LU R20, [R1+0x18e4] ;  /* 0x0018e40001147983 */ /* 0x000ea80000300800 */
[----:B------:R-:W2:Y:S04]  /*d1050*/  LDL.LU R25, [R1+0x130] ;  /* 0x0001300001197983 */ /* 0x000ea80000300800 */
[----:B--2---:R0:W-:Y:S04]  /*d1060*/  STL [R1+0x5980], R25 ;  /* 0x0059801901007387 */ /* 0x0041e80000100800 */
[----:B0-----:R-:W2:Y:S04]  /*d1070*/  LDL.LU R25, [R1+0x12c] ;  /* 0x00012c0001197983 */ /* 0x001ea80000300800 */
[----:B------:R0:W-:Y:S02]  /*d1080*/  STL.64 [R1+0x5570], R12 ;  /* 0x0055700c01007387 */ /* 0x0001e40000100a00 */
[----:B0-----:R-:W-:Y:S01]  /*d1090*/  IMAD.MOV.U32 R12, RZ, RZ, R10 ;  /* 0x000000ffff0c7224 */ /* 0x001fe200078e000a */
[----:B------:R-:W-:Y:S01]  /*d10a0*/  IADD3 R10, P2, PT, R7, R2, RZ ;  /* 0x00000002070a7210 */ /* 0x000fe20007f5e0ff */
[----:B------:R-:W4:Y:S04]  /*d10b0*/  LDL.LU R13, [R1+0x1900] ;  /* 0x00190000010d7983 */ /* 0x000f280000300800 */
[----:B------:R-:W-:-:S05]  /*d10c0*/  IMAD.X R11, R12, 0x1, R5, P2 ;  /* 0x000000010c0b7824 */ /* 0x000fca00010e0605 */
[----:B------:R0:W-:Y:S04]  /*d10d0*/  STL.64 [R1+0x1918], R10 ;  /* 0x0019180a01007387 */ /* 0x0001e80000100a00 */
[----:B0-----:R-:W2:Y:S01]  /*d10e0*/  LDL.LU R11, [R1+0x5990] ;  /* 0x00599000010b7983 */ /* 0x001ea20000300800 */
[----:B------:R-:W-:Y:S01]  /*d10f0*/  IADD3 R6, P2, PT, R7, R4, RZ ;  /* 0x0000000407067210 */ /* 0x000fe20007f5e0ff */
[----:B------:R-:W-:Y:S02]  /*d1100*/  IMAD.MOV.U32 R19, RZ, RZ, R14 ;  /* 0x000000ffff137224 */ /* 0x000fe400078e000e */
[----:B------:R-:W-:Y:S01]  /*d1110*/  IMAD.MOV.U32 R14, RZ, RZ, R15 ;  /* 0x000000ffff0e7224 */ /* 0x000fe200078e000f */
[----:B------:R-:W3:Y:S01]  /*d1120*/  LDL.LU R10, [R1+0x18e8] ;  /* 0x0018e800010a7983 */ /* 0x000ee20000300800 */
[----:B------:R-:W-:-:S02]  /*d1130*/  IMAD.X R7, R12, 0x1, R8, P2 ;  /* 0x000000010c077824 */ /* 0x000fc400010e0608 */
[----:B------:R-:W-:Y:S02]  /*d1140*/  IMAD.MOV.U32 R15, RZ, RZ, R18 ;  /* 0x000000ffff0f7224 */ /* 0x000fe400078e0012 */
[----:B------:R-:W3:Y:S04]  /*d1150*/  LDL.LU R18, [R1+0x18ec] ;  /* 0x0018ec0001127983 */ /* 0x000ee80000300800 */
[----:B------:R0:W-:Y:S04]  /*d1160*/  STL.64 [R1+0x1910], R6 ;  /* 0x0019100601007387 */ /* 0x0001e80000100a00 */
[----:B0-----:R-:W3:Y:S01]  /*d1170*/  LDL.LU.64 R6, [R1+0x5988] ;  /* 0x0059880001067983 */ /* 0x001ee20000300a00 */
[----:B----4-:R-:W-:-:S02]  /*d1180*/  F2FP.SATFINITE.E4M3.F32.PACK_AB_MERGE_C R12, R26, R13, RZ ;  /* 0x0000000d1a0c723e */ /* 0x010fc400048070ff */
[----:B--2---:R-:W-:Y:S02]  /*d1190*/  F2FP.SATFINITE.E4M3.F32.PACK_AB_MERGE_C R13, R28, R11, RZ ;  /* 0x0000000b1c0d723e */ /* 0x004fe400048070ff */
[----:B------:R-:W2:Y:S04]  /*d11a0*/  LDL.LU R28, [R1+0x18d4] ;  /* 0x0018d400011c7983 */ /* 0x000ea80000300800 */
[----:B------:R-:W4:Y:S04]  /*d11b0*/  LDL.LU R11, [R1+0x18dc] ;  /* 0x0018dc00010b7983 */ /* 0x000f280000300800 */
[----:B------:R0:W-:Y:S04]  /*d11c0*/  STL.64 [R1+0x5588], R12 ;  /* 0x0055880c01007387 */ /* 0x0001e80000100a00 */
[----:B0-----:R-:W2:Y:S01]  /*d11d0*/  LDL.LU R13, [R1+0x18f8] ;  /* 0x0018f800010d7983 */ /* 0x001ea20000300800 */
[----:B---3--:R-:W-:-:S03]  /*d11e0*/  F2FP.SATFINITE.E4M3.F32.PACK_AB_MERGE_C R22, R22, R16, RZ ;  /* 0x000000101616723e */ /* 0x008fc600048070ff */
[----:B------:R-:W4:Y:S01]  /*d11f0*/  LDL.LU R12, [R1+0x18d8] ;  /* 0x0018d800010c7983 */ /* 0x000f220000300800 */
[----:B------:R-:W-:-:S03]  /*d1200*/  SHF.R.S32.HI R16, RZ, 0x1f, R25 ;  /* 0x0000001fff107819 */ /* 0x000fc60000011419 */
[----:B------:R0:W-:Y:S04]  /*d1210*/  STL.64 [R1+0x55d0], R22 ;  /* 0x0055d01601007387 */ /* 0x0001e80000100a00 */
[----:B------:R1:W-:Y:S01]  /*d1220*/  STL.64 [R1+0x5978], R6 ;  /* 0x0059780601007387 */ /* 0x0003e20000100a00 */
[----:B0-----:R-:W-:-:S05]  /*d1230*/  IADD3 R22, P2, PT, R25, R6, RZ ;  /* 0x0000000619167210 */ /* 0x001fca0007f5e0ff */
[----:B------:R-:W-:Y:S02]  /*d1240*/  IMAD.X R23, R16, 0x1, R7, P2 ;  /* 0x0000000110177824 */ /* 0x000fe400010e0607 */
[----:B-1----:R-:W3:Y:S04]  /*d1250*/  LDL.LU R7, [R1+0x18d0] ;  /* 0x0018d00001077983 */ /* 0x002ee80000300800 */
[----:B------:R0:W-:Y:S04]  /*d1260*/  STL.64 [R1+0x1900], R22 ;  /* 0x0019001601007387 */ /* 0x0001e80000100a00 */
[----:B0-----:R-:W4:Y:S04]  /*d1270*/  LDL.LU R22, [R1+0x18c4] ;  /* 0x0018c40001167983 */ /* 0x001f280000300800 */
[----:B------:R-:W4:Y:S04]  /*d1280*/  LDL.LU R23, [R1+0x18c8] ;  /* 0x0018c80001177983 */ /* 0x000f280000300800 */
[----:B------:R-:W4:Y:S01]  /*d1290*/  LDL.LU R26, [R1+0x18cc] ;  /* 0x0018cc00011a7983 */ /* 0x000f220000300800 */
[----:B--2---:R-:W-:-:S02]  /*d12a0*/  F2FP.SATFINITE.E4M3.F32.PACK_AB_MERGE_C R6, R9, R13, RZ ;  /* 0x0000000d0906723e */ /* 0x004fc400048070ff */
[----:B------:R-:W-:Y:S02]  /*d12b0*/  F2FP.SATFINITE.E4M3.F32.PACK_AB_MERGE_C R9, R20, R21, RZ ;  /* 0x000000151409723e */ /* 0x000fe400048070ff */
[----:B------:R-:W-:-:S03]  /*d12c0*/  IADD3 R20, P2, PT, R25, R0, RZ ;  /* 0x0000000019147210 */ /* 0x000fc60007f5e0ff */
[----:B------:R0:W-:Y:S02]  /*d12d0*/  STL [R1+0x55f0], R9 ;  /* 0x0055f00901007387 */ /* 0x0001e40000100800 */
[----:B0-----:R-:W-:-:S04]  /*d12e0*/  IMAD.MOV.U32 R9, RZ, RZ, R16 ;  /* 0x000000ffff097224 */ /* 0x001fc800078e0010 */
[----:B------:R-:W-:Y:S01]  /*d12f0*/  IMAD.X R21, R9, 0x1, R3, P2 ;  /* 0x0000000109157824 */ /* 0x000fe200010e0603 */
[----:B------:R0:W-:Y:S04]  /*d1300*/  STL [R1+0x19e8], R6 ;  /* 0x0019e80601007387 */ /* 0x0001e80000100800 */
[----:B------:R1:W-:Y:S04]  /*d1310*/  STL.64 [R1+0x18f0], R20 ;  /* 0x0018f01401007387 */ /* 0x0003e80000100a00 */
[----:B------:R-:W2:Y:S04]  /*d1320*/  LDL.LU R13, [R1+0x18b0] ;  /* 0x0018b000010d7983 */ /* 0x000ea80000300800 */
[----:B------:R-:W2:Y:S01]  /*d1330*/  LDL.LU R16, [R1+0x18b4] ;  /* 0x0018b40001107983 */ /* 0x000ea20000300800 */
[----:B0-----:R-:W-:-:S02]  /*d1340*/  IADD3 R6, P2, PT, R25, R2, RZ ;  /* 0x0000000219067210 */ /* 0x001fc40007f5e0ff */
[----:B---3--:R-:W-:Y:S02]  /*d1350*/  F2FP.SATFINITE.E4M3.F32.PACK_AB_MERGE_C R28, R28, R7, RZ ;  /* 0x000000071c1c723e */ /* 0x008fe400048070ff */
[----:B-1----:R-:W-:Y:S01]  /*d1360*/  F2FP.SATFINITE.E4M3.F32.PACK_AB_MERGE_C R21, R18, R10, RZ ;  /* 0x0000000a1215723e */ /* 0x002fe200048070ff */
[----:B------:R-:W-:Y:S01]  /*d1370*/  IMAD.X R7, R9, 0x1, R5, P2 ;  /* 0x0000000109077824 */ /* 0x000fe200010e0605 */
[----:B--2---:R0:W-:Y:S04]  /*d1380*/  STL.64 [R1+0x5970], R16 ;  /* 0x0059701001007387 */ /* 0x0041e80000100a00 */
[----:B0-----:R-:W2:Y:S04]  /*d1390*/  LDL.LU R17, [R1+0x18c0] ;  /* 0x0018c00001117983 */ /* 0x001ea80000300800 */
[----:B------:R-:W3:Y:S04]  /*d13a0*/  LDL.LU R20, [R1+0x18b8] ;  /* 0x0018b80001147983 */ /* 0x000ee80000300800 */
[----:B------:R-:W3:Y:S04]  /*d13b0*/  LDL.LU R18, [R1+0x18bc] ;  /* 0x0018bc0001127983 */ /* 0x000ee80000300800 */
[----:B------:R-:W3:Y:S04]  /*d13c0*/  LDL.LU R10, [R1+0x134] ;  /* 0x00013400010a7983 */ /* 0x000ee80000300800 */
[----:B------:R-:W-:Y:S04]  /*d13d0*/  STL [R1+0x5608], R21 ;  /* 0x0056081501007387 */ /* 0x000fe80000100800 */
[----:B------:R-:W-:Y:S04]  /*d13e0*/  STL [R1+0x5610], R28 ;  /* 0x0056101c01007387 */ /* 0x000fe80000100800 */
[----:B------:R0:W-:Y:S02]  /*d13f0*/  STL.64 [R1+0x18e0], R6 ;  /* 0x0018e00601007387 */ /* 0x0001e40000100a00 */
[----:B0-----:R-:W-:-:S02]  /*d1400*/  IADD3 R6, P2, PT, R25, R4, RZ ;  /* 0x0000000419067210 */ /* 0x001fc40007f5e0ff */
[----:B------:R-:W3:Y:S03]  /*d1410*/  LDL.LU R25, [R1+0x5980] ;  /* 0x0059800001197983 */ /* 0x000ee60000300800 */
[----:B------:R-:W-:-:S05]  /*d1420*/  IMAD.X R7, R9, 0x1, R8, P2 ;  /* 0x0000000109077824 */ /* 0x000fca00010e0608 */
[----:B------:R0:W-:Y:S04]  /*d1430*/  STL.64 [R1+0x18d0], R6 ;  /* 0x0018d00601007387 */ /* 0x0001e80000100a00 */
[----:B0-----:R-:W3:Y:S01]  /*d1440*/  LDL.LU.64 R6, [R1+0x5978] ;  /* 0x0059780001067983 */ /* 0x001ee20000300a00 */
[----:B----4-:R-:W-:Y:S02]  /*d1450*/  F2FP.SATFINITE.E4M3.F32.PACK_AB_MERGE_C R21, R26, R23, RZ ;  /* 0x000000171a15723e */ /* 0x010fe400048070ff */
[----:B------:R-:W-:Y:S01]  /*d1460*/  F2FP.SATFINITE.E4M3.F32.PACK_AB_MERGE_C R12, R11, R12, RZ ;  /* 0x0000000c0b0c723e */ /* 0x000fe200048070ff */
[----:B------:R-:W4:Y:S04]  /*d1470*/  LDL.LU R9, [R1+0x18a4] ;  /* 0x0018a40001097983 */ /* 0x000f280000300800 */
[----:B------:R-:W4:Y:S01]  /*d1480*/  LDL.LU R11, [R1+0x18ac] ;  /* 0x0018ac00010b7983 */ /* 0x000f220000300800 */
[----:B--2---:R-:W-:-:S05]  /*d1490*/  F2FP.SATFINITE.E4M3.F32.PACK_AB_MERGE_C R22, R22, R17, RZ ;  /* 0x000000111616723e */ /* 0x004fca00048070ff */
[----:B------:R-:W-:Y:S04]  /*d14a0*/  STL [R1+0x5628], R22 ;  /* 0x0056281601007387 */ /* 0x000fe80000100800 */
[----:B------:R-:W-:Y:S01]  /*d14b0*/  STL [R1+0x1ae8], R21 ;  /* 0x001ae81501007387 */ /* 0x000fe20000100800 */
[----:B---3--:R-:W-:Y:S02]  /*d14c0*/  SHF.R.S32.HI R23, RZ, 0x1f, R25 ;  /* 0x0000001fff177819 */ /* 0x008fe40000011419 */
[----:B------:R-:W-:-:S05]  /*d14d0*/  IADD3 R16, P2, PT, R25, R6, RZ ;  /* 0x0000000619107210 */ /* 0x000fca0007f5e0ff */
[----:B------:R-:W-:-:S05]  /*d14e0*/  IMAD.X R17, R23, 0x1, R7, P2 ;  /* 0x0000000117117824 */ /* 0x000fca00010e0607 */
[----:B------:R0:W-:Y:S04]  /*d14f0*/  STL.64 [R1+0x18c0], R16 ;  /* 0x0018c01001007387 */ /* 0x0001e80000100a00 */
[----:B0-----:R-:W2:Y:S04]  /*d1500*/  LDL.LU.64 R16, [R1+0x5970] ;  /* 0x0059700001107983 */ /* 0x001ea80000300a00 */
[----:B------:R0:W-:Y:S04]  /*d1510*/  STL.64 [R1+0x5968], R6 ;  /* 0x0059680601007387 */ /* 0x0001e80000100a00 */
[----:B0-----:R-:W4:Y:S04]  /*d1520*/  LDL.LU R6, [R1+0x18a0] ;  /* 0x0018a00001067983 */ /* 0x001f280000300800 */
[----:B------:R-:W3:Y:S04]  /*d1530*/  LDL.LU R7, [R1+0x18a8] ;  /* 0x0018a80001077983 */ /* 0x000ee80000300800 */
[----:B------:R-:W3:Y:S04]  /*d1540*/  LDL.LU R22, [R1+0x1898] ;  /* 0x0018980001167983 */ /* 0x000ee80000300800 */
[----:B------:R-:W3:Y:S04]  /*d1550*/  LDL.LU R28, [R1+0x189c] ;  /* 0x00189c00011c7983 */ /* 0x000ee80000300800 */
[----:B------:R-:W3:Y:S04]  /*d1560*/  LDL.LU R21, [R1+0x1880] ;  /* 0x0018800001157983 */ /* 0x000ee80000300800 */
[----:B------:R-:W3:Y:S01]  /*d1570*/  LDL.LU R26, [R1+0x1884] ;  /* 0x00188400011a7983 */ /* 0x000ee20000300800 */
[----:B--2---:R-:W-:-:S02]  /*d1580*/  F2FP.SATFINITE.E4M3.F32.PACK_AB_MERGE_C R13, R16, R13, RZ ;  /* 0x0000000d100d723e */ /* 0x004fc400048070ff */
[----:B------:R-:W-:-:S03]  /*d1590*/  F2FP.SATFINITE.E4M3.F32.PACK_AB_MERGE_C R16, R18, R20, RZ ;  /* 0x000000141210723e */ /* 0x000fc600048070ff */
[----:B------:R0:W-:Y:S04]  /*d15a0*/  STL.64 [R1+0x55f8], R12 ;  /* 0x0055f80c01007387 */ /* 0x0001e80000100a00 */
[----:B0-----:R-:W2:Y:S04]  /*d15b0*/  LDL.LU R12, [R1+0x1890] ;  /* 0x00189000010c7983 */ /* 0x001ea80000300800 */
[----:B------:R-:W2:Y:S04]  /*d15c0*/  LDL.LU R13, [R1+0x1894] ;  /* 0x00189400010d7983 */ /* 0x000ea80000300800 */
[----:B------:R-:W2:Y:S01]  /*d15d0*/  LDL.LU R20, [R1+0x1888] ;  /* 0x0018880001147983 */ /* 0x000ea20000300800 */
[----:B----4-:R-:W-:-:S02]  /*d15e0*/  F2FP.SATFINITE.E4M3.F32.PACK_AB_MERGE_C R9, R9, R6, RZ ;  /* 0x000000060909723e */ /* 0x010fc400048070ff */
[----:B---3--:R-:W-:Y:S01]  /*d15f0*/  F2FP.SATFINITE.E4M3.F32.PACK_AB_MERGE_C R11, R11, R7, RZ ;  /* 0x000000070b0b723e */ /* 0x008fe200048070ff */
[----:B--2---:R-:W-:Y:S04]  /*d1600*/  STL [R1+0x5960], R20 ;  /* 0x0059601401007387 */ /* 0x004fe80000100800 */
[----:B------:R-:W2:Y:S04]  /*d1610*/  LDL.LU R18, [R1+0x188c] ;  /* 0x00188c0001127983 */ /* 0x000ea80000300800 */
[----:B------:R0:W-:Y:S02]  /*d1620*/  STL.64 [R1+0x5600], R16 ;  /* 0x0056001001007387 */ /* 0x0001e40000100a00 */
[----:B0-----:R-:W-:-:S02]  /*d1630*/  IADD3 R16, P2, PT, R25, R0, RZ ;  /* 0x0000000019107210 */ /* 0x001fc40007f5e0ff */
[----:B------:R-:W-:Y:S03]  /*d1640*/  STL [R1+0x5654], R9 ;  /* 0x0056540901007387 */ /* 0x000fe60000100800 */
[----:B------:R-:W-:Y:S01]  /*d1650*/  IMAD.X R17, R23, 0x1, R3, P2 ;  /* 0x0000000117117824 */ /* 0x000fe200010e0603 */
[----:B------:R-:W-:-:S04]  /*d1660*/  IADD3 R6, P2, PT, R25, R2, RZ ;  /* 0x0000000219067210 */ /* 0x000fc80007f5e0ff */
[----:B------:R0:W-:Y:S01]  /*d1670*/  STL.64 [R1+0x18b0], R16 ;  /* 0x0018b01001007387 */ /* 0x0001e20000100a00 */
[----:B------:R-:W-:-:S03]  /*d1680*/  IMAD.X R7, R23, 0x1, R5, P2 ;  /* 0x0000000117077824 */ /* 0x000fc600010e0605 */
[----:B0-----:R-:W3:Y:S04]  /*d1690*/  LDL.LU R17, [R1+0x1874] ;  /* 0x0018740001117983 */ /* 0x001ee80000300800 */
[----:B------:R-:W4:Y:S04]  /*d16a0*/  LDL.LU R16, [R1+0x187c] ;  /* 0x00187c0001107983 */ /* 0x000f280000300800 */
[----:B------:R0:W-:Y:S04]  /*d16b0*/  STL.64 [R1+0x5958], R14 ;  /* 0x0059580e01007387 */ /* 0x0001e80000100a00 */
[----:B0-----:R-:W3:Y:S04]  /*d16c0*/  LDL.LU R15, [R1+0x1870] ;  /* 0x00187000010f7983 */ /* 0x001ee80000300800 */
[----:B------:R-:W-:Y:S04]  /*d16d0*/  STL [R1+0x5650], R11 ;  /* 0x0056500b01007387 */ /* 0x000fe80000100800 */
[----:B------:R0:W-:Y:S02]  /*d16e0*/  STL.64 [R1+0x18a8], R6 ;  /* 0x0018a80601007387 */ /* 0x0001e40000100a00 */
[----:B0-----:R-:W-:-:S05]  /*d16f0*/  IADD3 R6, P2, PT, R25, R4, RZ ;  /* 0x0000000419067210 */ /* 0x001fca0007f5e0ff */
[----:B------:R-:W-:-:S05]  /*d1700*/  IMAD.X R7, R23, 0x1, R8, P2 ;  /* 0x0000000117077824 */ /* 0x000fca00010e0608 */
[----:B------:R0:W-:Y:S04]  /*d1710*/  STL.64 [R1+0x18a0], R6 ;  /* 0x0018a00601007387 */ /* 0x0001e80000100a00 */
[----:B0-----:R-:W2:Y:S01]  /*d1720*/  LDL.LU.64 R6, [R1+0x5968] ;  /* 0x0059680001067983 */ /* 0x001ea20000300a00 */
[----:B------:R-:W-:Y:S02]  /*d1730*/  SHF.R.S32.HI R11, RZ, 0x1f, R10 ;  /* 0x0000001fff0b7819 */ /* 0x000fe4000001140a */
[----:B------:R-:W-:Y:S01]  /*d1740*/  F2FP.SATFINITE.E4M3.F32.PACK_AB_MERGE_C R9, R28, R22, RZ ;  /* 0x000000161c09723e */ /* 0x000fe200048070ff */
[----:B------:R-:W3:Y:S01]  /*d1750*/  LDL.LU R23, [R1+0x1860] ;  /* 0x0018600001177983 */ /* 0x000ee20000300800 */
[----:B------:R-:W-:-:S03]  /*d1760*/  F2FP.SATFINITE.E4M3.F32.PACK_AB_MERGE_C R28, R26, R21, RZ ;  /* 0x000000151a1c723e */ /* 0x000fc600048070ff */
[----:B------:R-:W3:Y:S04]  /*d1770*/  LDL.LU R25, [R1+0x1864] ;  /* 0x0018640001197983 */ /* 0x000ee80000300800 */
[----:B------:R0:W-:Y:S04]  /*d1780*/  STL [R1+0x5658], R28 ;  /* 0x0056581c01007387 */ /* 0x0001e80000100800 */
[----:B------:R-:W-:Y:S04]  /*d1790*/  STL [R1+0x1afc], R9 ;  /* 0x001afc0901007387 */ /* 0x000fe80000100800 */
[----:B0-----:R-:W4:Y:S01]  /*d17a0*/  LDL.LU R28, [R1+0x1878] ;  /* 0x00187800011c7983 */ /* 0x001f220000300800 */
[----:B--2---:R-:W-:-:S05]  /*d17b0*/  IADD3 R20, P2, PT, R10, R6, RZ ;  /* 0x000000060a147210 */ /* 0x004fca0007f5e0ff */
[----:B------:R-:W-:-:S05]  /*d17c0*/  IMAD.X R21, R11, 0x1, R7, P2 ;  /* 0x000000010b157824 */ /* 0x000fca00010e0607 */
[----:B------:R0:W-:Y:S04]  /*d17d0*/  STL.64 [R1+0x1890], R20 ;  /* 0x0018901401007387 */ /* 0x0001e80000100a00 */
[----:B0-----:R-:W2:Y:S01]  /*d17e0*/  LDL.LU R20, [R1+0x5960] ;  /* 0x0059600001147983 */ /* 0x001ea20000300800 */
[----:B------:R-:W-:Y:S02]  /*d17f0*/  IADD3 R14, P2, PT, R10, R0, RZ ;  /* 0x000000000a0e7210 */ /* 0x000fe40007f5e0ff */
[----:B------:R-:W-:Y:S01]  /*d1800*/  F2FP.SATFINITE.E4M3.F32.PACK_AB_MERGE_C R13, R13, R12, RZ ;  /* 0x0000000c0d0d723e */ /* 0x000fe200048070ff */
[----:B------:R-:W4:Y:S01]  /*d1810*/  LDL.LU R9, [R1+0x1868] ;  /* 0x0018680001097983 */ /* 0x000f220000300800 */
[----:B---3--:R-:W-:Y:S01]  /*d1820*/  F2FP.SATFINITE.E4M3.F32.PACK_AB_MERGE_C R17, R17, R15, RZ ;  /* 0x0000000f1111723e */ /* 0x008fe200048070ff */
[----:B------:R-:W-:Y:S01]  /*d1830*/  IMAD.X R15, R11, 0x1, R3, P2 ;  /* 0x000000010b0f7824 */ /* 0x000fe200010e0603 */
[----:B--2---:R-:W-:Y:S01]  /*d1840*/  F2FP.SATFINITE.E4M3.F32.PACK_AB_MERGE_C R21, R18, R20, RZ ;  /* 0x000000141215723e */ /* 0x004fe200048070ff */
[----:B------:R-:W-:-:S02]  /*d1850*/  IMAD.MOV.U32 R18, RZ, RZ, R24 ;  /* 0x000000ffff127224 */ /* 0x000fc400078e0018 */
[----:B------:R-:W2:Y:S04]  /*d1860*/  LDL.LU R24, [R1+0x186c] ;  /* 0x00186c0001187983 */ /* 0x000ea80000300800 */
[----:B------:R-:W3:Y:S04]  /*d1870*/  LDL.LU R12, [R1+0x1850] ;  /* 0x00185000010c7983 */ /* 0x000ee80000300800 */
[----:B------:R-:W3:Y:S04]  /*d1880*/  LDL.LU R22, [R1+0x1854] ;  /* 0x0018540001167983 */ /* 0x000ee80000300800 */
[----:B------:R-:W2:Y:S04]  /*d1890*/  LDL.LU R26, [R1+0x1858] ;  /* 0x00185800011a7983 */ /* 0x000ea80000300800 */
[----:B------:R-:W2:Y:S04]  /*d18a0*/  LDL.LU R20, [R1+0x185c] ;  /* 0x00185c0001147983 */ /* 0x000ea80000300800 */
[----:B------:R-:W-:Y:S04]  /*d18b0*/  STL [R1+0x560c], R21 ;  /* 0x00560c1501007387 */ /* 0x000fe80000100800 */
[----:B------:R0:W-:Y:S04]  /*d18c0*/  STL.64 [R1+0x1880], R14 ;  /* 0x0018800e01007387 */ /* 0x0001e80000100a00 */
[----:B0-----:R-:W2:Y:S01]  /*d18d0*/  LDL.LU.64 R14, [R1+0x5958] ;  /* 0x00595800010e7983 */ /* 0x001ea20000300a00 */
[----:B----4-:R-:W-:-:S02]  /*d18e0*/  F2FP.SATFINITE.E4M3.F32.PACK_AB_MERGE_C R16, R16, R28, RZ ;  /* 0x0000001c1010723e */ /* 0x010fc400048070ff */
[----:B------:R-:W-:Y:S02]  /*d18f0*/  F2FP.SATFINITE.E4M3.F32.PACK_AB_MERGE_C R21, R25, R23, RZ ;  /* 0x000000171915723e */ /* 0x000fe400048070ff */
[----:B---3--:R-:W-:Y:S01]  /*d1900*/  F2FP.SATFINITE.E4M3.F32.PACK_AB_MERGE_C R12, R22, R12, RZ ;  /* 0x0000000c160c723e */ /* 0x008fe200048070ff */
[----:B--2---:R0:W-:Y:S04]  /*d1910*/  STL.64 [R1+0x5950], R14 ;  /* 0x0059500e01007387 */ /* 0x0041e80000100a00 */
[----:B------:R-:W2:Y:S01]  /*d1920*/  LDL.LU R28, [R1+0x184c] ;  /* 0x00184c00011c7983 */ /* 0x000ea20000300800 */
[----:B0-----:R-:W-:-:S03]  /*d1930*/  IADD3 R14, P2, PT, R10, R2, RZ ;  /* 0x000000020a0e7210 */ /* 0x001fc60007f5e0ff */
[----:B------:R0:W-:Y:S02]  /*d1940*/  STL.64 [R1+0x5618], R16 ;  /* 0x0056181001007387 */ /* 0x0001e40000100a00 */
[----:B------:R-:W-:Y:S02]  /*d1950*/  IMAD.X R15, R11, 0x1, R5, P2 ;  /* 0x000000010b0f7824 */ /* 0x000fe400010e0605 */
[----:B0-----:R-:W3:Y:S04]  /*d1960*/  LDL.LU R16, [R1+0x1844] ;  /* 0x0018440001107983 */ /* 0x001ee80000300800 */
[----:B------:R-:W2:Y:S04]  /*d1970*/  LDL.LU R17, [R1+0x1848] ;  /* 0x0018480001117983 */ /* 0x000ea80000300800 */
[----:B------:R-:W-:Y:S04]  /*d1980*/  STL [R1+0x5678], R21 ;  /* 0x0056781501007387 */ /* 0x000fe80000100800 */
[----:B------:R0:W-:Y:S04]  /*d1990*/  STL.64 [R1+0x1870], R14 ;  /* 0x0018700e01007387 */ /* 0x0001e80000100a00 */
[----:B------:R1:W-:Y:S01]  /*d19a0*/  STL.64 [R1+0x5948], R4 ;  /* 0x0059480401007387 */ /* 0x0003e20000100a00 */
[----:B0-----:R-:W-:-:S03]  /*d19b0*/  IADD3 R14, P2, PT, R10, R4, RZ ;  /* 0x000000040a0e7210 */ /* 0x001fc60007f5e0ff */
[----:B-1----:R-:W3:Y:S02]  /*d19c0*/  LDL.LU R5, [R1+0x1840] ;  /* 0x0018400001057983 */ /* 0x002ee40000300800 */
[----:B------:R-:W-:Y:S01]  /*d19d0*/  IMAD.X R15, R11, 0x1, R8, P2 ;  /* 0x000000010b0f7824 */ /* 0x000fe200010e0608 */
[----:B------:R-:W-:Y:S01]  /*d19e0*/  F2FP.SATFINITE.E4M3.F32.PACK_AB_MERGE_C R4, R24, R9, RZ ;  /* 0x000000091804723e */ /* 0x000fe200048070ff */
[----:B------:R-:W4:Y:S01]  /*d19f0*/  LDL.LU R23, [R1+0x1834] ;  /* 0x0018340001177983 */ /* 0x000f220000300800 */
[----:B------:R-:W-:-:S03]  /*d1a00*/  F2FP.SATFINITE.E4M3.F32.PACK_AB_MERGE_C R22, R20, R26, RZ ;  /* 0x0000001a1416723e */ /* 0x000fc600048070ff */
[----:B------:R-:W4:Y:S04]  /*d1a10*/  LDL.LU R25, [R1+0x1838] ;  /* 0x0018380001197983 */ /* 0x000f280000300800 */
[----:B------:R-:W4:Y:S04]  /*d1a20*/  LDL.LU R10, [R1+0x183c] ;  /* 0x00183c00010a7983 */ /* 0x000f280000300800 */
[----:B------:R-:W4:Y:S04]  /*d1a30*/  LDL.LU R24, [R1+0x13c] ;  /* 0x00013c0001187983 */ /* 0x000f280000300800 */
[----:B------:R-:W-:Y:S04]  /*d1a40*/  STL.64 [R1+0x1860], R14 ;  /* 0x0018600e01007387 */ /* 0x000fe80000100a00 */
[----:B------:R-:W-:Y:S04]  /*d1a50*/  STL [R1+0x1b38], R4 ;  /* 0x001b380401007387 */ /* 0x000fe80000100800 */
[----:B------:R0:W-:Y:S04]  /*d1a60*/  STL.64 [R1+0x5630], R12 ;  /* 0x0056300c01007387 */ /* 0x0001e80000100a00 */
[----:B0-----:R-:W4:Y:S04]  /*d1a70*/  LDL.LU R13, [R1+0x1830] ;  /* 0x00183000010d7983 */ /* 0x001f280000300800 */
[----:B------:R0:W-:Y:S04]  /*d1a80*/  STL [R1+0x567c], R22 ;  /* 0x00567c1601007387 */ /* 0x0001e80000100800 */
[----:B0-----:R-:W4:Y:S01]  /*d1a90*/  LDL.LU R22, [R1+0x138] ;  /* 0x0001380001167983 */ /* 0x001f220000300800 */
[----:B--2---:R-:W-:-:S02]  /*d1aa0*/  F2FP.SATFINITE.E4M3.F32.PACK_AB_MERGE_C R17, R28, R17, RZ ;  /* 0x000000111c11723e */ /* 0x004fc400048070ff */
[----:B---3--:R-:W-:Y:S02]  /*d1ab0*/  F2FP.SATFINITE.E4M3.F32.PACK_AB_MERGE_C R12, R16, R5, RZ ;  /* 0x00000005100c723e */ /* 0x008fe400048070ff */
[----:B----4-:R-:W-:Y:S02]  /*d1ac0*/  SHF.R.S32.HI R21, RZ, 0x1f, R22 ;  /* 0x0000001fff157819 */ /* 0x010fe40000011416 */
[----:B------:R-:W-:-:S05]  /*d1ad0*/  IADD3 R14, P2, PT, R22, R6, RZ ;  /* 0x00000006160e7210 */ /* 0x000fca0007f5e0ff */
[----:B------:R-:W-:Y:S01]  /*d1ae0*/  IMAD.X R15, R21, 0x1, R7, P2 ;  /* 0x00000001150f7824 */ /* 0x000fe200010e0607 */
[----:B------:R-:W-:-:S04]  /*d1af0*/  IADD3 R4, P2, PT, R22, R0, RZ ;  /* 0x0000000016047210 */ /* 0x000fc80007f5e0ff */
[----:B------:R0:W-:Y:S01]  /*d1b00*/  STL.64 [R1+0x1850], R14 ;  /* 0x0018500e01007387 */ /* 0x0001e20000100a00 */
[----:B------:R-:W-:-:S03]  /*d1b10*/  IMAD.X R5, R21, 0x1, R3, P2 ;  /* 0x0000000115057824 */ /* 0x000fc600010e0603 */
[----:B0-----:R-:W2:Y:S04]  /*d1b20*/  LDL.LU.64 R14, [R1+0x5950] ;  /* 0x00595000010e7983 */ /* 0x001ea80000300a00 */
[----:B------:R-:W3:Y:S04]  /*d1b30*/  LDL.LU R11, [R1+0x1820] ;  /* 0x00182000010b7983 */ /* 0x000ee80000300800 */
[----:B------:R-:W3:Y:S04]  /*d1b40*/  LDL.LU R9, [R1+0x1824] ;  /* 0x0018240001097983 */ /* 0x000ee80000300800 */
        /* <DEDUP_REMOVED lines=8> */
[----:B------:R-:W-:-:S03]  /*d1bd0*/  F2FP.SATFINITE.E4M3.F32.PACK_AB_MERGE_C R10, R10, R25, RZ ;  /* 0x000000190a0a723e */ /* 0x000fc600048070ff */
[----:B------:R0:W-:Y:S04]  /*d1be0*/  STL.64 [R1+0x5640], R12 ;  /* 0x0056400c01007387 */ /* 0x0001e80000100a00 */
[----:B------:R1:W-:Y:S04]  /*d1bf0*/  STL [R1+0x1b6c], R10 ;  /* 0x001b6c0a01007387 */ /* 0x0003e80000100800 */
[----:B------:R-:W2:Y:S01]  /*d1c00*/  LDL.LU R23, [R1+0x1818] ;  /* 0x0018180001177983 */ /* 0x000ea20000300800 */
[----:B0-----:R-:W-:-:S03]  /*d1c10*/  IADD3 R12, P2, PT, R22, R2, RZ ;  /* 0x00000002160c7210 */ /* 0x001fc60007f5e0ff */
[----:B------:R-:W2:Y:S04]  /*d1c20*/  LDL.LU R25, [R1+0x181c] ;  /* 0x00181c0001197983 */ /* 0x000ea80000300800 */
[----:B-1----:R-:W2:Y:S04]  /*d1c30*/  LDL.LU R10, [R1+0x140] ;  /* 0x00014000010a7983 */ /* 0x002ea80000300800 */
[----:B------:R0:W-:Y:S01]  /*d1c40*/  STL.64 [R1+0x5940], R2 ;  /* 0x0059400201007387 */ /* 0x0001e20000100a00 */
[----:B---3--:R-:W-:Y:S02]  /*d1c50*/  F2FP.SATFINITE.E4M3.F32.PACK_AB_MERGE_C R9, R9, R11, RZ ;  /* 0x0000000b0909723e */ /* 0x008fe400048070ff */
[----:B----4-:R-:W-:-:S02]  /*d1c60*/  F2FP.SATFINITE.E4M3.F32.PACK_AB_MERGE_C R11, R20, R26, RZ ;  /* 0x0000001a140b723e */ /* 0x010fc400048070ff */
[----:B--2---:R-:W-:Y:S02]  /*d1c70*/  F2FP.SATFINITE.E4M3.F32.PACK_AB_MERGE_C R28, R28, R16, RZ ;  /* 0x000000101c1c723e */ /* 0x004fe400048070ff */
[----:B------:R-:W-:Y:S01]  /*d1c80*/  SHF.R.S32.HI R16, RZ, 0x1f, R24 ;  /* 0x0000001fff107819 */ /* 0x000fe20000011418 */
[----:B------:R-:W-:Y:S01]  /*d1c90*/  IMAD.X R13, R21, 0x1, R5, P2 ;  /* 0x00000001150d7824 */ /* 0x000fe200010e0605 */
[----:B0-----:R-:W-:-:S04]  /*d1ca0*/  IADD3 R2, P2, PT, R22, R4, RZ ;  /* 0x0000000416027210 */ /* 0x001fc80007f5e0ff */
[----:B------:R0:W-:Y:S01]  /*d1cb0*/  STL.64 [R1+0x1838], R12 ;  /* 0x0018380c01007387 */ /* 0x0001e20000100a00 */
[----:B------:R-:W-:-:S03]  /*d1cc0*/  IMAD.X R3, R21, 0x1, R8, P2 ;  /* 0x0000000115037824 */ /* 0x000fc600010e0608 */
[----:B0-----:R-:W2:Y:S04]  /*d1cd0*/  LDL.LU R13, [R1+0x1804] ;  /* 0x00180400010d7983 */ /* 0x001ea80000300800 */
[----:B------:R0:W-:Y:S04]  /*d1ce0*/  STL.64 [R1+0x5938], R4 ;  /* 0x0059380401007387 */ /* 0x0001e80000100a00 */
[----:B0-----:R-:W2:Y:S04]  /*d1cf0*/  LDL.LU R5, [R1+0x1800] ;  /* 0x0018000001057983 */ /* 0x001ea80000300800 */
[----:B------:R-:W3:Y:S04]  /*d1d00*/  LDL.LU R21, [R1+0x17f4] ;  /* 0x0017f40001157983 */ /* 0x000ee80000300800 */
[----:B------:R0:W-:Y:S04]  /*d1d10*/  STL.64 [R1+0x1830], R2 ;  /* 0x0018300201007387 */ /* 0x0001e80000100a00 */
[----:B------:R-:W-:Y:S04]  /*d1d20*/  STL [R1+0x568c], R9 ;  /* 0x00568c0901007387 */ /* 0x000fe80000100800 */
[----:B------:R-:W4:Y:S01]  /*d1d30*/  LDL.LU R26, [R1+0x17f8] ;  /* 0x0017f800011a7983 */ /* 0x000f220000300800 */
[----:B0-----:R-:W-:-:S03]  /*d1d40*/  IADD3 R2, P2, PT, R24, R6, RZ ;  /* 0x0000000618027210 */ /* 0x001fc60007f5e0ff */
[----:B------:R-:W4:Y:S02]  /*d1d50*/  LDL.LU R20, [R1+0x17fc] ;  /* 0x0017fc0001147983 */ /* 0x000f240000300800 */
[----:B------:R-:W-:Y:S02]  /*d1d60*/  IMAD.X R3, R16, 0x1, R7, P2 ;  /* 0x0000000110037824 */ /* 0x000fe400010e0607 */
[----:B------:R-:W3:Y:S04]  /*d1d70*/  LDL.LU R22, [R1+0x17e4] ;  /* 0x0017e40001167983 */ /* 0x000ee80000300800 */
[----:B------:R-:W-:Y:S04]  /*d1d80*/  STL [R1+0x5694], R11 ;  /* 0x0056940b01007387 */ /* 0x000fe80000100800 */
[----:B------:R-:W-:Y:S04]  /*d1d90*/  STL [R1+0x5698], R28 ;  /* 0x0056981c01007387 */ /* 0x000fe80000100800 */
[----:B------:R0:W-:Y:S04]  /*d1da0*/  STL.64 [R1+0x1820], R2 ;  /* 0x0018200201007387 */ /* 0x0001e80000100a00 */
[----:B0-----:R-:W3:Y:S04]  /*d1db0*/  LDL.LU.64 R2, [R1+0x5940] ;  /* 0x0059400001027983 */ /* 0x001ee80000300a00 */
[----:B------:R0:W-:Y:S01]  /*d1dc0*/  STL.64 [R1+0x5930], R6 ;  /* 0x0059300601007387 */ /* 0x0001e20000100a00 */
[----:B------:R-:W-:-:S02]  /*d1dd0*/  F2FP.SATFINITE.E4M3.F32.PACK_AB_MERGE_C R12, R25, R23, RZ ;  /* 0x00000017190c723e */ /* 0x000fc400048070ff */
[----:B------:R-:W-:Y:S01]  /*d1de0*/  IADD3 R4, P2, PT, R24, R0, RZ ;  /* 0x0000000018047210 */ /* 0x000fe20007f5e0ff */
[----:B0-----:R-:W4:Y:S04]  /*d1df0*/  LDL.LU R6, [R1+0x180c] ;  /* 0x00180c0001067983 */ /* 0x001f280000300800 */
[----:B------:R-:W4:Y:S04]  /*d1e00*/  LDL.LU R7, [R1+0x17f0] ;  /* 0x0017f00001077983 */ /* 0x000f280000300800 */
[----:B------:R-:W4:Y:S04]  /*d1e10*/  LDL.LU R28, [R1+0x17e8] ;  /* 0x0017e800011c7983 */ /* 0x000f280000300800 */
[----:B------:R-:W4:Y:S04]  /*d1e20*/  LDL.LU R9, [R1+0x17ec] ;  /* 0x0017ec0001097983 */ /* 0x000f280000300800 */
[----:B------:R-:W4:Y:S04]  /*d1e30*/  LDL.LU R11, [R1+0x17d0] ;  /* 0x0017d000010b7983 */ /* 0x000f280000300800 */
[----:B------:R-:W4:Y:S04]  /*d1e40*/  LDL.LU R17, [R1+0x17d4] ;  /* 0x0017d40001117983 */ /* 0x000f280000300800 */
[----:B------:R-:W4:Y:S04]  /*d1e50*/  LDL.LU R23, [R1+0x17d8] ;  /* 0x0017d80001177983 */ /* 0x000f280000300800 */
[----:B------:R-:W4:Y:S01]  /*d1e60*/  LDL.LU R25, [R1+0x17dc] ;  /* 0x0017dc0001197983 */ /* 0x000f220000300800 */
[----:B--2---:R-:W-:-:S05]  /*d1e70*/  F2FP.SATFINITE.E4M3.F32.PACK_AB_MERGE_C R13, R13, R5, RZ ;  /* 0x000000050d0d723e */ /* 0x004fca00048070ff */
[----:B------:R0:W-:Y:S04]  /*d1e80*/  STL.64 [R1+0x5668], R12 ;  /* 0x0056680c01007387 */ /* 0x0001e80000100a00 */
[----:B0-----:R-:W2:Y:S04]  /*d1e90*/  LDL.LU R12, [R1+0x1808] ;  /* 0x00180800010c7983 */ /* 0x001ea80000300800 */
[----:B------:R-:W2:Y:S01]  /*d1ea0*/  LDL.LU R13, [R1+0x17e0] ;  /* 0x0017e000010d7983 */ /* 0x000ea20000300800 */
[----:B---3--:R-:W-:-:S05]  /*d1eb0*/  IMAD.X R5, R16, 0x1, R3, P2 ;  /* 0x0000000110057824 */ /* 0x008fca00010e0603 */
[----:B------:R0:W-:Y:S04]  /*d1ec0*/  STL.64 [R1+0x1810], R4 ;  /* 0x0018100401007387 */ /* 0x0001e80000100a00 */
[----:B0-----:R-:W3:Y:S01]  /*d1ed0*/  LDL.LU.64 R4, [R1+0x5938] ;  /* 0x0059380001047983 */ /* 0x001ee20000300a00 */
[----:B----4-:R-:W-:Y:S02]  /*d1ee0*/  F2FP.SATFINITE.E4M3.F32.PACK_AB_MERGE_C R21, R21, R7, RZ ;  /* 0x000000071515723e */ /* 0x010fe400048070ff */
[----:B------:R-:W-:Y:S02]  /*d1ef0*/  F2FP.SATFINITE.E4M3.F32.PACK_AB_MERGE_C R20, R20, R26, RZ ;  /* 0x0000001a1414723e */ /* 0x000fe400048070ff */
[----:B--2---:R-:W-:-:S05]  /*d1f00*/  F2FP.SATFINITE.E4M3.F32.PACK_AB_MERGE_C R6, R6, R12, RZ ;  /* 0x0000000c0606723e */ /* 0x004fca00048070ff */
[----:B------:R0:W-:Y:S02]  /*d1f10*/  STL [R1+0x1bac], R6 ;  /* 0x001bac0601007387 */ /* 0x0001e40000100800 */
[----:B0-----:R-:W-:-:S05]  /*d1f20*/  IADD3 R6, P2, PT, R24, R2, RZ ;  /* 0x0000000218067210 */ /* 0x001fca0007f5e0ff */
[----:B---3--:R-:W-:-:S05]  /*d1f30*/  IMAD.X R7, R16, 0x1, R5, P2 ;  /* 0x0000000110077824 */ /* 0x008fca00010e0605 */
[----:B------:R0:W-:Y:S02]  /*d1f40*/  STL.64 [R1+0x1800], R6 ;  /* 0x0018000601007387 */ /* 0x0001e40000100a00 */
[----:B0-----:R-:W-:-:S05]  /*d1f50*/  IADD3 R6, P2, PT, R24, R4, RZ ;  /* 0x0000000418067210 */ /* 0x001fca0007f5e0ff */
[----:B------:R-:W-:-:S05]  /*d1f60*/  IMAD.X R7, R16, 0x1, R8, P2 ;  /* 0x0000000110077824 */ /* 0x000fca00010e0608 */
[----:B------:R0:W-:Y:S04]  /*d1f70*/  STL.64 [R1+0x17f0], R6 ;  /* 0x0017f00601007387 */ /* 0x0001e80000100a00 */
[----:B0-----:R-:W2:Y:S01]  /*d1f80*/  LDL.LU.64 R6, [R1+0x5930] ;  /* 0x0059300001067983 */ /* 0x001ea20000300a00 */
[----:B------:R-:W-:-:S03]  /*d1f90*/  F2FP.SATFINITE.E4M3.F32.PACK_AB_MERGE_C R22, R22, R13, RZ ;  /* 0x0000000d1616723e */ /* 0x000fc600048070ff */
[----:B------:R-:W3:Y:S04]  /*d1fa0*/  LDL.LU R24, [R1+0x144] ;  /* 0x0001440001187983 */ /* 0x000ee80000300800 */
[----:B------:R-:W4:Y:S04]  /*d1fb0*/  LDL.LU R16, [R1+0x17c8] ;  /* 0x0017c80001107983 */ /* 0x000f280000300800 */
[----:B------:R-:W4:Y:S04]  /*d1fc0*/  LDL.LU R26, [R1+0x17cc] ;  /* 0x0017cc00011a7983 */ /* 0x000f280000300800 */
[----:B------:R0:W-:Y:S04]  /*d1fd0*/  STL.64 [R1+0x5680], R20 ;  /* 0x0056801401007387 */ /* 0x0001e80000100a00 */
[----:B0-----:R-:W3:Y:S04]  /*d1fe0*/  LDL.LU R21, [R1+0x17c4] ;  /* 0x0017c40001157983 */ /* 0x001ee80000300800 */
[----:B------:R0:W-:Y:S04]  /*d1ff0*/  STL [R1+0x5690], R22 ;  /* 0x0056901601007387 */ /* 0x0001e80000100800 */
[----:B0-----:R-:W3:Y:S01]  /*d2000*/  LDL.LU R22, [R1+0x17c0] ;  /* 0x0017c00001167983 */ /* 0x001ee20000300800 */
[----:B------:R-:W-:-:S02]  /*d2010*/  F2FP.SATFINITE.E4M3.F32.PACK_AB_MERGE_C R12, R9, R28, RZ ;  /* 0x0000001c090c723e */ /* 0x000fc400048070ff */
[----:B------:R-:W-:-:S03]  /*d2020*/  SHF.R.S32.HI R9, RZ, 0x1f, R10 ;  /* 0x0000001fff097819 */ /* 0x000fc6000001140a */
[----:B------:R2:W-:Y:S01]  /*d2030*/  STL [R1+0x56a8], R12 ;  /* 0x0056a80c01007387 */ /* 0x0005e20000100800 */
[----:B------:R-:W-:Y:S02]  /*d2040*/  F2FP.SATFINITE.E4M3.F32.PACK_AB_MERGE_C R17, R17, R11, RZ ;  /* 0x0000000b1111723e */ /* 0x000fe400048070ff */
[----:B--2---:R-:W-:Y:S01]  /*d2050*/  IADD3 R12, P2, PT, R10, R6, RZ ;  /* 0x000000060a0c7210 */ /* 0x004fe20007f5e0ff */
[----:B------:R0:W-:Y:S04]  /*d2060*/  STL.64 [R1+0x5928], R6 ;  /* 0x0059280601007387 */ /* 0x0001e80000100a00 */
[----:B------:R-:W-:Y:S01]  /*d2070*/  IMAD.X R13, R9, 0x1, R7, P2 ;  /* 0x00000001090d7824 */ /* 0x000fe200010e0607 */
[----:B------:R-:W-:Y:S04]  /*d2080*/  STL [R1+0x56ac], R17 ;  /* 0x0056ac1101007387 */ /* 0x000fe80000100800 */
[----:B------:R1:W-:Y:S01]  /*d2090*/  STL.64 [R1+0x17e0], R12 ;  /* 0x0017e00c01007387 */ /* 0x0003e20000100a00 */
[----:B0-----:R-:W-:-:S03]  /*d20a0*/  F2FP.SATFINITE.E4M3.F32.PACK_AB_MERGE_C R6, R25, R23, RZ ;  /* 0x000000171906723e */ /* 0x001fc600048070ff */
[----:B------:R-:W2:Y:S04]  /*d20b0*/  LDL.LU R11, [R1+0x17b4] ;  /* 0x0017b400010b7983 */ /* 0x000ea80000300800 */
[----:B------:R-:W2:Y:S04]  /*d20c0*/  LDL.LU R20, [R1+0x17b8] ;  /* 0x0017b80001147983 */ /* 0x000ea80000300800 */
[----:B------:R0:W-:Y:S01]  /*d20d0*/  STL [R1+0x1bfc], R6 ;  /* 0x001bfc0601007387 */ /* 0x0001e20000100800 */
[----:B------:R-:W-:-:S03]  /*d20e0*/  IMAD.MOV.U32 R25, RZ, RZ, R19 ;  /* 0x000000ffff197224 */ /* 0x000fc600078e0013 */
[----:B-1----:R-:W2:Y:S04]  /*d20f0*/  LDL.LU R13, [R1+0x17bc] ;  /* 0x0017bc00010d7983 */ /* 0x002ea80000300800 */
[----:B------:R-:W2:Y:S01]  /*d2100*/  LDL.LU R12, [R1+0x17a0] ;  /* 0x0017a000010c7983 */ /* 0x000ea20000300800 */
[----:B0-----:R-:W-:-:S03]  /*d2110*/  IADD3 R6, P2, PT, R10, R0, RZ ;  /* 0x000000000a067210 */ /* 0x001fc60007f5e0ff */
[----:B------:R-:W2:Y:S02]  /*d2120*/  LDL.LU R19, [R1+0x17a4] ;  /* 0x0017a40001137983 */ /* 0x000ea40000300800 */
[----:B------:R-:W-:-:S05]  /*d2130*/  IMAD.X R7, R9, 0x1, R3, P2 ;  /* 0x0000000109077824 */ /* 0x000fca00010e0603 */
[----:B------:R-:W-:Y:S04]  /*d2140*/  STL.64 [R1+0x17d0], R6 ;  /* 0x0017d00601007387 */ /* 0x000fe80000100a00 */
[----:B------:R-:W2:Y:S04]  /*d2150*/  LDL.LU R28, [R1+0x17a8] ;  /* 0x0017a800011c7983 */ /* 0x000ea80000300800 */
[----:B------:R-:W2:Y:S01]  /*d2160*/  LDL.LU R23, [R1+0x17ac] ;  /* 0x0017ac0001177983 */ /* 0x000ea20000300800 */
[----:B---3--:R-:W-:-:S05]  /*d2170*/  F2FP.SATFINITE.E4M3.F32.PACK_AB_MERGE_C R22, R21, R22, RZ ;  /* 0x000000161516723e */ /* 0x008fca00048070ff */
[----:B------:R0:W-:Y:S04]  /*d2180*/  STL [R1+0x56b0], R22 ;  /* 0x0056b01601007387 */ /* 0x0001e80000100800 */
[----:B0-----:R-:W3:Y:S01]  /*d2190*/  LDL.LU R22, [R1+0x17b0] ;  /* 0x0017b00001167983 */ /* 0x001ee20000300800 */
[----:B------:R-:W-:-:S03]  /*d21a0*/  IADD3 R6, P2, PT, R10, R2, RZ ;  /* 0x000000020a067210 */ /* 0x000fc60007f5e0ff */
[----:B--2---:R0:W-:Y:S02]  /*d21b0*/  STL [R1+0x5920], R23 ;  /* 0x0059201701007387 */ /* 0x0041e40000100800 */
[----:B0-----:R-:W-:Y:S01]  /*d21c0*/  IMAD.MOV.U32 R23, RZ, RZ, R9 ;  /* 0x000000ffff177224 */ /* 0x001fe200078e0009 */
[----:B----4-:R-:W-:Y:S02]  /*d21d0*/  F2FP.SATFINITE.E4M3.F32.PACK_AB_MERGE_C R9, R26, R16, RZ ;  /* 0x000000101a09723e */ /* 0x010fe400048070ff */
[----:B------:R-:W2:Y:S01]  /*d21e0*/  LDL.LU R16, [R1+0x1794] ;  /* 0x0017940001107983 */ /* 0x000ea20000300800 */
[----:B------:R-:W-:-:S03]  /*d21f0*/  IMAD.X R7, R23, 0x1, R5, P2 ;  /* 0x0000000117077824 */ /* 0x000fc600010e0605 */
[----:B------:R-:W4:Y:S04]  /*d2200*/  LDL.LU R17, [R1+0x1798] ;  /* 0x0017980001117983 */ /* 0x000f280000300800 */
[----:B------:R-:W4:Y:S04]  /*d2210*/  LDL.LU R21, [R1+0x179c] ;  /* 0x00179c0001157983 */ /* 0x000f280000300800 */
[----:B------:R-:W-:Y:S04]  /*d2220*/  STL [R1+0x56d8], R9 ;  /* 0x0056d80901007387 */ /* 0x000fe80000100800 */
[----:B------:R0:W-:Y:S01]  /*d2230*/  STL.64 [R1+0x17c8], R6 ;  /* 0x0017c80601007387 */ /* 0x0001e20000100a00 */
[----:B---3--:R-:W-:-:S03]  /*d2240*/  F2FP.SATFINITE.E4M3.F32.PACK_AB_MERGE_C R11, R11, R22, RZ ;  /* 0x000000160b0b723e */ /* 0x008fc600048070ff */
[----:B------:R1:W-:Y:S01]  /*d2250*/  STL.64 [R1+0x5918], R4 ;  /* 0x0059180401007387 */ /* 0x0003e20000100a00 */
[----:B0-----:R-:W-:-:S03]  /*d2260*/  IADD3 R6, P2, PT, R10, R4, RZ ;  /* 0x000000040a067210 */ /* 0x001fc60007f5e0ff */
[----:B-1----:R-:W2:Y:S02]  /*d2270*/  LDL.LU R5, [R1+0x1790] ;  /* 0x0017900001057983 */ /* 0x002ea40000300800 */
[----:B------:R-:W-:Y:S02]  /*d2280*/  IMAD.X R7, R23, 0x1, R8, P2 ;  /* 0x0000000117077824 */ /* 0x000fe400010e0608 */
[----:B------:R-:W3:Y:S04]  /*d2290*/  LDL.LU R26, [R1+0x1780] ;  /* 0x00178000011a7983 */ /* 0x000ee80000300800 */
[----:B------:R-:W3:Y:S04]  /*d22a0*/  LDL.LU R10, [R1+0x1784] ;  /* 0x00178400010a7983 */ /* 0x000ee80000300800 */
[----:B------:R0:W-:Y:S04]  /*d22b0*/  STL.64 [R1+0x17c0], R6 ;  /* 0x0017c00601007387 */ /* 0x0001e80000100a00 */
[----:B0-----:R-:W2:Y:S04]  /*d22c0*/  LDL.LU.64 R6, [R1+0x5928] ;  /* 0x0059280001067983 */ /* 0x001ea80000300a00 */
[----:B------:R0:W-:Y:S02]  /*d22d0*/  STL [R1+0x56dc], R11 ;  /* 0x0056dc0b01007387 */ /* 0x0001e40000100800 */
[----:B0-----:R-:W-:-:S05]  /*d22e0*/  IMAD.MOV.U32 R11, RZ, RZ, R25 ;  /* 0x000000ffff0b7224 */ /* 0x001fca00078e0019 */
[----:B------:R-:W-:Y:S04]  /*d22f0*/  STL [R1+0x5910], R11 ;  /* 0x0059100b01007387 */ /* 0x000fe80000100800 */
[----:B------:R-:W3:Y:S01]  /*d2300*/  LDL.LU R25, [R1+0x1788] ;  /* 0x0017880001197983 */ /* 0x000ee20000300800 */
[----:B------:R-:W-:Y:S02]  /*d2310*/  F2FP.SATFINITE.E4M3.F32.PACK_AB_MERGE_C R12, R19, R12, RZ ;  /* 0x0000000c130c723e */ /* 0x000fe400048070ff */
[----:B------:R-:W-:Y:S02]  /*d2320*/  SHF.R.S32.HI R19, RZ, 0x1f, R24 ;  /* 0x0000001fff137819 */ /* 0x000fe40000011418 */
[----:B------:R-:W-:Y:S02]  /*d2330*/  F2FP.SATFINITE.E4M3.F32.PACK_AB_MERGE_C R20, R13, R20, RZ ;  /* 0x000000140d14723e */ /* 0x000fe400048070ff */
[----:B--2---:R-:W-:-:S05]  /*d2340*/  IADD3 R22, P2, PT, R24, R6, RZ ;  /* 0x0000000618167210 */ /* 0x004fca0007f5e0ff */
[----:B------:R-:W-:Y:S01]  /*d2350*/  IMAD.X R23, R19, 0x1, R7, P2 ;  /* 0x0000000113177824 */ /* 0x000fe200010e0607 */
[----:B---3--:R-:W-:Y:S04]  /*d2360*/  STL [R1+0x590c], R25 ;  /* 0x00590c1901007387 */ /* 0x008fe80000100800 */
[----:B------:R-:W2:Y:S04]  /*d2370*/  LDL.LU R13, [R1+0x178c] ;  /* 0x00178c00010d7983 */ /* 0x000ea80000300800 */
[----:B------:R0:W-:Y:S04]  /*d2380*/  STL.64 [R1+0x17b0], R22 ;  /* 0x0017b01601007387 */ /* 0x0001e80000100a00 */
[----:B0-----:R-:W3:Y:S04]  /*d2390*/  LDL.LU R23, [R1+0x5920] ;  /* 0x0059200001177983 */ /* 0x001ee80000300800 */
[----:B------:R-:W2:Y:S01]  /*d23a0*/  LDL.LU R9, [R1+0x11a0] ;  /* 0x0011a00001097983 */ /* 0x000ea20000300800 */
[----:B------:R-:W-:-:S02]  /*d23b0*/  F2FP.SATFINITE.E4M3.F32.PACK_AB_MERGE_C R16, R16, R5, RZ ;  /* 0x000000051010723e */ /* 0x000fc400048070ff */
[----:B---3--:R-:W-:-:S05]  /*d23c0*/  F2FP.SATFINITE.E4M3.F32.PACK_AB_MERGE_C R4, R23, R28, RZ ;  /* 0x0000001c1704723e */ /* 0x008fca00048070ff */
[----:B------:R0:W-:Y:S04]  /*d23d0*/  STL [R1+0x1c5c], R4 ;  /* 0x001c5c0401007387 */ /* 0x0001e80000100800 */
[----:B------:R-:W3:Y:S04]  /*d23e0*/  LDL.LU R22, [R1+0x11a4] ;  /* 0x0011a40001167983 */ /* 0x000ee80000300800 */
[----:B------:R-:W2:Y:S01]  /*d23f0*/  LDL.LU R28, [R1+0x11a8] ;  /* 0x0011a800011c7983 */ /* 0x000ea20000300800 */
[----:B0-----:R-:W-:-:S03]  /*d2400*/  IADD3 R4, P2, PT, R24, R0, RZ ;  /* 0x0000000018047210 */ /* 0x001fc60007f5e0ff */
[----:B------:R-:W2:Y:S02]  /*d2410*/  LDL.LU R23, [R1+0x11ac] ;  /* 0x0011ac0001177983 */ /* 0x000ea40000300800 */
[----:B------:R-:W-:-:S05]  /*d2420*/  IMAD.X R5, R19, 0x1, R3, P2 ;  /* 0x0000000113057824 */ /* 0x000fca00010e0603 */
[----:B------:R0:W-:Y:S04]  /*d2430*/  STL.64 [R1+0x17a0], R4 ;  /* 0x0017a00401007387 */ /* 0x0001e80000100a00 */
[----:B0-----:R-:W2:Y:S01]  /*d2440*/  LDL.LU.64 R4, [R1+0x5918] ;  /* 0x0059180001047983 */ /* 0x001ea20000300a00 */
[----:B----4-:R-:W-:Y:S02]  /*d2450*/  F2FP.SATFINITE.E4M3.F32.PACK_AB_MERGE_C R17, R21, R17, RZ ;  /* 0x000000111511723e */ /* 0x010fe400048070ff */
[----:B------:R-:W-:Y:S02]  /*d2460*/  F2FP.SATFINITE.E4M3.F32.PACK_AB_MERGE_C R21, R10, R26, RZ ;  /* 0x0000001a0a15723e */ /* 0x000fe400048070ff */
[C---:B------:R-:W-:Y:S01]  /*d2470*/  IADD3 R10, P2, PT, R24.reuse, R2, RZ ;  /* 0x00000002180a7210 */ /* 0x040fe20007f5e0ff */
[----:B------:R0:W-:Y:S04]  /*d2480*/  STL.64 [R1+0x56b8], R16 ;  /* 0x0056b81001007387 */ /* 0x0001e80000100a00 */
[----:B0-----:R-:W4:Y:S04]  /*d2490*/  LDL.LU R16, [R1+0x1774] ;  /* 0x0017740001107983 */ /* 0x001f280000300800 */
[----:B------:R-:W3:Y:S04]  /*d24a0*/  LDL.LU R17, [R1+0x177c] ;  /* 0x00177c0001117983 */ /* 0x000ee80000300800 */
[----:B------:R0:W-:Y:S04]  /*d24b0*/  STL.64 [R1+0x56c0], R20 ;  /* 0x0056c01401007387 */ /* 0x0001e80000100a00 */
[----:B0-----:R-:W4:Y:S04]  /*d24c0*/  LDL.LU R20, [R1+0x1770] ;  /* 0x0017700001147983 */ /* 0x001f280000300800 */
[----:B------:R-:W3:Y:S01]  /*d24d0*/  LDL.LU R21, [R1+0x1778] ;  /* 0x0017780001157983 */ /* 0x000ee20000300800 */
        /* <DEDUP_REMOVED lines=9> */
[----:B------:R-:W3:Y:S04]  /*d2570*/  LDL.LU R19, [R1+0x1758] ;  /* 0x0017580001137983 */ /* 0x000ee80000300800 */
[----:B------:R-:W3:Y:S01]  /*d2580*/  LDL.LU R24, [R1+0x175c] ;  /* 0x00175c0001187983 */ /* 0x000ee20000300800 */
[----:B----4-:R-:W-:-:S02]  /*d2590*/  F2FP.SATFINITE.E4M3.F32.PACK_AB_MERGE_C R16, R16, R20, RZ ;  /* 0x000000141010723e */ /* 0x010fc400048070ff */
[----:B--2---:R-:W-:Y:S02]  /*d25a0*/  F2FP.SATFINITE.E4M3.F32.PACK_AB_MERGE_C R13, R13, R25, RZ ;  /* 0x000000190d0d723e */ /* 0x004fe400048070ff */
[----:B------:R-:W2:Y:S01]  /*d25b0*/  LDL.LU R25, [R1+0x5908] ;  /* 0x0059080001197983 */ /* 0x000ea20000300800 */
[----:B------:R-:W-:-:S03]  /*d25c0*/  IADD3 R20, P2, PT, R11, R6, RZ ;  /* 0x000000060b147210 */ /* 0x000fc60007f5e0ff */
[----:B------:R3:W-:Y:S02]  /*d25d0*/  STL.64 [R1+0x56c8], R12 ;  /* 0x0056c80c01007387 */ /* 0x0007e40000100a00 */
[----:B---3--:R-:W-:Y:S02]  /*d25e0*/  F2FP.SATFINITE.E4M3.F32.PACK_AB_MERGE_C R13, R17, R21, RZ ;  /* 0x00000015110d723e */ /* 0x008fe400048070ff */
[----:B------:R-:W-:-:S03]  /*d25f0*/  SHF.R.S32.HI R12, RZ, 0x1f, R11 ;  /* 0x0000001fff0c7819 */ /* 0x000fc6000001140b */
[----:B------:R-:W-:Y:S02]  /*d2600*/  STL [R1+0x1cf8], R13 ;  /* 0x001cf80d01007387 */ /* 0x000fe40000100800 */
[----:B------:R-:W-:Y:S02]  /*d2610*/  IMAD.X R21, R12, 0x1, R7, P2 ;  /* 0x000000010c157824 */ /* 0x000fe400010e0607 */
[----:B------:R0:W-:Y:S04]  /*d2620*/  STL.64 [R1+0x5900], R6 ;  /* 0x0059000601007387 */ /* 0x0001e80000100a00 */
[----:B------:R1:W-:Y:S01]  /*d2630*/  STL.64 [R1+0x1768], R20 ;  /* 0x0017681401007387 */ /* 0x0003e20000100a00 */
[----:B------:R-:W-:Y:S01]  /*d2640*/  F2FP.SATFINITE.E4M3.F32.PACK_AB_MERGE_C R17, R23, R28, RZ ;  /* 0x0000001c1711723e */ /* 0x000fe200048070ff */
[----:B0-----:R-:W-:Y:S01]  /*d2650*/  IMAD.MOV.U32 R7, RZ, RZ, R11 ;  /* 0x000000ffff077224 */ /* 0x001fe200078e000b */
[----:B-1----:R-:W-:-:S04]  /*d2660*/  F2FP.SATFINITE.E4M3.F32.PACK_AB_MERGE_C R21, R22, R9, RZ ;  /* 0x000000091615723e */ /* 0x002fc800048070ff */
[----:B------:R-:W-:Y:S01]  /*d2670*/  IADD3 R20, P2, PT, R7, R0, RZ ;  /* 0x0000000007147210 */ /* 0x000fe20007f5e0ff */
[----:B------:R0:W-:Y:S04]  /*d2680*/  STL [R1+0x56e8], R21 ;  /* 0x0056e81501007387 */ /* 0x0001e80000100800 */
[----:B------:R1:W-:Y:S01]  /*d2690*/  STL.64 [R1+0x56d0], R16 ;  /* 0x0056d01001007387 */ /* 0x0003e20000100a00 */
[----:B0-----:R-:W-:Y:S01]  /*d26a0*/  IMAD.X R21, R12, 0x1, R3, P2 ;  /* 0x000000010c157824 */ /* 0x001fe200010e0603 */
[----:B------:R-:W-:Y:S02]  /*d26b0*/  F2FP.SATFINITE.E4M3.F32.PACK_AB_MERGE_C R10, R10, R26, RZ ;  /* 0x0000001a0a0a723e */ /* 0x000fe400048070ff */
[----:B-1----:R-:W3:Y:S04]  /*d26c0*/  LDL.LU R17, [R1+0x14c] ;  /* 0x00014c0001117983 */ /* 0x002ee80000300800 */
[----:B------:R-:W-:Y:S04]  /*d26d0*/  STL [R1+0x58f0], R0 ;  /* 0x0058f00001007387 */ /* 0x000fe80000100800 */
[----:B------:R0:W-:Y:S01]  /*d26e0*/  STL.64 [R1+0x1760], R20 ;  /* 0x0017601401007387 */ /* 0x0001e20000100a00 */
[----:B------:R-:W-:-:S03]  /*d26f0*/  F2FP.SATFINITE.E4M3.F32.PACK_AB_MERGE_C R24, R24, R19, RZ ;  /* 0x000000131818723e */ /* 0x000fc600048070ff */
[----:B0-----:R-:W4:Y:S04]  /*d2700*/  LDL.LU R20, [R1+0x1748] ;  /* 0x0017480001147983 */ /* 0x001f280000300800 */
[----:B------:R-:W4:Y:S04]  /*d2710*/  LDL.LU R11, [R1+0x174c] ;  /* 0x00174c00010b7983 */ /* 0x000f280000300800 */
[----:B------:R-:W3:Y:S04]  /*d2720*/  LDL.LU R9, [R1+0x1730] ;  /* 0x0017300001097983 */ /* 0x000ee80000300800 */
[----:B------:R-:W3:Y:S04]  /*d2730*/  LDL.LU R22, [R1+0x1734] ;  /* 0x0017340001167983 */ /* 0x000ee80000300800 */
[----:B------:R-:W-:Y:S04]  /*d2740*/  STL [R1+0x58f4], R3 ;  /* 0x0058f40301007387 */ /* 0x000fe80000100800 */
[----:B------:R0:W-:Y:S04]  /*d2750*/  STL [R1+0x53e0], R10 ;  /* 0x0053e00a01007387 */ /* 0x0001e80000100800 */
[----:B0-----:R-:W3:Y:S04]  /*d2760*/  LDL.LU R10, [R1+0x1744] ;  /* 0x00174400010a7983 */ /* 0x001ee80000300800 */
[----:B------:R-:W3:Y:S04]  /*d2770*/  LDL.LU R3, [R1+0x1738] ;  /* 0x0017380001037983 */ /* 0x000ee80000300800 */
[----:B------:R-:W3:Y:S04]  /*d2780*/  LDL.LU R0, [R1+0x173c] ;  /* 0x00173c0001007983 */ /* 0x000ee80000300800 */
[----:B------:R-:W3:Y:S04]  /*d2790*/  LDL.LU R16, [R1+0x1710] ;  /* 0x0017100001107983 */ /* 0x000ee80000300800 */
[----:B------:R-:W3:Y:S04]  /*d27a0*/  LDL.LU R21, [R1+0x1714] ;  /* 0x0017140001157983 */ /* 0x000ee80000300800 */
[----:B--2---:R0:W-:Y:S04]  /*d27b0*/  STL.64 [R1+0x5540], R24 ;  /* 0x0055401801007387 */ /* 0x0041e80000100a00 */
[----:B0-----:R-:W2:Y:S04]  /*d27c0*/  LDL.LU R24, [R1+0x1728] ;  /* 0x0017280001187983 */ /* 0x001ea80000300800 */
[----:B------:R-:W2:Y:S04]  /*d27d0*/  LDL.LU R25, [R1+0x172c] ;  /* 0x00172c0001197983 */ /* 0x000ea80000300800 */
[----:B--2---:R0:W-:Y:S04]  /*d27e0*/  STL.64 [R1+0x58e8], R24 ;  /* 0x0058e81801007387 */ /* 0x0041e80000100a00 */
[----:B0-----:R-:W2:Y:S04]  /*d27f0*/  LDL.LU R24, [R1+0x1720] ;  /* 0x0017200001187983 */ /* 0x001ea80000300800 */
[----:B------:R-:W2:Y:S01]  /*d2800*/  LDL.LU R25, [R1+0x1724] ;  /* 0x0017240001197983 */ /* 0x000ea20000300800 */
[----:B------:R-:W-:-:S03]  /*d2810*/  IMAD.MOV.U32 R26, RZ, RZ, R14 ;  /* 0x000000ffff1a7224 */ /* 0x000fc600078e000e */
[----:B--2---:R0:W-:Y:S02]  /*d2820*/  STL.64 [R1+0x58f8], R24 ;  /* 0x0058f81801007387 */ /* 0x0041e40000100a00 */
[----:B0-----:R-:W-:Y:S01]  /*d2830*/  IMAD.MOV.U32 R24, RZ, RZ, R12 ;  /* 0x000000ffff187224 */ /* 0x001fe200078e000c */
[C---:B------:R-:W-:Y:S01]  /*d2840*/  IADD3 R12, P2, PT, R7.reuse, R2, RZ ;  /* 0x00000002070c7210 */ /* 0x040fe20007f5e0ff */
[----:B------:R-:W2:Y:S04]  /*d2850*/  LDL.LU R25, [R1+0x1740] ;  /* 0x0017400001197983 */ /* 0x000ea80000300800 */
[----:B------:R-:W-:Y:S01]  /*d2860*/  IMAD.X R13, R24, 0x1, R5, P2 ;  /* 0x00000001180d7824 */ /* 0x000fe200010e0605 */
[----:B------:R-:W-:-:S04]  /*d2870*/  IADD3 R6, P2, PT, R7, R4, RZ ;  /* 0x0000000407067210 */ /* 0x000fc80007f5e0ff */
[----:B------:R0:W-:Y:S01]  /*d2880*/  STL.64 [R1+0x1758], R12 ;  /* 0x0017580c01007387 */ /* 0x0001e20000100a00 */
[----:B------:R-:W-:-:S03]  /*d2890*/  IMAD.X R7, R24, 0x1, R8, P2 ;  /* 0x0000000118077824 */ /* 0x000fc600010e0608 */
[----:B0-----:R-:W4:Y:S04]  /*d28a0*/  LDL.LU R12, [R1+0x1718] ;  /* 0x00171800010c7983 */ /* 0x001f280000300800 */
[----:B------:R-:W4:Y:S04]  /*d28b0*/  LDL.LU R13, [R1+0x171c] ;  /* 0x00171c00010d7983 */ /* 0x000f280000300800 */
[----:B------:R-:W4:Y:S04]  /*d28c0*/  LDL.LU R28, [R1+0x1700] ;  /* 0x00170000011c7983 */ /* 0x000f280000300800 */
[----:B------:R-:W4:Y:S04]  /*d28d0*/  LDL.LU R23, [R1+0x1704] ;  /* 0x0017040001177983 */ /* 0x000f280000300800 */
[----:B------:R-:W4:Y:S04]  /*d28e0*/  LDL.LU R19, [R1+0x1708] ;  /* 0x0017080001137983 */ /* 0x000f280000300800 */
[----:B------:R-:W4:Y:S04]  /*d28f0*/  LDL.LU R14, [R1+0x170c] ;  /* 0x00170c00010e7983 */ /* 0x000f280000300800 */
[----:B------:R0:W-:Y:S04]  /*d2900*/  STL.64 [R1+0x1750], R6 ;  /* 0x0017500601007387 */ /* 0x0001e80000100a00 */
[----:B0-----:R-:W4:Y:S01]  /*d2910*/  LDL.LU.64 R6, [R1+0x5900] ;  /* 0x0059000001067983 */ /* 0x001f220000300a00 */
[----:B---3--:R-:W-:-:S02]  /*d2920*/  F2FP.SATFINITE.E4M3.F32.PACK_AB_MERGE_C R9, R22, R9, RZ ;  /* 0x000000091609723e */ /* 0x008fc400048070ff */
[----:B------:R-:W-:Y:S02]  /*d2930*/  F2FP.SATFINITE.E4M3.F32.PACK_AB_MERGE_C R0, R0, R3, RZ ;  /* 0x000000030000723e */ /* 0x000fe400048070ff */
[----:B--2---:R-:W-:Y:S02]  /*d2940*/  F2FP.SATFINITE.E4M3.F32.PACK_AB_MERGE_C R24, R10, R25, RZ ;  /* 0x000000190a18723e */ /* 0x004fe400048070ff */
[----:B----4-:R-:W-:-:S03]  /*d2950*/  F2FP.SATFINITE.E4M3.F32.PACK_AB_MERGE_C R10, R11, R20, RZ ;  /* 0x000000140b0a723e */ /* 0x010fc600048070ff */
[----:B------:R-:W-:Y:S04]  /*d2960*/  STL [R1+0x1770], R24 ;  /* 0x0017701801007387 */ /* 0x000fe80000100800 */
[----:B------:R0:W-:Y:S04]  /*d2970*/  STL [R1+0x1748], R10 ;  /* 0x0017480a01007387 */ /* 0x0001e80000100800 */
[----:B------:R-:W2:Y:S01]  /*d2980*/  LDL.LU R20, [R1+0x16f0] ;  /* 0x0016f00001147983 */ /* 0x000ea20000300800 */
[----:B0-----:R-:W-:-:S03]  /*d2990*/  SHF.R.S32.HI R10, RZ, 0x1f, R17 ;  /* 0x0000001fff0a7819 */ /* 0x001fc60000011411 */
[----:B------:R0:W-:Y:S04]  /*d29a0*/  STL [R1+0x174c], R9 ;  /* 0x00174c0901007387 */ /* 0x0001e80000100800 */
[----:B------:R-:W2:Y:S04]  /*d29b0*/  LDL.LU R11, [R1+0x16f4] ;  /* 0x0016f400010b7983 */ /* 0x000ea80000300800 */
[----:B0-----:R-:W3:Y:S04]  /*d29c0*/  LDL.LU R9, [R1+0x16f8] ;  /* 0x0016f80001097983 */ /* 0x001ee80000300800 */
[----:B------:R-:W3:Y:S01]  /*d29d0*/  LDL.LU R22, [R1+0x16fc] ;  /* 0x0016fc0001167983 */ /* 0x000ee20000300800 */
[----:B------:R-:W-:-:S05]  /*d29e0*/  IADD3 R24, P2, PT, R17, R6, RZ ;  /* 0x0000000611187210 */ /* 0x000fca0007f5e0ff */
[----:B------:R-:W-:-:S05]  /*d29f0*/  IMAD.X R25, R10, 0x1, R7, P2 ;  /* 0x000000010a197824 */ /* 0x000fca00010e0607 */
[----:B------:R0:W-:Y:S04]  /*d2a00*/  STL.64 [R1+0x1740], R24 ;  /* 0x0017401801007387 */ /* 0x0001e80000100a00 */
[----:B0-----:R-:W4:Y:S04]  /*d2a10*/  LDL.LU.64 R24, [R1+0x58f8] ;  /* 0x0058f80001187983 */ /* 0x001f280000300a00 */
[----:B------:R-:W2:Y:S04]  /*d2a20*/  LDL.LU R3, [R1+0x58f4] ;  /* 0x0058f40001037983 */ /* 0x000ea80000300800 */
[----:B------:R0:W-:Y:S04]  /*d2a30*/  STL [R1+0x173c], R0 ;  /* 0x00173c0001007387 */ /* 0x0001e80000100800 */
[----:B0-----:R-:W2:Y:S01]  /*d2a40*/  LDL.LU R0, [R1+0x58f0] ;  /* 0x0058f00001007983 */ /* 0x001ea20000300800 */
[----:B------:R-:W-:-:S02]  /*d2a50*/  F2FP.SATFINITE.E4M3.F32.PACK_AB_MERGE_C R16, R21, R16, RZ ;  /* 0x000000101510723e */ /* 0x000fc400048070ff */
[----:B----4-:R-:W-:-:S05]  /*d2a60*/  F2FP.SATFINITE.E4M3.F32.PACK_AB_MERGE_C R25, R25, R24, RZ ;  /* 0x000000181919723e */ /* 0x010fca00048070ff */
[----:B------:R0:W-:Y:S01]  /*d2a70*/  STL [R1+0x1738], R25 ;  /* 0x0017381901007387 */ /* 0x0001e20000100800 */
[----:B--2---:R-:W-:-:S05]  /*d2a80*/  IADD3 R24, P2, PT, R17, R0, RZ ;  /* 0x0000000011187210 */ /* 0x004fca0007f5e0ff */
[----:B0-----:R-:W-:-:S05]  /*d2a90*/  IMAD.X R25, R10, 0x1, R3, P2 ;  /* 0x000000010a197824 */ /* 0x001fca00010e0603 */
[----:B------:R0:W-:Y:S04]  /*d2aa0*/  STL.64 [R1+0x1730], R24 ;  /* 0x0017301801007387 */ /* 0x0001e80000100a00 */
[----:B0-----:R-:W2:Y:S04]  /*d2ab0*/  LDL.LU.64 R24, [R1+0x58e8] ;  /* 0x0058e80001187983 */ /* 0x001ea80000300a00 */
[----:B------:R-:W4:Y:S01]  /*d2ac0*/  LDL.LU R21, [R1+0x154] ;  /* 0x0001540001157983 */ /* 0x000f220000300800 */
[----:B------:R-:W-:Y:S02]  /*d2ad0*/  F2FP.SATFINITE.E4M3.F32.PACK_AB_MERGE_C R13, R13, R12, RZ ;  /* 0x0000000c0d0d723e */ /* 0x000fe400048070ff */
[----:B------:R-:W-:-:S02]  /*d2ae0*/  F2FP.SATFINITE.E4M3.F32.PACK_AB_MERGE_C R12, R23, R28, RZ ;  /* 0x0000001c170c723e */ /* 0x000fc400048070ff */
[----:B--2---:R-:W-:-:S05]  /*d2af0*/  F2FP.SATFINITE.E4M3.F32.PACK_AB_MERGE_C R24, R25, R24, RZ ;  /* 0x000000181918723e */ /* 0x004fca00048070ff */
[----:B------:R0:W-:Y:S04]  /*d2b00*/  STL [R1+0x1728], R24 ;  /* 0x0017281801007387 */ /* 0x0001e80000100800 */
[----:B----4-:R-:W-:Y:S01]  /*d2b10*/  STL [R1+0x58c8], R21 ;  /* 0x0058c81501007387 */ /* 0x010fe20000100800 */
[----:B0-----:R-:W-:-:S03]  /*d2b20*/  IADD3 R24, P2, PT, R17, R2, RZ ;  /* 0x0000000211187210 */ /* 0x001fc60007f5e0ff */
[----:B------:R0:W-:Y:S02]  /*d2b30*/  STL [R1+0x8bc], R16 ;  /* 0x0008bc1001007387 */ /* 0x0001e40000100800 */
[----:B------:R-:W-:Y:S01]  /*d2b40*/  IMAD.X R25, R10, 0x1, R5, P2 ;  /* 0x000000010a197824 */ /* 0x000fe200010e0605 */
[----:B0-----:R-:W-:-:S04]  /*d2b50*/  IADD3 R16, P2, PT, R17, R4, RZ ;  /* 0x0000000411107210 */ /* 0x001fc80007f5e0ff */
[----:B------:R-:W-:Y:S01]  /*d2b60*/  STL.64 [R1+0x1720], R24 ;  /* 0x0017201801007387 */ /* 0x000fe20000100a00 */
[----:B------:R-:W-:Y:S01]  /*d2b70*/  IMAD.X R17, R10, 0x1, R8, P2 ;  /* 0x000000010a117824 */ /* 0x000fe200010e0608 */
[----:B------:R-:W-:-:S04]  /*d2b80*/  F2FP.SATFINITE.E4M3.F32.PACK_AB_MERGE_C R10, R14, R19, RZ ;  /* 0x000000130e0a723e */ /* 0x000fc800048070ff */
[----:B------:R-:W-:Y:S04]  /*d2b90*/  STL.64 [R1+0x1710], R16 ;  /* 0x0017101001007387 */ /* 0x000fe80000100a00 */
[----:B------:R-:W-:Y:S04]  /*d2ba0*/  STL [R1+0x8ac], R13 ;  /* 0x0008ac0d01007387 */ /* 0x000fe80000100800 */
[----:B------:R-:W2:Y:S04]  /*d2bb0*/  LDL.LU R28, [R1+0x16e0] ;  /* 0x0016e000011c7983 */ /* 0x000ea80000300800 */
[----:B------:R0:W-:Y:S04]  /*d2bc0*/  STL [R1+0x19b8], R12 ;  /* 0x0019b80c01007387 */ /* 0x0001e80000100800 */
[----:B------:R-:W2:Y:S04]  /*d2bd0*/  LDL.LU R23, [R1+0x16e4] ;  /* 0x0016e40001177983 */ /* 0x000ea80000300800 */
[----:B------:R1:W-:Y:S01]  /*d2be0*/  STL [R1+0x1718], R10 ;  /* 0x0017180a01007387 */ /* 0x0003e20000100800 */
[----:B0-----:R-:W-:-:S03]  /*d2bf0*/  IADD3 R12, P2, PT, R26, R6, RZ ;  /* 0x000000061a0c7210 */ /* 0x001fc60007f5e0ff */
[----:B------:R-:W4:Y:S04]  /*d2c00*/  LDL.LU R19, [R1+0x16e8] ;  /* 0x0016e80001137983 */ /* 0x000f280000300800 */
[----:B------:R-:W4:Y:S01]  /*d2c10*/  LDL.LU R14, [R1+0x16ec] ;  /* 0x0016ec00010e7983 */ /* 0x000f220000300800 */
[----:B-1----:R-:W-:-:S03]  /*d2c20*/  SHF.R.S32.HI R10, RZ, 0x1f, R26 ;  /* 0x0000001fff0a7819 */ /* 0x002fc6000001141a */
[----:B------:R0:W-:Y:S02]  /*d2c30*/  STL [R1+0x58cc], R6 ;  /* 0x0058cc0601007387 */ /* 0x0001e40000100800 */
[----:B------:R-:W-:Y:S02]  /*d2c40*/  IMAD.X R13, R10, 0x1, R7, P2 ;  /* 0x000000010a0d7824 */ /* 0x000fe400010e0607 */
[----:B------:R-:W-:Y:S01]  /*d2c50*/  STL [R1], R10 ;  /* 0x0000000a01007387 */ /* 0x000fe20000100800 */
[----:B0-----:R-:W-:-:S03]  /*d2c60*/  F2FP.SATFINITE.E4M3.F32.PACK_AB_MERGE_C R6, R11, R20, RZ ;  /* 0x000000140b06723e */ /* 0x001fc600048070ff */
[----:B------:R0:W-:Y:S04]  /*d2c70*/  STL [R1+0x58d0], R7 ;  /* 0x0058d00701007387 */ /* 0x0001e80000100800 */
[----:B------:R-:W-:Y:S04]  /*d2c80*/  STL.64 [R1+0x1700], R12 ;  /* 0x0017000c01007387 */ /* 0x000fe80000100a00 */
[----:B------:R1:W-:Y:S04]  /*d2c90*/  STL [R1+0x1eb8], R6 ;  /* 0x001eb80601007387 */ /* 0x0003e80000100800 */
[----:B0-----:R-:W2:Y:S04]  /*d2ca0*/  LDL.LU R7, [R1+0x16d0] ;  /* 0x0016d00001077983 */ /* 0x001ea80000300800 */
[----:B-1----:R-:W2:Y:S01]  /*d2cb0*/  LDL.LU R6, [R1+0x16d4] ;  /* 0x0016d40001067983 */ /* 0x002ea20000300800 */
[----:B---3--:R-:W-:-:S05]  /*d2cc0*/  F2FP.SATFINITE.E4M3.F32.PACK_AB_MERGE_C R9, R22, R9, RZ ;  /* 0x000000091609723e */ /* 0x008fca00048070ff */
[----:B------:R-:W-:Y:S04]  /*d2cd0*/  STL [R1+0x1eb4], R9 ;  /* 0x001eb40901007387 */ /* 0x000fe80000100800 */
[----:B--2---:R-:W-:Y:S04]  /*d2ce0*/  STL.64 [R1+0x58d8], R6 ;  /* 0x0058d80601007387 */ /* 0x004fe80000100a00 */
[----:B------:R-:W2:Y:S04]  /*d2cf0*/  LDL.LU R21, [R1+0x16d8] ;  /* 0x0016d80001157983 */ /* 0x000ea80000300800 */
[----:B------:R-:W3:Y:S04]  /*d2d00*/  LDL.LU R10, [R1+0x16c4] ;  /* 0x0016c400010a7983 */ /* 0x000ee80000300800 */
[----:B------:R-:W2:Y:S04]  /*d2d10*/  LDL.LU R24, [R1+0x16c8] ;  /* 0x0016c80001187983 */ /* 0x000ea80000300800 */
[----:B------:R-:W2:Y:S04]  /*d2d20*/  LDL.LU R25, [R1+0x16cc] ;  /* 0x0016cc0001197983 */ /* 0x000ea80000300800 */
[----:B--2---:R0:W-:Y:S04]  /*d2d30*/  STL.64 [R1+0x58c0], R24 ;  /* 0x0058c01801007387 */ /* 0x0041e80000100a00 */
[----:B0-----:R-:W2:Y:S04]  /*d2d40*/  LDL.LU R24, [R1+0x16dc] ;  /* 0x0016dc0001187983 */ /* 0x001ea80000300800 */
[----:B------:R-:W3:Y:S04]  /*d2d50*/  LDL.LU R25, [R1+0x16c0] ;  /* 0x0016c00001197983 */ /* 0x000ee80000300800 */
[----:B------:R-:W2:Y:S01]  /*d2d60*/  LDL.LU R9, [R1+0x16b0] ;  /* 0x0016b00001097983 */ /* 0x000ea20000300800 */
[----:B------:R-:W-:-:S03]  /*d2d70*/  IMAD.MOV.U32 R7, RZ, RZ, R26 ;  /* 0x000000ffff077224 */ /* 0x000fc600078e001a */
[----:B--2---:R0:W-:Y:S04]  /*d2d80*/  STL [R1+0x58e0], R9 ;  /* 0x0058e00901007387 */ /* 0x0041e80000100800 */
[----:B0-----:R-:W2:Y:S01]  /*d2d90*/  LDL.LU R9, [R1] ;  /* 0x0000000001097983 */ /* 0x001ea20000300800 */
[----:B------:R-:W-:Y:S02]  /*d2da0*/  IADD3 R12, P2, PT, R7, R0, RZ ;  /* 0x00000000070c7210 */ /* 0x000fe40007f5e0ff */
[----:B------:R-:W-:Y:S01]  /*d2db0*/  F2FP.SATFINITE.E4M3.F32.PACK_AB_MERGE_C R6, R23, R28, RZ ;  /* 0x0000001c1706723e */ /* 0x000fe200048070ff */
[----:B------:R-:W3:Y:S04]  /*d2dc0*/  LDL.LU R26, [R1+0x16b4] ;  /* 0x0016b400011a7983 */ /* 0x000ee80000300800 */
[----:B------:R-:W3:Y:S04]  /*d2dd0*/  LDL.LU R22, [R1+0x16b8] ;  /* 0x0016b80001167983 */ /* 0x000ee80000300800 */
[----:B------:R-:W3:Y:S01]  /*d2de0*/  LDL.LU R28, [R1+0x16bc] ;  /* 0x0016bc00011c7983 */ /* 0x000ee20000300800 */
[----:B--2---:R-:W-:-:S05]  /*d2df0*/  IMAD.X R13, R9, 0x1, R3, P2 ;  /* 0x00000001090d7824 */ /* 0x004fca00010e0603 */
[----:B------:R0:W-:Y:S04]  /*d2e00*/  STL.64 [R1+0x16f0], R12 ;  /* 0x0016f00c01007387 */ /* 0x0001e80000100a00 */
[----:B------:R4:W-:Y:S01]  /*d2e10*/  STL [R1+0x1f28], R6 ;  /* 0x001f280601007387 */ /* 0x0009e20000100800 */
[----:B0-----:R-:W-:Y:S02]  /*d2e20*/  IADD3 R12, P2, PT, R7, R2, RZ ;  /* 0x00000002070c7210 */ /* 0x001fe40007f5e0ff */
[----:B----4-:R-:W-:-:S03]  /*d2e30*/  F2FP.SATFINITE.E4M3.F32.PACK_AB_MERGE_C R6, R14, R19, RZ ;  /* 0x000000130e06723e */ /* 0x010fc600048070ff */
[----:B------:R-:W-:Y:S02]  /*d2e40*/  IMAD.X R13, R9, 0x1, R5, P2 ;  /* 0x00000001090d7824 */ /* 0x000fe400010e0605 */
[----:B------:R0:W-:Y:S04]  /*d2e50*/  STL [R1+0x1f1c], R6 ;  /* 0x001f1c0601007387 */ /* 0x0001e80000100800 */
[----:B------:R-:W2:Y:S04]  /*d2e60*/  LDL.LU R16, [R1+0x16a0] ;  /* 0x0016a00001107983 */ /* 0x000ea80000300800 */
[----:B------:R-:W2:Y:S01]  /*d2e70*/  LDL.LU R23, [R1+0x16a4] ;  /* 0x0016a40001177983 */ /* 0x000ea20000300800 */
[----:B0-----:R-:W-:-:S03]  /*d2e80*/  IADD3 R6, P2, PT, R7, R4, RZ ;  /* 0x0000000407067210 */ /* 0x001fc60007f5e0ff */
[----:B------:R-:W4:Y:S04]  /*d2e90*/  LDL.LU R17, [R1+0x158] ;  /* 0x0001580001117983 */ /* 0x000f280000300800 */
[----:B------:R0:W-:Y:S01]  /*d2ea0*/  STL.64 [R1+0x16e8], R12 ;  /* 0x0016e80c01007387 */ /* 0x0001e20000100a00 */
[----:B------:R-:W-:-:S03]  /*d2eb0*/  IMAD.X R7, R9, 0x1, R8, P2 ;  /* 0x0000000109077824 */ /* 0x000fc600010e0608 */
[----:B0-----:R-:W2:Y:S04]  /*d2ec0*/  LDL.LU R12, [R1+0x16a8] ;  /* 0x0016a800010c7983 */ /* 0x001ea80000300800 */
        /* <DEDUP_REMOVED lines=8> */
[----:B------:R-:W-:-:S02]  /*d2f50*/  F2FP.SATFINITE.E4M3.F32.PACK_AB_MERGE_C R24, R24, R21, RZ ;  /* 0x000000151818723e */ /* 0x000fc400048070ff */
[----:B--2---:R-:W-:Y:S02]  /*d2f60*/  F2FP.SATFINITE.E4M3.F32.PACK_AB_MERGE_C R6, R6, R7, RZ ;  /* 0x000000070606723e */ /* 0x004fe400048070ff */
[----:B------:R-:W2:Y:S04]  /*d2f70*/  LDL.LU R7, [R1+0x58d0] ;  /* 0x0058d00001077983 */ /* 0x000ea80000300800 */
[----:B------:R0:W-:Y:S04]  /*d2f80*/  STL [R1+0x1f98], R6 ;  /* 0x001f980601007387 */ /* 0x0001e80000100800 */
[----:B0-----:R-:W2:Y:S04]  /*d2f90*/  LDL.LU R6, [R1+0x58cc] ;  /* 0x0058cc0001067983 */ /* 0x001ea80000300800 */
[----:B------:R-:W2:Y:S01]  /*d2fa0*/  LDL.LU R21, [R1+0x58c8] ;  /* 0x0058c80001157983 */ /* 0x000ea20000300800 */
[----:B---3--:R-:W-:-:S03]  /*d2fb0*/  F2FP.SATFINITE.E4M3.F32.PACK_AB_MERGE_C R25, R10, R25, RZ ;  /* 0x000000190a19723e */ /* 0x008fc600048070ff */
[----:B------:R0:W-:Y:S04]  /*d2fc0*/  STL [R1+0x1f8c], R24 ;  /* 0x001f8c1801007387 */ /* 0x0001e80000100800 */
[----:B------:R1:W-:Y:S01]  /*d2fd0*/  STL [R1+0x200c], R25 ;  /* 0x00200c1901007387 */ /* 0x0003e20000100800 */
[----:B--2---:R-:W-:Y:S02]  /*d2fe0*/  SHF.R.S32.HI R10, RZ, 0x1f, R21 ;  /* 0x0000001fff0a7819 */ /* 0x004fe40000011415 */
[----:B0-----:R-:W-:-:S05]  /*d2ff0*/  IADD3 R24, P2, PT, R21, R6, RZ ;  /* 0x0000000615187210 */ /* 0x001fca0007f5e0ff */
[----:B-1----:R-:W-:-:S05]  /*d3000*/  IMAD.X R25, R10, 0x1, R7, P2 ;  /* 0x000000010a197824 */ /* 0x002fca00010e0607 */
[----:B------:R0:W-:Y:S04]  /*d3010*/  STL.64 [R1+0x16d0], R24 ;  /* 0x0016d01801007387 */ /* 0x0001e80000100a00 */
[----:B0-----:R-:W2:Y:S01]  /*d3020*/  LDL.LU.64 R24, [R1+0x58c0] ;  /* 0x0058c00001187983 */ /* 0x001ea20000300a00 */
[----:B------:R-:W-:Y:S02]  /*d3030*/  F2FP.SATFINITE.E4M3.F32.PACK_AB_MERGE_C R9, R26, R9, RZ ;  /* 0x000000091a09723e */ /* 0x000fe400048070ff */
[----:B------:R-:W-:Y:S02]  /*d3040*/  F2FP.SATFINITE.E4M3.F32.PACK_AB_MERGE_C R16, R23, R16, RZ ;  /* 0x000000101710723e */ /* 0x000fe400048070ff */
[----:B--2---:R-:W-:Y:S02]  /*d3050*/  F2FP.SATFINITE.E4M3.F32.PACK_AB_MERGE_C R25, R25, R24, RZ ;  /* 0x000000181919723e */ /* 0x004fe400048070ff */
[----:B------:R-:W-:-:S03]  /*d3060*/  IADD3 R24, P2, PT, R21, R0, RZ ;  /* 0x0000000015187210 */ /* 0x000fc60007f5e0ff */
[----:B------:R0:W-:Y:S04]  /*d3070*/  STL [R1+0x2008], R25 ;  /* 0x0020081901007387 */ /* 0x0001e80000100800 */
[----:B------:R1:W-:Y:S01]  /*d3080*/  STL [R1+0x209c], R9 ;  /* 0x00209c0901007387 */ /* 0x0003e20000100800 */
[----:B0-----:R-:W-:-:S03]  /*d3090*/  IMAD.X R25, R10, 0x1, R3, P2 ;  /* 0x000000010a197824 */ /* 0x001fc600010e0603 */
[----:B-1----:R-:W2:Y:S04]  /*d30a0*/  LDL.LU R9, [R1+0x1680] ;  /* 0x0016800001097983 */ /* 0x002ea80000300800 */
[----:B------:R-:W2:Y:S04]  /*d30b0*/  LDL.LU R26, [R1+0x1684] ;  /* 0x00168400011a7983 */ /* 0x000ea80000300800 */
[----:B------:R0:W-:Y:S02]  /*d30c0*/  STL.64 [R1+0x16c0], R24 ;  /* 0x0016c01801007387 */ /* 0x0001e40000100a00 */
[----:B0-----:R-:W-:-:S02]  /*d30d0*/  F2FP.SATFINITE.E4M3.F32.PACK_AB_MERGE_C R24, R28, R22, RZ ;  /* 0x000000161c18723e */ /* 0x001fc400048070ff */
[----:B------:R-:W3:Y:S04]  /*d30e0*/  LDL.LU R22, [R1+0x1688] ;  /* 0x0016880001167983 */ /* 0x000ee80000300800 */
[----:B------:R-:W3:Y:S04]  /*d30f0*/  LDL.LU R28, [R1+0x168c] ;  /* 0x00168c00011c7983 */ /* 0x000ee80000300800 */
[----:B------:R0:W-:Y:S04]  /*d3100*/  STL [R1+0x2098], R24 ;  /* 0x0020981801007387 */ /* 0x0001e80000100800 */
[----:B------:R-:W2:Y:S01]  /*d3110*/  LDL.LU R23, [R1+0x15c] ;  /* 0x00015c0001177983 */ /* 0x000ea20000300800 */
[----:B0-----:R-:W-:-:S03]  /*d3120*/  IADD3 R24, P2, PT, R21, R2, RZ ;  /* 0x0000000215187210 */ /* 0x001fc60007f5e0ff */
[----:B------:R-:W-:Y:S02]  /*d3130*/  STL [R1+0x220c], R16 ;  /* 0x00220c1001007387 */ /* 0x000fe40000100800 */
[----:B------:R-:W-:-:S05]  /*d3140*/  IMAD.X R25, R10, 0x1, R5, P2 ;  /* 0x000000010a197824 */ /* 0x000fca00010e0605 */
[----:B------:R0:W-:Y:S04]  /*d3150*/  STL.64 [R1+0x16b0], R24 ;  /* 0x0016b01801007387 */ /* 0x0001e80000100a00 */
[----:B------:R1:W-:Y:S01]  /*d3160*/  STL.64 [R1+0x58b8], R4 ;  /* 0x0058b80401007387 */ /* 0x0003e20000100a00 */
[----:B0-----:R-:W-:-:S05]  /*d3170*/  IADD3 R24, P2, PT, R21, R4, RZ ;  /* 0x0000000415187210 */ /* 0x001fca0007f5e0ff */
[----:B------:R-:W-:Y:S01]  /*d3180*/  IMAD.X R25, R10, 0x1, R8, P2 ;  /* 0x000000010a197824 */ /* 0x000fe200010e0608 */
[----:B------:R-:W-:Y:S02]  /*d3190*/  F2FP.SATFINITE.E4M3.F32.PACK_AB_MERGE_C R10, R13, R12, RZ ;  /* 0x0000000c0d0a723e */ /* 0x000fe400048070ff */
[----:B-1----:R-:W-:Y:S02]  /*d31a0*/  F2FP.SATFINITE.E4M3.F32.PACK_AB_MERGE_C R5, R11, R20, RZ ;  /* 0x000000140b05723e */ /* 0x002fe400048070ff */
[----:B------:R-:W-:Y:S01]  /*d31b0*/  F2FP.SATFINITE.E4M3.F32.PACK_AB_MERGE_C R4, R14, R19, RZ ;  /* 0x000000130e04723e */ /* 0x000fe200048070ff */
[----:B------:R-:W-:Y:S04]  /*d31c0*/  STL.64 [R1+0x16a0], R24 ;  /* 0x0016a01801007387 */ /* 0x000fe80000100a00 */
[----:B------:R4:W-:Y:S04]  /*d31d0*/  STL [R1+0x2108], R10 ;  /* 0x0021080a01007387 */ /* 0x0009e80000100800 */
[----:B------:R-:W2:Y:S04]  /*d31e0*/  LDL.LU R16, [R1+0x167c] ;  /* 0x00167c0001107983 */ /* 0x000ea80000300800 */
[----:B------:R-:W-:Y:S04]  /*d31f0*/  STL [R1+0x4f60], R5 ;  /* 0x004f600501007387 */ /* 0x000fe80000100800 */
[----:B------:R-:W2:Y:S04]  /*d3200*/  LDL.LU R21, [R1+0x1660] ;  /* 0x0016600001157983 */ /* 0x000ea80000300800 */
[----:B------:R0:W-:Y:S04]  /*d3210*/  STL [R1+0x4f5c], R4 ;  /* 0x004f5c0401007387 */ /* 0x0001e80000100800 */
[----:B------:R-:W2:Y:S04]  /*d3220*/  LDL.LU R12, [R1+0x1664] ;  /* 0x00166400010c7983 */ /* 0x000ea80000300800 */
[----:B------:R-:W2:Y:S01]  /*d3230*/  LDL.LU R13, [R1+0x1668] ;  /* 0x00166800010d7983 */ /* 0x000ea20000300800 */
[----:B----4-:R-:W-:-:S02]  /*d3240*/  SHF.R.S32.HI R10, RZ, 0x1f, R17 ;  /* 0x0000001fff0a7819 */ /* 0x010fc40000011411 */
[----:B0-----:R-:W-:-:S05]  /*d3250*/  IADD3 R4, P2, PT, R17, R6, RZ ;  /* 0x0000000611047210 */ /* 0x001fca0007f5e0ff */
[----:B------:R-:W-:Y:S01]  /*d3260*/  IMAD.X R5, R10, 0x1, R7, P2 ;  /* 0x000000010a057824 */ /* 0x000fe200010e0607 */
[----:B--2---:R0:W-:Y:S04]  /*d3270*/  STL.64 [R1+0x58b0], R12 ;  /* 0x0058b00c01007387 */ /* 0x0041e80000100a00 */
[----:B0-----:R-:W2:Y:S04]  /*d3280*/  LDL.LU R12, [R1+0x1674] ;  /* 0x00167400010c7983 */ /* 0x001ea80000300800 */
[----:B------:R-:W4:Y:S04]  /*d3290*/  LDL.LU R13, [R1+0x1678] ;  /* 0x00167800010d7983 */ /* 0x000f280000300800 */
[----:B------:R-:W2:Y:S04]  /*d32a0*/  LDL.LU R20, [R1+0x166c] ;  /* 0x00166c0001147983 */ /* 0x000ea80000300800 */
[----:B------:R-:W2:Y:S04]  /*d32b0*/  LDL.LU R19, [R1+0x1650] ;  /* 0x0016500001137983 */ /* 0x000ea80000300800 */
[----:B------:R-:W2:Y:S04]  /*d32c0*/  LDL.LU R14, [R1+0x1654] ;  /* 0x00165400010e7983 */ /* 0x000ea80000300800 */
[----:B------:R0:W-:Y:S02]  /*d32d0*/  STL.64 [R1+0x1690], R4 ;  /* 0x0016900401007387 */ /* 0x0001e40000100a00 */
[----:B0-----:R-:W-:-:S02]  /*d32e0*/  F2FP.SATFINITE.E4M3.F32.PACK_AB_MERGE_C R4, R26, R9, RZ ;  /* 0x000000091a04723e */ /* 0x001fc400048070ff */
[----:B------:R-:W2:Y:S04]  /*d32f0*/  LDL.LU R26, [R1+0x160] ;  /* 0x00016000011a7983 */ /* 0x000ea80000300800 */
[----:B--2---:R-:W-:Y:S04]  /*d3300*/  STL [R1+0x58a0], R26 ;  /* 0x0058a01a01007387 */ /* 0x004fe80000100800 */
[----:B------:R3:W-:Y:S02]  /*d3310*/  STL [R1+0x4f84], R4 ;  /* 0x004f840401007387 */ /* 0x0007e40000100800 */
[----:B---3--:R-:W-:-:S05]  /*d3320*/  F2FP.SATFINITE.E4M3.F32.PACK_AB_MERGE_C R4, R28, R22, RZ ;  /* 0x000000161c04723e */ /* 0x008fca00048070ff */
[----:B------:R0:W-:Y:S04]  /*d3330*/  STL [R1+0x4f80], R4 ;  /* 0x004f800401007387 */ /* 0x0001e80000100800 */
[----:B------:R-:W-:Y:S04]  /*d3340*/  STL [R1+0x58a4], R27 ;  /* 0x0058a41b01007387 */ /* 0x000fe80000100800 */
[----:B------:R1:W-:Y:S01]  /*d3350*/  STL [R1+0x58a8], R18 ;  /* 0x0058a81201007387 */ /* 0x0003e20000100800 */
[----:B0-----:R-:W-:-:S03]  /*d3360*/  IADD3 R4, P2, PT, R17, R0, RZ ;  /* 0x0000000011047210 */ /* 0x001fc60007f5e0ff */
[----:B-1----:R-:W2:Y:S02]  /*d3370*/  LDL.LU R18, [R1+0x1670] ;  /* 0x0016700001127983 */ /* 0x002ea40000300800 */
[----:B------:R-:W-:Y:S02]  /*d3380*/  IMAD.X R5, R10, 0x1, R3, P2 ;  /* 0x000000010a057824 */ /* 0x000fe400010e0603 */
        /* <DEDUP_REMOVED lines=8> */
[----:B------:R0:W-:Y:S04]  /*d3410*/  STL.64 [R1+0x1680], R4 ;  /* 0x0016800401007387 */ /* 0x0001e80000100a00 */
[----:B0-----:R-:W3:Y:S01]  /*d3420*/  LDL.LU.64 R4, [R1+0x58b8] ;  /* 0x0058b80001047983 */ /* 0x001ee20000300a00 */
[----:B----4-:R-:W-:-:S02]  /*d3430*/  F2FP.SATFINITE.E4M3.F32.PACK_AB_MERGE_C R16, R16, R13, RZ ;  /* 0x0000000d1010723e */ /* 0x010fc400048070ff */
[----:B--2---:R-:W-:Y:S02]  /*d3440*/  F2FP.SATFINITE.E4M3.F32.PACK_AB_MERGE_C R18, R12, R18, RZ ;  /* 0x000000120c12723e */ /* 0x004fe400048070ff */
[----:B------:R-:W-:-:S03]  /*d3450*/  IADD3 R12, P2, PT, R17, R2, RZ ;  /* 0x00000002110c7210 */ /* 0x000fc60007f5e0ff */
[----:B------:R-:W-:Y:S04]  /*d3460*/  STL [R1+0x4fbc], R18 ;  /* 0x004fbc1201007387 */ /* 0x000fe80000100800 */
[----:B------:R-:W-:Y:S01]  /*d3470*/  STL [R1+0x4fb8], R16 ;  /* 0x004fb81001007387 */ /* 0x000fe20000100800 */
[----:B---3--:R-:W-:-:S05]  /*d3480*/  IMAD.X R13, R10, 0x1, R5, P2 ;  /* 0x000000010a0d7824 */ /* 0x008fca00010e0605 */
[----:B------:R0:W-:Y:S04]  /*d3490*/  STL.64 [R1+0x1678], R12 ;  /* 0x0016780c01007387 */ /* 0x0001e80000100a00 */
[----:B0-----:R-:W2:Y:S01]  /*d34a0*/  LDL.LU.64 R12, [R1+0x58b0] ;  /* 0x0058b000010c7983 */ /* 0x001ea20000300a00 */
[----:B------:R-:W-:-:S05]  /*d34b0*/  IADD3 R16, P2, PT, R17, R4, RZ ;  /* 0x0000000411107210 */ /* 0x000fca0007f5e0ff */
[----:B------:R-:W-:Y:S01]  /*d34c0*/  IMAD.X R17, R10, 0x1, R8, P2 ;  /* 0x000000010a117824 */ /* 0x000fe200010e0608 */
[----:B------:R-:W-:-:S04]  /*d34d0*/  F2FP.SATFINITE.E4M3.F32.PACK_AB_MERGE_C R10, R14, R19, RZ ;  /* 0x000000130e0a723e */ /* 0x000fc800048070ff */
[----:B------:R-:W-:Y:S01]  /*d34e0*/  STL.64 [R1+0x1670], R16 ;  /* 0x0016701001007387 */ /* 0x000fe20000100a00 */
[----:B------:R-:W-:Y:S02]  /*d34f0*/  IADD3 R18, P2, PT, R23, R6, RZ ;  /* 0x0000000617127210 */ /* 0x000fe40007f5e0ff */
[----:B------:R-:W-:Y:S02]  /*d3500*/  F2FP.SATFINITE.E4M3.F32.PACK_AB_MERGE_C R26, R26, R27, RZ ;  /* 0x0000001b1a1a723e */ /* 0x000fe400048070ff */
[----:B------:R-:W-:Y:S02]  /*d3510*/  F2FP.SATFINITE.E4M3.F32.PACK_AB_MERGE_C R25, R25, R24, RZ ;  /* 0x000000181919723e */ /* 0x000fe400048070ff */
[----:B------:R-:W-:Y:S02]  /*d3520*/  F2FP.SATFINITE.E4M3.F32.PACK_AB_MERGE_C R11, R9, R11, RZ ;  /* 0x0000000b090b723e */ /* 0x000fe400048070ff */
[----:B------:R-:W-:Y:S02]  /*d3530*/  F2FP.SATFINITE.E4M3.F32.PACK_AB_MERGE_C R9, R28, R22, RZ ;  /* 0x000000161c09723e */ /* 0x000fe400048070ff */
[----:B--2---:R-:W-:-:S02]  /*d3540*/  F2FP.SATFINITE.E4M3.F32.PACK_AB_MERGE_C R12, R12, R21, RZ ;  /* 0x000000150c0c723e */ /* 0x004fc400048070ff */
[----:B------:R-:W-:-:S03]  /*d3550*/  F2FP.SATFINITE.E4M3.F32.PACK_AB_MERGE_C R13, R20, R13, RZ ;  /* 0x0000000d140d723e */ /* 0x000fc600048070ff */
[----:B------:R0:W-:Y:S04]  /*d3560*/  STL [R1+0x4fe4], R12 ;  /* 0x004fe40c01007387 */ /* 0x0001e80000100800 */
[----:B0-----:R-:W2:Y:S04]  /*d3570*/  LDL.LU R12, [R1+0x1638] ;  /* 0x00163800010c7983 */ /* 0x001ea80000300800 */
[----:B------:R0:W-:Y:S04]  /*d3580*/  STL [R1+0x4fe0], R13 ;  /* 0x004fe00d01007387 */ /* 0x0001e80000100800 */
[----:B0-----:R-:W2:Y:S04]  /*d3590*/  LDL.LU R13, [R1+0x163c] ;  /* 0x00163c00010d7983 */ /* 0x001ea80000300800 */
[----:B------:R0:W-:Y:S04]  /*d35a0*/  STL [R1+0x5000], R10 ;  /* 0x0050000a01007387 */ /* 0x0001e80000100800 */
[----:B------:R-:W3:Y:S04]  /*d35b0*/  LDL.LU R16, [R1+0x1620] ;  /* 0x0016200001107983 */ /* 0x000ee80000300800 */
[----:B------:R-:W3:Y:S01]  /*d35c0*/  LDL.LU R17, [R1+0x1624] ;  /* 0x0016240001117983 */ /* 0x000ee20000300800 */
[----:B0-----:R-:W-:-:S03]  /*d35d0*/  SHF.R.S32.HI R10, RZ, 0x1f, R23 ;  /* 0x0000001fff0a7819 */ /* 0x001fc60000011417 */
[----:B------:R-:W4:Y:S02]  /*d35e0*/  LDL.LU R21, [R1+0x1628] ;  /* 0x0016280001157983 */ /* 0x000f240000300800 */
[----:B------:R-:W-:Y:S02]  /*d35f0*/  IMAD.X R19, R10, 0x1, R7, P2 ;  /* 0x000000010a137824 */ /* 0x000fe400010e0607 */
[----:B------:R-:W4:Y:S01]  /*d3600*/  LDL.LU R14, [R1+0x162c] ;  /* 0x00162c00010e7983 */ /* 0x000f220000300800 */
[----:B------:R-:W-:-:S03]  /*d3610*/  IADD3 R24, P2, PT, R23, R0, RZ ;  /* 0x0000000017187210 */ /* 0x000fc60007f5e0ff */
[----:B------:R0:W-:Y:S04]  /*d3620*/  STL.64 [R1+0x1660], R18 ;  /* 0x0016601201007387 */ /* 0x0001e80000100a00 */
[----:B0-----:R-:W4:Y:S04]  /*d3630*/  LDL.LU R18, [R1+0x58a8] ;  /* 0x0058a80001127983 */ /* 0x001f280000300800 */
[----:B------:R-:W4:Y:S04]  /*d3640*/  LDL.LU R20, [R1+0x1610] ;  /* 0x0016100001147983 */ /* 0x000f280000300800 */
[----:B------:R-:W4:Y:S04]  /*d3650*/  LDL.LU R19, [R1+0x1614] ;  /* 0x0016140001137983 */ /* 0x000f280000300800 */
[----:B------:R-:W4:Y:S04]  /*d3660*/  LDL.LU R27, [R1+0x58a4] ;  /* 0x0058a400011b7983 */ /* 0x000f280000300800 */
[----:B------:R0:W-:Y:S04]  /*d3670*/  STL [R1+0x4ffc], R26 ;  /* 0x004ffc1a01007387 */ /* 0x0001e80000100800 */
[----:B0-----:R-:W4:Y:S04]  /*d3680*/  LDL.LU R26, [R1+0x58a0] ;  /* 0x0058a000011a7983 */ /* 0x001f280000300800 */
[----:B------:R0:W-:Y:S02]  /*d3690*/  STL [R1+0x5024], R25 ;  /* 0x0050241901007387 */ /* 0x0001e40000100800 */
[----:B0-----:R-:W-:-:S05]  /*d36a0*/  IMAD.X R25, R10, 0x1, R3, P2 ;  /* 0x000000010a197824 */ /* 0x001fca00010e0603 */
[----:B------:R0:W-:Y:S04]  /*d36b0*/  STL.64 [R1+0x1650], R24 ;  /* 0x0016501801007387 */ /* 0x0001e80000100a00 */
[----:B------:R1:W-:Y:S01]  /*d36c0*/  STL [R1+0x5020], R11 ;  /* 0x0050200b01007387 */ /* 0x0003e20000100800 */
[----:B0-----:R-:W-:-:S03]  /*d36d0*/  IADD3 R24, P2, PT, R23, R2, RZ ;  /* 0x0000000217187210 */ /* 0x001fc60007f5e0ff */
[----:B------:R0:W-:Y:S02]  /*d36e0*/  STL [R1+0x5050], R9 ;  /* 0x0050500901007387 */ /* 0x0001e40000100800 */
[----:B------:R-:W-:-:S05]  /*d36f0*/  IMAD.X R25, R10, 0x1, R5, P2 ;  /* 0x000000010a197824 */ /* 0x000fca00010e0605 */
[----:B------:R0:W-:Y:S04]  /*d3700*/  STL.64 [R1+0x1640], R24 ;  /* 0x0016401801007387 */ /* 0x0001e80000100a00 */
[----:B-1----:R-:W4:Y:S04]  /*d3710*/  LDL.LU R11, [R1+0x1618] ;  /* 0x00161800010b7983 */ /* 0x002f280000300800 */
[----:B0-----:R-:W4:Y:S01]  /*d3720*/  LDL.LU R9, [R1+0x161c] ;  /* 0x00161c0001097983 */ /* 0x001f220000300800 */
[----:B------:R-:W-:-:S03]  /*d3730*/  IADD3 R24, P2, PT, R23, R4, RZ ;  /* 0x0000000417187210 */ /* 0x000fc60007f5e0ff */
[----:B------:R2:W-:Y:S04]  /*d3740*/  STL.64 [R1+0x5898], R4 ;  /* 0x0058980401007387 */ /* 0x0005e80000100a00 */
[----:B------:R-:W4:Y:S01]  /*d3750*/  LDL.LU R23, [R1+0x164] ;  /* 0x0001640001177983 */ /* 0x000f220000300800 */
[----:B------:R-:W-:Y:S01]  /*d3760*/  IMAD.X R25, R10, 0x1, R8, P2 ;  /* 0x000000010a197824 */ /* 0x000fe200010e0608 */
[----:B--2---:R-:W-:Y:S02]  /*d3770*/  F2FP.SATFINITE.E4M3.F32.PACK_AB_MERGE_C R4, R13, R12, RZ ;  /* 0x0000000c0d04723e */ /* 0x004fe400048070ff */
[----:B---3--:R-:W-:Y:S01]  /*d3780*/  F2FP.SATFINITE.E4M3.F32.PACK_AB_MERGE_C R5, R17, R16, RZ ;  /* 0x000000101105723e */ /* 0x008fe200048070ff */
[----:B----4-:R-:W-:Y:S04]  /*d3790*/  STL [R1+0x588c], R23 ;  /* 0x00588c1701007387 */ /* 0x010fe80000100800 */
[----:B------:R-:W2:Y:S04]  /*d37a0*/  LDL.LU R22, [R1+0x1600] ;  /* 0x0016000001167983 */ /* 0x000ea80000300800 */
[----:B------:R-:W2:Y:S04]  /*d37b0*/  LDL.LU R28, [R1+0x1604] ;  /* 0x00160400011c7983 */ /* 0x000ea80000300800 */
[----:B------:R-:W-:Y:S04]  /*d37c0*/  STL.64 [R1+0x1630], R24 ;  /* 0x0016301801007387 */ /* 0x000fe80000100a00 */
[----:B------:R-:W3:Y:S04]  /*d37d0*/  LDL.LU R12, [R1+0x1608] ;  /* 0x00160800010c7983 */ /* 0x000ee80000300800 */
[----:B------:R-:W3:Y:S04]  /*d37e0*/  LDL.LU R13, [R1+0x160c] ;  /* 0x00160c00010d7983 */ /* 0x000ee80000300800 */
[----:B------:R0:W-:Y:S04]  /*d37f0*/  STL [R1+0x504c], R4 ;  /* 0x00504c0401007387 */ /* 0x0001e80000100800 */
[----:B------:R-:W-:Y:S01]  /*d3800*/  STL [R1+0x5068], R5 ;  /* 0x0050680501007387 */ /* 0x000fe20000100800 */
[----:B0-----:R-:W-:Y:S01]  /*d3810*/  F2FP.SATFINITE.E4M3.F32.PACK_AB_MERGE_C R4, R14, R21, RZ ;  /* 0x000000150e04723e */ /* 0x001fe200048070ff */
[----:B------:R-:W-:Y:S01]  /*d3820*/  IMAD.MOV.U32 R14, RZ, RZ, R15 ;  /* 0x000000ffff0e7224 */ /* 0x000fe200078e000f */
[----:B------:R-:W-:-:S03]  /*d3830*/  SHF.R.S32.HI R15, RZ, 0x1f, R26 ;  /* 0x0000001fff0f7819 */ /* 0x000fc6000001141a */
[----:B------:R0:W-:Y:S02]  /*d3840*/  STL [R1+0x5064], R4 ;  /* 0x0050640401007387 */ /* 0x0001e40000100800 */
[----:B0-----:R-:W-:Y:S02]  /*d3850*/  IADD3 R4, P2, PT, R26, R6, RZ ;  /* 0x000000061a047210 */ /* 0x001fe40007f5e0ff */
[----:B------:R-:W-:Y:S03]  /*d3860*/  STL [R1+0x5890], R6 ;  /* 0x0058900601007387 */ /* 0x000fe60000100800 */
[----:B------:R-:W-:-:S05]  /*d3870*/  IMAD.X R5, R15, 0x1, R7, P2 ;  /* 0x000000010f057824 */ /* 0x000fca00010e0607 */
[----:B------:R0:W-:Y:S04]  /*d3880*/  STL.64 [R1+0x1620], R4 ;  /* 0x0016200401007387 */ /* 0x0001e80000100a00 */
[----:B------:R-:W4:Y:S01]  /*d3890*/  LDL.LU R10, [R1+0x15e4] ;  /* 0x0015e400010a7983 */ /* 0x000f220000300800 */
[----:B0-----:R-:W-:-:S05]  /*d38a0*/  F2FP.SATFINITE.E4M3.F32.PACK_AB_MERGE_C R4, R19, R20, RZ ;  /* 0x000000141304723e */ /* 0x001fca00048070ff */
[----:B------:R0:W-:Y:S04]  /*d38b0*/  STL [R1+0x508c], R4 ;  /* 0x00508c0401007387 */ /* 0x0001e80000100800 */
[----:B------:R-:W2:Y:S04]  /*d38c0*/  LDL.LU R6, [R1+0x15f0] ;  /* 0x0015f00001067983 */ /* 0x000ea80000300800 */
[----:B------:R-:W2:Y:S04]  /*d38d0*/  LDL.LU R23, [R1+0x15f4] ;  /* 0x0015f40001177983 */ /* 0x000ea80000300800 */
[----:B------:R-:W2:Y:S04]  /*d38e0*/  LDL.LU R19, [R1+0x15f8] ;  /* 0x0015f80001137983 */ /* 0x000ea80000300800 */
[----:B------:R-:W2:Y:S04]  /*d38f0*/  LDL.LU R24, [R1+0x15e8] ;  /* 0x0015e80001187983 */ /* 0x000ea80000300800 */
[----:B------:R-:W2:Y:S01]  /*d3900*/  LDL.LU R25, [R1+0x15ec] ;  /* 0x0015ec0001197983 */ /* 0x000ea20000300800 */
[----:B0-----:R-:W-:-:S02]  /*d3910*/  IADD3 R4, P2, PT, R26, R0, RZ ;  /* 0x000000001a047210 */ /* 0x001fc40007f5e0ff */
[----:B------:R-:W-:-:S03]  /*d3920*/  F2FP.SATFINITE.E4M3.F32.PACK_AB_MERGE_C R9, R9, R11, RZ ;  /* 0x0000000b0909723e */ /* 0x000fc600048070ff */
[----:B------:R-:W-:Y:S01]  /*d3930*/  IMAD.X R5, R15, 0x1, R3, P2 ;  /* 0x000000010f057824 */ /* 0x000fe200010e0603 */
[----:B--2---:R0:W-:Y:S04]  /*d3940*/  STL.64 [R1+0x5880], R24 ;  /* 0x0058801801007387 */ /* 0x0041e80000100a00 */
[----:B0-----:R-:W2:Y:S04]  /*d3950*/  LDL.LU R24, [R1+0x15fc] ;  /* 0x0015fc0001187983 */ /* 0x001ea80000300800 */
[----:B------:R-:W4:Y:S04]  /*d3960*/  LDL.LU R25, [R1+0x15e0] ;  /* 0x0015e00001197983 */ /* 0x000f280000300800 */
[----:B------:R-:W2:Y:S04]  /*d3970*/  LDL.LU R17, [R1+0x15d0] ;  /* 0x0015d00001117983 */ /* 0x000ea80000300800 */
[----:B------:R-:W2:Y:S04]  /*d3980*/  LDL.LU R20, [R1+0x15d4] ;  /* 0x0015d40001147983 */ /* 0x000ea80000300800 */
[----:B------:R-:W-:Y:S04]  /*d3990*/  STL [R1+0x5088], R9 ;  /* 0x0050880901007387 */ /* 0x000fe80000100800 */
[----:B------:R0:W-:Y:S04]  /*d39a0*/  STL.64 [R1+0x1610], R4 ;  /* 0x0016100401007387 */ /* 0x0001e80000100a00 */
[----:B0-----:R-:W2:Y:S01]  /*d39b0*/  LDL.LU.64 R4, [R1+0x5898] ;  /* 0x0058980001047983 */ /* 0x001ea20000300a00 */
[----:B------:R-:W-:-:S03]  /*d39c0*/  F2FP.SATFINITE.E4M3.F32.PACK_AB_MERGE_C R16, R28, R22, RZ ;  /* 0x000000161c10723e */ /* 0x000fc600048070ff */
[----:B------:R-:W4:Y:S04]  /*d39d0*/  LDL.LU R11, [R1+0x15d8] ;  /* 0x0015d800010b7983 */ /* 0x000f280000300800 */
[----:B------:R-:W4:Y:S04]  /*d39e0*/  LDL.LU R9, [R1+0x15dc] ;  /* 0x0015dc0001097983 */ /* 0x000f280000300800 */
[----:B------:R-:W4:Y:S04]  /*d39f0*/  LDL.LU R22, [R1+0x15c0] ;  /* 0x0015c00001167983 */ /* 0x000f280000300800 */
[----:B------:R-:W4:Y:S04]  /*d3a00*/  LDL.LU R28, [R1+0x15c4] ;  /* 0x0015c400011c7983 */ /* 0x000f280000300800 */
[----:B------:R3:W-:Y:S02]  /*d3a10*/  STL [R1+0x50c8], R16 ;  /* 0x0050c81001007387 */ /* 0x0007e40000100800 */
[----:B---3--:R-:W-:-:S02]  /*d3a20*/  F2FP.SATFINITE.E4M3.F32.PACK_AB_MERGE_C R16, R13, R12, RZ ;  /* 0x0000000c0d10723e */ /* 0x008fc400048070ff */
[----:B------:R-:W-:-:S03]  /*d3a30*/  IADD3 R12, P2, PT, R26, R2, RZ ;  /* 0x000000021a0c7210 */ /* 0x000fc60007f5e0ff */
[----:B------:R0:W-:Y:S01]  /*d3a40*/  STL [R1+0x50c0], R16 ;  /* 0x0050c01001007387 */ /* 0x0001e20000100800 */
[----:B------:R-:W-:Y:S01]  /*d3a50*/  F2FP.SATFINITE.E4M3.F32.PACK_AB_MERGE_C R23, R23, R6, RZ ;  /* 0x000000061717723e */ /* 0x000fe200048070ff */
[----:B--2---:R-:W-:-:S05]  /*d3a60*/  IMAD.X R13, R15, 0x1, R5, P2 ;  /* 0x000000010f0d7824 */ /* 0x004fca00010e0605 */
[----:B------:R1:W-:Y:S04]  /*d3a70*/  STL.64 [R1+0x1608], R12 ;  /* 0x0016080c01007387 */ /* 0x0003e80000100a00 */
[----:B0-----:R-:W2:Y:S04]  /*d3a80*/  LDL.LU R16, [R1+0x15c8] ;  /* 0x0015c80001107983 */ /* 0x001ea80000300800 */
[----:B------:R-:W2:Y:S01]  /*d3a90*/  LDL.LU R21, [R1+0x15cc] ;  /* 0x0015cc0001157983 */ /* 0x000ea20000300800 */
[----:B-1----:R-:W-:-:S05]  /*d3aa0*/  IADD3 R12, P2, PT, R26, R4, RZ ;  /* 0x000000041a0c7210 */ /* 0x002fca0007f5e0ff */
[----:B------:R-:W-:-:S05]  /*d3ab0*/  IMAD.X R13, R15, 0x1, R8, P2 ;  /* 0x000000010f0d7824 */ /* 0x000fca00010e0608 */
[----:B------:R0:W-:Y:S04]  /*d3ac0*/  STL.64 [R1+0x1600], R12 ;  /* 0x0016000c01007387 */ /* 0x0001e80000100a00 */
[----:B0-----:R-:W3:Y:S04]  /*d3ad0*/  LDL.LU R12, [R1+0x15b0] ;  /* 0x0015b000010c7983 */ /* 0x001ee80000300800 */
[----:B------:R-:W3:Y:S04]  /*d3ae0*/  LDL.LU R13, [R1+0x15b4] ;  /* 0x0015b400010d7983 */ /* 0x000ee80000300800 */
[----:B------:R-:W2:Y:S04]  /*d3af0*/  LDL.LU R26, [R1+0x15b8] ;  /* 0x0015b800011a7983 */ /* 0x000ea80000300800 */
[----:B------:R-:W2:Y:S04]  /*d3b00*/  LDL.LU R15, [R1+0x15bc] ;  /* 0x0015bc00010f7983 */ /* 0x000ea80000300800 */
[----:B------:R-:W2:Y:S04]  /*d3b10*/  LDL.LU R6, [R1+0x5890] ;  /* 0x0058900001067983 */ /* 0x000ea80000300800 */
[----:B------:R0:W-:Y:S04]  /*d3b20*/  STL [R1+0x50e4], R23 ;  /* 0x0050e41701007387 */ /* 0x0001e80000100800 */
[----:B0-----:R-:W2:Y:S01]  /*d3b30*/  LDL.LU R23, [R1+0x588c] ;  /* 0x00588c0001177983 */ /* 0x001ea20000300800 */
[----:B------:R-:W-:-:S03]  /*d3b40*/  F2FP.SATFINITE.E4M3.F32.PACK_AB_MERGE_C R24, R24, R19, RZ ;  /* 0x000000131818723e */ /* 0x000fc600048070ff */
[----:B------:R-:W3:Y:S04]  /*d3b50*/  LDL.LU R19, [R1+0x5888] ;  /* 0x0058880001137983 */ /* 0x000ee80000300800 */
[----:B------:R4:W-:Y:S02]  /*d3b60*/  STL [R1+0x50e0], R24 ;  /* 0x0050e01801007387 */ /* 0x0009e40000100800 */
[----:B----4-:R-:W-:-:S05]  /*d3b70*/  F2FP.SATFINITE.E4M3.F32.PACK_AB_MERGE_C R24, R10, R25, RZ ;  /* 0x000000190a18723e */ /* 0x010fca00048070ff */
[----:B------:R0:W-:Y:S01]  /*d3b80*/  STL [R1+0x50fc], R24 ;  /* 0x0050fc1801007387 */ /* 0x0001e20000100800 */
[----:B--2---:R-:W-:Y:S02]  /*d3b90*/  SHF.R.S32.HI R10, RZ, 0x1f, R23 ;  /* 0x0000001fff0a7819 */ /* 0x004fe40000011417 */
[----:B0-----:R-:W-:-:S05]  /*d3ba0*/  IADD3 R24, P2, PT, R23, R6, RZ ;  /* 0x0000000617187210 */ /* 0x001fca0007f5e0ff */
[----:B------:R-:W-:-:S05]  /*d3bb0*/  IMAD.X R25, R10, 0x1, R7, P2 ;  /* 0x000000010a197824 */ /* 0x000fca00010e0607 */
[----:B------:R0:W-:Y:S04]  /*d3bc0*/  STL.64 [R1+0x15f0], R24 ;  /* 0x0015f01801007387 */ /* 0x0001e80000100a00 */
[----:B0-----:R-:W2:Y:S01]  /*d3bd0*/  LDL.LU.64 R24, [R1+0x5880] ;  /* 0x0058800001187983 */ /* 0x001ea20000300a00 */
[----:B------:R-:W-:Y:S02]  /*d3be0*/  F2FP.SATFINITE.E4M3.F32.PACK_AB_MERGE_C R17, R20, R17, RZ ;  /* 0x000000111411723e */ /* 0x000fe400048070ff */
[----:B--2---:R-:W-:-:S05]  /*d3bf0*/  F2FP.SATFINITE.E4M3.F32.PACK_AB_MERGE_C R25, R25, R24, RZ ;  /* 0x000000181919723e */ /* 0x004fca00048070ff */
[----:B------:R-:W-:Y:S04]  /*d3c00*/  STL [R1+0x50f8], R25 ;  /* 0x0050f81901007387 */ /* 0x000fe80000100800 */
[----:B------:R0:W-:Y:S04]  /*d3c10*/  STL [R1+0x1b78], R17 ;  /* 0x001b781101007387 */ /* 0x0001e80000100800 */
[----:B0-----:R-:W2:Y:S01]  /*d3c20*/  LDL.LU R17, [R1+0x16c] ;  /* 0x00016c0001117983 */ /* 0x001ea20000300800 */
[----:B------:R-:W-:-:S05]  /*d3c30*/  IADD3 R24, P2, PT, R23, R0, RZ ;  /* 0x0000000017187210 */ /* 0x000fca0007f5e0ff */
[----:B------:R-:W-:Y:S01]  /*d3c40*/  IMAD.X R25, R10, 0x1, R3, P2 ;  /* 0x000000010a197824 */ /* 0x000fe200010e0603 */
[----:B------:R-:W-:Y:S02]  /*d3c50*/  F2FP.SATFINITE.E4M3.F32.PACK_AB_MERGE_C R9, R9, R11, RZ ;  /* 0x0000000b0909723e */ /* 0x000fe400048070ff */
[----:B------:R-:W-:Y:S02]  /*d3c60*/  F2FP.SATFINITE.E4M3.F32.PACK_AB_MERGE_C R16, R21, R16, RZ ;  /* 0x000000101510723e */ /* 0x000fe400048070ff */
[----:B---3--:R-:W-:Y:S01]  /*d3c70*/  F2FP.SATFINITE.E4M3.F32.PACK_AB_MERGE_C R12, R13, R12, RZ ;  /* 0x0000000c0d0c723e */ /* 0x008fe200048070ff */
[----:B--2---:R-:W-:Y:S04]  /*d3c80*/  STL [R1+0x5878], R17 ;  /* 0x0058781101007387 */ /* 0x004fe80000100800 */
[----:B------:R0:W-:Y:S04]  /*d3c90*/  STL.64 [R1+0x15e0], R24 ;  /* 0x0015e01801007387 */ /* 0x0001e80000100a00 */
[----:B------:R-:W2:Y:S04]  /*d3ca0*/  LDL.LU R20, [R1+0x15a0] ;  /* 0x0015a00001147983 */ /* 0x000ea80000300800 */
[----:B------:R-:W2:Y:S01]  /*d3cb0*/  LDL.LU R11, [R1+0x15a4] ;  /* 0x0015a400010b7983 */ /* 0x000ea20000300800 */
[----:B0-----:R-:W-:-:S03]  /*d3cc0*/  IADD3 R24, P2, PT, R23, R2, RZ ;  /* 0x0000000217187210 */ /* 0x001fc60007f5e0ff */
[----:B------:R0:W-:Y:S02]  /*d3cd0*/  STL [R1+0x1b7c], R9 ;  /* 0x001b7c0901007387 */ /* 0x0001e40000100800 */
[----:B------:R-:W-:Y:S01]  /*d3ce0*/  IMAD.X R25, R10, 0x1, R5, P2 ;  /* 0x000000010a197824 */ /* 0x000fe200010e0605 */
[----:B0-----:R-:W-:-:S05]  /*d3cf0*/  F2FP.SATFINITE.E4M3.F32.PACK_AB_MERGE_C R9, R28, R22, RZ ;  /* 0x000000161c09723e */ /* 0x001fca00048070ff */
[----:B------:R0:W-:Y:S04]  /*d3d00*/  STL [R1+0x1ab8], R9 ;  /* 0x001ab80901007387 */ /* 0x0001e80000100800 */
[----:B------:R1:W-:Y:S04]  /*d3d10*/  STL.64 [R1+0x15d0], R24 ;  /* 0x0015d01801007387 */ /* 0x0003e80000100a00 */
[----:B0-----:R-:W3:Y:S01]  /*d3d20*/  LDL.LU R9, [R1+0x1190] ;  /* 0x0011900001097983 */ /* 0x001ee20000300800 */
[----:B-1----:R-:W-:-:S03]  /*d3d30*/  IADD3 R24, P2, PT, R23, R4, RZ ;  /* 0x0000000417187210 */ /* 0x002fc60007f5e0ff */
[----:B------:R-:W3:Y:S02]  /*d3d40*/  LDL.LU R23, [R1+0x1194] ;  /* 0x0011940001177983 */ /* 0x000ee40000300800 */
[----:B------:R-:W-:Y:S02]  /*d3d50*/  IMAD.X R25, R10, 0x1, R8, P2 ;  /* 0x000000010a197824 */ /* 0x000fe400010e0608 */
[----:B------:R-:W4:Y:S01]  /*d3d60*/  LDL.LU R22, [R1+0x1198] ;  /* 0x0011980001167983 */ /* 0x000f220000300800 */
[----:B------:R-:W-:Y:S01]  /*d3d70*/  F2FP.SATFINITE.E4M3.F32.PACK_AB_MERGE_C R10, R15, R26, RZ ;  /* 0x0000001a0f0a723e */ /* 0x000fe200048070ff */
[----:B------:R-:W-:Y:S02]  /*d3d80*/  IMAD.MOV.U32 R26, RZ, RZ, R18 ;  /* 0x000000ffff1a7224 */ /* 0x000fe400078e0012 */
[----:B------:R-:W4:Y:S04]  /*d3d90*/  LDL.LU R28, [R1+0x119c] ;  /* 0x00119c00011c7983 */ /* 0x000f280000300800 */
[----:B------:R-:W-:Y:S04]  /*d3da0*/  STL.64 [R1+0x15c0], R24 ;  /* 0x0015c01801007387 */ /* 0x000fe80000100a00 */
[----:B------:R-:W-:Y:S04]  /*d3db0*/  STL [R1+0x1b18], R16 ;  /* 0x001b181001007387 */ /* 0x000fe80000100800 */
[----:B------:R-:W-:Y:S04]  /*d3dc0*/  STL [R1+0x1a5c], R12 ;  /* 0x001a5c0c01007387 */ /* 0x000fe80000100800 */
[----:B------:R-:W-:Y:S04]  /*d3dd0*/  STL [R1+0x1a58], R10 ;  /* 0x001a580a01007387 */ /* 0x000fe80000100800 */
[----:B------:R0:W-:Y:S04]  /*d3de0*/  STL.64 [R1+0x5868], R26 ;  /* 0x0058681a01007387 */ /* 0x0001e80000100a00 */
[----:B0-----:R-:W2:Y:S04]  /*d3df0*/  LDL.LU R26, [R1+0x15ac] ;  /* 0x0015ac00011a7983 */ /* 0x001ea80000300800 */
[----:B------:R-:W2:Y:S04]  /*d3e00*/  LDL.LU R27, [R1+0x168] ;  /* 0x00016800011b7983 */ /* 0x000ea80000300800 */
[----:B------:R-:W2:Y:S04]  /*d3e10*/  LDL.LU R21, [R1+0x1580] ;  /* 0x0015800001157983 */ /* 0x000ea80000300800 */
[----:B------:R-:W2:Y:S04]  /*d3e20*/  LDL.LU R18, [R1+0x1584] ;  /* 0x0015840001127983 */ /* 0x000ea80000300800 */
[----:B--2---:R0:W-:Y:S04]  /*d3e30*/  STL.64 [R1+0x5870], R18 ;  /* 0x0058701201007387 */ /* 0x0041e80000100a00 */
[----:B0-----:R-:W2:Y:S01]  /*d3e40*/  LDL.LU R19, [R1+0x15a8] ;  /* 0x0015a80001137983 */ /* 0x001ea20000300800 */
[----:B------:R-:W-:-:S02]  /*d3e50*/  SHF.R.S32.HI R24, RZ, 0x1f, R27 ;  /* 0x0000001fff187819 */ /* 0x000fc4000001141b */
[C---:B------:R-:W-:Y:S01]  /*d3e60*/  IADD3 R16, P2, PT, R27.reuse, R6, RZ ;  /* 0x000000061b107210 */ /* 0x040fe20007f5e0ff */
[----:B------:R-:W3:Y:S04]  /*d3e70*/  LDL.LU R12, [R1+0x1588] ;  /* 0x00158800010c7983 */ /* 0x000ee80000300800 */
[----:B------:R-:W-:Y:S01]  /*d3e80*/  IMAD.X R17, R24, 0x1, R7, P2 ;  /* 0x0000000118117824 */ /* 0x000fe200010e0607 */
[----:B------:R-:W3:Y:S01]  /*d3e90*/  LDL.LU R15, [R1+0x158c] ;  /* 0x00158c00010f7983 */ /* 0x000ee20000300800 */
[----:B------:R-:W-:Y:S02]  /*d3ea0*/  IADD3 R18, P2, PT, R27, R0, RZ ;  /* 0x000000001b127210 */ /* 0x000fe40007f5e0ff */
[----:B------:R-:W-:Y:S01]  /*d3eb0*/  F2FP.SATFINITE.E4M3.F32.PACK_AB_MERGE_C R11, R11, R20, RZ ;  /* 0x000000140b0b723e */ /* 0x000fe200048070ff */
[----:B------:R0:W-:Y:S04]  /*d3ec0*/  STL.64 [R1+0x15b0], R16 ;  /* 0x0015b01001007387 */ /* 0x0001e80000100a00 */
[----:B0-----:R-:W4:Y:S04]  /*d3ed0*/  LDL.LU R17, [R1+0x5878] ;  /* 0x0058780001117983 */ /* 0x001f280000300800 */
[----:B------:R-:W4:Y:S04]  /*d3ee0*/  LDL.LU R25, [R1+0x1570] ;  /* 0x0015700001197983 */ /* 0x000f280000300800 */
[----:B------:R-:W4:Y:S04]  /*d3ef0*/  LDL.LU R10, [R1+0x1574] ;  /* 0x00157400010a7983 */ /* 0x000f280000300800 */
[----:B------:R-:W4:Y:S04]  /*d3f00*/  LDL.LU R16, [R1+0x1578] ;  /* 0x0015780001107983 */ /* 0x000f280000300800 */
[----:B------:R-:W4:Y:S04]  /*d3f10*/  LDL.LU R13, [R1+0x157c] ;  /* 0x00157c00010d7983 */ /* 0x000f280000300800 */
[----:B------:R0:W-:Y:S04]  /*d3f20*/  STL [R1+0x1a1c], R11 ;  /* 0x001a1c0b01007387 */ /* 0x0001e80000100800 */
[----:B------:R-:W4:Y:S04]  /*d3f30*/  LDL.LU R20, [R1+0x1560] ;  /* 0x0015600001147983 */ /* 0x000f280000300800 */
[----:B0-----:R-:W4:Y:S01]  /*d3f40*/  LDL.LU R11, [R1+0x1564] ;  /* 0x00156400010b7983 */ /* 0x001f220000300800 */
[----:B--2---:R-:W-:Y:S01]  /*d3f50*/  F2FP.SATFINITE.E4M3.F32.PACK_AB_MERGE_C R26, R26, R19, RZ ;  /* 0x000000131a1a723e */ /* 0x004fe200048070ff */
[----:B------:R-:W-:-:S04]  /*d3f60*/  IMAD.X R19, R24, 0x1, R3, P2 ;  /* 0x0000000118137824 */ /* 0x000fc800010e0603 */
[----:B------:R-:W-:Y:S04]  /*d3f70*/  STL [R1+0x1a2c], R26 ;  /* 0x001a2c1a01007387 */ /* 0x000fe80000100800 */
[----:B------:R3:W-:Y:S02]  /*d3f80*/  STL.64 [R1+0x15a0], R18 ;  /* 0x0015a01201007387 */ /* 0x0007e40000100a00 */
[----:B---3--:R-:W-:Y:S02]  /*d3f90*/  F2FP.SATFINITE.E4M3.F32.PACK_AB_MERGE_C R18, R23, R9, RZ ;  /* 0x000000091712723e */ /* 0x008fe400048070ff */
[----:B------:R-:W2:Y:S04]  /*d3fa0*/  LDL.LU R9, [R1+0x1568] ;  /* 0x0015680001097983 */ /* 0x000ea80000300800 */
[----:B------:R-:W2:Y:S04]  /*d3fb0*/  LDL.LU R23, [R1+0x156c] ;  /* 0x00156c0001177983 */ /* 0x000ea80000300800 */
[----:B------:R4:W-:Y:S02]  /*d3fc0*/  STL [R1+0x5128], R18 ;  /* 0x0051281201007387 */ /* 0x0009e40000100800 */
[----:B----4-:R-:W-:-:S02]  /*d3fd0*/  F2FP.SATFINITE.E4M3.F32.PACK_AB_MERGE_C R18, R28, R22, RZ ;  /* 0x000000161c12723e */ /* 0x010fc400048070ff */
[----:B------:R-:W3:Y:S04]  /*d3fe0*/  LDL.LU R22, [R1+0x1550] ;  /* 0x0015500001167983 */ /* 0x000ee80000300800 */
[----:B------:R-:W3:Y:S04]  /*d3ff0*/  LDL.LU R28, [R1+0x1554] ;  /* 0x00155400011c7983 */ /* 0x000ee80000300800 */
[----:B------:R0:W-:Y:S02]  /*d4000*/  STL [R1+0x5124], R18 ;  /* 0x0051241201007387 */ /* 0x0001e40000100800 */
[----:B0-----:R-:W-:-:S05]  /*d4010*/  IADD3 R18, P2, PT, R27, R2, RZ ;  /* 0x000000021b127210 */ /* 0x001fca0007f5e0ff */
[----:B------:R-:W-:Y:S01]  /*d4020*/  IMAD.X R19, R24, 0x1, R5, P2 ;  /* 0x0000000118137824 */ /* 0x000fe200010e0605 */
[----:B------:R-:W-:-:S04]  /*d4030*/  IADD3 R26, P2, PT, R27, R4, RZ ;  /* 0x000000041b1a7210 */ /* 0x000fc80007f5e0ff */
[----:B------:R0:W-:Y:S01]  /*d4040*/  STL.64 [R1+0x1598], R18 ;  /* 0x0015981201007387 */ /* 0x0001e20000100a00 */
[----:B------:R-:W-:-:S03]  /*d4050*/  IMAD.X R27, R24, 0x1, R8, P2 ;  /* 0x00000001181b7824 */ /* 0x000fc600010e0608 */
[----:B0-----:R-:W4:Y:S04]  /*d4060*/  LDL.LU.64 R18, [R1+0x5870] ;  /* 0x0058700001127983 */ /* 0x001f280000300a00 */
[----:B------:R0:W-:Y:S04]  /*d4070*/  STL.64 [R1+0x1590], R26 ;  /* 0x0015901a01007387 */ /* 0x0001e80000100a00 */
[----:B0-----:R-:W4:Y:S01]  /*d4080*/  LDL.LU.64 R26, [R1+0x5868] ;  /* 0x00586800011a7983 */ /* 0x001f220000300a00 */
[----:B------:R-:W-:Y:S02]  /*d4090*/  F2FP.SATFINITE.E4M3.F32.PACK_AB_MERGE_C R15, R15, R12, RZ ;  /* 0x0000000c0f0f723e */ /* 0x000fe400048070ff */
[----:B------:R-:W-:-:S02]  /*d40a0*/  IADD3 R24, P2, PT, R17, R6, RZ ;  /* 0x0000000611187210 */ /* 0x000fc40007f5e0ff */
[----:B------:R-:W-:Y:S02]  /*d40b0*/  F2FP.SATFINITE.E4M3.F32.PACK_AB_MERGE_C R13, R13, R16, RZ ;  /* 0x000000100d0d723e */ /* 0x000fe400048070ff */
[----:B------:R-:W-:Y:S02]  /*d40c0*/  F2FP.SATFINITE.E4M3.F32.PACK_AB_MERGE_C R11, R11, R20, RZ ;  /* 0x000000140b0b723e */ /* 0x000fe400048070ff */
[----:B--2---:R-:W-:Y:S02]  /*d40d0*/  F2FP.SATFINITE.E4M3.F32.PACK_AB_MERGE_C R9, R23, R9, RZ ;  /* 0x000000091709723e */ /* 0x004fe400048070ff */
[----:B---3--:R-:W-:Y:S02]  /*d40e0*/  F2FP.SATFINITE.E4M3.F32.PACK_AB_MERGE_C R16, R28, R22, RZ ;  /* 0x000000161c10723e */ /* 0x008fe400048070ff */
[----:B----4-:R-:W-:Y:S01]  /*d40f0*/  F2FP.SATFINITE.E4M3.F32.PACK_AB_MERGE_C R18, R18, R21, RZ ;  /* 0x000000151212723e */ /* 0x010fe200048070ff */
[----:B------:R-:W-:Y:S04]  /*d4100*/  STL.64 [R1+0x5860], R26 ;  /* 0x0058601a01007387 */ /* 0x000fe80000100a00 */
[----:B------:R0:W-:Y:S04]  /*d4110*/  STL.64 [R1+0x5548], R18 ;  /* 0x0055481201007387 */ /* 0x0001e80000100a00 */
[----:B0-----:R-:W2:Y:S04]  /*d4120*/  LDL.LU R18, [R1+0x170] ;  /* 0x0001700001127983 */ /* 0x001ea80000300800 */
[----:B------:R-:W3:Y:S04]  /*d4130*/  LDL.LU R21, [R1+0x1558] ;  /* 0x0015580001157983 */ /* 0x000ee80000300800 */
[----:B------:R-:W3:Y:S04]  /*d4140*/  LDL.LU R12, [R1+0x155c] ;  /* 0x00155c00010c7983 */ /* 0x000ee80000300800 */
[----:B------:R0:W-:Y:S02]  /*d4150*/  STL [R1+0x5808], R15 ;  /* 0x0058080f01007387 */ /* 0x0001e40000100800 */
[----:B0-----:R-:W-:-:S02]  /*d4160*/  F2FP.SATFINITE.E4M3.F32.PACK_AB_MERGE_C R15, R10, R25, RZ ;  /* 0x000000190a0f723e */ /* 0x001fc400048070ff */
[----:B------:R-:W-:-:S05]  /*d4170*/  SHF.R.S32.HI R10, RZ, 0x1f, R17 ;  /* 0x0000001fff0a7819 */ /* 0x000fca0000011411 */
[----:B------:R-:W-:Y:S01]  /*d4180*/  IMAD.X R25, R10, 0x1, R7, P2 ;  /* 0x000000010a197824 */ /* 0x000fe200010e0607 */
[----:B------:R0:W-:Y:S04]  /*d4190*/  STL [R1+0x158c], R15 ;  /* 0x00158c0f01007387 */ /* 0x0001e80000100800 */
[----:B------:R1:W-:Y:S04]  /*d41a0*/  STL.64 [R1+0x1580], R24 ;  /* 0x0015801801007387 */ /* 0x0003e80000100a00 */
[----:B------:R4:W-:Y:S04]  /*d41b0*/  STL [R1+0x15bc], R13 ;  /* 0x0015bc0d01007387 */ /* 0x0009e80000100800 */
[----:B0-----:R-:W2:Y:S01]  /*d41c0*/  LDL.LU R15, [R1+0x1544] ;  /* 0x00154400010f7983 */ /* 0x001ea20000300800 */
[----:B-1----:R-:W-:-:S03]  /*d41d0*/  IADD3 R24, P2, PT, R17, R0, RZ ;  /* 0x0000000011187210 */ /* 0x002fc60007f5e0ff */
[----:B------:R-:W-:Y:S02]  /*d41e0*/  STL [R1+0x15cc], R11 ;  /* 0x0015cc0b01007387 */ /* 0x000fe40000100800 */
[----:B------:R-:W-:Y:S02]  /*d41f0*/  IMAD.X R25, R10, 0x1, R3, P2 ;  /* 0x000000010a197824 */ /* 0x000fe400010e0603 */
[----:B------:R-:W2:Y:S01]  /*d4200*/  LDL.LU R19, [R1+0x1548] ;  /* 0x0015480001137983 */ /* 0x000ea20000300800 */
[----:B------:R-:W-:-:S03]  /*d4210*/  IADD3 R26, P2, PT, R17, R2, RZ ;  /* 0x00000002111a7210 */ /* 0x000fc60007f5e0ff */
[----:B----4-:R-:W2:Y:S04]  /*d4220*/  LDL.LU R13, [R1+0x154c] ;  /* 0x00154c00010d7983 */ /* 0x010ea80000300800 */
[----:B------:R-:W4:Y:S01]  /*d4230*/  LDL.LU R20, [R1+0x1530] ;  /* 0x0015300001147983 */ /* 0x000f220000300800 */
[----:B------:R-:W-:-:S03]  /*d4240*/  IMAD.X R27, R10, 0x1, R5, P2 ;  /* 0x000000010a1b7824 */ /* 0x000fc600010e0605 */
[----:B------:R-:W4:Y:S04]  /*d4250*/  LDL.LU R23, [R1+0x1534] ;  /* 0x0015340001177983 */ /* 0x000f280000300800 */
[----:B------:R0:W-:Y:S04]  /*d4260*/  STL.64 [R1+0x1570], R24 ;  /* 0x0015701801007387 */ /* 0x0001e80000100a00 */
[----:B------:R1:W-:Y:S04]  /*d4270*/  STL [R1+0x15c8], R9 ;  /* 0x0015c80901007387 */ /* 0x0003e80000100800 */
[----:B0-----:R-:W2:Y:S04]  /*d4280*/  LDL.LU R24, [R1+0x174] ;  /* 0x0001740001187983 */ /* 0x001ea80000300800 */
[----:B------:R-:W2:Y:S04]  /*d4290*/  LDL.LU R11, [R1+0x1538] ;  /* 0x00153800010b7983 */ /* 0x000ea80000300800 */
[----:B-1----:R-:W2:Y:S04]  /*d42a0*/  LDL.LU R9, [R1+0x153c] ;  /* 0x00153c0001097983 */ /* 0x002ea80000300800 */
[----:B------:R-:W-:Y:S04]  /*d42b0*/  STL [R1+0x88c], R16 ;  /* 0x00088c1001007387 */ /* 0x000fe80000100800 */
[----:B------:R0:W-:Y:S04]  /*d42c0*/  STL.64 [R1+0x1550], R26 ;  /* 0x0015501a01007387 */ /* 0x0001e80000100a00 */
[----:B0-----:R-:W2:Y:S04]  /*d42d0*/  LDL.LU.64 R26, [R1+0x5860] ;  /* 0x00586000011a7983 */ /* 0x001ea80000300a00 */
[----:B------:R-:W2:Y:S04]  /*d42e0*/  LDL.LU R22, [R1+0x1520] ;  /* 0x0015200001167983 */ /* 0x000ea80000300800 */
[----:B------:R-:W2:Y:S01]  /*d42f0*/  LDL.LU R28, [R1+0x1524] ;  /* 0x00152400011c7983 */ /* 0x000ea20000300800 */
[----:B------:R-:W-:-:S03]  /*d4300*/  IADD3 R16, P2, PT, R17, R4, RZ ;  /* 0x0000000411107210 */ /* 0x000fc60007f5e0ff */
[----:B--2---:R0:W-:Y:S04]  /*d4310*/  STL.64 [R1+0x5858], R28 ;  /* 0x0058581c01007387 */ /* 0x0041e80000100a00 */
[----:B0-----:R-:W2:Y:S04]  /*d4320*/  LDL.LU R29, [R1+0x1540] ;  /* 0x00154000011d7983 */ /* 0x001ea80000300800 */
[----:B------:R-:W2:Y:S01]  /*d4330*/  LDL.LU R25, [R1+0x1510] ;  /* 0x0015100001197983 */ /* 0x000ea20000300800 */
[----:B------:R-:W-:Y:S01]  /*d4340*/  IMAD.X R17, R10, 0x1, R8, P2 ;  /* 0x000000010a117824 */ /* 0x000fe200010e0608 */
[----:B---3--:R-:W-:-:S02]  /*d4350*/  F2FP.SATFINITE.E4M3.F32.PACK_AB_MERGE_C R10, R12, R21, RZ ;  /* 0x000000150c0a723e */ /* 0x008fc400048070ff */
[----:B------:R-:W-:Y:S01]  /*d4360*/  F2FP.SATFINITE.E4M3.F32.PACK_AB_MERGE_C R13, R13, R19, RZ ;  /* 0x000000130d0d723e */ /* 0x000fe200048070ff */
[----:B--2---:R0:W-:Y:S04]  /*d4370*/  STL.64 [R1+0x5850], R24 ;  /* 0x0058501801007387 */ /* 0x0041e80000100a00 */
[----:B------:R-:W-:Y:S01]  /*d4380*/  STL.64 [R1+0x1560], R16 ;  /* 0x0015601001007387 */ /* 0x000fe20000100a00 */
[----:B------:R-:W-:-:S03]  /*d4390*/  F2FP.SATFINITE.E4M3.F32.PACK_AB_MERGE_C R28, R15, R29, RZ ;  /* 0x0000001d0f1c723e */ /* 0x000fc600048070ff */
[----:B------:R1:W-:Y:S04]  /*d43a0*/  STL [R1+0x15d8], R10 ;  /* 0x0015d80a01007387 */ /* 0x0003e80000100800 */
[----:B0-----:R-:W2:Y:S04]  /*d43b0*/  LDL.LU R24, [R1+0x1528] ;  /* 0x0015280001187983 */ /* 0x001ea80000300800 */
[----:B------:R-:W2:Y:S04]  /*d43c0*/  LDL.LU R25, [R1+0x152c] ;  /* 0x00152c0001197983 */ /* 0x000ea80000300800 */
[----:B-1----:R-:W3:Y:S04]  /*d43d0*/  LDL.LU R10, [R1+0x1514] ;  /* 0x00151400010a7983 */ /* 0x002ee80000300800 */
[----:B------:R-:W2:Y:S04]  /*d43e0*/  LDL.LU R16, [R1+0x1518] ;  /* 0x0015180001107983 */ /* 0x000ea80000300800 */
[----:B------:R-:W2:Y:S04]  /*d43f0*/  LDL.LU R17, [R1+0x151c] ;  /* 0x00151c0001117983 */ /* 0x000ea80000300800 */
[----:B------:R-:W2:Y:S04]  /*d4400*/  LDL.LU R21, [R1+0x1500] ;  /* 0x0015000001157983 */ /* 0x000ea80000300800 */
[----:B------:R-:W2:Y:S04]  /*d4410*/  LDL.LU R12, [R1+0x1504] ;  /* 0x00150400010c7983 */ /* 0x000ea80000300800 */
[----:B------:R0:W-:Y:S04]  /*d4420*/  STL [R1+0x884], R28 ;  /* 0x0008841c01007387 */ /* 0x0001e80000100800 */
[----:B------:R4:W-:Y:S04]  /*d4430*/  STL [R1+0x166c], R13 ;  /* 0x00166c0d01007387 */ /* 0x0009e80000100800 */
[----:B------:R-:W2:Y:S01]  /*d4440*/  LDL.LU R19, [R1+0x1508] ;  /* 0x0015080001137983 */ /* 0x000ea20000300800 */
[----:B------:R-:W-:-:S02]  /*d4450*/  SHF.R.S32.HI R15, RZ, 0x1f, R18 ;  /* 0x0000001fff0f7819 */ /* 0x000fc40000011412 */
[----:B0-----:R-:W-:-:S05]  /*d4460*/  IADD3 R28, P2, PT, R18, R6, RZ ;  /* 0x00000006121c7210 */ /* 0x001fca0007f5e0ff */
[----:B------:R-:W-:Y:S01]  /*d4470*/  IMAD.X R29, R15, 0x1, R7, P2 ;  /* 0x000000010f1d7824 */ /* 0x000fe200010e0607 */
[----:B----4-:R-:W-:Y:S02]  /*d4480*/  F2FP.SATFINITE.E4M3.F32.PACK_AB_MERGE_C R13, R23, R20, RZ ;  /* 0x00000014170d723e */ /* 0x010fe400048070ff */
[----:B------:R-:W-:Y:S01]  /*d4490*/  F2FP.SATFINITE.E4M3.F32.PACK_AB_MERGE_C R9, R9, R11, RZ ;  /* 0x0000000b0909723e */ /* 0x000fe200048070ff */
[----:B--2---:R-:W-:Y:S04]  /*d44a0*/  STL [R1+0x5848], R19 ;  /* 0x0058481301007387 */ /* 0x004fe80000100800 */
[----:B------:R0:W-:Y:S04]  /*d44b0*/  STL.64 [R1+0x1540], R28 ;  /* 0x0015401c01007387 */ /* 0x0001e80000100a00 */
[----:B------:R1:W-:Y:S04]  /*d44c0*/  STL [R1+0x169c], R13 ;  /* 0x00169c0d01007387 */ /* 0x0003e80000100800 */
[----:B------:R-:W2:Y:S01]  /*d44d0*/  LDL.LU R23, [R1+0x150c] ;  /* 0x00150c0001177983 */ /* 0x000ea20000300800 */
[----:B0-----:R-:W-:-:S03]  /*d44e0*/  IADD3 R28, P2, PT, R18, R0, RZ ;  /* 0x00000000121c7210 */ /* 0x001fc60007f5e0ff */
[----:B-1----:R-:W4:Y:S02]  /*d44f0*/  LDL.LU R13, [R1+0x14f0] ;  /* 0x0014f000010d7983 */ /* 0x002f240000300800 */
[----:B------:R-:W-:Y:S02]  /*d4500*/  IMAD.X R29, R15, 0x1, R3, P2 ;  /* 0x000000010f1d7824 */ /* 0x000fe400010e0603 */
[----:B------:R-:W4:Y:S04]  /*d4510*/  LDL.LU R20, [R1+0x14f4] ;  /* 0x0014f40001147983 */ /* 0x000f280000300800 */
[----:B------:R-:W-:Y:S04]  /*d4520*/  STL [R1+0x168c], R9 ;  /* 0x00168c0901007387 */ /* 0x000fe80000100800 */
[----:B------:R0:W-:Y:S04]  /*d4530*/  STL.64 [R1+0x1530], R28 ;  /* 0x0015301c01007387 */ /* 0x0001e80000100a00 */
[----:B0-----:R-:W2:Y:S04]  /*d4540*/  LDL.LU.64 R28, [R1+0x5858] ;  /* 0x00585800011c7983 */ /* 0x001ea80000300a00 */
[----:B------:R-:W3:Y:S04]  /*d4550*/  LDL.LU R11, [R1+0x14f8] ;  /* 0x0014f800010b7983 */ /* 0x000ee80000300800 */
[----:B------:R-:W3:Y:S01]  /*d4560*/  LDL.LU R9, [R1+0x14fc] ;  /* 0x0014fc0001097983 */ /* 0x000ee20000300800 */
[----:B--2---:R-:W-:-:S05]  /*d4570*/  F2FP.SATFINITE.E4M3.F32.PACK_AB_MERGE_C R19, R28, R22, RZ ;  /* 0x000000161c13723e */ /* 0x004fca00048070ff */
[----:B------:R0:W-:Y:S04]  /*d4580*/  STL [R1+0x1d58], R19 ;  /* 0x001d581301007387 */ /* 0x0001e80000100800 */
[----:B------:R-:W2:Y:S04]  /*d4590*/  LDL.LU R22, [R1+0x14e0] ;  /* 0x0014e00001167983 */ /* 0x000ea80000300800 */
[----:B------:R-:W2:Y:S01]  /*d45a0*/  LDL.LU R28, [R1+0x14e4] ;  /* 0x0014e400011c7983 */ /* 0x000ea20000300800 */
[----:B0-----:R-:W-:Y:S02]  /*d45b0*/  F2FP.SATFINITE.E4M3.F32.PACK_AB_MERGE_C R19, R25, R24, RZ ;  /* 0x000000181913723e */ /* 0x001fe400048070ff */
[----:B------:R-:W-:-:S05]  /*d45c0*/  IADD3 R24, P2, PT, R18, R2, RZ ;  /* 0x0000000212187210 */ /* 0x000fca0007f5e0ff */
[----:B------:R-:W-:Y:S01]  /*d45d0*/  IMAD.X R25, R15, 0x1, R5, P2 ;  /* 0x000000010f197824 */ /* 0x000fe200010e0605 */
[----:B------:R-:W-:Y:S04]  /*d45e0*/  STL [R1+0x1d4c], R19 ;  /* 0x001d4c1301007387 */ /* 0x000fe80000100800 */
[----:B------:R0:W-:Y:S04]  /*d45f0*/  STL.64 [R1+0x1528], R24 ;  /* 0x0015281801007387 */ /* 0x0001e80000100a00 */
[----:B0-----:R-:W3:Y:S01]  /*d4600*/  LDL.LU.64 R24, [R1+0x5850] ;  /* 0x0058500001187983 */ /* 0x001ee20000300a00 */
[----:B------:R-:W-:-:S05]  /*d4610*/  IADD3 R18, P2, PT, R18, R4, RZ ;  /* 0x0000000412127210 */ /* 0x000fca0007f5e0ff */
[----:B------:R-:W-:Y:S01]  /*d4620*/  IMAD.X R19, R15, 0x1, R8, P2 ;  /* 0x000000010f137824 */ /* 0x000fe200010e0608 */
[----:B------:R-:W-:-:S04]  /*d4630*/  F2FP.SATFINITE.E4M3.F32.PACK_AB_MERGE_C R15, R17, R16, RZ ;  /* 0x00000010110f723e */ /* 0x000fc800048070ff */
[----:B------:R3:W-:Y:S02]  /*d4640*/  STL.64 [R1+0x1520], R18 ;  /* 0x0015201201007387 */ /* 0x0007e40000100a00 */
[----:B---3--:R-:W-:Y:S02]  /*d4650*/  F2FP.SATFINITE.E4M3.F32.PACK_AB_MERGE_C R18, R10, R25, RZ ;  /* 0x000000190a12723e */ /* 0x008fe400048070ff */
[----:B------:R-:W-:-:S03]  /*d4660*/  F2FP.SATFINITE.E4M3.F32.PACK_AB_MERGE_C R10, R12, R21, RZ ;  /* 0x000000150c0a723e */ /* 0x000fc600048070ff */
[----:B------:R0:W-:Y:S04]  /*d4670*/  STL [R1+0x1dac], R18 ;  /* 0x001dac1201007387 */ /* 0x0001e80000100800 */
[----:B------:R-:W-:Y:S04]  /*d4680*/  STL [R1+0x1da8], R15 ;  /* 0x001da80f01007387 */ /* 0x000fe80000100800 */
[----:B------:R-:W3:Y:S01]  /*d4690*/  LDL.LU R16, [R1+0x14e8] ;  /* 0x0014e80001107983 */ /* 0x000ee20000300800 */
[----:B0-----:R-:W-:-:S03]  /*d46a0*/  IADD3 R18, P2, PT, R24, R6, RZ ;  /* 0x0000000618127210 */ /* 0x001fc60007f5e0ff */
[----:B------:R0:W-:Y:S04]  /*d46b0*/  STL [R1+0x1e18], R10 ;  /* 0x001e180a01007387 */ /* 0x0001e80000100800 */
[----:B------:R-:W3:Y:S04]  /*d46c0*/  LDL.LU R17, [R1+0x14ec] ;  /* 0x0014ec0001117983 */ /* 0x000ee80000300800 */
[----:B------:R-:W2:Y:S01]  /*d46d0*/  LDL.LU R21, [R1+0x14d0] ;  /* 0x0014d00001157983 */ /* 0x000ea20000300800 */
[----:B0-----:R-:W-:-:S03]  /*d46e0*/  SHF.R.S32.HI R10, RZ, 0x1f, R24 ;  /* 0x0000001fff0a7819 */ /* 0x001fc60000011418 */
[----:B------:R-:W2:Y:S02]  /*d46f0*/  LDL.LU R12, [R1+0x14d4] ;  /* 0x0014d400010c7983 */ /* 0x000ea40000300800 */
[----:B------:R-:W-:Y:S02]  /*d4700*/  IMAD.X R19, R10, 0x1, R7, P2 ;  /* 0x000000010a137824 */ /* 0x000fe400010e0607 */
[----:B------:R-:W2:Y:S04]  /*d4710*/  LDL.LU R25, [R1+0x178] ;  /* 0x0001780001197983 */ /* 0x000ea80000300800 */
[----:B------:R0:W-:Y:S04]  /*d4720*/  STL.64 [R1+0x1510], R18 ;  /* 0x0015101201007387 */ /* 0x0001e80000100a00 */
[----:B0-----:R-:W2:Y:S02]  /*d4730*/  LDL.LU R19, [R1+0x5848] ;  /* 0x0058480001137983 */ /* 0x001ea40000300800 */
[----:B--2---:R-:W-:-:S02]  /*d4740*/  F2FP.SATFINITE.E4M3.F32.PACK_AB_MERGE_C R15, R23, R19, RZ ;  /* 0x00000013170f723e */ /* 0x004fc400048070ff */
[----:B------:R-:W2:Y:S01]  /*d4750*/  LDL.LU R23, [R1+0x17c] ;  /* 0x00017c0001177983 */ /* 0x000ea20000300800 */
[----:B------:R-:W-:Y:S02]  /*d4760*/  IADD3 R18, P2, PT, R24, R0, RZ ;  /* 0x0000000018127210 */ /* 0x000fe40007f5e0ff */
[----:B------:R-:W-:-:S03]  /*d4770*/  F2FP.SATFINITE.E4M3.F32.PACK_AB_MERGE_C R11, R9, R11, RZ ;  /* 0x0000000b090b723e */ /* 0x000fc600048070ff */
[----:B------:R-:W-:Y:S01]  /*d4780*/  IMAD.X R19, R10, 0x1, R3, P2 ;  /* 0x000000010a137824 */ /* 0x000fe200010e0603 */
[----:B------:R-:W-:Y:S01]  /*d4790*/  F2FP.SATFINITE.E4M3.F32.PACK_AB_MERGE_C R9, R28, R22, RZ ;  /* 0x000000161c09723e */ /* 0x000fe200048070ff */
[----:B--2---:R-:W-:Y:S04]  /*d47a0*/  STL [R1+0x5838], R23 ;  /* 0x0058381701007387 */ /* 0x004fe80000100800 */
[----:B------:R4:W-:Y:S02]  /*d47b0*/  STL [R1+0x1e0c], R15 ;  /* 0x001e0c0f01007387 */ /* 0x0009e40000100800 */
[----:B----4-:R-:W-:Y:S02]  /*d47c0*/  F2FP.SATFINITE.E4M3.F32.PACK_AB_MERGE_C R15, R20, R13, RZ ;  /* 0x0000000d140f723e */ /* 0x010fe400048070ff */
[----:B------:R-:W2:Y:S04]  /*d47d0*/  LDL.LU R13, [R1+0x14d8] ;  /* 0x0014d800010d7983 */ /* 0x000ea80000300800 */
[----:B------:R-:W-:Y:S04]  /*d47e0*/  STL [R1+0x1e6c], R15 ;  /* 0x001e6c0f01007387 */ /* 0x000fe80000100800 */
[----:B------:R-:W2:Y:S04]  /*d47f0*/  LDL.LU R20, [R1+0x14dc] ;  /* 0x0014dc0001147983 */ /* 0x000ea80000300800 */
[----:B------:R0:W-:Y:S04]  /*d4800*/  STL [R1+0x583c], R0 ;  /* 0x00583c0001007387 */ /* 0x0001e80000100800 */
[----:B0-----:R-:W4:Y:S04]  /*d4810*/  LDL.LU R0, [R1+0x14c0] ;  /* 0x0014c00001007983 */ /* 0x001f280000300800 */
[----:B------:R0:W-:Y:S04]  /*d4820*/  STL.64 [R1+0x1500], R18 ;  /* 0x0015001201007387 */ /* 0x0001e80000100a00 */
[----:B------:R1:W-:Y:S04]  /*d4830*/  STL [R1+0x1e68], R11 ;  /* 0x001e680b01007387 */ /* 0x0003e80000100800 */
[----:B------:R-:W4:Y:S01]  /*d4840*/  LDL.LU R23, [R1+0x14c4] ;  /* 0x0014c40001177983 */ /* 0x000f220000300800 */
[----:B0-----:R-:W-:-:S03]  /*d4850*/  IADD3 R18, P2, PT, R24, R2, RZ ;  /* 0x0000000218127210 */ /* 0x001fc60007f5e0ff */
[----:B------:R0:W-:Y:S04]  /*d4860*/  STL [R1+0x1eec], R9 ;  /* 0x001eec0901007387 */ /* 0x0001e80000100800 */
[----:B-1----:R-:W4:Y:S01]  /*d4870*/  LDL.LU R11, [R1+0x14b0] ;  /* 0x0014b000010b7983 */ /* 0x002f220000300800 */
[----:B------:R-:W-:-:S03]  /*d4880*/  IMAD.X R19, R10, 0x1, R5, P2 ;  /* 0x000000010a137824 */ /* 0x000fc600010e0605 */
[----:B0-----:R-:W4:Y:S04]  /*d4890*/  LDL.LU R9, [R1+0x14b4] ;  /* 0x0014b40001097983 */ /* 0x001f280000300800 */
[----:B------:R0:W-:Y:S04]  /*d48a0*/  STL.64 [R1+0x5840], R2 ;  /* 0x0058400201007387 */ /* 0x0001e80000100a00 */
[----:B------:R-:W4:Y:S04]  /*d48b0*/  LDL.LU R22, [R1+0x14b8] ;  /* 0x0014b80001167983 */ /* 0x000f280000300800 */
[----:B------:R-:W4:Y:S01]  /*d48c0*/  LDL.LU R28, [R1+0x14bc] ;  /* 0x0014bc00011c7983 */ /* 0x000f220000300800 */
[----:B0-----:R-:W-:-:S03]  /*d48d0*/  IADD3 R2, P2, PT, R24, R4, RZ ;  /* 0x0000000418027210 */ /* 0x001fc60007f5e0ff */
[----:B------:R0:W-:Y:S02]  /*d48e0*/  STL.64 [R1+0x14f8], R18 ;  /* 0x0014f81201007387 */ /* 0x0001e40000100a00 */
[----:B------:R-:W-:-:S05]  /*d48f0*/  IMAD.X R3, R10, 0x1, R8, P2 ;  /* 0x000000010a037824 */ /* 0x000fca00010e0608 */
[----:B------:R3:W-:Y:S04]  /*d4900*/  STL.64 [R1+0x14f0], R2 ;  /* 0x0014f00201007387 */ /* 0x0007e80000100a00 */
[----:B0-----:R-:W4:Y:S01]  /*d4910*/  LDL.LU R18, [R1+0x14a0] ;  /* 0x0014a00001127983 */ /* 0x001f220000300800 */
[----:B---3--:R-:W-:-:S05]  /*d4920*/  F2FP.SATFINITE.E4M3.F32.PACK_AB_MERGE_C R3, R17, R16, RZ ;  /* 0x000000101103723e */ /* 0x008fca00048070ff */
[----:B------:R-:W-:Y:S04]  /*d4930*/  STL [R1+0x1edc], R3 ;  /* 0x001edc0301007387 */ /* 0x000fe80000100800 */
[----:B------:R-:W3:Y:S01]  /*d4940*/  LDL.LU R19, [R1+0x14a4] ;  /* 0x0014a40001137983 */ /* 0x000ee20000300800 */
[----:B------:R-:W-:-:S05]  /*d4950*/  F2FP.SATFINITE.E4M3.F32.PACK_AB_MERGE_C R2, R12, R21, RZ ;  /* 0x000000150c02723e */ /* 0x000fca00048070ff */
[----:B------:R2:W-:Y:S01]  /*d4960*/  STL [R1+0x1f4c], R2 ;  /* 0x001f4c0201007387 */ /* 0x0005e20000100800 */
[----:B------:R-:W-:Y:S02]  /*d4970*/  SHF.R.S32.HI R15, RZ, 0x1f, R25 ;  /* 0x0000001fff0f7819 */ /* 0x000fe40000011419 */
[----:B--2---:R-:W-:Y:S02]  /*d4980*/  F2FP.SATFINITE.E4M3.F32.PACK_AB_MERGE_C R2, R20, R13, RZ ;  /* 0x0000000d1402723e */ /* 0x004fe400048070ff */
[----:B----4-:R-:W-:Y:S01]  /*d4990*/  F2FP.SATFINITE.E4M3.F32.PACK_AB_MERGE_C R23, R23, R0, RZ ;  /* 0x000000001717723e */ /* 0x010fe200048070ff */
[----:B---3--:R0:W-:Y:S04]  /*d49a0*/  STL.64 [R1+0x5830], R18 ;  /* 0x0058301201007387 */ /* 0x0081e80000100a00 */
[----:B0-----:R-:W2:Y:S04]  /*d49b0*/  LDL.LU R18, [R1+0x14c8] ;  /* 0x0014c80001127983 */ /* 0x001ea80000300800 */
[----:B------:R-:W2:Y:S04]  /*d49c0*/  LDL.LU R19, [R1+0x14cc] ;  /* 0x0014cc0001137983 */ /* 0x000ea80000300800 */
[----:B------:R-:W3:Y:S04]  /*d49d0*/  LDL.LU R24, [R1+0x14a8] ;  /* 0x0014a80001187983 */ /* 0x000ee80000300800 */
[----:B------:R-:W3:Y:S04]  /*d49e0*/  LDL.LU R10, [R1+0x14ac] ;  /* 0x0014ac00010a7983 */ /* 0x000ee80000300800 */
[----:B------:R-:W4:Y:S04]  /*d49f0*/  LDL.LU R16, [R1+0x1490] ;  /* 0x0014900001107983 */ /* 0x000f280000300800 */
[----:B------:R-:W4:Y:S04]  /*d4a00*/  LDL.LU R17, [R1+0x1494] ;  /* 0x0014940001117983 */ /* 0x000f280000300800 */
[----:B------:R0:W-:Y:S04]  /*d4a10*/  STL [R1+0x1f48], R2 ;  /* 0x001f480201007387 */ /* 0x0001e80000100800 */
[----:B------:R-:W3:Y:S04]  /*d4a20*/  LDL.LU R21, [R1+0x1498] ;  /* 0x0014980001157983 */ /* 0x000ee80000300800 */
[----:B------:R-:W3:Y:S01]  /*d4a30*/  LDL.LU R12, [R1+0x149c] ;  /* 0x00149c00010c7983 */ /* 0x000ee20000300800 */
[----:B0-----:R-:W-:-:S03]  /*d4a40*/  IADD3 R2, P2, PT, R25, R6, RZ ;  /* 0x0000000619027210 */ /* 0x001fc60007f5e0ff */
[----:B------:R-:W3:Y:S02]  /*d4a50*/  LDL.LU R13, [R1+0x1480] ;  /* 0x00148000010d7983 */ /* 0x000ee40000300800 */
[----:B------:R-:W-:Y:S02]  /*d4a60*/  IMAD.X R3, R15, 0x1, R7, P2 ;  /* 0x000000010f037824 */ /* 0x000fe400010e0607 */
[----:B------:R-:W3:Y:S04]  /*d4a70*/  LDL.LU R20, [R1+0x1484] ;  /* 0x0014840001147983 */ /* 0x000ee80000300800 */
[----:B------:R0:W-:Y:S04]  /*d4a80*/  STL.64 [R1+0x14e8], R2 ;  /* 0x0014e80201007387 */ /* 0x0001e80000100a00 */
[----:B0-----:R-:W3:Y:S04]  /*d4a90*/  LDL.LU.64 R2, [R1+0x5840] ;  /* 0x0058400001027983 */ /* 0x001ee80000300a00 */
[----:B------:R-:W3:Y:S04]  /*d4aa0*/  LDL.LU R0, [R1+0x583c] ;  /* 0x00583c0001007983 */ /* 0x000ee80000300800 */
[----:B------:R0:W-:Y:S04]  /*d4ab0*/  STL [R1+0x1fcc], R23 ;  /* 0x001fcc1701007387 */ /* 0x0001e80000100800 */
[----:B0-----:R-:W4:Y:S01]  /*d4ac0*/  LDL.LU R23, [R1+0x5838] ;  /* 0x0058380001177983 */ /* 0x001f220000300800 */
[----:B------:R-:W-:-:S02]  /*d4ad0*/  F2FP.SATFINITE.E4M3.F32.PACK_AB_MERGE_C R22, R28, R22, RZ ;  /* 0x000000161c16723e */ /* 0x000fc400048070ff */
[----:B--2---:R-:W-:-:S05]  /*d4ae0*/  F2FP.SATFINITE.E4M3.F32.PACK_AB_MERGE_C R19, R19, R18, RZ ;  /* 0x000000121313723e */ /* 0x004fca00048070ff */
[----:B------:R0:W-:Y:S01]  /*d4af0*/  STL [R1+0x1fc8], R19 ;  /* 0x001fc81301007387 */ /* 0x0001e20000100800 */
[----:B---3--:R-:W-:-:S05]  /*d4b00*/  IADD3 R18, P2, PT, R25, R0, RZ ;  /* 0x0000000019127210 */ /* 0x008fca0007f5e0ff */
[----:B0-----:R-:W-:-:S05]  /*d4b10*/  IMAD.X R19, R15, 0x1, R3, P2 ;  /* 0x000000010f137824 */ /* 0x001fca00010e0603 */
[----:B------:R0:W-:Y:S02]  /*d4b20*/  STL.64 [R1+0x14e0], R18 ;  /* 0x0014e01201007387 */ /* 0x0001e40000100a00 */
[----:B0-----:R-:W-:Y:S02]  /*d4b30*/  F2FP.SATFINITE.E4M3.F32.PACK_AB_MERGE_C R18, R9, R11, RZ ;  /* 0x0000000b0912723e */ /* 0x001fe400048070ff */
[----:B------:R-:W2:Y:S04]  /*d4b40*/  LDL.LU R11, [R1+0x1488] ;  /* 0x00148800010b7983 */ /* 0x000ea80000300800 */
[----:B------:R-:W2:Y:S04]  /*d4b50*/  LDL.LU R9, [R1+0x148c] ;  /* 0x00148c0001097983 */ /* 0x000ea80000300800 */
[----:B------:R0:W-:Y:S02]  /*d4b60*/  STL [R1+0x202c], R18 ;  /* 0x00202c1201007387 */ /* 0x0001e40000100800 */
[----:B0-----:R-:W-:-:S02]  /*d4b70*/  IADD3 R18, P2, PT, R25, R2, RZ ;  /* 0x0000000219127210 */ /* 0x001fc40007f5e0ff */
[----:B------:R0:W-:Y:S03]  /*d4b80*/  STL [R1+0x2028], R22 ;  /* 0x0020281601007387 */ /* 0x0001e60000100800 */
[----:B------:R-:W-:Y:S01]  /*d4b90*/  IMAD.X R19, R15, 0x1, R5, P2 ;  /* 0x000000010f137824 */ /* 0x000fe200010e0605 */
[----:B0-----:R-:W3:Y:S04]  /*d4ba0*/  LDL.LU R22, [R1+0x1470] ;  /* 0x0014700001167983 */ /* 0x001ee80000300800 */
[----:B------:R-:W3:Y:S04]  /*d4bb0*/  LDL.LU R28, [R1+0x1474] ;  /* 0x00147400011c7983 */ /* 0x000ee80000300800 */
[----:B------:R0:W-:Y:S02]  /*d4bc0*/  STL.64 [R1+0x14d8], R18 ;  /* 0x0014d81201007387 */ /* 0x0001e40000100a00 */
[----:B0-----:R-:W-:-:S02]  /*d4bd0*/  IADD3 R18, P2, PT, R25, R4, RZ ;  /* 0x0000000419127210 */ /* 0x001fc40007f5e0ff */
[----:B------:R-:W2:Y:S03]  /*d4be0*/  LDL.LU R25, [R1+0x180] ;  /* 0x0001800001197983 */ /* 0x000ea60000300800 */
[----:B------:R-:W-:Y:S01]  /*d4bf0*/  IMAD.X R19, R15, 0x1, R8, P2 ;  /* 0x000000010f137824 */ /* 0x000fe200010e0608 */
[----:B--2---:R-:W-:Y:S04]  /*d4c00*/  STL [R1+0x581c], R25 ;  /* 0x00581c1901007387 */ /* 0x004fe80000100800 */
[----:B------:R0:W-:Y:S04]  /*d4c10*/  STL.64 [R1+0x14d0], R18 ;  /* 0x0014d01201007387 */ /* 0x0001e80000100a00 */
[----:B0-----:R-:W2:Y:S01]  /*d4c20*/  LDL.LU.64 R18, [R1+0x5830] ;  /* 0x0058300001127983 */ /* 0x001ea20000300a00 */
[----:B----4-:R-:W-:-:S02]  /*d4c30*/  F2FP.SATFINITE.E4M3.F32.PACK_AB_MERGE_C R15, R17, R16, RZ ;  /* 0x00000010110f723e */ /* 0x010fc400048070ff */
[----:B------:R-:W-:Y:S02]  /*d4c40*/  IADD3 R16, P2, PT, R23, R6, RZ ;  /* 0x0000000617107210 */ /* 0x000fe40007f5e0ff */
[----:B--2---:R-:W-:Y:S02]  /*d4c50*/  F2FP.SATFINITE.E4M3.F32.PACK_AB_MERGE_C R19, R19, R18, RZ ;  /* 0x000000121313723e */ /* 0x004fe400048070ff */
[----:B------:R-:W-:Y:S02]  /*d4c60*/  F2FP.SATFINITE.E4M3.F32.PACK_AB_MERGE_C R18, R10, R24, RZ ;  /* 0x000000180a12723e */ /* 0x000fe400048070ff */
[----:B------:R-:W-:Y:S01]  /*d4c70*/  SHF.R.S32.HI R10, RZ, 0x1f, R23 ;  /* 0x0000001fff0a7819 */ /* 0x000fe20000011417 */
[----:B------:R-:W-:Y:S04]  /*d4c80*/  STL [R1+0x20bc], R19 ;  /* 0x0020bc1301007387 */ /* 0x000fe80000100800 */
[----:B------:R-:W-:Y:S01]  /*d4c90*/  STL [R1+0x20b8], R18 ;  /* 0x0020b81201007387 */ /* 0x000fe20000100800 */
[----:B------:R-:W-:-:S03]  /*d4ca0*/  IMAD.X R17, R10, 0x1, R7, P2 ;  /* 0x000000010a117824 */ /* 0x000fc600010e0607 */
[----:B------:R-:W-:Y:S04]  /*d4cb0*/  STL [R1+0x4f48], R15 ;  /* 0x004f480f01007387 */ /* 0x000fe80000100800 */
[----:B------:R0:W-:Y:S04]  /*d4cc0*/  STL [R1+0x5820], R6 ;  /* 0x0058200601007387 */ /* 0x0001e80000100800 */
[----:B------:R-:W-:Y:S01]  /*d4cd0*/  STL.64 [R1+0x14c8], R16 ;  /* 0x0014c81001007387 */ /* 0x000fe20000100a00 */
[----:B0-----:R-:W-:-:S05]  /*d4ce0*/  F2FP.SATFINITE.E4M3.F32.PACK_AB_MERGE_C R6, R12, R21, RZ ;  /* 0x000000150c06723e */ /* 0x001fca00048070ff */
[----:B------:R0:W-:Y:S04]  /*d4cf0*/  STL [R1+0x4f44], R6 ;  /* 0x004f440601007387 */ /* 0x0001e80000100800 */
[----:B0-----:R-:W2:Y:S01]  /*d4d00*/  LDL.LU R6, [R1+0x1478] ;  /* 0x0014780001067983 */ /* 0x001ea20000300800 */
[----:B------:R-:W-:-:S05]  /*d4d10*/  F2FP.SATFINITE.E4M3.F32.PACK_AB_MERGE_C R12, R20, R13, RZ ;  /* 0x0000000d140c723e */ /* 0x000fca00048070ff */
[----:B------:R0:W-:Y:S04]  /*d4d20*/  STL [R1+0x4f70], R12 ;  /* 0x004f700c01007387 */ /* 0x0001e80000100800 */
[----:B--2---:R1:W-:Y:S04]  /*d4d30*/  STL.64 [R1+0x5828], R6 ;  /* 0x0058280601007387 */ /* 0x0043e80000100a00 */
[----:B------:R-:W2:Y:S04]  /*d4d40*/  LDL.LU R25, [R1+0x147c] ;  /* 0x00147c0001197983 */ /* 0x000ea80000300800 */
[----:B------:R-:W4:Y:S04]  /*d4d50*/  LDL.LU R24, [R1+0x1464] ;  /* 0x0014640001187983 */ /* 0x000f280000300800 */
[----:B------:R-:W2:Y:S04]  /*d4d60*/  LDL.LU R21, [R1+0x1468] ;  /* 0x0014680001157983 */ /* 0x000ea80000300800 */
[----:B0-----:R-:W2:Y:S04]  /*d4d70*/  LDL.LU R12, [R1+0x146c] ;  /* 0x00146c00010c7983 */ /* 0x001ea80000300800 */
[----:B------:R-:W2:Y:S01]  /*d4d80*/  LDL.LU R13, [R1+0x1458] ;  /* 0x00145800010d7983 */ /* 0x000ea20000300800 */
[----:B------:R-:W-:-:S02]  /*d4d90*/  IADD3 R16, P2, PT, R23, R0, RZ ;  /* 0x0000000017107210 */ /* 0x000fc40007f5e0ff */
[----:B-1----:R-:W-:-:S03]  /*d4da0*/  F2FP.SATFINITE.E4M3.F32.PACK_AB_MERGE_C R6, R9, R11, RZ ;  /* 0x0000000b0906723e */ /* 0x002fc600048070ff */
[----:B------:R-:W-:Y:S01]  /*d4db0*/  IMAD.X R17, R10, 0x1, R3, P2 ;  /* 0x000000010a117824 */ /* 0x000fe200010e0603 */
[----:B--2---:R0:W-:Y:S04]  /*d4dc0*/  STL [R1+0x5818], R13 ;  /* 0x0058180d01007387 */ /* 0x0041e80000100800 */
[----:B------:R-:W-:Y:S04]  /*d4dd0*/  STL.64 [R1+0x14c0], R16 ;  /* 0x0014c01001007387 */ /* 0x000fe80000100a00 */
[----:B------:R3:W-:Y:S04]  /*d4de0*/  STL [R1+0x4f6c], R6 ;  /* 0x004f6c0601007387 */ /* 0x0007e80000100800 */
[----:B0-----:R-:W4:Y:S04]  /*d4df0*/  LDL.LU R13, [R1+0x1460] ;  /* 0x00146000010d7983 */ /* 0x001f280000300800 */
[----:B------:R-:W2:Y:S01]  /*d4e00*/  LDL.LU R9, [R1+0x145c] ;  /* 0x00145c0001097983 */ /* 0x000ea20000300800 */
[----:B---3--:R-:W-:-:S03]  /*d4e10*/  F2FP.SATFINITE.E4M3.F32.PACK_AB_MERGE_C R6, R28, R22, RZ ;  /* 0x000000161c06723e */ /* 0x008fc600048070ff */
[----:B------:R-:W3:Y:S04]  /*d4e20*/  LDL.LU R15, [R1+0x1440] ;  /* 0x00144000010f7983 */ /* 0x000ee80000300800 */
[----:B------:R-:W2:Y:S04]  /*d4e30*/  LDL.LU R18, [R1+0x1444] ;  /* 0x0014440001127983 */ /* 0x000ea80000300800 */
[----:B------:R0:W-:Y:S04]  /*d4e40*/  STL [R1+0x4f98], R6 ;  /* 0x004f980601007387 */ /* 0x0001e80000100800 */
[----:B------:R-:W2:Y:S01]  /*d4e50*/  LDL.LU R19, [R1+0x1448] ;  /* 0x0014480001137983 */ /* 0x000ea20000300800 */
[----:B0-----:R-:W-:-:S05]  /*d4e60*/  IADD3 R6, P2, PT, R23, R2, RZ ;  /* 0x0000000217067210 */ /* 0x001fca0007f5e0ff */
[----:B------:R-:W-:Y:S02]  /*d4e70*/  IMAD.X R7, R10, 0x1, R5, P2 ;  /* 0x000000010a077824 */ /* 0x000fe400010e0605 */
[----:B------:R-:W-:Y:S01]  /*d4e80*/  IMAD.MOV.U32 R20, RZ, RZ, R26 ;  /* 0x000000ffff147224 */ /* 0x000fe200078e001a */
[----:B--2---:R0:W-:Y:S04]  /*d4e90*/  STL.64 [R1+0x5810], R18 ;  /* 0x0058101201007387 */ /* 0x0041e80000100a00 */
[----:B0-----:R-:W2:Y:S04]  /*d4ea0*/  LDL.LU R18, [R1+0x1450] ;  /* 0x0014500001127983 */ /* 0x001ea80000300800 */
[----:B------:R-:W2:Y:S04]  /*d4eb0*/  LDL.LU R19, [R1+0x1454] ;  /* 0x0014540001137983 */ /* 0x000ea80000300800 */
[----:B------:R-:W2:Y:S04]  /*d4ec0*/  LDL.LU R11, [R1+0x144c] ;  /* 0x00144c00010b7983 */ /* 0x000ea80000300800 */
[----:B------:R0:W-:Y:S02]  /*d4ed0*/  STL.64 [R1+0x14b8], R6 ;  /* 0x0014b80601007387 */ /* 0x0001e40000100a00 */
[----:B0-----:R-:W-:Y:S01]  /*d4ee0*/  IADD3 R6, P2, PT, R23, R4, RZ ;  /* 0x0000000417067210 */ /* 0x001fe20007f5e0ff */
[----:B------:R-:W-:-:S02]  /*d4ef0*/  IMAD.MOV.U32 R7, RZ, RZ, R10 ;  /* 0x000000ffff077224 */ /* 0x000fc400078e000a */
[----:B------:R-:W2:Y:S02]  /*d4f00*/  LDL.LU R10, [R1+0x1430] ;  /* 0x00143000010a7983 */ /* 0x000ea40000300800 */
[----:B------:R-:W-:Y:S02]  /*d4f10*/  IMAD.X R7, R7, 0x1, R8, P2 ;  /* 0x0000000107077824 */ /* 0x000fe400010e0608 */
[----:B------:R-:W2:Y:S04]  /*d4f20*/  LDL.LU R16, [R1+0x1434] ;  /* 0x0014340001107983 */ /* 0x000ea80000300800 */
[----:B------:R-:W2:Y:S04]  /*d4f30*/  LDL.LU R17, [R1+0x1438] ;  /* 0x0014380001117983 */ /* 0x000ea80000300800 */
[----:B------:R-:W2:Y:S04]  /*d4f40*/  LDL.LU R22, [R1+0x143c] ;  /* 0x00143c0001167983 */ /* 0x000ea80000300800 */
[----:B------:R-:W2:Y:S04]  /*d4f50*/  LDL.LU R28, [R1+0x1420] ;  /* 0x00142000011c7983 */ /* 0x000ea80000300800 */
[----:B------:R-:W2:Y:S04]  /*d4f60*/  LDL.LU R23, [R1+0x1424] ;  /* 0x0014240001177983 */ /* 0x000ea80000300800 */
[----:B------:R-:W2:Y:S04]  /*d4f70*/  LDL R26, [R1+0x184] ;  /* 0x00018400011a7983 */ /* 0x000ea80000100800 */
[----:B------:R0:W-:Y:S04]  /*d4f80*/  STL.64 [R1+0x14b0], R6 ;  /* 0x0014b00601007387 */ /* 0x0001e80000100a00 */
[----:B0-----:R-:W2:Y:S01]  /*d4f90*/  LDL.LU.64 R6, [R1+0x5828] ;  /* 0x0058280001067983 */ /* 0x001ea20000300a00 */
[----:B----4-:R-:W-:-:S02]  /*d4fa0*/  F2FP.SATFINITE.E4M3.F32.PACK_AB_MERGE_C R13, R24, R13, RZ ;  /* 0x0000000d180d723e */ /* 0x010fc400048070ff */
[----:B--2---:R-:W-:Y:S02]  /*d4fb0*/  F2FP.SATFINITE.E4M3.F32.PACK_AB_MERGE_C R25, R25, R6, RZ ;  /* 0x000000061919723e */ /* 0x004fe400048070ff */
[----:B------:R-:W2:Y:S04]  /*d4fc0*/  LDL.LU R6, [R1+0x5820] ;  /* 0x0058200001067983 */ /* 0x000ea80000300800 */
[----:B------:R0:W-:Y:S04]  /*d4fd0*/  STL [R1+0x4f94], R25 ;  /* 0x004f941901007387 */ /* 0x0001e80000100800 */
[----:B0-----:R-:W4:Y:S01]  /*d4fe0*/  LDL.LU R25, [R1+0x581c] ;  /* 0x00581c0001197983 */ /* 0x001f220000300800 */
[----:B------:R-:W-:-:S03]  /*d4ff0*/  F2FP.SATFINITE.E4M3.F32.PACK_AB_MERGE_C R12, R12, R21, RZ ;  /* 0x000000150c0c723e */ /* 0x000fc600048070ff */
[----:B------:R-:W-:Y:S04]  /*d5000*/  STL [R1+0x4fd4], R13 ;  /* 0x004fd40d01007387 */ /* 0x000fe80000100800 */
[----:B------:R2:W-:Y:S01]  /*d5010*/  STL [R1+0x4fd0], R12 ;  /* 0x004fd00c01007387 */ /* 0x0005e20000100800 */
[----:B----4-:R-:W-:Y:S02]  /*d5020*/  SHF.R.S32.HI R24, RZ, 0x1f, R25 ;  /* 0x0000001fff187819 */ /* 0x010fe40000011419 */
[----:B--2---:R-:W-:-:S05]  /*d5030*/  IADD3 R12, P2, PT, R25, R6, RZ ;  /* 0x00000006190c7210 */ /* 0x004fca0007f5e0ff */
[----:B------:R-:W-:-:S05]  /*d5040*/  IMAD.X R13, R24, 0x1, R7, P2 ;  /* 0x00000001180d7824 */ /* 0x000fca00010e0607 */
[----:B------:R0:W-:Y:S04]  /*d5050*/  STL.64 [R1+0x14a8], R12 ;  /* 0x0014a80c01007387 */ /* 0x0001e80000100a00 */
[----:B0-----:R-:W2:Y:S01]  /*d5060*/  LDL.LU R13, [R1+0x5818] ;  /* 0x00581800010d7983 */ /* 0x001ea20000300800 */
[----:B------:R-:W-:-:S03]  /*d5070*/  F2FP.SATFINITE.E4M3.F32.PACK_AB_MERGE_C R19, R19, R18, RZ ;  /* 0x000000121313723e */ /* 0x000fc600048070ff */
[----:B------:R-:W4:Y:S04]  /*d5080*/  LDL.LU R21, [R1+0x1428] ;  /* 0x0014280001157983 */ /* 0x000f280000300800 */
[----:B------:R-:W4:Y:S04]  /*d5090*/  LDL.LU R12, [R1+0x142c] ;  /* 0x00142c00010c7983 */ /* 0x000f280000300800 */
[----:B------:R-:W-:Y:S01]  /*d50a0*/  STL [R1+0x4ff4], R19 ;  /* 0x004ff41301007387 */ /* 0x000fe20000100800 */
[----:B--2---:R-:W-:-:S03]  /*d50b0*/  F2FP.SATFINITE.E4M3.F32.PACK_AB_MERGE_C R18, R9, R13, RZ ;  /* 0x0000000d0912723e */ /* 0x004fc600048070ff */
[----:B------:R-:W2:Y:S04]  /*d50c0*/  LDL.LU R13, [R1+0x1410] ;  /* 0x00141000010d7983 */ /* 0x000ea80000300800 */
[----:B------:R0:W-:Y:S01]  /*d50d0*/  STL [R1+0x4ff0], R18 ;  /* 0x004ff01201007387 */ /* 0x0001e20000100800 */
[----:B------:R-:W-:-:S03]  /*d50e0*/  IMAD.MOV.U32 R9, RZ, RZ, R14 ;  /* 0x000000ffff097224 */ /* 0x000fc600078e000e */
[----:B------:R-:W2:Y:S01]  /*d50f0*/  LDL.LU R14, [R1+0x1414] ;  /* 0x00141400010e7983 */ /* 0x000ea20000300800 */
[----:B0-----:R-:W-:-:S05]  /*d5100*/  IADD3 R18, P2, PT, R25, R0, RZ ;  /* 0x0000000019127210 */ /* 0x001fca0007f5e0ff */
[----:B------:R-:W-:-:S05]  /*d5110*/  IMAD.X R19, R24, 0x1, R3, P2 ;  /* 0x0000000118137824 */ /* 0x000fca00010e0603 */
[----:B------:R0:W-:Y:S04]  /*d5120*/  STL.64 [R1+0x14a0], R18 ;  /* 0x0014a01201007387 */ /* 0x0001e80000100a00 */
[----:B0-----:R-:W3:Y:S02]  /*d5130*/  LDL.LU.64 R18, [R1+0x5810] ;  /* 0x0058100001127983 */ /* 0x001ee40000300a00 */
[----:B---3--:R-:W-:Y:S02]  /*d5140*/  F2FP.SATFINITE.E4M3.F32.PACK_AB_MERGE_C R18, R18, R15, RZ ;  /* 0x0000000f1212723e */ /* 0x008fe400048070ff */
[----:B------:R-:W3:Y:S04]  /*d5150*/  LDL.LU R15, [R1+0x5808] ;  /* 0x00580800010f7983 */ /* 0x000ee80000300800 */
[----:B------:R0:W-:Y:S02]  /*d5160*/  STL [R1+0x500c], R18 ;  /* 0x00500c1201007387 */ /* 0x0001e40000100800 */
[----:B0-----:R-:W-:-:S02]  /*d5170*/  F2FP.SATFINITE.E4M3.F32.PACK_AB_MERGE_C R18, R11, R19, RZ ;  /* 0x000000130b12723e */ /* 0x001fc400048070ff */
[----:B------:R-:W2:Y:S04]  /*d5180*/  LDL.LU R11, [R1+0x188] ;  /* 0x00018800010b7983 */ /* 0x000ea80000300800 */
[----:B--2---:R-:W-:Y:S04]  /*d5190*/  STL [R1+0x57e8], R11 ;  /* 0x0057e80b01007387 */ /* 0x004fe80000100800 */
[----:B------:R0:W-:Y:S02]  /*d51a0*/  STL [R1+0x5008], R18 ;  /* 0x0050081201007387 */ /* 0x0001e40000100800 */
[----:B0-----:R-:W-:-:S05]  /*d51b0*/  IADD3 R18, P2, PT, R25, R2, RZ ;  /* 0x0000000219127210 */ /* 0x001fca0007f5e0ff */
[----:B------:R-:W-:-:S05]  /*d51c0*/  IMAD.X R19, R24, 0x1, R5, P2 ;  /* 0x0000000118137824 */ /* 0x000fca00010e0605 */
[----:B------:R0:W-:Y:S01]  /*d51d0*/  STL.64 [R1+0x1498], R18 ;  /* 0x0014981201007387 */ /* 0x0001e20000100a00 */
[----:B------:R-:W-:Y:S02]  /*d51e0*/  F2FP.SATFINITE.E4M3.F32.PACK_AB_MERGE_C R11, R16, R10, RZ ;  /* 0x0000000a100b723e */ /* 0x000fe400048070ff */
[----:B------:R-:W-:Y:S02]  /*d51f0*/  F2FP.SATFINITE.E4M3.F32.PACK_AB_MERGE_C R10, R22, R17, RZ ;  /* 0x00000011160a723e */ /* 0x000fe400048070ff */
[----:B0-----:R-:W-:-:S05]  /*d5200*/  IADD3 R18, P2, PT, R25, R4, RZ ;  /* 0x0000000419127210 */ /* 0x001fca0007f5e0ff */
[----:B------:R-:W-:Y:S01]  /*d5210*/  IMAD.X R19, R24, 0x1, R8, P2 ;  /* 0x0000000118137824 */ /* 0x000fe200010e0608 */
[----:B------:R-:W-:-:S04]  /*d5220*/  F2FP.SATFINITE.E4M3.F32.PACK_AB_MERGE_C R17, R23, R28, RZ ;  /* 0x0000001c1711723e */ /* 0x000fc800048070ff */
[----:B------:R-:W-:Y:S01]  /*d5230*/  STL.64 [R1+0x1490], R18 ;  /* 0x0014901201007387 */ /* 0x000fe20000100a00 */
[----:B------:R-:W-:-:S03]  /*d5240*/  SHF.R.S32.HI R16, RZ, 0x1f, R26 ;  /* 0x0000001fff107819 */ /* 0x000fc6000001141a */
[----:B------:R-:W-:Y:S04]  /*d5250*/  STL [R1+0x5038], R11 ;  /* 0x0050380b01007387 */ /* 0x000fe80000100800 */
[----:B------:R0:W-:Y:S04]  /*d5260*/  STL [R1+0x5034], R10 ;  /* 0x0050340a01007387 */ /* 0x0001e80000100800 */
[----:B------:R-:W-:Y:S04]  /*d5270*/  STL [R1+0x505c], R17 ;  /* 0x00505c1101007387 */ /* 0x000fe80000100800 */
[----:B------:R-:W2:Y:S01]  /*d5280*/  LDL.LU R22, [R1+0x1418] ;  /* 0x0014180001167983 */ /* 0x000ea20000300800 */
[----:B0-----:R-:W-:-:S03]  /*d5290*/  IADD3 R10, P2, PT, R26, R6, RZ ;  /* 0x000000061a0a7210 */ /* 0x001fc60007f5e0ff */
[----:B------:R-:W2:Y:S02]  /*d52a0*/  LDL.LU R28, [R1+0x141c] ;  /* 0x00141c00011c7983 */ /* 0x000ea40000300800 */
[----:B------:R-:W-:Y:S02]  /*d52b0*/  IMAD.X R11, R16, 0x1, R7, P2 ;  /* 0x00000001100b7824 */ /* 0x000fe400010e0607 */
[----:B------:R-:W-:Y:S04]  /*d52c0*/  STL [R1], R16 ;  /* 0x0000001001007387 */ /* 0x000fe80000100800 */
[----:B------:R-:W2:Y:S04]  /*d52d0*/  LDL.LU R23, [R1+0x1400] ;  /* 0x0014000001177983 */ /* 0x000ea80000300800 */
[----:B------:R-:W2:Y:S04]  /*d52e0*/  LDL.LU R26, [R1+0x1404] ;  /* 0x00140400011a7983 */ /* 0x000ea80000300800 */
[----:B------:R0:W-:Y:S04]  /*d52f0*/  STL.64 [R1+0x57f0], R6 ;  /* 0x0057f00601007387 */ /* 0x0001e80000100a00 */
[----:B0-----:R-:W2:Y:S04]  /*d5300*/  LDL.LU R7, [R1+0x184] ;  /* 0x0001840001077983 */ /* 0x001ea80000300800 */
[----:B------:R0:W-:Y:S04]  /*d5310*/  STL.64 [R1+0x1488], R10 ;  /* 0x0014880a01007387 */ /* 0x0001e80000100a00 */
[----:B------:R-:W2:Y:S04]  /*d5320*/  LDL.LU R16, [R1+0x1408] ;  /* 0x0014080001107983 */ /* 0x000ea80000300800 */
[----:B------:R-:W2:Y:S01]  /*d5330*/  LDL.LU R17, [R1+0x140c] ;  /* 0x00140c0001117983 */ /* 0x000ea20000300800 */
[----:B----4-:R-:W-:Y:S01]  /*d5340*/  F2FP.SATFINITE.E4M3.F32.PACK_AB_MERGE_C R6, R12, R21, RZ ;  /* 0x000000150c06723e */ /* 0x010fe200048070ff */
[----:B------:R-:W-:-:S04]  /*d5350*/  IMAD.MOV.U32 R12, RZ, RZ, R9 ;  /* 0x000000ffff0c7224 */ /* 0x000fc800078e0009 */
[----:B------:R1:W-:Y:S04]  /*d5360*/  STL [R1+0x5058], R6 ;  /* 0x0050580601007387 */ /* 0x0003e80000100800 */
[----:B--2---:R-:W-:Y:S04]  /*d5370*/  STL.64 [R1+0x5800], R16 ;  /* 0x0058001001007387 */ /* 0x004fe80000100a00 */
[----:B------:R-:W2:Y:S04]  /*d5380*/  LDL.LU R9, [R1+0x13fc] ;  /* 0x0013fc0001097983 */ /* 0x000ea80000300800 */
[----:B0-----:R-:W4:Y:S04]  /*d5390*/  LDL.LU R11, [R1+0x13f0] ;  /* 0x0013f000010b7983 */ /* 0x001f280000300800 */
[----:B------:R-:W2:Y:S01]  /*d53a0*/  LDL.LU R21, [R1+0x13e0] ;  /* 0x0013e00001157983 */ /* 0x000ea20000300800 */
[----:B-1----:R-:W-:-:S05]  /*d53b0*/  F2FP.SATFINITE.E4M3.F32.PACK_AB_MERGE_C R6, R14, R13, RZ ;  /* 0x0000000d0e06723e */ /* 0x002fca00048070ff */
[----:B------:R-:W-:Y:S04]  /*d53c0*/  STL [R1+0x5070], R6 ;  /* 0x0050700601007387 */ /* 0x000fe80000100800 */
[----:B--2---:R0:W-:Y:S04]  /*d53d0*/  STL [R1+0x57f8], R21 ;  /* 0x0057f81501007387 */ /* 0x0041e80000100800 */
[----:B0-----:R-:W2:Y:S04]  /*d53e0*/  LDL.LU R21, [R1] ;  /* 0x0000000001157983 */ /* 0x001ea80000300800 */
[----:B------:R-:W3:Y:S01]  /*d53f0*/  LDL.LU R14, [R1+0x13e4] ;  /* 0x0013e400010e7983 */ /* 0x000ee20000300800 */
[----:B------:R-:W-:-:S02]  /*d5400*/  IADD3 R16, P2, PT, R7, R0, RZ ;  /* 0x0000000007107210 */ /* 0x000fc40007f5e0ff */
[----:B------:R-:W-:-:S03]  /*d5410*/  F2FP.SATFINITE.E4M3.F32.PACK_AB_MERGE_C R6, R26, R23, RZ ;  /* 0x000000171a06723e */ /* 0x000fc600048070ff */
[----:B--2---:R-:W-:Y:S01]  /*d5420*/  IMAD.X R17, R21, 0x1, R3, P2 ;  /* 0x0000000115117824 */ /* 0x004fe200010e0603 */
[----:B---3--:R0:W-:Y:S04]  /*d5430*/  STL.64 [R1+0x57e0], R14 ;  /* 0x0057e00e01007387 */ /* 0x0081e80000100a00 */
[----:B0-----:R-:W4:Y:S04]  /*d5440*/  LDL.LU R14, [R1+0x13f4] ;  /* 0x0013f400010e7983 */ /* 0x001f280000300800 */
[----:B------:R-:W2:Y:S04]  /*d5450*/  LDL.LU R15, [R1+0x13f8] ;  /* 0x0013f800010f7983 */ /* 0x000ea80000300800 */
[----:B------:R-:W3:Y:S04]  /*d5460*/  LDL.LU R18, [R1+0x13e8] ;  /* 0x0013e80001127983 */ /* 0x000ee80000300800 */
[----:B------:R-:W3:Y:S04]  /*d5470*/  LDL.LU R19, [R1+0x13ec] ;  /* 0x0013ec0001137983 */ /* 0x000ee80000300800 */
[----:B------:R-:W2:Y:S04]  /*d5480*/  LDL.LU R24, [R1+0x13d0] ;  /* 0x0013d00001187983 */ /* 0x000ea80000300800 */
[----:B------:R-:W2:Y:S04]  /*d5490*/  LDL.LU R25, [R1+0x13d4] ;  /* 0x0013d40001197983 */ /* 0x000ea80000300800 */
[----:B------:R-:W2:Y:S04]  /*d54a0*/  LDL.LU R10, [R1+0x13d8] ;  /* 0x0013d800010a7983 */ /* 0x000ea80000300800 */
[----:B------:R-:W2:Y:S04]  /*d54b0*/  LDL.LU R13, [R1+0x13dc] ;  /* 0x0013dc00010d7983 */ /* 0x000ea80000300800 */
[----:B------:R0:W-:Y:S02]  /*d54c0*/  STL.64 [R1+0x1480], R16 ;  /* 0x0014801001007387 */ /* 0x0001e40000100a00 */
[----:B0-----:R-:W-:-:S05]  /*d54d0*/  F2FP.SATFINITE.E4M3.F32.PACK_AB_MERGE_C R16, R28, R22, RZ ;  /* 0x000000161c10723e */ /* 0x001fca00048070ff */
[----:B------:R0:W-:Y:S04]  /*d54e0*/  STL [R1+0x506c], R16 ;  /* 0x00506c1001007387 */ /* 0x0001e80000100800 */
[----:B------:R-:W2:Y:S01]  /*d54f0*/  LDL.LU R22, [R1+0x1180] ;  /* 0x0011800001167983 */ /* 0x000ea20000300800 */
[----:B0-----:R-:W-:-:S03]  /*d5500*/  IADD3 R16, P2, PT, R7, R2, RZ ;  /* 0x0000000207107210 */ /* 0x001fc60007f5e0ff */
[----:B------:R-:W-:Y:S02]  /*d5510*/  STL [R1+0x1a7c], R6 ;  /* 0x001a7c0601007387 */ /* 0x000fe40000100800 */
[----:B------:R-:W-:Y:S02]  /*d5520*/  IMAD.X R17, R21, 0x1, R5, P2 ;  /* 0x0000000115117824 */ /* 0x000fe400010e0605 */
[----:B------:R-:W2:Y:S04]  /*d5530*/  LDL.LU R28, [R1+0x1184] ;  /* 0x00118400011c7983 */ /* 0x000ea80000300800 */
[----:B------:R-:W2:Y:S04]  /*d5540*/  LDL.LU R23, [R1+0x1188] ;  /* 0x0011880001177983 */ /* 0x000ea80000300800 */
[----:B------:R-:W2:Y:S04]  /*d5550*/  LDL.LU R26, [R1+0x118c] ;  /* 0x00118c00011a7983 */ /* 0x000ea80000300800 */
[----:B------:R0:W-:Y:S04]  /*d5560*/  STL.64 [R1+0x1478], R16 ;  /* 0x0014781001007387 */ /* 0x0001e80000100a00 */
[----:B0-----:R-:W2:Y:S01]  /*d5570*/  LDL.LU.64 R16, [R1+0x5800] ;  /* 0x0058000001107983 */ /* 0x001ea20000300a00 */
[----:B------:R-:W-:-:S05]  /*d5580*/  IADD3 R6, P2, PT, R7, R4, RZ ;  /* 0x0000000407067210 */ /* 0x000fca0007f5e0ff */
[----:B------:R-:W-:Y:S02]  /*d5590*/  IMAD.X R7, R21, 0x1, R8, P2 ;  /* 0x0000000115077824 */ /* 0x000fe400010e0608 */
[----:B------:R-:W3:Y:S04]  /*d55a0*/  LDL.LU R21, [R1+0x57f8] ;  /* 0x0057f80001157983 */ /* 0x000ee80000300800 */
[----:B------:R0:W-:Y:S04]  /*d55b0*/  STL.64 [R1+0x1470], R6 ;  /* 0x0014700601007387 */ /* 0x0001e80000100a00 */
[----:B0-----:R-:W3:Y:S01]  /*d55c0*/  LDL.LU.64 R6, [R1+0x57f0] ;  /* 0x0057f00001067983 */ /* 0x001ee20000300a00 */
[----:B----4-:R-:W-:-:S02]  /*d55d0*/  F2FP.SATFINITE.E4M3.F32.PACK_AB_MERGE_C R14, R14, R11, RZ ;  /* 0x0000000b0e0e723e */ /* 0x010fc400048070ff */
[----:B--2---:R-:W-:Y:S02]  /*d55e0*/  F2FP.SATFINITE.E4M3.F32.PACK_AB_MERGE_C R17, R17, R16, RZ ;  /* 0x000000101111723e */ /* 0x004fe400048070ff */
[----:B------:R-:W2:Y:S04]  /*d55f0*/  LDL.LU R16, [R1+0x13b0] ;  /* 0x0013b00001107983 */ /* 0x000ea80000300800 */
[----:B------:R0:W-:Y:S04]  /*d5600*/  STL [R1+0x5080], R17 ;  /* 0x0050801101007387 */ /* 0x0001e80000100800 */
[----:B0-----:R-:W2:Y:S04]  /*d5610*/  LDL.LU R17, [R1+0x13b4] ;  /* 0x0013b40001117983 */ /* 0x001ea80000300800 */
[----:B------:R-:W4:Y:S01]  /*d5620*/  LDL.LU R11, [R1+0x57e8] ;  /* 0x0057e800010b7983 */ /* 0x000f220000300800 */
[----:B------:R-:W-:-:S03]  /*d5630*/  F2FP.SATFINITE.E4M3.F32.PACK_AB_MERGE_C R15, R9, R15, RZ ;  /* 0x0000000f090f723e */ /* 0x000fc600048070ff */
[----:B------:R3:W-:Y:S04]  /*d5640*/  STL [R1+0x1a38], R14 ;  /* 0x001a380e01007387 */ /* 0x0007e80000100800 */
[----:B------:R0:W-:Y:S01]  /*d5650*/  STL [R1+0x50a4], R15 ;  /* 0x0050a40f01007387 */ /* 0x0001e20000100800 */
[----:B----4-:R-:W-:Y:S02]  /*d5660*/  SHF.R.S32.HI R9, RZ, 0x1f, R11 ;  /* 0x0000001fff097819 */ /* 0x010fe4000001140b */
[----:B---3--:R-:W-:-:S05]  /*d5670*/  IADD3 R14, P2, PT, R11, R6, RZ ;  /* 0x000000060b0e7210 */ /* 0x008fca0007f5e0ff */
[----:B0-----:R-:W-:-:S05]  /*d5680*/  IMAD.X R15, R9, 0x1, R7, P2 ;  /* 0x00000001090f7824 */ /* 0x001fca00010e0607 */
[----:B------:R0:W-:Y:S04]  /*d5690*/  STL.64 [R1+0x1468], R14 ;  /* 0x0014680e01007387 */ /* 0x0001e80000100a00 */
[----:B0-----:R-:W3:Y:S01]  /*d56a0*/  LDL.LU.64 R14, [R1+0x57e0] ;  /* 0x0057e000010e7983 */ /* 0x001ee20000300a00 */
[----:B------:R-:W-:Y:S02]  /*d56b0*/  F2FP.SATFINITE.E4M3.F32.PACK_AB_MERGE_C R19, R19, R18, RZ ;  /* 0x000000121313723e */ /* 0x000fe400048070ff */
[----:B------:R-:W-:Y:S02]  /*d56c0*/  IADD3 R18, P2, PT, R11, R0, RZ ;  /* 0x000000000b127210 */ /* 0x000fe40007f5e0ff */
[----:B------:R-:W-:Y:S02]  /*d56d0*/  F2FP.SATFINITE.E4M3.F32.PACK_AB_MERGE_C R10, R13, R10, RZ ;  /* 0x0000000a0d0a723e */ /* 0x000fe400048070ff */
[----:B---3--:R-:W-:-:S02]  /*d56e0*/  F2FP.SATFINITE.E4M3.F32.PACK_AB_MERGE_C R14, R14, R21, RZ ;  /* 0x000000150e0e723e */ /* 0x008fc400048070ff */
[----:B------:R-:W3:Y:S04]  /*d56f0*/  LDL.LU R21, [R1+0x13b8] ;  /* 0x0013b80001157983 */ /* 0x000ee80000300800 */
[----:B------:R0:W-:Y:S04]  /*d5700*/  STL [R1+0x50c4], R14 ;  /* 0x0050c40e01007387 */ /* 0x0001e80000100800 */
[----:B0-----:R-:W3:Y:S04]  /*d5710*/  LDL.LU R14, [R1+0x13bc] ;  /* 0x0013bc00010e7983 */ /* 0x001ee80000300800 */
[----:B------:R0:W-:Y:S02]  /*d5720*/  STL [R1+0x50bc], R19 ;  /* 0x0050bc1301007387 */ /* 0x0001e40000100800 */
[----:B0-----:R-:W-:-:S05]  /*d5730*/  IMAD.X R19, R9, 0x1, R3, P2 ;  /* 0x0000000109137824 */ /* 0x001fca00010e0603 */
[----:B------:R0:W-:Y:S02]  /*d5740*/  STL.64 [R1+0x1460], R18 ;  /* 0x0014601201007387 */ /* 0x0001e40000100a00 */
[----:B0-----:R-:W-:-:S05]  /*d5750*/  F2FP.SATFINITE.E4M3.F32.PACK_AB_MERGE_C R18, R25, R24, RZ ;  /* 0x000000181912723e */ /* 0x001fca00048070ff */
[----:B------:R0:W-:Y:S02]  /*d5760*/  STL [R1+0x50d8], R18 ;  /* 0x0050d81201007387 */ /* 0x0001e40000100800 */
[----:B0-----:R-:W-:Y:S02]  /*d5770*/  IADD3 R18, P2, PT, R11, R2, RZ ;  /* 0x000000020b127210 */ /* 0x001fe40007f5e0ff */
[----:B------:R-:W-:Y:S03]  /*d5780*/  STL [R1+0x50d0], R10 ;  /* 0x0050d00a01007387 */ /* 0x000fe60000100800 */
[----:B------:R-:W-:-:S05]  /*d5790*/  IMAD.X R19, R9, 0x1, R5, P2 ;  /* 0x0000000109137824 */ /* 0x000fca00010e0605 */
[----:B------:R0:W-:Y:S02]  /*d57a0*/  STL.64 [R1+0x1458], R18 ;  /* 0x0014581201007387 */ /* 0x0001e40000100a00 */
[----:B0-----:R-:W-:Y:S02]  /*d57b0*/  IADD3 R18, P2, PT, R11, R4, RZ ;  /* 0x000000040b127210 */ /* 0x001fe40007f5e0ff */
[----:B------:R-:W4:Y:S01]  /*d57c0*/  LDL.LU R11, [R1+0x190] ;  /* 0x00019000010b7983 */ /* 0x000f220000300800 */
[----:B------:R-:W-:Y:S02]  /*d57d0*/  F2FP.SATFINITE.E4M3.F32.PACK_AB_MERGE_C R10, R28, R22, RZ ;  /* 0x000000161c0a723e */ /* 0x000fe400048070ff */
[----:B------:R-:W-:Y:S01]  /*d57e0*/  IMAD.X R19, R9, 0x1, R8, P2 ;  /* 0x0000000109137824 */ /* 0x000fe200010e0608 */
[----:B------:R-:W-:Y:S01]  /*d57f0*/  F2FP.SATFINITE.E4M3.F32.PACK_AB_MERGE_C R9, R26, R23, RZ ;  /* 0x000000171a09723e */ /* 0x000fe200048070ff */
[----:B----4-:R-:W-:Y:S04]  /*d5800*/  STL [R1+0x57b8], R11 ;  /* 0x0057b80b01007387 */ /* 0x010fe80000100800 */
[----:B------:R-:W-:Y:S04]  /*d5810*/  STL.64 [R1+0x1450], R18 ;  /* 0x0014501201007387 */ /* 0x000fe80000100a00 */
[----:B------:R2:W-:Y:S04]  /*d5820*/  STL [R1+0x50f0], R10 ;  /* 0x0050f00a01007387 */ /* 0x0005e80000100800 */
[----:B------:R-:W4:Y:S04]  /*d5830*/  LDL.LU R13, [R1+0x13a0] ;  /* 0x0013a000010d7983 */ /* 0x000f280000300800 */
[----:B------:R0:W-:Y:S01]  /*d5840*/  STL [R1+0x50ec], R9 ;  /* 0x0050ec0901007387 */ /* 0x0001e20000100800 */
[----:B--2---:R-:W-:-:S02]  /*d5850*/  F2FP.SATFINITE.E4M3.F32.PACK_AB_MERGE_C R10, R17, R16, RZ ;  /* 0x00000010110a723e */ /* 0x004fc400048070ff */
[----:B------:R-:W-:Y:S01]  /*d5860*/  SHF.R.S32.HI R16, RZ, 0x1f, R12 ;  /* 0x0000001fff107819 */ /* 0x000fe2000001140c */
[----:B0-----:R-:W4:Y:S04]  /*d5870*/  LDL.LU R9, [R1+0x13a4] ;  /* 0x0013a40001097983 */ /* 0x001f280000300800 */
[----:B------:R-:W2:Y:S04]  /*d5880*/  LDL.LU R22, [R1+0x13a8] ;  /* 0x0013a80001167983 */ /* 0x000ea80000300800 */
[----:B------:R-:W2:Y:S04]  /*d5890*/  LDL.LU R28, [R1+0x13ac] ;  /* 0x0013ac00011c7983 */ /* 0x000ea80000300800 */
[----:B------:R-:W2:Y:S04]  /*d58a0*/  LDL.LU R23, [R1+0x1390] ;  /* 0x0013900001177983 */ /* 0x000ea80000300800 */
[----:B------:R-:W2:Y:S04]  /*d58b0*/  LDL.LU R26, [R1+0x1394] ;  /* 0x00139400011a7983 */ /* 0x000ea80000300800 */
[----:B------:R0:W-:Y:S02]  /*d58c0*/  STL [R1+0x5400], R10 ;  /* 0x0054000a01007387 */ /* 0x0001e40000100800 */
[----:B0-----:R-:W-:-:S02]  /*d58d0*/  IADD3 R10, P2, PT, R12, R6, RZ ;  /* 0x000000060c0a7210 */ /* 0x001fc40007f5e0ff */
[----:B------:R-:W-:Y:S03]  /*d58e0*/  STL [R1+0x57bc], R6 ;  /* 0x0057bc0601007387 */ /* 0x000fe60000100800 */
[----:B------:R-:W-:Y:S01]  /*d58f0*/  IMAD.X R11, R16, 0x1, R7, P2 ;  /* 0x00000001100b7824 */ /* 0x000fe200010e0607 */
[----:B------:R-:W-:Y:S04]  /*d5900*/  STL [R1], R16 ;  /* 0x0000001001007387 */ /* 0x000fe80000100800 */
[----:B------:R-:W-:Y:S04]  /*d5910*/  STL [R1+0x57c0], R7 ;  /* 0x0057c00701007387 */ /* 0x000fe80000100800 */
[----:B------:R0:W-:Y:S04]  /*d5920*/  STL.64 [R1+0x1448], R10 ;  /* 0x0014480a01007387 */ /* 0x0001e80000100a00 */
[----:B0-----:R-:W2:Y:S04]  /*d5930*/  LDL.LU R10, [R1+0x138c] ;  /* 0x00138c00010a7983 */ /* 0x001ea80000300800 */
[----:B------:R-:W2:Y:S04]  /*d5940*/  LDL.LU R7, [R1+0x1398] ;  /* 0x0013980001077983 */ /* 0x000ea80000300800 */
[----:B------:R-:W2:Y:S01]  /*d5950*/  LDL.LU R6, [R1+0x139c] ;  /* 0x00139c0001067983 */ /* 0x000ea20000300800 */
[----:B------:R-:W-:-:S03]  /*d5960*/  IMAD.MOV.U32 R16, RZ, RZ, R20 ;  /* 0x000000ffff107224 */ /* 0x000fc600078e0014 */
[----:B--2---:R0:W-:Y:S04]  /*d5970*/  STL.64 [R1+0x57c8], R6 ;  /* 0x0057c80601007387 */ /* 0x0041e80000100a00 */
[----:B------:R-:W2:Y:S01]  /*d5980*/  LDL.LU R11, [R1+0x1380] ;  /* 0x00138000010b7983 */ /* 0x000ea20000300800 */
[----:B---3--:R-:W-:Y:S01]  /*d5990*/  F2FP.SATFINITE.E4M3.F32.PACK_AB_MERGE_C R14, R14, R21, RZ ;  /* 0x000000150e0e723e */ /* 0x008fe200048070ff */
[----:B0-----:R-:W-:Y:S02]  /*d59a0*/  IMAD.MOV.U32 R7, RZ, RZ, R12 ;  /* 0x000000ffff077224 */ /* 0x001fe400078e000c */
[----:B--2---:R-:W-:Y:S04]  /*d59b0*/  STL.64 [R1+0x57d8], R10 ;  /* 0x0057d80a01007387 */ /* 0x004fe80000100a00 */
[----:B------:R0:W-:Y:S04]  /*d59c0*/  STL [R1+0x57d0], R16 ;  /* 0x0057d01001007387 */ /* 0x0001e80000100800 */
[----:B0-----:R-:W2:Y:S01]  /*d59d0*/  LDL.LU R16, [R1] ;  /* 0x0000000001107983 */ /* 0x001ea20000300800 */
[----:B------:R-:W-:-:S03]  /*d59e0*/  IADD3 R10, P2, PT, R7, R0, RZ ;  /* 0x00000000070a7210 */ /* 0x000fc60007f5e0ff */
[----:B------:R-:W3:Y:S01]  /*d59f0*/  LDL.LU R18, [R1+0x1370] ;  /* 0x0013700001127983 */ /* 0x000ee20000300800 */
[----:B----4-:R-:W-:-:S03]  /*d5a00*/  F2FP.SATFINITE.E4M3.F32.PACK_AB_MERGE_C R6, R9, R13, RZ ;  /* 0x0000000d0906723e */ /* 0x010fc600048070ff */
[----:B------:R-:W3:Y:S04]  /*d5a10*/  LDL.LU R19, [R1+0x1374] ;  /* 0x0013740001137983 */ /* 0x000ee80000300800 */
[----:B------:R-:W4:Y:S04]  /*d5a20*/  LDL.LU R17, [R1+0x1378] ;  /* 0x0013780001117983 */ /* 0x000f280000300800 */
[----:B------:R-:W4:Y:S04]  /*d5a30*/  LDL.LU R20, [R1+0x137c] ;  /* 0x00137c0001147983 */ /* 0x000f280000300800 */
[----:B------:R0:W-:Y:S01]  /*d5a40*/  STL.64 [R1+0x53e8], R14 ;  /* 0x0053e80e01007387 */ /* 0x0001e20000100a00 */
[----:B------:R-:W-:-:S03]  /*d5a50*/  F2FP.SATFINITE.E4M3.F32.PACK_AB_MERGE_C R9, R28, R22, RZ ;  /* 0x000000161c09723e */ /* 0x000fc600048070ff */
[----:B0-----:R-:W3:Y:S04]  /*d5a60*/  LDL.LU R14, [R1+0x1384] ;  /* 0x00138400010e7983 */ /* 0x001ee80000300800 */
[----:B------:R-:W3:Y:S04]  /*d5a70*/  LDL.LU R15, [R1+0x1388] ;  /* 0x00138800010f7983 */ /* 0x000ee80000300800 */
[----:B------:R-:W3:Y:S04]  /*d5a80*/  LDL.LU R24, [R1+0x1360] ;  /* 0x0013600001187983 */ /* 0x000ee80000300800 */
[----:B------:R-:W3:Y:S04]  /*d5a90*/  LDL.LU R25, [R1+0x1364] ;  /* 0x0013640001197983 */ /* 0x000ee80000300800 */
[----:B------:R0:W-:Y:S04]  /*d5aa0*/  STL [R1+0x7ac], R6 ;  /* 0x0007ac0601007387 */ /* 0x0001e80000100800 */
[----:B------:R-:W3:Y:S04]  /*d5ab0*/  LDL.LU R21, [R1+0x1368] ;  /* 0x0013680001157983 */ /* 0x000ee80000300800 */
[----:B------:R-:W3:Y:S01]  /*d5ac0*/  LDL.LU R12, [R1+0x136c] ;  /* 0x00136c00010c7983 */ /* 0x000ee20000300800 */
[----:B0-----:R-:W-:Y:S01]  /*d5ad0*/  F2FP.SATFINITE.E4M3.F32.PACK_AB_MERGE_C R6, R26, R23, RZ ;  /* 0x000000171a06723e */ /* 0x001fe200048070ff */
[----:B--2---:R-:W-:-:S05]  /*d5ae0*/  IMAD.X R11, R16, 0x1, R3, P2 ;  /* 0x00000001100b7824 */ /* 0x004fca00010e0603 */
[----:B------:R0:W-:Y:S04]  /*d5af0*/  STL.64 [R1+0x1440], R10 ;  /* 0x0014400a01007387 */ /* 0x0001e80000100a00 */
[----:B------:R1:W-:Y:S04]  /*d5b00*/  STL [R1+0x7b0], R9 ;  /* 0x0007b00901007387 */ /* 0x0003e80000100800 */
[----:B------:R-:W2:Y:S01]  /*d5b10*/  LDL.LU R13, [R1+0x1350] ;  /* 0x00135000010d7983 */ /* 0x000ea20000300800 */
[----:B0-----:R-:W-:-:S03]  /*d5b20*/  IADD3 R10, P2, PT, R7, R2, RZ ;  /* 0x00000002070a7210 */ /* 0x001fc60007f5e0ff */
[----:B------:R0:W-:Y:S02]  /*d5b30*/  STL [R1+0x7a8], R6 ;  /* 0x0007a80601007387 */ /* 0x0001e40000100800 */
[----:B------:R-:W-:Y:S02]  /*d5b40*/  IMAD.X R11, R16, 0x1, R5, P2 ;  /* 0x00000001100b7824 */ /* 0x000fe400010e0605 */
[----:B-1----:R-:W2:Y:S04]  /*d5b50*/  LDL.LU R9, [R1+0x1354] ;  /* 0x0013540001097983 */ /* 0x002ea80000300800 */
[----:B------:R-:W2:Y:S01]  /*d5b60*/  LDL.LU R22, [R1+0x1358] ;  /* 0x0013580001167983 */ /* 0x000ea20000300800 */
[----:B0-----:R-:W-:-:S03]  /*d5b70*/  IADD3 R6, P2, PT, R7, R4, RZ ;  /* 0x0000000407067210 */ /* 0x001fc60007f5e0ff */
[----:B------:R-:W2:Y:S02]  /*d5b80*/  LDL.LU R28, [R1+0x135c] ;  /* 0x00135c00011c7983 */ /* 0x000ea40000300800 */
[----:B------:R-:W-:Y:S02]  /*d5b90*/  IMAD.X R7, R16, 0x1, R8, P2 ;  /* 0x0000000110077824 */ /* 0x000fe400010e0608 */
[----:B------:R-:W2:Y:S04]  /*d5ba0*/  LDL.LU R23, [R1+0x1340] ;  /* 0x0013400001177983 */ /* 0x000ea80000300800 */
[----:B------:R-:W2:Y:S04]  /*d5bb0*/  LDL.LU R26, [R1+0x1344] ;  /* 0x00134400011a7983 */ /* 0x000ea80000300800 */
[----:B------:R0:W-:Y:S04]  /*d5bc0*/  STL.64 [R1+0x1438], R10 ;  /* 0x0014380a01007387 */ /* 0x0001e80000100a00 */
[----:B0-----:R-:W3:Y:S04]  /*d5bd0*/  LDL.LU.64 R10, [R1+0x57d8] ;  /* 0x0057d800010a7983 */ /* 0x001ee80000300a00 */
[----:B------:R-:W2:Y:S04]  /*d5be0*/  LDL.LU R16, [R1+0x57d0] ;  /* 0x0057d00001107983 */ /* 0x000ea80000300800 */
[----:B------:R0:W-:Y:S04]  /*d5bf0*/  STL.64 [R1+0x1430], R6 ;  /* 0x0014300601007387 */ /* 0x0001e80000100a00 */
[----:B0-----:R-:W2:Y:S01]  /*d5c00*/  LDL.LU.64 R6, [R1+0x57c8] ;  /* 0x0057c80001067983 */ /* 0x001ea20000300a00 */
[----:B---3--:R-:W-:-:S02]  /*d5c10*/  F2FP.SATFINITE.E4M3.F32.PACK_AB_MERGE_C R14, R14, R11, RZ ;  /* 0x0000000b0e0e723e */ /* 0x008fc400048070ff */
[----:B--2---:R-:W-:Y:S02]  /*d5c20*/  F2FP.SATFINITE.E4M3.F32.PACK_AB_MERGE_C R6, R6, R7, RZ ;  /* 0x000000070606723e */ /* 0x004fe400048070ff */
[----:B------:R-:W2:Y:S04]  /*d5c30*/  LDL.LU R7, [R1+0x57c0] ;  /* 0x0057c00001077983 */ /* 0x000ea80000300800 */
[----:B------:R0:W-:Y:S04]  /*d5c40*/  STL [R1+0x79c], R6 ;  /* 0x00079c0601007387 */ /* 0x0001e80000100800 */
[----:B0-----:R-:W3:Y:S04]  /*d5c50*/  LDL.LU R6, [R1+0x57bc] ;  /* 0x0057bc0001067983 */ /* 0x001ee80000300800 */
[----:B------:R-:W2:Y:S01]  /*d5c60*/  LDL.LU R11, [R1+0x57b8] ;  /* 0x0057b800010b7983 */ /* 0x000ea20000300800 */
[----:B------:R-:W-:-:S03]  /*d5c70*/  F2FP.SATFINITE.E4M3.F32.PACK_AB_MERGE_C R15, R10, R15, RZ ;  /* 0x0000000f0a0f723e */ /* 0x000fc600048070ff */
[----:B------:R3:W-:Y:S04]  /*d5c80*/  STL [R1+0x77c], R14 ;  /* 0x00077c0e01007387 */ /* 0x0007e80000100800 */
[----:B------:R0:W-:Y:S01]  /*d5c90*/  STL [R1+0x788], R15 ;  /* 0x0007880f01007387 */ /* 0x0001e20000100800 */
[----:B------:R-:W-:Y:S02]  /*d5ca0*/  F2FP.SATFINITE.E4M3.F32.PACK_AB_MERGE_C R12, R12, R21, RZ ;  /* 0x000000150c0c723e */ /* 0x000fe400048070ff */
[----:B--2---:R-:W-:Y:S02]  /*d5cb0*/  SHF.R.S32.HI R10, RZ, 0x1f, R11 ;  /* 0x0000001fff0a7819 */ /* 0x004fe4000001140b */
[----:B---3--:R-:W-:-:S05]  /*d5cc0*/  IADD3 R14, P2, PT, R11, R6, RZ ;  /* 0x000000060b0e7210 */ /* 0x008fca0007f5e0ff */
[----:B0-----:R-:W-:-:S05]  /*d5cd0*/  IMAD.X R15, R10, 0x1, R7, P2 ;  /* 0x000000010a0f7824 */ /* 0x001fca00010e0607 */
[----:B------:R0:W-:Y:S02]  /*d5ce0*/  STL.64 [R1+0x1428], R14 ;  /* 0x0014280e01007387 */ /* 0x0001e40000100a00 */
[----:B0-----:R-:W-:Y:S02]  /*d5cf0*/  F2FP.SATFINITE.E4M3.F32.PACK_AB_MERGE_C R15, R19, R18, RZ ;  /* 0x00000012130f723e */ /* 0x001fe400048070ff */
[----:B----4-:R-:W-:Y:S02]  /*d5d00*/  F2FP.SATFINITE.E4M3.F32.PACK_AB_MERGE_C R14, R20, R17, RZ ;  /* 0x00000011140e723e */ /* 0x010fe400048070ff */
[----:B------:R-:W2:Y:S04]  /*d5d10*/  LDL.LU R17, [R1+0x1348] ;  /* 0x0013480001117983 */ /* 0x000ea80000300800 */
[----:B------:R-:W-:Y:S04]  /*d5d20*/  STL [R1+0x74c], R15 ;  /* 0x00074c0f01007387 */ /* 0x000fe80000100800 */
[----:B------:R-:W2:Y:S04]  /*d5d30*/  LDL.LU R20, [R1+0x134c] ;  /* 0x00134c0001147983 */ /* 0x000ea80000300800 */
[----:B------:R0:W-:Y:S01]  /*d5d40*/  STL [R1+0x758], R14 ;  /* 0x0007580e01007387 */ /* 0x0001e20000100800 */
[----:B------:R-:W-:-:S02]  /*d5d50*/  F2FP.SATFINITE.E4M3.F32.PACK_AB_MERGE_C R18, R25, R24, RZ ;  /* 0x000000181912723e */ /* 0x000fc400048070ff */
[----:B0-----:R-:W-:-:S05]  /*d5d60*/  IADD3 R14, P2, PT, R11, R0, RZ ;  /* 0x000000000b0e7210 */ /* 0x001fca0007f5e0ff */
[----:B------:R-:W-:-:S05]  /*d5d70*/  IMAD.X R15, R10, 0x1, R3, P2 ;  /* 0x000000010a0f7824 */ /* 0x000fca00010e0603 */
[----:B------:R0:W-:Y:S04]  /*d5d80*/  STL.64 [R1+0x1420], R14 ;  /* 0x0014200e01007387 */ /* 0x0001e80000100a00 */
[----:B------:R-:W-:Y:S04]  /*d5d90*/  STL [R1+0x1ba8], R18 ;  /* 0x001ba81201007387 */ /* 0x000fe80000100800 */
[----:B------:R1:W-:Y:S04]  /*d5da0*/  STL [R1+0x1b9c], R12 ;  /* 0x001b9c0c01007387 */ /* 0x0003e80000100800 */
[----:B------:R-:W3:Y:S01]  /*d5db0*/  LDL.LU R21, [R1+0x198] ;  /* 0x0001980001157983 */ /* 0x000ee20000300800 */
[----:B0-----:R-:W-:-:S05]  /*d5dc0*/  IADD3 R14, P2, PT, R11, R2, RZ ;  /* 0x000000020b0e7210 */ /* 0x001fca0007f5e0ff */
[----:B------:R-:W-:Y:S01]  /*d5dd0*/  IMAD.X R15, R10, 0x1, R5, P2 ;  /* 0x000000010a0f7824 */ /* 0x000fe200010e0605 */
[----:B------:R-:W-:Y:S02]  /*d5de0*/  F2FP.SATFINITE.E4M3.F32.PACK_AB_MERGE_C R9, R9, R13, RZ ;  /* 0x0000000d0909723e */ /* 0x000fe400048070ff */
[----:B------:R-:W-:Y:S01]  /*d5df0*/  F2FP.SATFINITE.E4M3.F32.PACK_AB_MERGE_C R13, R28, R22, RZ ;  /* 0x000000161c0d723e */ /* 0x000fe200048070ff */
[----:B---3--:R-:W-:Y:S04]  /*d5e00*/  STL [R1+0x5798], R21 ;  /* 0x0057981501007387 */ /* 0x008fe80000100800 */
[----:B------:R0:W-:Y:S04]  /*d5e10*/  STL.64 [R1+0x1418], R14 ;  /* 0x0014180e01007387 */ /* 0x0001e80000100a00 */
[----:B-1----:R-:W3:Y:S01]  /*d5e20*/  LDL.LU R12, [R1+0x1330] ;  /* 0x00133000010c7983 */ /* 0x002ee20000300800 */
[----:B0-----:R-:W-:-:S03]  /*d5e30*/  IADD3 R14, P2, PT, R11, R4, RZ ;  /* 0x000000040b0e7210 */ /* 0x001fc60007f5e0ff */
[----:B------:R-:W3:Y:S02]  /*d5e40*/  LDL.LU R11, [R1+0x1334] ;  /* 0x00133400010b7983 */ /* 0x000ee40000300800 */
[----:B------:R-:W-:Y:S01]  /*d5e50*/  IMAD.X R15, R10, 0x1, R8, P2 ;  /* 0x000000010a0f7824 */ /* 0x000fe200010e0608 */
[----:B------:R-:W-:-:S04]  /*d5e60*/  F2FP.SATFINITE.E4M3.F32.PACK_AB_MERGE_C R10, R26, R23, RZ ;  /* 0x000000171a0a723e */ /* 0x000fc800048070ff */
[----:B------:R-:W-:Y:S04]  /*d5e70*/  STL.64 [R1+0x1410], R14 ;  /* 0x0014100e01007387 */ /* 0x000fe80000100a00 */
[----:B------:R0:W-:Y:S01]  /*d5e80*/  STL [R1+0x1bec], R9 ;  /* 0x001bec0901007387 */ /* 0x0001e20000100800 */
[----:B------:R-:W-:-:S03]  /*d5e90*/  IADD3 R18, P2, PT, R16, R6, RZ ;  /* 0x0000000610127210 */ /* 0x000fc60007f5e0ff */
[----:B0-----:R-:W4:Y:S01]  /*d5ea0*/  LDL.LU R9, [R1+0x1338] ;  /* 0x0013380001097983 */ /* 0x001f220000300800 */
[----:B------:R-:W-:-:S03]  /*d5eb0*/  SHF.R.S32.HI R15, RZ, 0x1f, R16 ;  /* 0x0000001fff0f7819 */ /* 0x000fc60000011410 */
[----:B------:R-:W-:Y:S04]  /*d5ec0*/  STL [R1+0x1be8], R13 ;  /* 0x001be80d01007387 */ /* 0x000fe80000100800 */
[----:B------:R-:W4:Y:S04]  /*d5ed0*/  LDL.LU R22, [R1+0x133c] ;  /* 0x00133c0001167983 */ /* 0x000f280000300800 */
[----:B------:R0:W-:Y:S04]  /*d5ee0*/  STL [R1+0x1c58], R10 ;  /* 0x001c580a01007387 */ /* 0x0001e80000100800 */
[----:B------:R-:W3:Y:S01]  /*d5ef0*/  LDL.LU R28, [R1+0x1320] ;  /* 0x00132000011c7983 */ /* 0x000ee20000300800 */
[----:B------:R-:W-:-:S03]  /*d5f00*/  IMAD.X R19, R15, 0x1, R7, P2 ;  /* 0x000000010f137824 */ /* 0x000fc600010e0607 */
[----:B------:R-:W3:Y:S04]  /*d5f10*/  LDL.LU R26, [R1+0x1324] ;  /* 0x00132400011a7983 */ /* 0x000ee80000300800 */
[----:B------:R-:W3:Y:S04]  /*d5f20*/  LDL.LU R21, [R1+0x1328] ;  /* 0x0013280001157983 */ /* 0x000ee80000300800 */
[----:B------:R-:W3:Y:S04]  /*d5f30*/  LDL.LU R14, [R1+0x1170] ;  /* 0x00117000010e7983 */ /* 0x000ee80000300800 */
[----:B0-----:R-:W3:Y:S04]  /*d5f40*/  LDL.LU R10, [R1+0x1174] ;  /* 0x00117400010a7983 */ /* 0x001ee80000300800 */
[----:B------:R-:W3:Y:S04]  /*d5f50*/  LDL.LU R13, [R1+0x1178] ;  /* 0x00117800010d7983 */ /* 0x000ee80000300800 */
[----:B------:R-:W3:Y:S04]  /*d5f60*/  LDL.LU R23, [R1+0x117c] ;  /* 0x00117c0001177983 */ /* 0x000ee80000300800 */
[----:B------:R0:W-:Y:S04]  /*d5f70*/  STL [R1], R15 ;  /* 0x0000000f01007387 */ /* 0x0001e80000100800 */
[----:B------:R2:W-:Y:S04]  /*d5f80*/  STL.64 [R1+0x57a0], R6 ;  /* 0x0057a00601007387 */ /* 0x0005e80000100a00 */
[----:B------:R-:W-:Y:S04]  /*d5f90*/  STL.64 [R1+0x1408], R18 ;  /* 0x0014081201007387 */ /* 0x000fe80000100a00 */
[----:B0-----:R-:W3:Y:S01]  /*d5fa0*/  LDL.LU R15, [R1+0x1310] ;  /* 0x00131000010f7983 */ /* 0x001ee20000300800 */
[----:B--2---:R-:W-:-:S03]  /*d5fb0*/  F2FP.SATFINITE.E4M3.F32.PACK_AB_MERGE_C R6, R20, R17, RZ ;  /* 0x000000111406723e */ /* 0x004fc600048070ff */
[----:B---3--:R0:W-:Y:S04]  /*d5fc0*/  STL [R1+0x5794], R15 ;  /* 0x0057940f01007387 */ /* 0x0081e80000100800 */
[----:B------:R1:W-:Y:S04]  /*d5fd0*/  STL [R1+0x1c4c], R6 ;  /* 0x001c4c0601007387 */ /* 0x0003e80000100800 */
[----:B0-----:R-:W2:Y:S04]  /*d5fe0*/  LDL.LU R15, [R1+0x132c] ;  /* 0x00132c00010f7983 */ /* 0x001ea80000300800 */
[----:B--2---:R-:W-:Y:S04]  /*d5ff0*/  STL.64 [R1+0x57b0], R14 ;  /* 0x0057b00e01007387 */ /* 0x004fe80000100a00 */
[----:B------:R-:W2:Y:S01]  /*d6000*/  LDL.LU R18, [R1+0x1314] ;  /* 0x0013140001127983 */ /* 0x000ea20000300800 */
[----:B------:R-:W-:Y:S01]  /*d6010*/  IMAD.MOV.U32 R7, RZ, RZ, R16 ;  /* 0x000000ffff077224 */ /* 0x000fe200078e0010 */
[----:B-1----:R-:W-:-:S02]  /*d6020*/  F2FP.SATFINITE.E4M3.F32.PACK_AB_MERGE_C R6, R11, R12, RZ ;  /* 0x0000000c0b06723e */ /* 0x002fc400048070ff */
[----:B--2---:R0:W-:Y:S04]  /*d6030*/  STL [R1+0x57a8], R18 ;  /* 0x0057a81201007387 */ /* 0x0041e80000100800 */
[----:B0-----:R-:W2:Y:S01]  /*d6040*/  LDL.LU R18, [R1] ;  /* 0x0000000001127983 */ /* 0x001ea20000300800 */
[----:B------:R-:W-:-:S03]  /*d6050*/  IADD3 R14, P2, PT, R7, R0, RZ ;  /* 0x00000000070e7210 */ /* 0x000fc60007f5e0ff */
[----:B------:R-:W3:Y:S04]  /*d6060*/  LDL.LU R25, [R1+0x1318] ;  /* 0x0013180001197983 */ /* 0x000ee80000300800 */
[----:B------:R-:W3:Y:S04]  /*d6070*/  LDL.LU R20, [R1+0x131c] ;  /* 0x00131c0001147983 */ /* 0x000ee80000300800 */
[----:B------:R-:W3:Y:S04]  /*d6080*/  LDL.LU R19, [R1+0x1300] ;  /* 0x0013000001137983 */ /* 0x000ee80000300800 */
[----:B------:R0:W-:Y:S01]  /*d6090*/  STL [R1+0x1cf0], R6 ;  /* 0x001cf00601007387 */ /* 0x0001e20000100800 */
[----:B----4-:R-:W-:-:S03]  /*d60a0*/  F2FP.SATFINITE.E4M3.F32.PACK_AB_MERGE_C R9, R22, R9, RZ ;  /* 0x000000091609723e */ /* 0x010fc600048070ff */
[----:B------:R-:W4:Y:S04]  /*d60b0*/  LDL.LU R24, [R1+0x1304] ;  /* 0x0013040001187983 */ /* 0x000f280000300800 */
[----:B------:R-:W3:Y:S04]  /*d60c0*/  LDL.LU R16, [R1+0x1308] ;  /* 0x0013080001107983 */ /* 0x000ee80000300800 */
[----:B------:R-:W3:Y:S01]  /*d60d0*/  LDL.LU R17, [R1+0x130c] ;  /* 0x00130c0001117983 */ /* 0x000ee20000300800 */
[----:B0-----:R-:W-:-:S03]  /*d60e0*/  F2FP.SATFINITE.E4M3.F32.PACK_AB_MERGE_C R6, R26, R28, RZ ;  /* 0x0000001c1a06723e */ /* 0x001fc600048070ff */
[----:B------:R-:W3:Y:S01]  /*d60f0*/  LDL.LU R12, [R1+0x12f0] ;  /* 0x0012f000010c7983 */ /* 0x000ee20000300800 */
[----:B--2---:R-:W-:-:S05]  /*d6100*/  IMAD.X R15, R18, 0x1, R3, P2 ;  /* 0x00000001120f7824 */ /* 0x004fca00010e0603 */
[----:B------:R0:W-:Y:S04]  /*d6110*/  STL.64 [R1+0x1400], R14 ;  /* 0x0014000e01007387 */ /* 0x0001e80000100a00 */
[----:B------:R1:W-:Y:S04]  /*d6120*/  STL [R1+0x1cec], R9 ;  /* 0x001cec0901007387 */ /* 0x0003e80000100800 */
[----:B------:R-:W2:Y:S01]  /*d6130*/  LDL.LU R11, [R1+0x12f4] ;  /* 0x0012f400010b7983 */ /* 0x000ea20000300800 */
[----:B0-----:R-:W-:-:S03]  /*d6140*/  IADD3 R14, P2, PT, R7, R2, RZ ;  /* 0x00000002070e7210 */ /* 0x001fc60007f5e0ff */
[----:B------:R-:W-:Y:S02]  /*d6150*/  STL [R1+0x1d3c], R6 ;  /* 0x001d3c0601007387 */ /* 0x000fe40000100800 */
[----:B------:R-:W-:Y:S02]  /*d6160*/  IMAD.X R15, R18, 0x1, R5, P2 ;  /* 0x00000001120f7824 */ /* 0x000fe400010e0605 */
[----:B-1----:R-:W2:Y:S04]  /*d6170*/  LDL.LU R9, [R1+0x12f8] ;  /* 0x0012f80001097983 */ /* 0x002ea80000300800 */
        /* <DEDUP_REMOVED lines=10> */
[----:B--2---:R-:W-:-:S03]  /*d6220*/  F2FP.SATFINITE.E4M3.F32.PACK_AB_MERGE_C R15, R15, R21, RZ ;  /* 0x000000150f0f723e */ /* 0x004fc600048070ff */
[----:B------:R-:W2:Y:S01]  /*d6230*/  LDL.LU R21, [R1+0x5798] ;  /* 0x0057980001157983 */ /* 0x000ea20000300800 */
[----:B------:R-:W-:Y:S02]  /*d6240*/  F2FP.SATFINITE.E4M3.F32.PACK_AB_MERGE_C R14, R10, R14, RZ ;  /* 0x0000000e0a0e723e */ /* 0x000fe400048070ff */
[----:B------:R-:W-:Y:S01]  /*d6250*/  F2FP.SATFINITE.E4M3.F32.PACK_AB_MERGE_C R10, R23, R13, RZ ;  /* 0x0000000d170a723e */ /* 0x000fe200048070ff */
[----:B------:R-:W-:Y:S04]  /*d6260*/  STL [R1+0x1d38], R15 ;  /* 0x001d380f01007387 */ /* 0x000fe80000100800 */
[----:B------:R-:W-:Y:S04]  /*d6270*/  STL [R1+0x50b8], R14 ;  /* 0x0050b80e01007387 */ /* 0x000fe80000100800 */
[----:B------:R-:W4:Y:S04]  /*d6280*/  LDL.LU R13, [R1+0x1c8] ;  /* 0x0001c800010d7983 */ /* 0x000f280000300800 */
[----:B------:R2:W-:Y:S04]  /*d6290*/  STL [R1+0x50b4], R10 ;  /* 0x0050b40a01007387 */ /* 0x0005e80000100800 */
[----:B------:R-:W4:Y:S01]  /*d62a0*/  LDL.LU R23, [R1+0x1cc] ;  /* 0x0001cc0001177983 */ /* 0x000f220000300800 */
[----:B--2---:R-:W-:-:S02]  /*d62b0*/  SHF.R.S32.HI R10, RZ, 0x1f, R21 ;  /* 0x0000001fff0a7819 */ /* 0x004fc40000011415 */
[----:B---3--:R-:W-:-:S05]  /*d62c0*/  IADD3 R14, P2, PT, R21, R6, RZ ;  /* 0x00000006150e7210 */ /* 0x008fca0007f5e0ff */
[----:B------:R-:W-:-:S05]  /*d62d0*/  IMAD.X R15, R10, 0x1, R7, P2 ;  /* 0x000000010a0f7824 */ /* 0x000fca00010e0607 */
[----:B------:R0:W-:Y:S04]  /*d62e0*/  STL.64 [R1+0x13e8], R14 ;  /* 0x0013e80e01007387 */ /* 0x0001e80000100a00 */
[----:B0-----:R-:W2:Y:S01]  /*d62f0*/  LDL.LU R15, [R1+0x5794] ;  /* 0x00579400010f7983 */ /* 0x001ea20000300800 */
[----:B------:R-:W-:Y:S02]  /*d6300*/  IADD3 R14, P2, PT, R21, R0, RZ ;  /* 0x00000000150e7210 */ /* 0x000fe40007f5e0ff */
[----:B------:R-:W-:Y:S02]  /*d6310*/  F2FP.SATFINITE.E4M3.F32.PACK_AB_MERGE_C R16, R17, R16, RZ ;  /* 0x000000101110723e */ /* 0x000fe400048070ff */
[----:B--2---:R-:W-:Y:S02]  /*d6320*/  F2FP.SATFINITE.E4M3.F32.PACK_AB_MERGE_C R15, R18, R15, RZ ;  /* 0x0000000f120f723e */ /* 0x004fe400048070ff */
[----:B------:R-:W-:-:S03]  /*d6330*/  F2FP.SATFINITE.E4M3.F32.PACK_AB_MERGE_C R18, R20, R25, RZ ;  /* 0x000000191412723e */ /* 0x000fc600048070ff */
[----:B------:R0:W-:Y:S04]  /*d6340*/  STL [R1+0x1d68], R15 ;  /* 0x001d680f01007387 */ /* 0x0001e80000100800 */
[----:B------:R4:W-:Y:S04]  /*d6350*/  STL [R1+0x1d5c], R18 ;  /* 0x001d5c1201007387 */ /* 0x0009e80000100800 */
[----:B------:R-:W2:Y:S01]  /*d6360*/  LDL.LU R25, [R1+0x12e0] ;  /* 0x0012e00001197983 */ /* 0x000ea20000300800 */
[----:B0-----:R-:W-:-:S03]  /*d6370*/  IMAD.X R15, R10, 0x1, R3, P2 ;  /* 0x000000010a0f7824 */ /* 0x001fc600010e0603 */
[----:B------:R-:W2:Y:S04]  /*d6380*/  LDL.LU R20, [R1+0x12e4] ;  /* 0x0012e40001147983 */ /* 0x000ea80000300800 */
[----:B------:R0:W-:Y:S01]  /*d6390*/  STL.64 [R1+0x13e0], R14 ;  /* 0x0013e00e01007387 */ /* 0x0001e20000100a00 */
[----:B----4-:R-:W-:Y:S02]  /*d63a0*/  F2FP.SATFINITE.E4M3.F32.PACK_AB_MERGE_C R18, R24, R19, RZ ;  /* 0x000000131812723e */ /* 0x010fe400048070ff */
[----:B0-----:R-:W-:-:S03]  /*d63b0*/  IADD3 R14, P2, PT, R21, R2, RZ ;  /* 0x00000002150e7210 */ /* 0x001fc60007f5e0ff */
[----:B------:R-:W-:Y:S02]  /*d63c0*/  STL [R1+0x1dc8], R18 ;  /* 0x001dc81201007387 */ /* 0x000fe40000100800 */
[----:B------:R-:W-:Y:S02]  /*d63d0*/  IMAD.X R15, R10, 0x1, R5, P2 ;  /* 0x000000010a0f7824 */ /* 0x000fe400010e0605 */
[----:B------:R-:W-:Y:S04]  /*d63e0*/  STL [R1+0x1dbc], R16 ;  /* 0x001dbc1001007387 */ /* 0x000fe80000100800 */
[----:B------:R0:W-:Y:S02]  /*d63f0*/  STL.64 [R1+0x13d8], R14 ;  /* 0x0013d80e01007387 */ /* 0x0001e40000100a00 */
[----:B0-----:R-:W-:-:S02]  /*d6400*/  IADD3 R14, P2, PT, R21, R4, RZ ;  /* 0x00000004150e7210 */ /* 0x001fc40007f5e0ff */
[----:B------:R-:W3:Y:S03]  /*d6410*/  LDL.LU R21, [R1+0x1a0] ;  /* 0x0001a00001157983 */ /* 0x000ee60000300800 */
[----:B------:R-:W-:Y:S01]  /*d6420*/  IMAD.X R15, R10, 0x1, R8, P2 ;  /* 0x000000010a0f7824 */ /* 0x000fe200010e0608 */
[----:B------:R-:W-:Y:S01]  /*d6430*/  F2FP.SATFINITE.E4M3.F32.PACK_AB_MERGE_C R10, R11, R12, RZ ;  /* 0x0000000c0b0a723e */ /* 0x000fe200048070ff */
[----:B---3--:R0:W-:Y:S04]  /*d6440*/  STL [R1+0x5790], R21 ;  /* 0x0057901501007387 */ /* 0x0081e80000100800 */
[----:B------:R-:W-:Y:S04]  /*d6450*/  STL.64 [R1+0x13d0], R14 ;  /* 0x0013d00e01007387 */ /* 0x000fe80000100a00 */
[----:B------:R1:W-:Y:S04]  /*d6460*/  STL [R1+0x1e28], R10 ;  /* 0x001e280a01007387 */ /* 0x0003e80000100800 */
[----:B0-----:R-:W3:Y:S01]  /*d6470*/  LDL.LU R21, [R1+0x19c] ;  /* 0x00019c0001157983 */ /* 0x001ee20000300800 */
[----:B------:R-:W-:-:S03]  /*d6480*/  F2FP.SATFINITE.E4M3.F32.PACK_AB_MERGE_C R11, R22, R9, RZ ;  /* 0x00000009160b723e */ /* 0x000fc600048070ff */
[----:B------:R-:W4:Y:S01]  /*d6490*/  LDL.LU R9, [R1+0x12e8] ;  /* 0x0012e80001097983 */ /* 0x000f220000300800 */
[----:B-1----:R-:W-:-:S03]  /*d64a0*/  F2FP.SATFINITE.E4M3.F32.PACK_AB_MERGE_C R10, R26, R28, RZ ;  /* 0x0000001c1a0a723e */ /* 0x002fc600048070ff */
[----:B------:R3:W-:Y:S04]  /*d64b0*/  STL [R1+0x1e1c], R11 ;  /* 0x001e1c0b01007387 */ /* 0x0007e80000100800 */
[----:B------:R-:W4:Y:S04]  /*d64c0*/  LDL.LU R26, [R1+0x12ec] ;  /* 0x0012ec00011a7983 */ /* 0x000f280000300800 */
[----:B------:R-:W-:Y:S04]  /*d64d0*/  STL [R1+0x50b0], R10 ;  /* 0x0050b00a01007387 */ /* 0x000fe80000100800 */
[----:B------:R-:W2:Y:S04]  /*d64e0*/  LDL.LU R22, [R1+0x12d0] ;  /* 0x0012d00001167983 */ /* 0x000ea80000300800 */
[----:B------:R-:W2:Y:S04]  /*d64f0*/  LDL.LU R28, [R1+0x12d4] ;  /* 0x0012d400011c7983 */ /* 0x000ea80000300800 */
[----:B------:R0:W-:Y:S01]  /*d6500*/  STL.64 [R1+0x5788], R6 ;  /* 0x0057880601007387 */ /* 0x0001e20000100a00 */
[----:B---3--:R-:W-:-:S02]  /*d6510*/  SHF.R.S32.HI R11, RZ, 0x1f, R21 ;  /* 0x0000001fff0b7819 */ /* 0x008fc40000011415 */
[----:B------:R-:W-:Y:S02]  /*d6520*/  IADD3 R14, P2, PT, R21, R6, RZ ;  /* 0x00000006150e7210 */ /* 0x000fe40007f5e0ff */
[----:B0-----:R-:W-:-:S03]  /*d6530*/  F2FP.SATFINITE.E4M3.F32.PACK_AB_MERGE_C R6, R23, R13, RZ ;  /* 0x0000000d1706723e */ /* 0x001fc600048070ff */
[----:B------:R-:W-:-:S05]  /*d6540*/  IMAD.X R15, R11, 0x1, R7, P2 ;  /* 0x000000010b0f7824 */ /* 0x000fca00010e0607 */
[----:B------:R-:W-:Y:S04]  /*d6550*/  STL.64 [R1+0x13c8], R14 ;  /* 0x0013c80e01007387 */ /* 0x000fe80000100a00 */
[----:B------:R-:W3:Y:S04]  /*d6560*/  LDL.LU R10, [R1+0x12dc] ;  /* 0x0012dc00010a7983 */ /* 0x000ee80000300800 */
[----:B------:R2:W-:Y:S01]  /*d6570*/  STL [R1+0x50a8], R6 ;  /* 0x0050a80601007387 */ /* 0x0005e20000100800 */
[----:B------:R-:W-:-:S03]  /*d6580*/  IMAD.MOV.U32 R23, RZ, RZ, R27 ;  /* 0x000000ffff177224 */ /* 0x000fc600078e001b */
[----:B------:R-:W3:Y:S04]  /*d6590*/  LDL.LU R16, [R1+0x12c0] ;  /* 0x0012c00001107983 */ /* 0x000ee80000300800 */
[----:B------:R-:W3:Y:S04]  /*d65a0*/  LDL.LU R17, [R1+0x12c4] ;  /* 0x0012c40001117983 */ /* 0x000ee80000300800 */
[----:B------:R-:W3:Y:S04]  /*d65b0*/  LDL.LU R12, [R1+0x12c8] ;  /* 0x0012c800010c7983 */ /* 0x000ee80000300800 */
[----:B------:R-:W3:Y:S04]  /*d65c0*/  LDL.LU R13, [R1+0x12cc] ;  /* 0x0012cc00010d7983 */ /* 0x000ee80000300800 */
[----:B------:R-:W3:Y:S01]  /*d65d0*/  LDL.LU R27, [R1+0x1a4] ;  /* 0x0001a400011b7983 */ /* 0x000ee20000300800 */
[----:B--2---:R-:W-:-:S03]  /*d65e0*/  F2FP.SATFINITE.E4M3.F32.PACK_AB_MERGE_C R6, R20, R25, RZ ;  /* 0x000000191406723e */ /* 0x004fc600048070ff */
[----:B---3--:R0:W-:Y:S04]  /*d65f0*/  STL [R1+0x5778], R27 ;  /* 0x0057781b01007387 */ /* 0x0081e80000100800 */
[----:B0-----:R-:W2:Y:S04]  /*d6600*/  LDL.LU R27, [R1+0x12b4] ;  /* 0x0012b400011b7983 */ /* 0x001ea80000300800 */
[----:B------:R-:W-:Y:S04]  /*d6610*/  STL [R1+0x1e88], R6 ;  /* 0x001e880601007387 */ /* 0x000fe80000100800 */
[----:B------:R-:W3:Y:S04]  /*d6620*/  LDL.LU R14, [R1+0x12b8] ;  /* 0x0012b800010e7983 */ /* 0x000ee80000300800 */
[----:B---3--:R0:W-:Y:S04]  /*d6630*/  STL [R1+0x577c], R14 ;  /* 0x00577c0e01007387 */ /* 0x0081e80000100800 */
[----:B0-----:R-:W3:Y:S04]  /*d6640*/  LDL.LU R14, [R1+0x12b0] ;  /* 0x0012b000010e7983 */ /* 0x001ee80000300800 */
[----:B------:R-:W3:Y:S01]  /*d6650*/  LDL.LU R15, [R1+0x12bc] ;  /* 0x0012bc00010f7983 */ /* 0x000ee20000300800 */
[----:B------:R-:W-:-:S02]  /*d6660*/  IADD3 R6, P2, PT, R21, R0, RZ ;  /* 0x0000000015067210 */ /* 0x000fc40007f5e0ff */
[----:B------:R-:W-:Y:S01]  /*d6670*/  F2FP.SATFINITE.E4M3.F32.PACK_AB_MERGE_C R22, R28, R22, RZ ;  /* 0x000000161c16723e */ /* 0x000fe200048070ff */
[----:B---3--:R0:W-:Y:S02]  /*d6680*/  STL.64 [R1+0x5780], R14 ;  /* 0x0057800e01007387 */ /* 0x0081e40000100a00 */
[----:B0-----:R-:W-:Y:S02]  /*d6690*/  IMAD.MOV.U32 R14, RZ, RZ, R11 ;  /* 0x000000ffff0e7224 */ /* 0x001fe400078e000b */
[----:B------:R-:W3:Y:S02]  /*d66a0*/  LDL.LU R15, [R1+0x12d8] ;  /* 0x0012d800010f7983 */ /* 0x000ee40000300800 */
[----:B------:R-:W-:Y:S02]  /*d66b0*/  IMAD.X R7, R14, 0x1, R3, P2 ;  /* 0x000000010e077824 */ /* 0x000fe400010e0603 */
[----:B------:R-:W2:Y:S04]  /*d66c0*/  LDL.LU R18, [R1+0x12a0] ;  /* 0x0012a00001127983 */ /* 0x000ea80000300800 */
[----:B------:R-:W2:Y:S04]  /*d66d0*/  LDL.LU R19, [R1+0x12a4] ;  /* 0x0012a40001137983 */ /* 0x000ea80000300800 */
[----:B------:R-:W2:Y:S04]  /*d66e0*/  LDL.LU R24, [R1+0x12a8] ;  /* 0x0012a80001187983 */ /* 0x000ea80000300800 */
[----:B------:R-:W2:Y:S04]  /*d66f0*/  LDL.LU R25, [R1+0x12ac] ;  /* 0x0012ac0001197983 */ /* 0x000ea80000300800 */
[----:B------:R4:W-:Y:S04]  /*d6700*/  STL.64 [R1+0x13c0], R6 ;  /* 0x0013c00601007387 */ /* 0x0009e80000100a00 */
[----:B------:R-:W2:Y:S04]  /*d6710*/  LDL.LU R20, [R1+0x1290] ;  /* 0x0012900001147983 */ /* 0x000ea80000300800 */
[----:B------:R-:W2:Y:S01]  /*d6720*/  LDL.LU R11, [R1+0x1294] ;  /* 0x00129400010b7983 */ /* 0x000ea20000300800 */
[----:B----4-:R-:W-:-:S05]  /*d6730*/  F2FP.SATFINITE.E4M3.F32.PACK_AB_MERGE_C R6, R26, R9, RZ ;  /* 0x000000091a06723e */ /* 0x010fca00048070ff */
        /* <DEDUP_REMOVED lines=8> */
[----:B------:R0:W-:Y:S02]  /*d67c0*/  STL.64 [R1+0x13b8], R6 ;  /* 0x0013b80601007387 */ /* 0x0001e40000100a00 */
[----:B0-----:R-:W-:-:S02]  /*d67d0*/  IADD3 R6, P2, PT, R21, R4, RZ ;  /* 0x0000000415067210 */ /* 0x001fc40007f5e0ff */
[----:B------:R-:W2:Y:S03]  /*d67e0*/  LDL.LU R21, [R1+0x5790] ;  /* 0x0057900001157983 */ /* 0x000ea60000300800 */
[----:B------:R-:W-:-:S05]  /*d67f0*/  IMAD.X R7, R14, 0x1, R8, P2 ;  /* 0x000000010e077824 */ /* 0x000fca00010e0608 */
[----:B------:R0:W-:Y:S04]  /*d6800*/  STL.64 [R1+0x13b0], R6 ;  /* 0x0013b00601007387 */ /* 0x0001e80000100a00 */
[----:B0-----:R-:W4:Y:S01]  /*d6810*/  LDL.LU.64 R6, [R1+0x5788] ;  /* 0x0057880001067983 */ /* 0x001f220000300a00 */
[----:B------:R-:W-:Y:S02]  /*d6820*/  F2FP.SATFINITE.E4M3.F32.PACK_AB_MERGE_C R14, R17, R16, RZ ;  /* 0x00000010110e723e */ /* 0x000fe400048070ff */
[----:B---3--:R-:W-:Y:S02]  /*d6830*/  F2FP.SATFINITE.E4M3.F32.PACK_AB_MERGE_C R15, R10, R15, RZ ;  /* 0x0000000f0a0f723e */ /* 0x008fe400048070ff */
[----:B------:R-:W-:-:S03]  /*d6840*/  F2FP.SATFINITE.E4M3.F32.PACK_AB_MERGE_C R10, R13, R12, RZ ;  /* 0x0000000c0d0a723e */ /* 0x000fc600048070ff */
[----:B------:R-:W-:Y:S04]  /*d6850*/  STL [R1+0x1ee8], R15 ;  /* 0x001ee80f01007387 */ /* 0x000fe80000100800 */
[----:B------:R-:W-:Y:S04]  /*d6860*/  STL [R1+0x1f5c], R14 ;  /* 0x001f5c0e01007387 */ /* 0x000fe80000100800 */
[----:B------:R-:W3:Y:S04]  /*d6870*/  LDL.LU R16, [R1+0x1288] ;  /* 0x0012880001107983 */ /* 0x000ee80000300800 */
[----:B------:R2:W-:Y:S04]  /*d6880*/  STL [R1+0x1f58], R10 ;  /* 0x001f580a01007387 */ /* 0x0005e80000100800 */
[----:B------:R-:W3:Y:S04]  /*d6890*/  LDL.LU R17, [R1+0x128c] ;  /* 0x00128c0001117983 */ /* 0x000ee80000300800 */
[----:B------:R-:W3:Y:S04]  /*d68a0*/  LDL.LU R12, [R1+0x1270] ;  /* 0x00127000010c7983 */ /* 0x000ee80000300800 */
[----:B------:R-:W3:Y:S01]  /*d68b0*/  LDL.LU R13, [R1+0x1274] ;  /* 0x00127400010d7983 */ /* 0x000ee20000300800 */
[----:B--2---:R-:W-:-:S02]  /*d68c0*/  SHF.R.S32.HI R10, RZ, 0x1f, R21 ;  /* 0x0000001fff0a7819 */ /* 0x004fc40000011415 */
[----:B----4-:R-:W-:-:S05]  /*d68d0*/  IADD3 R14, P2, PT, R21, R6, RZ ;  /* 0x00000006150e7210 */ /* 0x010fca0007f5e0ff */
[----:B------:R-:W-:-:S05]  /*d68e0*/  IMAD.X R15, R10, 0x1, R7, P2 ;  /* 0x000000010a0f7824 */ /* 0x000fca00010e0607 */
[----:B------:R0:W-:Y:S04]  /*d68f0*/  STL.64 [R1+0x13a8], R14 ;  /* 0x0013a80e01007387 */ /* 0x0001e80000100a00 */
[----:B0-----:R-:W2:Y:S02]  /*d6900*/  LDL.LU.64 R14, [R1+0x5780] ;  /* 0x00578000010e7983 */ /* 0x001ea40000300a00 */
[----:B--2---:R-:W-:Y:S02]  /*d6910*/  F2FP.SATFINITE.E4M3.F32.PACK_AB_MERGE_C R27, R27, R14, RZ ;  /* 0x0000000e1b1b723e */ /* 0x004fe400048070ff */
[----:B------:R-:W2:Y:S04]  /*d6920*/  LDL.LU R14, [R1+0x577c] ;  /* 0x00577c00010e7983 */ /* 0x000ea80000300800 */
[----:B------:R0:W-:Y:S04]  /*d6930*/  STL [R1+0x1fe8], R27 ;  /* 0x001fe81b01007387 */ /* 0x0001e80000100800 */
[----:B0-----:R-:W4:Y:S01]  /*d6940*/  LDL.LU R27, [R1+0x5778] ;  /* 0x00577800011b7983 */ /* 0x001f220000300800 */
[----:B------:R-:W-:-:S02]  /*d6950*/  F2FP.SATFINITE.E4M3.F32.PACK_AB_MERGE_C R19, R19, R18, RZ ;  /* 0x000000121313723e */ /* 0x000fc400048070ff */
[----:B------:R-:W-:Y:S02]  /*d6960*/  F2FP.SATFINITE.E4M3.F32.PACK_AB_MERGE_C R18, R25, R24, RZ ;  /* 0x000000181912723e */ /* 0x000fe400048070ff */
[----:B------:R-:W-:Y:S02]  /*d6970*/  F2FP.SATFINITE.E4M3.F32.PACK_AB_MERGE_C R9, R26, R9, RZ ;  /* 0x000000091a09723e */ /* 0x000fe400048070ff */
[----:B--2---:R-:W-:Y:S02]  /*d6980*/  F2FP.SATFINITE.E4M3.F32.PACK_AB_MERGE_C R15, R15, R14, RZ ;  /* 0x0000000e0f0f723e */ /* 0x004fe400048070ff */
[----:B------:R-:W-:-:S03]  /*d6990*/  IADD3 R14, P2, PT, R21, R0, RZ ;  /* 0x00000000150e7210 */ /* 0x000fc60007f5e0ff */
[----:B------:R0:W-:Y:S02]  /*d69a0*/  STL [R1+0x1fd8], R15 ;  /* 0x001fd80f01007387 */ /* 0x0001e40000100800 */
[----:B0-----:R-:W-:-:S05]  /*d69b0*/  IMAD.X R15, R10, 0x1, R3, P2 ;  /* 0x000000010a0f7824 */ /* 0x001fca00010e0603 */
[----:B------:R0:W-:Y:S04]  /*d69c0*/  STL.64 [R1+0x13a0], R14 ;  /* 0x0013a00e01007387 */ /* 0x0001e80000100a00 */
[----:B------:R-:W-:Y:S01]  /*d69d0*/  STL [R1+0x2048], R19 ;  /* 0x0020481301007387 */ /* 0x000fe20000100800 */
[----:B0-----:R-:W-:-:S03]  /*d69e0*/  IADD3 R14, P2, PT, R21, R2, RZ ;  /* 0x00000002150e7210 */ /* 0x001fc60007f5e0ff */
[----:B------:R-:W-:Y:S02]  /*d69f0*/  STL [R1+0x203c], R18 ;  /* 0x00203c1201007387 */ /* 0x000fe40000100800 */
[----:B------:R-:W-:-:S05]  /*d6a00*/  IMAD.X R15, R10, 0x1, R5, P2 ;  /* 0x000000010a0f7824 */ /* 0x000fca00010e0605 */
[----:B------:R0:W-:Y:S02]  /*d6a10*/  STL.64 [R1+0x1398], R14 ;  /* 0x0013980e01007387 */ /* 0x0001e40000100a00 */
[----:B0-----:R-:W-:-:S05]  /*d6a20*/  IADD3 R14, P2, PT, R21, R4, RZ ;  /* 0x00000004150e7210 */ /* 0x001fca0007f5e0ff */
[----:B------:R-:W-:Y:S01]  /*d6a30*/  IMAD.X R15, R10, 0x1, R8, P2 ;  /* 0x000000010a0f7824 */ /* 0x000fe200010e0608 */
[----:B------:R-:W-:Y:S02]  /*d6a40*/  F2FP.SATFINITE.E4M3.F32.PACK_AB_MERGE_C R10, R11, R20, RZ ;  /* 0x000000140b0a723e */ /* 0x000fe400048070ff */
[----:B------:R-:W2:Y:S04]  /*d6a50*/  LDL.LU R11, [R1+0x1278] ;  /* 0x00127800010b7983 */ /* 0x000ea80000300800 */
[----:B------:R-:W-:Y:S04]  /*d6a60*/  STL.64 [R1+0x1390], R14 ;  /* 0x0013900e01007387 */ /* 0x000fe80000100a00 */
[----:B------:R-:W-:Y:S04]  /*d6a70*/  STL [R1+0x20cc], R10 ;  /* 0x0020cc0a01007387 */ /* 0x000fe80000100800 */
[----:B------:R-:W2:Y:S04]  /*d6a80*/  LDL.LU R26, [R1+0x127c] ;  /* 0x00127c00011a7983 */ /* 0x000ea80000300800 */
[----:B------:R0:W-:Y:S04]  /*d6a90*/  STL [R1+0x20c8], R9 ;  /* 0x0020c80901007387 */ /* 0x0001e80000100800 */
[----:B------:R-:W2:Y:S01]  /*d6aa0*/  LDL.LU R21, [R1+0x1a8] ;  /* 0x0001a80001157983 */ /* 0x000ea20000300800 */
[----:B0-----:R-:W-:-:S03]  /*d6ab0*/  F2FP.SATFINITE.E4M3.F32.PACK_AB_MERGE_C R9, R28, R22, RZ ;  /* 0x000000161c09723e */ /* 0x001fc600048070ff */
[----:B--2---:R-:W-:Y:S04]  /*d6ac0*/  STL [R1+0x5768], R21 ;  /* 0x0057681501007387 */ /* 0x004fe80000100800 */
[----:B------:R-:W2:Y:S04]  /*d6ad0*/  LDL.LU R22, [R1+0x1260] ;  /* 0x0012600001167983 */ /* 0x000ea80000300800 */
[----:B------:R-:W2:Y:S04]  /*d6ae0*/  LDL.LU R28, [R1+0x1264] ;  /* 0x00126400011c7983 */ /* 0x000ea80000300800 */
[----:B------:R4:W-:Y:S04]  /*d6af0*/  STL [R1+0x4f54], R9 ;  /* 0x004f540901007387 */ /* 0x0009e80000100800 */
[----:B------:R3:W-:Y:S04]  /*d6b00*/  STL [R1+0x576c], R6 ;  /* 0x00576c0601007387 */ /* 0x0007e80000100800 */
[----:B------:R0:W-:Y:S04]  /*d6b10*/  STL [R1+0x5770], R7 ;  /* 0x0057700701007387 */ /* 0x0001e80000100800 */
[----:B------:R-:W2:Y:S01]  /*d6b20*/  LDL.LU R20, [R1+0x1ac] ;  /* 0x0001ac0001147983 */ /* 0x000ea20000300800 */
[----:B----4-:R-:W-:-:S02]  /*d6b30*/  SHF.R.S32.HI R9, RZ, 0x1f, R27 ;  /* 0x0000001fff097819 */ /* 0x010fc4000001141b */
[----:B------:R-:W-:Y:S02]  /*d6b40*/  IADD3 R14, P2, PT, R27, R6, RZ ;  /* 0x000000061b0e7210 */ /* 0x000fe40007f5e0ff */
[----:B---3--:R-:W-:-:S03]  /*d6b50*/  F2FP.SATFINITE.E4M3.F32.PACK_AB_MERGE_C R6, R13, R12, RZ ;  /* 0x0000000c0d06723e */ /* 0x008fc600048070ff */
[----:B------:R-:W-:Y:S01]  /*d6b60*/  IMAD.X R15, R9, 0x1, R7, P2 ;  /* 0x00000001090f7824 */ /* 0x000fe200010e0607 */
[----:B0-----:R-:W-:Y:S01]  /*d6b70*/  F2FP.SATFINITE.E4M3.F32.PACK_AB_MERGE_C R7, R17, R16, RZ ;  /* 0x000000101107723e */ /* 0x001fe200048070ff */
[----:B--2---:R-:W-:Y:S04]  /*d6b80*/  STL [R1+0x5754], R20 ;  /* 0x0057541401007387 */ /* 0x004fe80000100800 */
[----:B------:R-:W-:Y:S04]  /*d6b90*/  STL.64 [R1+0x1388], R14 ;  /* 0x0013880e01007387 */ /* 0x000fe80000100a00 */
[----:B------:R0:W-:Y:S04]  /*d6ba0*/  STL [R1+0x4f4c], R7 ;  /* 0x004f4c0701007387 */ /* 0x0001e80000100800 */
[----:B------:R-:W-:Y:S04]  /*d6bb0*/  STL [R1+0x5774], R23 ;  /* 0x0057741701007387 */ /* 0x000fe80000100800 */
[----:B------:R1:W-:Y:S04]  /*d6bc0*/  STL [R1+0x4f78], R6 ;  /* 0x004f780601007387 */ /* 0x0003e80000100800 */
[----:B0-----:R-:W2:Y:S04]  /*d6bd0*/  LDL.LU R7, [R1+0x1200] ;  /* 0x0012000001077983 */ /* 0x001ea80000300800 */
[----:B-1----:R-:W2:Y:S04]  /*d6be0*/  LDL.LU R6, [R1+0x1204] ;  /* 0x0012040001067983 */ /* 0x002ea80000300800 */
[----:B------:R-:W3:Y:S04]  /*d6bf0*/  LDL.LU R21, [R1+0x1208] ;  /* 0x0012080001157983 */ /* 0x000ee80000300800 */
[----:B------:R-:W4:Y:S04]  /*d6c00*/  LDL.LU R10, [R1+0x126c] ;  /* 0x00126c00010a7983 */ /* 0x000f280000300800 */
[----:B------:R-:W2:Y:S04]  /*d6c10*/  LDL.LU R20, [R1+0x1254] ;  /* 0x0012540001147983 */ /* 0x000ea80000300800 */
[----:B------:R-:W2:Y:S04]  /*d6c20*/  LDL.LU R24, [R1+0x1258] ;  /* 0x0012580001187983 */ /* 0x000ea80000300800 */
[----:B--2---:R0:W-:Y:S04]  /*d6c30*/  STL [R1+0x5758], R24 ;  /* 0x0057581801007387 */ /* 0x0041e80000100800 */
[----:B0-----:R-:W2:Y:S04]  /*d6c40*/  LDL.LU R24, [R1+0x1250] ;  /* 0x0012500001187983 */ /* 0x001ea80000300800 */
[----:B------:R-:W2:Y:S01]  /*d6c50*/  LDL.LU R25, [R1+0x125c] ;  /* 0x00125c0001197983 */ /* 0x000ea20000300800 */
[----:B------:R-:W-:-:S02]  /*d6c60*/  IADD3 R12, P2, PT, R27, R0, RZ ;  /* 0x000000001b0c7210 */ /* 0x000fc40007f5e0ff */
[----:B------:R-:W-:-:S03]  /*d6c70*/  F2FP.SATFINITE.E4M3.F32.PACK_AB_MERGE_C R11, R26, R11, RZ ;  /* 0x0000000b1a0b723e */ /* 0x000fc600048070ff */
[----:B------:R-:W-:Y:S01]  /*d6c80*/  IMAD.X R13, R9, 0x1, R3, P2 ;  /* 0x00000001090d7824 */ /* 0x000fe200010e0603 */
[----:B--2---:R0:W-:Y:S04]  /*d6c90*/  STL.64 [R1+0x5760], R24 ;  /* 0x0057601801007387 */ /* 0x0041e80000100a00 */
[----:B0-----:R-:W3:Y:S04]  /*d6ca0*/  LDL.LU R24, [R1+0x120c] ;  /* 0x00120c0001187983 */ /* 0x001ee80000300800 */
[----:B------:R-:W4:Y:S04]  /*d6cb0*/  LDL.LU R25, [R1+0x1268] ;  /* 0x0012680001197983 */ /* 0x000f280000300800 */
[----:B------:R-:W2:Y:S04]  /*d6cc0*/  LDL.LU R26, [R1+0x1240] ;  /* 0x00124000011a7983 */ /* 0x000ea80000300800 */
[----:B------:R-:W2:Y:S04]  /*d6cd0*/  LDL.LU R14, [R1+0x1244] ;  /* 0x00124400010e7983 */ /* 0x000ea80000300800 */
[----:B------:R0:W-:Y:S04]  /*d6ce0*/  STL.64 [R1+0x1380], R12 ;  /* 0x0013800c01007387 */ /* 0x0001e80000100a00 */
[----:B------:R1:W-:Y:S04]  /*d6cf0*/  STL [R1+0x4f74], R11 ;  /* 0x004f740b01007387 */ /* 0x0003e80000100800 */
[----:B------:R-:W2:Y:S01]  /*d6d00*/  LDL.LU R15, [R1+0x1248] ;  /* 0x00124800010f7983 */ /* 0x000ea20000300800 */
[----:B0-----:R-:W-:-:S03]  /*d6d10*/  IADD3 R12, P2, PT, R27, R2, RZ ;  /* 0x000000021b0c7210 */ /* 0x001fc60007f5e0ff */
[----:B------:R-:W2:Y:S01]  /*d6d20*/  LDL.LU R17, [R1+0x124c] ;  /* 0x00124c0001117983 */ /* 0x000ea20000300800 */
[----:B-1----:R-:W-:Y:S01]  /*d6d30*/  F2FP.SATFINITE.E4M3.F32.PACK_AB_MERGE_C R11, R28, R22, RZ ;  /* 0x000000161c0b723e */ /* 0x002fe200048070ff */
[----:B------:R-:W-:Y:S01]  /*d6d40*/  IMAD.X R13, R9, 0x1, R5, P2 ;  /* 0x00000001090d7824 */ /* 0x000fe200010e0605 */
[----:B------:R-:W-:-:S03]  /*d6d50*/  IADD3 R22, P2, PT, R27, R4, RZ ;  /* 0x000000041b167210 */ /* 0x000fc60007f5e0ff */
[----:B------:R-:W-:Y:S04]  /*d6d60*/  STL [R1+0x4f9c], R11 ;  /* 0x004f9c0b01007387 */ /* 0x000fe80000100800 */
[----:B------:R-:W2:Y:S01]  /*d6d70*/  LDL.LU R18, [R1+0x1230] ;  /* 0x0012300001127983 */ /* 0x000ea20000300800 */
[----:B------:R-:W-:-:S03]  /*d6d80*/  IMAD.X R23, R9, 0x1, R8, P2 ;  /* 0x0000000109177824 */ /* 0x000fc600010e0608 */
[----:B------:R-:W2:Y:S04]  /*d6d90*/  LDL.LU R19, [R1+0x1234] ;  /* 0x0012340001137983 */ /* 0x000ea80000300800 */
[----:B------:R-:W2:Y:S04]  /*d6da0*/  LDL.LU R16, [R1+0x1d0] ;  /* 0x0001d00001107983 */ /* 0x000ea80000300800 */
[----:B------:R0:W-:Y:S01]  /*d6db0*/  STL.64 [R1+0x1378], R12 ;  /* 0x0013780c01007387 */ /* 0x0001e20000100a00 */
[----:B------:R-:W-:-:S03]  /*d6dc0*/  F2FP.SATFINITE.E4M3.F32.PACK_AB_MERGE_C R6, R6, R7, RZ ;  /* 0x000000070606723e */ /* 0x000fc600048070ff */
[----:B0-----:R-:W2:Y:S04]  /*d6dd0*/  LDL.LU R12, [R1+0x1d4] ;  /* 0x0001d400010c7983 */ /* 0x001ea80000300800 */
[----:B------:R-:W2:Y:S04]  /*d6de0*/  LDL.LU R13, [R1+0x1238] ;  /* 0x00123800010d7983 */ /* 0x000ea80000300800 */
[----:B------:R-:W2:Y:S04]  /*d6df0*/  LDL.LU R11, [R1+0x123c] ;  /* 0x00123c00010b7983 */ /* 0x000ea80000300800 */
[----:B------:R0:W-:Y:S04]  /*d6e00*/  STL.64 [R1+0x1370], R22 ;  /* 0x0013701601007387 */ /* 0x0001e80000100a00 */
[----:B0-----:R-:W2:Y:S04]  /*d6e10*/  LDL.LU R23, [R1+0x5774] ;  /* 0x0057740001177983 */ /* 0x001ea80000300800 */
[----:B------:R-:W2:Y:S04]  /*d6e20*/  LDL.LU R9, [R1+0x1220] ;  /* 0x0012200001097983 */ /* 0x000ea80000300800 */
[----:B------:R-:W2:Y:S04]  /*d6e30*/  LDL.LU R22, [R1+0x1224] ;  /* 0x0012240001167983 */ /* 0x000ea80000300800 */
[----:B------:R-:W2:Y:S04]  /*d6e40*/  LDL.LU R28, [R1+0x1228] ;  /* 0x00122800011c7983 */ /* 0x000ea80000300800 */
[----:B------:R-:W2:Y:S04]  /*d6e50*/  LDL.LU R27, [R1+0x122c] ;  /* 0x00122c00011b7983 */ /* 0x000ea80000300800 */
[----:B------:R-:W2:Y:S04]  /*d6e60*/  LDL.LU R7, [R1+0x5770] ;  /* 0x0057700001077983 */ /* 0x000ea80000300800 */
[----:B------:R0:W-:Y:S04]  /*d6e70*/  STL [R1+0x1698], R6 ;  /* 0x0016980601007387 */ /* 0x0001e80000100800 */
[----:B0-----:R-:W2:Y:S01]  /*d6e80*/  LDL.LU R6, [R1+0x576c] ;  /* 0x00576c0001067983 */ /* 0x001ea20000300800 */
[----:B---3--:R-:W-:-:S03]  /*d6e90*/  F2FP.SATFINITE.E4M3.F32.PACK_AB_MERGE_C R24, R24, R21, RZ ;  /* 0x000000151818723e */ /* 0x008fc600048070ff */
[----:B------:R-:W3:Y:S01]  /*d6ea0*/  LDL.LU R21, [R1+0x5768] ;  /* 0x0057680001157983 */ /* 0x000ee20000300800 */
[----:B----4-:R-:W-:-:S03]  /*d6eb0*/  F2FP.SATFINITE.E4M3.F32.PACK_AB_MERGE_C R25, R10, R25, RZ ;  /* 0x000000190a19723e */ /* 0x010fc600048070ff */
[----:B------:R2:W-:Y:S04]  /*d6ec0*/  STL [R1+0x16a8], R24 ;  /* 0x0016a81801007387 */ /* 0x0005e80000100800 */
[----:B------:R0:W-:Y:S01]  /*d6ed0*/  STL [R1+0x4f8c], R25 ;  /* 0x004f8c1901007387 */ /* 0x0001e20000100800 */
[----:B---3--:R-:W-:Y:S02]  /*d6ee0*/  SHF.R.S32.HI R10, RZ, 0x1f, R21 ;  /* 0x0000001fff0a7819 */ /* 0x008fe40000011415 */
[----:B--2---:R-:W-:-:S05]  /*d6ef0*/  IADD3 R24, P2, PT, R21, R6, RZ ;  /* 0x0000000615187210 */ /* 0x004fca0007f5e0ff */
[----:B0-----:R-:W-:-:S05]  /*d6f00*/  IMAD.X R25, R10, 0x1, R7, P2 ;  /* 0x000000010a197824 */ /* 0x001fca00010e0607 */
[----:B------:R0:W-:Y:S04]  /*d6f10*/  STL.64 [R1+0x1368], R24 ;  /* 0x0013681801007387 */ /* 0x0001e80000100a00 */
[----:B0-----:R-:W2:Y:S02]  /*d6f20*/  LDL.LU.64 R24, [R1+0x5760] ;  /* 0x0057600001187983 */ /* 0x001ea40000300a00 */
[----:B--2---:R-:W-:Y:S02]  /*d6f30*/  F2FP.SATFINITE.E4M3.F32.PACK_AB_MERGE_C R20, R20, R24, RZ ;  /* 0x000000181414723e */ /* 0x004fe400048070ff */
[----:B------:R-:W2:Y:S04]  /*d6f40*/  LDL.LU R24, [R1+0x5758] ;  /* 0x0057580001187983 */ /* 0x000ea80000300800 */
[----:B------:R0:W-:Y:S04]  /*d6f50*/  STL [R1+0x4fcc], R20 ;  /* 0x004fcc1401007387 */ /* 0x0001e80000100800 */
[----:B0-----:R-:W3:Y:S01]  /*d6f60*/  LDL.LU R20, [R1+0x5754] ;  /* 0x0057540001147983 */ /* 0x001ee20000300800 */
        /* <DEDUP_REMOVED lines=8> */
[----:B0-----:R-:W2:Y:S04]  /*d6ff0*/  LDL.LU R24, [R1+0x1210] ;  /* 0x0012100001187983 */ /* 0x001ea80000300800 */
[----:B------:R-:W2:Y:S04]  /*d7000*/  LDL.LU R25, [R1+0x1214] ;  /* 0x0012140001197983 */ /* 0x000ea80000300800 */
[----:B------:R-:W4:Y:S04]  /*d7010*/  LDL.LU R26, [R1+0x5750] ;  /* 0x00575000011a7983 */ /* 0x000f280000300800 */
[----:B------:R0:W-:Y:S02]  /*d7020*/  STL [R1+0x4fec], R14 ;  /* 0x004fec0e01007387 */ /* 0x0001e40000100800 */
[----:B0-----:R-:W-:-:S02]  /*d7030*/  IADD3 R14, P2, PT, R21, R2, RZ ;  /* 0x00000002150e7210 */ /* 0x001fc40007f5e0ff */
[----:B------:R0:W-:Y:S03]  /*d7040*/  STL [R1+0x4fe8], R17 ;  /* 0x004fe81101007387 */ /* 0x0001e60000100800 */
[----:B------:R-:W-:-:S05]  /*d7050*/  IMAD.X R15, R10, 0x1, R5, P2 ;  /* 0x000000010a0f7824 */ /* 0x000fca00010e0605 */
[----:B------:R1:W-:Y:S04]  /*d7060*/  STL.64 [R1+0x1358], R14 ;  /* 0x0013580e01007387 */ /* 0x0003e80000100a00 */
[----:B0-----:R-:W2:Y:S01]  /*d7070*/  LDL.LU R17, [R1+0x1218] ;  /* 0x0012180001117983 */ /* 0x001ea20000300800 */
[----:B-1----:R-:W-:-:S03]  /*d7080*/  IADD3 R14, P2, PT, R21, R4, RZ ;  /* 0x00000004150e7210 */ /* 0x002fc60007f5e0ff */
[----:B------:R-:W2:Y:S02]  /*d7090*/  LDL.LU R21, [R1+0x121c] ;  /* 0x00121c0001157983 */ /* 0x000ea40000300800 */
[----:B------:R-:W-:-:S05]  /*d70a0*/  IMAD.X R15, R10, 0x1, R8, P2 ;  /* 0x000000010a0f7824 */ /* 0x000fca00010e0608 */
[----:B------:R0:W-:Y:S01]  /*d70b0*/  STL.64 [R1+0x1350], R14 ;  /* 0x0013500e01007387 */ /* 0x0001e20000100a00 */
[----:B------:R-:W-:Y:S02]  /*d70c0*/  F2FP.SATFINITE.E4M3.F32.PACK_AB_MERGE_C R10, R11, R13, RZ ;  /* 0x0000000d0b0a723e */ /* 0x000fe400048070ff */
[----:B---3--:R-:W-:Y:S02]  /*d70d0*/  SHF.R.S32.HI R11, RZ, 0x1f, R20 ;  /* 0x0000001fff0b7819 */ /* 0x008fe40000011414 */
[----:B0-----:R-:W-:-:S05]  /*d70e0*/  F2FP.SATFINITE.E4M3.F32.PACK_AB_MERGE_C R14, R19, R18, RZ ;  /* 0x00000012130e723e */ /* 0x001fca00048070ff */
[----:B------:R-:W-:Y:S04]  /*d70f0*/  STL [R1+0x199c], R14 ;  /* 0x00199c0e01007387 */ /* 0x000fe80000100800 */
[----:B------:R-:W3:Y:S04]  /*d7100*/  LDL.LU R16, [R1+0x1b0] ;  /* 0x0001b00001107983 */ /* 0x000ee80000300800 */
[----:B------:R0:W-:Y:S02]  /*d7110*/  STL [R1+0x1688], R12 ;  /* 0x0016880c01007387 */ /* 0x0001e40000100800 */
[----:B0-----:R-:W-:-:S02]  /*d7120*/  IADD3 R12, P2, PT, R20, R6, RZ ;  /* 0x00000006140c7210 */ /* 0x001fc40007f5e0ff */
[----:B------:R0:W-:Y:S03]  /*d7130*/  STL [R1+0x1998], R10 ;  /* 0x0019980a01007387 */ /* 0x0001e60000100800 */
[----:B------:R-:W-:-:S05]  /*d7140*/  IMAD.X R13, R11, 0x1, R7, P2 ;  /* 0x000000010b0d7824 */ /* 0x000fca00010e0607 */
[----:B------:R1:W-:Y:S04]  /*d7150*/  STL.64 [R1+0x1348], R12 ;  /* 0x0013480c01007387 */ /* 0x0003e80000100a00 */
[----:B0-----:R-:W2:Y:S01]  /*d7160*/  LDL.LU R10, [R1+0x1150] ;  /* 0x00115000010a7983 */ /* 0x001ea20000300800 */
[----:B-1----:R-:W-:Y:S02]  /*d7170*/  F2FP.SATFINITE.E4M3.F32.PACK_AB_MERGE_C R12, R22, R9, RZ ;  /* 0x00000009160c723e */ /* 0x002fe400048070ff */
[----:B------:R-:W-:-:S03]  /*d7180*/  F2FP.SATFINITE.E4M3.F32.PACK_AB_MERGE_C R9, R27, R28, RZ ;  /* 0x0000001c1b09723e */ /* 0x000fc600048070ff */
[----:B------:R0:W-:Y:S04]  /*d7190*/  STL [R1+0x172c], R12 ;  /* 0x00172c0c01007387 */ /* 0x0001e80000100800 */
[----:B------:R-:W2:Y:S04]  /*d71a0*/  LDL.LU R27, [R1+0x1154] ;  /* 0x00115400011b7983 */ /* 0x000ea80000300800 */
[----:B------:R1:W-:Y:S04]  /*d71b0*/  STL [R1+0x196c], R9 ;  /* 0x00196c0901007387 */ /* 0x0003e80000100800 */
[----:B------:R-:W2:Y:S04]  /*d71c0*/  LDL.LU R22, [R1+0x1158] ;  /* 0x0011580001167983 */ /* 0x000ea80000300800 */
[----:B------:R-:W2:Y:S04]  /*d71d0*/  LDL.LU R28, [R1+0x115c] ;  /* 0x00115c00011c7983 */ /* 0x000ea80000300800 */
[----:B0-----:R-:W2:Y:S04]  /*d71e0*/  LDL.LU R12, [R1+0x1d8] ;  /* 0x0001d800010c7983 */ /* 0x001ea80000300800 */
[----:B------:R-:W2:Y:S04]  /*d71f0*/  LDL.LU R13, [R1+0x1dc] ;  /* 0x0001dc00010d7983 */ /* 0x000ea80000300800 */
[----:B-1----:R-:W2:Y:S01]  /*d7200*/  LDL.LU R9, [R1+0x1b4] ;  /* 0x0001b40001097983 */ /* 0x002ea20000300800 */
[----:B------:R-:W-:-:S05]  /*d7210*/  IADD3 R14, P2, PT, R20, R0, RZ ;  /* 0x00000000140e7210 */ /* 0x000fca0007f5e0ff */
[----:B------:R-:W-:Y:S01]  /*d7220*/  IMAD.X R15, R11, 0x1, R3, P2 ;  /* 0x000000010b0f7824 */ /* 0x000fe200010e0603 */
[----:B--2---:R-:W-:Y:S04]  /*d7230*/  STL [R1+0x5740], R9 ;  /* 0x0057400901007387 */ /* 0x004fe80000100800 */
[----:B------:R0:W-:Y:S04]  /*d7240*/  STL [R1+0x5744], R0 ;  /* 0x0057440001007387 */ /* 0x0001e80000100800 */
[----:B------:R1:W-:Y:S04]  /*d7250*/  STL.64 [R1+0x1340], R14 ;  /* 0x0013400e01007387 */ /* 0x0003e80000100a00 */
[----:B0-----:R-:W2:Y:S04]  /*d7260*/  LDL.LU R0, [R1+0x1140] ;  /* 0x0011400001007983 */ /* 0x001ea80000300800 */
[----:B------:R-:W2:Y:S01]  /*d7270*/  LDL.LU R9, [R1+0x1144] ;  /* 0x0011440001097983 */ /* 0x000ea20000300800 */
[----:B-1----:R-:W-:-:S05]  /*d7280*/  F2FP.SATFINITE.E4M3.F32.PACK_AB_MERGE_C R14, R25, R24, RZ ;  /* 0x00000018190e723e */ /* 0x002fca00048070ff */
[----:B------:R0:W-:Y:S04]  /*d7290*/  STL [R1+0x170c], R14 ;  /* 0x00170c0e01007387 */ /* 0x0001e80000100800 */
[----:B0-----:R-:W2:Y:S04]  /*d72a0*/  LDL.LU R14, [R1+0x1130] ;  /* 0x00113000010e7983 */ /* 0x001ea80000300800 */
[----:B------:R-:W2:Y:S01]  /*d72b0*/  LDL.LU R15, [R1+0x1134] ;  /* 0x00113400010f7983 */ /* 0x000ea20000300800 */
[----:B------:R-:W-:Y:S02]  /*d72c0*/  F2FP.SATFINITE.E4M3.F32.PACK_AB_MERGE_C R17, R21, R17, RZ ;  /* 0x000000111511723e */ /* 0x000fe400048070ff */
[----:B------:R-:W-:-:S02]  /*d72d0*/  F2FP.SATFINITE.E4M3.F32.PACK_AB_MERGE_C R27, R27, R10, RZ ;  /* 0x0000000a1b1b723e */ /* 0x000fc400048070ff */
[----:B------:R-:W-:Y:S01]  /*d72e0*/  F2FP.SATFINITE.E4M3.F32.PACK_AB_MERGE_C R10, R28, R22, RZ ;  /* 0x000000161c0a723e */ /* 0x000fe200048070ff */
[----:B--2---:R0:W-:Y:S04]  /*d72f0*/  STL.64 [R1+0x5748], R14 ;  /* 0x0057480e01007387 */ /* 0x0041e80000100a00 */
[----:B------:R-:W2:Y:S04]  /*d7300*/  LDL.LU R18, [R1+0x1138] ;  /* 0x0011380001127983 */ /* 0x000ea80000300800 */
[----:B------:R-:W2:Y:S04]  /*d7310*/  LDL.LU R24, [R1+0x113c] ;  /* 0x00113c0001187983 */ /* 0x000ea80000300800 */
[----:B------:R1:W-:Y:S01]  /*d7320*/  STL [R1+0x1708], R17 ;  /* 0x0017081101007387 */ /* 0x0003e20000100800 */
[----:B0-----:R-:W-:-:S05]  /*d7330*/  IADD3 R14, P2, PT, R20, R2, RZ ;  /* 0x00000002140e7210 */ /* 0x001fca0007f5e0ff */
[----:B------:R-:W-:-:S05]  /*d7340*/  IMAD.X R15, R11, 0x1, R5, P2 ;  /* 0x000000010b0f7824 */ /* 0x000fca00010e0605 */
[----:B------:R0:W-:Y:S04]  /*d7350*/  STL.64 [R1+0x1338], R14 ;  /* 0x0013380e01007387 */ /* 0x0001e80000100a00 */
[----:B-1----:R-:W2:Y:S01]  /*d7360*/  LDL.LU R17, [R1+0x1120] ;  /* 0x0011200001117983 */ /* 0x002ea20000300800 */
[----:B0-----:R-:W-:-:S03]  /*d7370*/  IADD3 R14, P2, PT, R20, R4, RZ ;  /* 0x00000004140e7210 */ /* 0x001fc60007f5e0ff */
[----:B------:R-:W2:Y:S04]  /*d7380*/  LDL.LU R20, [R1+0x1124] ;  /* 0x0011240001147983 */ /* 0x000ea80000300800 */
[----:B------:R-:W2:Y:S01]  /*d7390*/  LDL.LU R19, [R1+0x1128] ;  /* 0x0011280001137983 */ /* 0x000ea20000300800 */
[----:B------:R-:W-:-:S03]  /*d73a0*/  IMAD.X R15, R11, 0x1, R8, P2 ;  /* 0x000000010b0f7824 */ /* 0x000fc600010e0608 */
[----:B------:R-:W2:Y:S04]  /*d73b0*/  LDL.LU R25, [R1+0x112c] ;  /* 0x00112c0001197983 */ /* 0x000ea80000300800 */
[----:B------:R-:W2:Y:S04]  /*d73c0*/  LDL.LU R21, [R1+0x1110] ;  /* 0x0011100001157983 */ /* 0x000ea80000300800 */
[----:B------:R-:W-:Y:S04]  /*d73d0*/  STL.64 [R1+0x1330], R14 ;  /* 0x0013300e01007387 */ /* 0x000fe80000100a00 */
[----:B------:R-:W2:Y:S04]  /*d73e0*/  LDL.LU R11, [R1+0x1114] ;  /* 0x00111400010b7983 */ /* 0x000ea80000300800 */
[----:B------:R0:W-:Y:S04]  /*d73f0*/  STL [R1+0x5404], R27 ;  /* 0x0054041b01007387 */ /* 0x0001e80000100800 */
[----:B0-----:R-:W2:Y:S04]  /*d7400*/  LDL.LU R27, [R1+0x114c] ;  /* 0x00114c00011b7983 */ /* 0x001ea80000300800 */
[----:B----4-:R0:W-:Y:S04]  /*d7410*/  STL [R1+0x55a8], R26 ;  /* 0x0055a81a01007387 */ /* 0x0101e80000100800 */
[----:B0-----:R-:W4:Y:S04]  /*d7420*/  LDL.LU R26, [R1+0x1148] ;  /* 0x00114800011a7983 */ /* 0x001f280000300800 */
[----:B------:R-:W4:Y:S04]  /*d7430*/  LDL.LU R22, [R1+0x1118] ;  /* 0x0011180001167983 */ /* 0x000f280000300800 */
[----:B------:R-:W4:Y:S04]  /*d7440*/  LDL.LU R28, [R1+0x111c] ;  /* 0x00111c00011c7983 */ /* 0x000f280000300800 */
[----:B------:R0:W-:Y:S01]  /*d7450*/  STL [R1+0x7b4], R10 ;  /* 0x0007b40a01007387 */ /* 0x0001e20000100800 */
[----:B---3--:R-:W-:-:S02]  /*d7460*/  IADD3 R14, P2, PT, R16, R6, RZ ;  /* 0x00000006100e7210 */ /* 0x008fc40007f5e0ff */
[----:B0-----:R-:W-:Y:S02]  /*d7470*/  F2FP.SATFINITE.E4M3.F32.PACK_AB_MERGE_C R10, R13, R12, RZ ;  /* 0x0000000c0d0a723e */ /* 0x001fe400048070ff */
[----:B------:R-:W3:Y:S04]  /*d7480*/  LDL.LU R12, [R1+0x1100] ;  /* 0x00110000010c7983 */ /* 0x000ee80000300800 */
[----:B------:R0:W-:Y:S04]  /*d7490*/  STL [R1+0x5044], R10 ;  /* 0x0050440a01007387 */ /* 0x0001e80000100800 */
[----:B------:R-:W3:Y:S01]  /*d74a0*/  LDL.LU R13, [R1+0x1104] ;  /* 0x00110400010d7983 */ /* 0x000ee20000300800 */
[----:B0-----:R-:W-:-:S05]  /*d74b0*/  SHF.R.S32.HI R10, RZ, 0x1f, R16 ;  /* 0x0000001fff0a7819 */ /* 0x001fca0000011410 */
[----:B------:R-:W-:Y:S01]  /*d74c0*/  IMAD.X R15, R10, 0x1, R7, P2 ;  /* 0x000000010a0f7824 */ /* 0x000fe200010e0607 */
[----:B------:R-:W-:-:S04]  /*d74d0*/  F2FP.SATFINITE.E4M3.F32.PACK_AB_MERGE_C R9, R9, R0, RZ ;  /* 0x000000000909723e */ /* 0x000fc800048070ff */
[----:B------:R0:W-:Y:S04]  /*d74e0*/  STL.64 [R1+0x1328], R14 ;  /* 0x0013280e01007387 */ /* 0x0001e80000100a00 */
[----:B0-----:R-:W3:Y:S04]  /*d74f0*/  LDL.LU.64 R14, [R1+0x5748] ;  /* 0x00574800010e7983 */ /* 0x001ee80000300a00 */
[----:B------:R-:W3:Y:S04]  /*d7500*/  LDL.LU R0, [R1+0x5744] ;  /* 0x0057440001007983 */ /* 0x000ee80000300800 */
[----:B------:R0:W-:Y:S04]  /*d7510*/  STL [R1+0x72c], R9 ;  /* 0x00072c0901007387 */ /* 0x0001e80000100800 */
[----:B0-----:R-:W3:Y:S01]  /*d7520*/  LDL.LU R9, [R1+0x5740] ;  /* 0x0057400001097983 */ /* 0x001ee20000300800 */
[----:B--2---:R-:W-:-:S02]  /*d7530*/  F2FP.SATFINITE.E4M3.F32.PACK_AB_MERGE_C R18, R24, R18, RZ ;  /* 0x000000121812723e */ /* 0x004fc400048070ff */
[----:B----4-:R-:W-:-:S05]  /*d7540*/  F2FP.SATFINITE.E4M3.F32.PACK_AB_MERGE_C R27, R27, R26, RZ ;  /* 0x0000001a1b1b723e */ /* 0x010fca00048070ff */
[----:B------:R0:W-:Y:S01]  /*d7550*/  STL [R1+0x151c], R27 ;  /* 0x00151c1b01007387 */ /* 0x0001e20000100800 */
[----:B---3--:R-:W-:-:S05]  /*d7560*/  IADD3 R26, P2, PT, R16, R0, RZ ;  /* 0x00000000101a7210 */ /* 0x008fca0007f5e0ff */
[----:B0-----:R-:W-:-:S05]  /*d7570*/  IMAD.X R27, R10, 0x1, R3, P2 ;  /* 0x000000010a1b7824 */ /* 0x001fca00010e0603 */
[----:B------:R0:W-:Y:S02]  /*d7580*/  STL.64 [R1+0x1320], R26 ;  /* 0x0013201a01007387 */ /* 0x0001e40000100a00 */
[----:B0-----:R-:W-:Y:S02]  /*d7590*/  F2FP.SATFINITE.E4M3.F32.PACK_AB_MERGE_C R26, R15, R14, RZ ;  /* 0x0000000e0f1a723e */ /* 0x001fe400048070ff */
[----:B------:R-:W-:-:S03]  /*d75a0*/  IADD3 R14, P2, PT, R16, R2, RZ ;  /* 0x00000002100e7210 */ /* 0x000fc60007f5e0ff */
[----:B------:R0:W-:Y:S02]  /*d75b0*/  STL [R1+0x153c], R26 ;  /* 0x00153c1a01007387 */ /* 0x0001e40000100800 */
[----:B------:R-:W-:Y:S02]  /*d75c0*/  IMAD.X R15, R10, 0x1, R5, P2 ;  /* 0x000000010a0f7824 */ /* 0x000fe400010e0605 */
[----:B------:R1:W-:Y:S01]  /*d75d0*/  STL [R1+0x1538], R18 ;  /* 0x0015381201007387 */ /* 0x0003e20000100800 */
[----:B0-----:R-:W-:-:S03]  /*d75e0*/  IADD3 R26, P2, PT, R16, R4, RZ ;  /* 0x00000004101a7210 */ /* 0x001fc60007f5e0ff */
[----:B------:R0:W-:Y:S02]  /*d75f0*/  STL.64 [R1+0x1318], R14 ;  /* 0x0013180e01007387 */ /* 0x0001e40000100a00 */
[----:B------:R-:W-:Y:S01]  /*d7600*/  IMAD.X R27, R10, 0x1, R8, P2 ;  /* 0x000000010a1b7824 */ /* 0x000fe200010e0608 */
[----:B------:R-:W-:Y:S02]  /*d7610*/  F2FP.SATFINITE.E4M3.F32.PACK_AB_MERGE_C R10, R20, R17, RZ ;  /* 0x00000011140a723e */ /* 0x000fe400048070ff */
[----:B-1----:R-:W-:Y:S01]  /*d7620*/  IADD3 R18, P2, PT, R9, R6, RZ ;  /* 0x0000000609127210 */ /* 0x002fe20007f5e0ff */
[----:B0-----:R-:W2:Y:S04]  /*d7630*/  LDL.LU R15, [R1+0x1b8] ;  /* 0x0001b800010f7983 */ /* 0x001ea80000300800 */
[----:B------:R-:W3:Y:S04]  /*d7640*/  LDL.LU R24, [R1+0x1108] ;  /* 0x0011080001187983 */ /* 0x000ee80000300800 */
[----:B------:R-:W3:Y:S04]  /*d7650*/  LDL.LU R16, [R1+0x110c] ;  /* 0x00110c0001107983 */ /* 0x000ee80000300800 */
[----:B------:R-:W-:Y:S04]  /*d7660*/  STL.64 [R1+0x1310], R26 ;  /* 0x0013101a01007387 */ /* 0x000fe80000100a00 */
[----:B------:R0:W-:Y:S01]  /*d7670*/  STL [R1+0x704], R10 ;  /* 0x0007040a01007387 */ /* 0x0001e20000100800 */
[----:B------:R-:W-:-:S03]  /*d7680*/  F2FP.SATFINITE.E4M3.F32.PACK_AB_MERGE_C R14, R25, R19, RZ ;  /* 0x00000013190e723e */ /* 0x000fc600048070ff */
[----:B------:R-:W4:Y:S04]  /*d7690*/  LDL.LU R17, [R1+0x10f0] ;  /* 0x0010f00001117983 */ /* 0x000f280000300800 */
[----:B------:R-:W4:Y:S01]  /*d76a0*/  LDL.LU R20, [R1+0x10f4] ;  /* 0x0010f40001147983 */ /* 0x000f220000300800 */
[----:B0-----:R-:W-:Y:S02]  /*d76b0*/  F2FP.SATFINITE.E4M3.F32.PACK_AB_MERGE_C R10, R11, R21, RZ ;  /* 0x000000150b0a723e */ /* 0x001fe400048070ff */
[----:B------:R-:W-:Y:S01]  /*d76c0*/  SHF.R.S32.HI R11, RZ, 0x1f, R9 ;  /* 0x0000001fff0b7819 */ /* 0x000fe20000011409 */
[----:B------:R-:W-:Y:S04]  /*d76d0*/  STL [R1+0x1588], R14 ;  /* 0x0015880e01007387 */ /* 0x000fe80000100800 */
[----:B------:R0:W-:Y:S01]  /*d76e0*/  STL [R1+0x6d8], R10 ;  /* 0x0006d80a01007387 */ /* 0x0001e20000100800 */
[----:B------:R-:W-:-:S03]  /*d76f0*/  IMAD.X R19, R11, 0x1, R7, P2 ;  /* 0x000000010b137824 */ /* 0x000fc600010e0607 */
[----:B------:R1:W-:Y:S04]  /*d7700*/  STL.64 [R1+0x5738], R6 ;  /* 0x0057380601007387 */ /* 0x0003e80000100a00 */
[----:B------:R-:W-:Y:S04]  /*d7710*/  STL.64 [R1+0x1308], R18 ;  /* 0x0013081201007387 */ /* 0x000fe80000100a00 */
[----:B0-----:R-:W2:Y:S01]  /*d7720*/  LDL.LU R10, [R1+0x10fc] ;  /* 0x0010fc00010a7983 */ /* 0x001ea20000300800 */
[----:B-1----:R-:W-:Y:S01]  /*d7730*/  F2FP.SATFINITE.E4M3.F32.PACK_AB_MERGE_C R6, R28, R22, RZ ;  /* 0x000000161c06723e */ /* 0x002fe200048070ff */
[----:B------:R-:W-:-:S04]  /*d7740*/  IMAD.MOV.U32 R22, RZ, RZ, R23 ;  /* 0x000000ffff167224 */ /* 0x000fc800078e0017 */
[----:B------:R0:W-:Y:S04]  /*d7750*/  STL [R1+0x15a8], R6 ;  /* 0x0015a80601007387 */ /* 0x0001e80000100800 */
[----:B------:R-:W2:Y:S04]  /*d7760*/  LDL.LU R28, [R1+0x10e0] ;  /* 0x0010e000011c7983 */ /* 0x000ea80000300800 */
[----:B------:R-:W2:Y:S04]  /*d7770*/  LDL.LU R23, [R1+0x10e4] ;  /* 0x0010e40001177983 */ /* 0x000ea80000300800 */
[----:B------:R-:W2:Y:S01]  /*d7780*/  LDL.LU R21, [R1+0x10e8] ;  /* 0x0010e80001157983 */ /* 0x000ea20000300800 */
[----:B0-----:R-:W-:-:S05]  /*d7790*/  F2FP.SATFINITE.E4M3.F32.PACK_AB_MERGE_C R6, R13, R12, RZ ;  /* 0x0000000c0d06723e */ /* 0x001fca00048070ff */
[----:B------:R-:W-:Y:S04]  /*d77a0*/  STL [R1+0x1a9c], R6 ;  /* 0x001a9c0601007387 */ /* 0x000fe80000100800 */
[----:B------:R-:W2:Y:S04]  /*d77b0*/  LDL.LU R12, [R1+0x10ec] ;  /* 0x0010ec00010c7983 */ /* 0x000ea80000300800 */
[----:B------:R-:W2:Y:S04]  /*d77c0*/  LDL.LU R26, [R1+0x10d4] ;  /* 0x0010d400011a7983 */ /* 0x000ea80000300800 */
[----:B------:R-:W2:Y:S04]  /*d77d0*/  LDL.LU R27, [R1+0x1f0] ;  /* 0x0001f000011b7983 */ /* 0x000ea80000300800 */
[----:B--2---:R0:W-:Y:S04]  /*d77e0*/  STL [R1+0x5728], R27 ;  /* 0x0057281b01007387 */ /* 0x0041e80000100800 */
[----:B0-----:R-:W2:Y:S01]  /*d77f0*/  LDL.LU R27, [R1+0x10d0] ;  /* 0x0010d000011b7983 */ /* 0x001ea20000300800 */
[----:B------:R-:W-:-:S02]  /*d7800*/  IADD3 R6, P2, PT, R9, R0, RZ ;  /* 0x0000000009067210 */ /* 0x000fc40007f5e0ff */
[----:B---3--:R-:W-:Y:S02]  /*d7810*/  F2FP.SATFINITE.E4M3.F32.PACK_AB_MERGE_C R18, R16, R24, RZ ;  /* 0x000000181012723e */ /* 0x008fe400048070ff */
[----:B----4-:R-:W-:Y:S01]  /*d7820*/  F2FP.SATFINITE.E4M3.F32.PACK_AB_MERGE_C R16, R20, R17, RZ ;  /* 0x000000111410723e */ /* 0x010fe200048070ff */
[----:B--2---:R0:W-:Y:S02]  /*d7830*/  STL.64 [R1+0x5730], R26 ;  /* 0x0057301a01007387 */ /* 0x0041e40000100a00 */
[----:B0-----:R-:W-:Y:S02]  /*d7840*/  IMAD.MOV.U32 R26, RZ, RZ, R11 ;  /* 0x000000ffff1a7224 */ /* 0x001fe400078e000b */
[----:B------:R-:W2:Y:S04]  /*d7850*/  LDL.LU R27, [R1+0x10f8] ;  /* 0x0010f800011b7983 */ /* 0x000ea80000300800 */
[----:B------:R-:W3:Y:S01]  /*d7860*/  LDL.LU R14, [R1+0x1f4] ;  /* 0x0001f400010e7983 */ /* 0x000ee20000300800 */
[----:B------:R-:W-:-:S03]  /*d7870*/  IMAD.X R7, R26, 0x1, R3, P2 ;  /* 0x000000011a077824 */ /* 0x000fc600010e0603 */
[----:B------:R-:W4:Y:S04]  /*d7880*/  LDL.LU R19, [R1+0x1f8] ;  /* 0x0001f80001137983 */ /* 0x000f280000300800 */
[----:B------:R-:W4:Y:S04]  /*d7890*/  LDL.LU R25, [R1+0x1fc] ;  /* 0x0001fc0001197983 */ /* 0x000f280000300800 */
[----:B------:R-:W3:Y:S04]  /*d78a0*/  LDL.LU R13, [R1+0x10d8] ;  /* 0x0010d800010d7983 */ /* 0x000ee80000300800 */
[----:B------:R-:W3:Y:S04]  /*d78b0*/  LDL.LU R11, [R1+0x10dc] ;  /* 0x0010dc00010b7983 */ /* 0x000ee80000300800 */
[----:B------:R0:W-:Y:S04]  /*d78c0*/  STL.64 [R1+0x1300], R6 ;  /* 0x0013000601007387 */ /* 0x0001e80000100a00 */
[----:B------:R1:W-:Y:S04]  /*d78d0*/  STL [R1+0x1a98], R18 ;  /* 0x001a981201007387 */ /* 0x0003e80000100800 */
[----:B------:R1:W-:Y:S01]  /*d78e0*/  STL [R1+0x1ac8], R16 ;  /* 0x001ac81001007387 */ /* 0x0003e20000100800 */
[----:B0-----:R-:W-:-:S05]  /*d78f0*/  IADD3 R6, P2, PT, R9, R2, RZ ;  /* 0x0000000209067210 */ /* 0x001fca0007f5e0ff */
[----:B------:R-:W-:-:S05]  /*d7900*/  IMAD.X R7, R26, 0x1, R5, P2 ;  /* 0x000000011a077824 */ /* 0x000fca00010e0605 */
[----:B------:R0:W-:Y:S04]  /*d7910*/  STL.64 [R1+0x12f8], R6 ;  /* 0x0012f80601007387 */ /* 0x0001e80000100a00 */
[----:B-1----:R-:W3:Y:S04]  /*d7920*/  LDL.LU R18, [R1+0x10c0] ;  /* 0x0010c00001127983 */ /* 0x002ee80000300800 */
[----:B------:R-:W3:Y:S04]  /*d7930*/  LDL.LU R24, [R1+0x10c4] ;  /* 0x0010c40001187983 */ /* 0x000ee80000300800 */
[----:B------:R-:W3:Y:S04]  /*d7940*/  LDL.LU R16, [R1+0x10c8] ;  /* 0x0010c80001107983 */ /* 0x000ee80000300800 */
[----:B------:R-:W3:Y:S04]  /*d7950*/  LDL.LU R17, [R1+0x10cc] ;  /* 0x0010cc0001117983 */ /* 0x000ee80000300800 */
[----:B------:R-:W3:Y:S01]  /*d7960*/  LDL.LU R20, [R1+0x10b0] ;  /* 0x0010b00001147983 */ /* 0x000ee20000300800 */
[----:B0-----:R-:W-:-:S03]  /*d7970*/  IADD3 R6, P2, PT, R9, R4, RZ ;  /* 0x0000000409067210 */ /* 0x001fc60007f5e0ff */
[----:B------:R-:W3:Y:S02]  /*d7980*/  LDL.LU R9, [R1+0x10b4] ;  /* 0x0010b40001097983 */ /* 0x000ee40000300800 */
[----:B------:R-:W-:-:S05]  /*d7990*/  IMAD.X R7, R26, 0x1, R8, P2 ;  /* 0x000000011a077824 */ /* 0x000fca00010e0608 */
[----:B------:R0:W-:Y:S04]  /*d79a0*/  STL.64 [R1+0x12f0], R6 ;  /* 0x0012f00601007387 */ /* 0x0001e80000100a00 */
[----:B0-----:R-:W3:Y:S01]  /*d79b0*/  LDL.LU.64 R6, [R1+0x5738] ;  /* 0x0057380001067983 */ /* 0x001ee20000300a00 */
[----:B------:R-:W-:Y:S02]  /*d79c0*/  F2FP.SATFINITE.E4M3.F32.PACK_AB_MERGE_C R12, R12, R21, RZ ;  /* 0x000000150c0c723e */ /* 0x000fe400048070ff */
[----:B--2---:R-:W-:Y:S02]  /*d79d0*/  F2FP.SATFINITE.E4M3.F32.PACK_AB_MERGE_C R26, R10, R27, RZ ;  /* 0x0000001b0a1a723e */ /* 0x004fe400048070ff */
[----:B------:R-:W-:Y:S02]  /*d79e0*/  F2FP.SATFINITE.E4M3.F32.PACK_AB_MERGE_C R10, R23, R28, RZ ;  /* 0x0000001c170a723e */ /* 0x000fe400048070ff */
[----:B------:R-:W2:Y:S04]  /*d79f0*/  LDL.LU R28, [R1+0x10b8] ;  /* 0x0010b800011c7983 */ /* 0x000ea80000300800 */
[----:B------:R-:W-:Y:S04]  /*d7a00*/  STL [R1+0x1abc], R26 ;  /* 0x001abc1a01007387 */ /* 0x000fe80000100800 */
[----:B------:R-:W2:Y:S04]  /*d7a10*/  LDL.LU R23, [R1+0x10bc] ;  /* 0x0010bc0001177983 */ /* 0x000ea80000300800 */
[----:B------:R0:W-:Y:S04]  /*d7a20*/  STL [R1+0x1b30], R10 ;  /* 0x001b300a01007387 */ /* 0x0001e80000100800 */
[----:B------:R-:W-:Y:S01]  /*d7a30*/  STL [R1+0x1b2c], R12 ;  /* 0x001b2c0c01007387 */ /* 0x000fe20000100800 */
[----:B0-----:R-:W-:-:S02]  /*d7a40*/  SHF.R.S32.HI R10, RZ, 0x1f, R15 ;  /* 0x0000001fff0a7819 */ /* 0x001fc4000001140f */
[----:B---3--:R-:W-:-:S05]  /*d7a50*/  IADD3 R26, P2, PT, R15, R6, RZ ;  /* 0x000000060f1a7210 */ /* 0x008fca0007f5e0ff */
[----:B------:R-:W-:-:S05]  /*d7a60*/  IMAD.X R27, R10, 0x1, R7, P2 ;  /* 0x000000010a1b7824 */ /* 0x000fca00010e0607 */
[----:B------:R0:W-:Y:S04]  /*d7a70*/  STL.64 [R1+0x12e8], R26 ;  /* 0x0012e81a01007387 */ /* 0x0001e80000100a00 */
[----:B0-----:R-:W3:Y:S04]  /*d7a80*/  LDL.LU.64 R26, [R1+0x5730] ;  /* 0x00573000011a7983 */ /* 0x001ee80000300a00 */
[----:B------:R-:W2:Y:S04]  /*d7a90*/  LDL.LU R21, [R1+0x10a0] ;  /* 0x0010a00001157983 */ /* 0x000ea80000300800 */
[----:B------:R-:W2:Y:S01]  /*d7aa0*/  LDL.LU R12, [R1+0x10a4] ;  /* 0x0010a400010c7983 */ /* 0x000ea20000300800 */
[----:B---3--:R-:W-:-:S03]  /*d7ab0*/  F2FP.SATFINITE.E4M3.F32.PACK_AB_MERGE_C R26, R26, R27, RZ ;  /* 0x0000001b1a1a723e */ /* 0x008fc600048070ff */
[----:B------:R-:W3:Y:S04]  /*d7ac0*/  LDL.LU R27, [R1+0x5728] ;  /* 0x00572800011b7983 */ /* 0x000ee80000300800 */
[----:B------:R0:W-:Y:S02]  /*d7ad0*/  STL [R1+0x1b5c], R26 ;  /* 0x001b5c1a01007387 */ /* 0x0001e40000100800 */
[----:B0-----:R-:W-:Y:S02]  /*d7ae0*/  IADD3 R26, P2, PT, R15, R0, RZ ;  /* 0x000000000f1a7210 */ /* 0x001fe40007f5e0ff */
[----:B------:R-:W-:Y:S02]  /*d7af0*/  F2FP.SATFINITE.E4M3.F32.PACK_AB_MERGE_C R11, R11, R13, RZ ;  /* 0x0000000d0b0b723e */ /* 0x000fe400048070ff */
[----:B---3--:R-:W-:Y:S01]  /*d7b00*/  F2FP.SATFINITE.E4M3.F32.PACK_AB_MERGE_C R14, R14, R27, RZ ;  /* 0x0000001b0e0e723e */ /* 0x008fe200048070ff */
[----:B------:R-:W-:-:S04]  /*d7b10*/  IMAD.X R27, R10, 0x1, R3, P2 ;  /* 0x000000010a1b7824 */ /* 0x000fc800010e0603 */
[----:B------:R4:W-:Y:S02]  /*d7b20*/  STL [R1+0x16bc], R14 ;  /* 0x0016bc0e01007387 */ /* 0x0009e40000100800 */
[----:B----4-:R-:W-:Y:S02]  /*d7b30*/  F2FP.SATFINITE.E4M3.F32.PACK_AB_MERGE_C R14, R25, R19, RZ ;  /* 0x00000013190e723e */ /* 0x010fe400048070ff */
[----:B------:R-:W3:Y:S04]  /*d7b40*/  LDL.LU R19, [R1+0x10a8] ;  /* 0x0010a80001137983 */ /* 0x000ee80000300800 */
[----:B------:R0:W-:Y:S04]  /*d7b50*/  STL.64 [R1+0x12e0], R26 ;  /* 0x0012e01a01007387 */ /* 0x0001e80000100a00 */
[----:B------:R1:W-:Y:S04]  /*d7b60*/  STL [R1+0x16f8], R14 ;  /* 0x0016f80e01007387 */ /* 0x0003e80000100800 */
[----:B------:R-:W3:Y:S01]  /*d7b70*/  LDL.LU R25, [R1+0x10ac] ;  /* 0x0010ac0001197983 */ /* 0x000ee20000300800 */
[----:B0-----:R-:W-:-:S05]  /*d7b80*/  IADD3 R26, P2, PT, R15, R2, RZ ;  /* 0x000000020f1a7210 */ /* 0x001fca0007f5e0ff */
[C---:B------:R-:W-:Y:S01]  /*d7b90*/  IMAD.X R27, R10.reuse, 0x1, R5, P2 ;  /* 0x000000010a1b7824 */ /* 0x040fe200010e0605 */
[----:B-1----:R-:W-:Y:S01]  /*d7ba0*/  IADD3 R14, P2, PT, R15, R4, RZ ;  /* 0x000000040f0e7210 */ /* 0x002fe20007f5e0ff */
[----:B------:R0:W-:Y:S04]  /*d7bb0*/  STL [R1+0x1b58], R11 ;  /* 0x001b580b01007387 */ /* 0x0001e80000100800 */
[----:B------:R-:W4:Y:S01]  /*d7bc0*/  LDL.LU R13, [R1+0x1090] ;  /* 0x00109000010d7983 */ /* 0x000f220000300800 */
[----:B------:R-:W-:Y:S01]  /*d7bd0*/  IMAD.X R15, R10, 0x1, R8, P2 ;  /* 0x000000010a0f7824 */ /* 0x000fe200010e0608 */
[----:B------:R-:W-:Y:S02]  /*d7be0*/  F2FP.SATFINITE.E4M3.F32.PACK_AB_MERGE_C R10, R24, R18, RZ ;  /* 0x00000012180a723e */ /* 0x000fe400048070ff */
[----:B0-----:R-:W4:Y:S04]  /*d7bf0*/  LDL.LU R11, [R1+0x1094] ;  /* 0x00109400010b7983 */ /* 0x001f280000300800 */
[----:B------:R-:W-:Y:S04]  /*d7c00*/  STL.64 [R1+0x12d0], R26 ;  /* 0x0012d01a01007387 */ /* 0x000fe80000100a00 */
[----:B------:R0:W-:Y:S04]  /*d7c10*/  STL.64 [R1+0x12d8], R14 ;  /* 0x0012d80e01007387 */ /* 0x0001e80000100a00 */
[----:B0-----:R-:W3:Y:S04]  /*d7c20*/  LDL.LU R15, [R1+0x1e0] ;  /* 0x0001e000010f7983 */ /* 0x001ee80000300800 */
[----:B------:R0:W-:Y:S01]  /*d7c30*/  STL [R1+0x1b98], R10 ;  /* 0x001b980a01007387 */ /* 0x0001e20000100800 */
[----:B------:R-:W-:-:S02]  /*d7c40*/  F2FP.SATFINITE.E4M3.F32.PACK_AB_MERGE_C R14, R17, R16, RZ ;  /* 0x00000010110e723e */ /* 0x000fc400048070ff */
[----:B------:R-:W-:Y:S02]  /*d7c50*/  IADD3 R16, P2, PT, R22, R6, RZ ;  /* 0x0000000616107210 */ /* 0x000fe40007f5e0ff */
[----:B0-----:R-:W-:Y:S02]  /*d7c60*/  F2FP.SATFINITE.E4M3.F32.PACK_AB_MERGE_C R10, R9, R20, RZ ;  /* 0x00000014090a723e */ /* 0x001fe400048070ff */
[----:B------:R-:W-:Y:S01]  /*d7c70*/  SHF.R.S32.HI R9, RZ, 0x1f, R22 ;  /* 0x0000001fff097819 */ /* 0x000fe20000011416 */
[----:B------:R-:W-:Y:S04]  /*d7c80*/  STL [R1+0x1b8c], R14 ;  /* 0x001b8c0e01007387 */ /* 0x000fe80000100800 */
[----:B------:R-:W-:Y:S01]  /*d7c90*/  STL [R1+0x1bdc], R10 ;  /* 0x001bdc0a01007387 */ /* 0x000fe20000100800 */
[----:B------:R-:W-:-:S03]  /*d7ca0*/  IMAD.X R17, R9, 0x1, R7, P2 ;  /* 0x0000000109117824 */ /* 0x000fc600010e0607 */
[----:B------:R2:W-:Y:S04]  /*d7cb0*/  STL.64 [R1+0x5718], R6 ;  /* 0x0057180601007387 */ /* 0x0005e80000100a00 */
[----:B------:R-:W-:Y:S04]  /*d7cc0*/  STL.64 [R1+0x12c8], R16 ;  /* 0x0012c81001007387 */ /* 0x000fe80000100a00 */
[----:B------:R-:W3:Y:S01]  /*d7cd0*/  LDL.LU R20, [R1+0x1098] ;  /* 0x0010980001147983 */ /* 0x000ee20000300800 */
[----:B--2---:R-:W-:Y:S01]  /*d7ce0*/  F2FP.SATFINITE.E4M3.F32.PACK_AB_MERGE_C R6, R23, R28, RZ ;  /* 0x0000001c1706723e */ /* 0x004fe200048070ff */
[----:B------:R-:W-:-:S04]  /*d7cf0*/  IMAD.MOV.U32 R7, RZ, RZ, R22 ;  /* 0x000000ffff077224 */ /* 0x000fc800078e0016 */
[----:B------:R0:W-:Y:S04]  /*d7d00*/  STL [R1+0x1bd8], R6 ;  /* 0x001bd80601007387 */ /* 0x0001e80000100800 */
[----:B------:R-:W2:Y:S04]  /*d7d10*/  LDL.LU R22, [R1+0x109c] ;  /* 0x00109c0001167983 */ /* 0x000ea80000300800 */
[----:B------:R-:W2:Y:S01]  /*d7d20*/  LDL.LU R28, [R1+0x1080] ;  /* 0x00108000011c7983 */ /* 0x000ea20000300800 */
[----:B0-----:R-:W-:-:S03]  /*d7d30*/  F2FP.SATFINITE.E4M3.F32.PACK_AB_MERGE_C R6, R12, R21, RZ ;  /* 0x000000150c06723e */ /* 0x001fc600048070ff */
[----:B--2---:R-:W-:Y:S04]  /*d7d40*/  STL.64 [R1+0x5720], R28 ;  /* 0x0057201c01007387 */ /* 0x004fe80000100a00 */
[----:B------:R-:W2:Y:S04]  /*d7d50*/  LDL.LU R23, [R1+0x1084] ;  /* 0x0010840001177983 */ /* 0x000ea80000300800 */
[----:B------:R-:W2:Y:S04]  /*d7d60*/  LDL.LU R10, [R1+0x108c] ;  /* 0x00108c00010a7983 */ /* 0x000ea80000300800 */
[----:B------:R-:W2:Y:S04]  /*d7d70*/  LDL.LU R24, [R1+0x1070] ;  /* 0x0010700001187983 */ /* 0x000ea80000300800 */
[----:B------:R4:W-:Y:S04]  /*d7d80*/  STL [R1+0x1c3c], R6 ;  /* 0x001c3c0601007387 */ /* 0x0009e80000100800 */
[----:B------:R-:W2:Y:S04]  /*d7d90*/  LDL.LU R16, [R1+0x1074] ;  /* 0x0010740001107983 */ /* 0x000ea80000300800 */
[----:B------:R-:W2:Y:S04]  /*d7da0*/  LDL.LU R17, [R1+0x1078] ;  /* 0x0010780001117983 */ /* 0x000ea80000300800 */
[----:B------:R-:W2:Y:S04]  /*d7db0*/  LDL.LU R21, [R1+0x107c] ;  /* 0x00107c0001157983 */ /* 0x000ea80000300800 */
[----:B------:R-:W2:Y:S01]  /*d7dc0*/  LDL.LU R12, [R1+0x1e4] ;  /* 0x0001e400010c7983 */ /* 0x000ea20000300800 */
[----:B------:R-:W-:-:S02]  /*d7dd0*/  IADD3 R26, P2, PT, R7, R0, RZ ;  /* 0x00000000071a7210 */ /* 0x000fc40007f5e0ff */
[----:B---3--:R-:W-:-:S03]  /*d7de0*/  F2FP.SATFINITE.E4M3.F32.PACK_AB_MERGE_C R14, R25, R19, RZ ;  /* 0x00000013190e723e */ /* 0x008fc600048070ff */
[----:B------:R-:W-:Y:S01]  /*d7df0*/  IMAD.X R27, R9, 0x1, R3, P2 ;  /* 0x00000001091b7824 */ /* 0x000fe200010e0603 */
[----:B----4-:R-:W-:Y:S01]  /*d7e00*/  F2FP.SATFINITE.E4M3.F32.PACK_AB_MERGE_C R6, R11, R13, RZ ;  /* 0x0000000d0b06723e */ /* 0x010fe200048070ff */
[----:B--2---:R0:W-:Y:S04]  /*d7e10*/  STL [R1+0x5708], R12 ;  /* 0x0057080c01007387 */ /* 0x0041e80000100800 */
[----:B0-----:R-:W2:Y:S04]  /*d7e20*/  LDL.LU R12, [R1+0x500] ;  /* 0x00050000010c7983 */ /* 0x001ea80000300800 */
[----:B------:R0:W-:Y:S04]  /*d7e30*/  STL.64 [R1+0x12c0], R26 ;  /* 0x0012c01a01007387 */ /* 0x0001e80000100a00 */
[----:B------:R-:W-:Y:S04]  /*d7e40*/  STL [R1+0x1c38], R14 ;  /* 0x001c380e01007387 */ /* 0x000fe80000100800 */
[----:B0-----:R-:W3:Y:S04]  /*d7e50*/  LDL.LU R26, [R1+0x504] ;  /* 0x00050400011a7983 */ /* 0x001ee80000300800 */
[----:B------:R-:W-:Y:S04]  /*d7e60*/  STL [R1+0x1ce8], R6 ;  /* 0x001ce80601007387 */ /* 0x000fe80000100800 */
[----:B------:R-:W3:Y:S01]  /*d7e70*/  LDL.LU R27, [R1+0x508] ;  /* 0x00050800011b7983 */ /* 0x000ee20000300800 */
[----:B------:R-:W-:-:S03]  /*d7e80*/  IADD3 R28, P2, PT, R7, R2, RZ ;  /* 0x00000002071c7210 */ /* 0x000fc60007f5e0ff */
[----:B---3--:R0:W-:Y:S02]  /*d7e90*/  STL.64 [R1+0x5710], R26 ;  /* 0x0057101a01007387 */ /* 0x0081e40000100a00 */
[----:B0-----:R-:W-:Y:S02]  /*d7ea0*/  IMAD.MOV.U32 R26, RZ, RZ, R9 ;  /* 0x000000ffff1a7224 */ /* 0x001fe400078e0009 */
[----:B------:R-:W3:Y:S04]  /*d7eb0*/  LDL.LU R27, [R1+0x1088] ;  /* 0x00108800011b7983 */ /* 0x000ee80000300800 */
[----:B------:R-:W4:Y:S01]  /*d7ec0*/  LDL.LU R14, [R1+0x50c] ;  /* 0x00050c00010e7983 */ /* 0x000f220000300800 */
[----:B------:R-:W-:-:S03]  /*d7ed0*/  IMAD.X R29, R26, 0x1, R5, P2 ;  /* 0x000000011a1d7824 */ /* 0x000fc600010e0605 */
[----:B------:R-:W2:Y:S01]  /*d7ee0*/  LDL.LU R18, [R1+0x470] ;  /* 0x0004700001127983 */ /* 0x000ea20000300800 */
[----:B------:R-:W-:-:S03]  /*d7ef0*/  IADD3 R6, P2, PT, R7, R4, RZ ;  /* 0x0000000407067210 */ /* 0x000fc60007f5e0ff */
[----:B------:R-:W2:Y:S04]  /*d7f00*/  LDL.LU R19, [R1+0x474] ;  /* 0x0004740001137983 */ /* 0x000ea80000300800 */
[----:B------:R-:W2:Y:S04]  /*d7f10*/  LDL.LU R25, [R1+0x478] ;  /* 0x0004780001197983 */ /* 0x000ea80000300800 */
[----:B------:R-:W2:Y:S04]  /*d7f20*/  LDL.LU R13, [R1+0x47c] ;  /* 0x00047c00010d7983 */ /* 0x000ea80000300800 */
[----:B------:R-:W2:Y:S04]  /*d7f30*/  LDL.LU R11, [R1+0x440] ;  /* 0x00044000010b7983 */ /* 0x000ea80000300800 */
[----:B------:R-:W2:Y:S01]  /*d7f40*/  LDL.LU R9, [R1+0x444] ;  /* 0x0004440001097983 */ /* 0x000ea20000300800 */
[----:B------:R-:W-:-:S03]  /*d7f50*/  IMAD.X R7, R26, 0x1, R8, P2 ;  /* 0x000000011a077824 */ /* 0x000fc600010e0608 */
[----:B------:R0:W-:Y:S04]  /*d7f60*/  STL.64 [R1+0x12b8], R28 ;  /* 0x0012b81c01007387 */ /* 0x0001e80000100a00 */
[----:B0-----:R-:W2:Y:S04]  /*d7f70*/  LDL.LU.64 R28, [R1+0x5720] ;  /* 0x00572000011c7983 */ /* 0x001ea80000300a00 */
[----:B------:R0:W-:Y:S04]  /*d7f80*/  STL.64 [R1+0x12b0], R6 ;  /* 0x0012b00601007387 */ /* 0x0001e80000100a00 */
[----:B0-----:R-:W4:Y:S01]  /*d7f90*/  LDL.LU.64 R6, [R1+0x5718] ;  /* 0x0057180001067983 */ /* 0x001f220000300a00 */
[----:B------:R-:W-:-:S03]  /*d7fa0*/  F2FP.SATFINITE.E4M3.F32.PACK_AB_MERGE_C R22, R22, R20, RZ ;  /* 0x000000141616723e */ /* 0x000fc600048070ff */
[----:B------:R-:W4:Y:S04]  /*d7fb0*/  LDL.LU R20, [R1+0x448] ;  /* 0x0004480001147983 */ /* 0x000f280000300800 */
[----:B------:R0:W-:Y:S01]  /*d7fc0*/  STL [R1+0x1cbc], R22 ;  /* 0x001cbc1601007387 */ /* 0x0001e20000100800 */
[----:B------:R-:W-:-:S03]  /*d7fd0*/  F2FP.SATFINITE.E4M3.F32.PACK_AB_MERGE_C R16, R16, R24, RZ ;  /* 0x000000181010723e */ /* 0x000fc600048070ff */
[----:B0-----:R-:W4:Y:S01]  /*d7fe0*/  LDL.LU R22, [R1+0x44c] ;  /* 0x00044c0001167983 */ /* 0x001f220000300800 */
[----:B------:R-:W-:Y:S02]  /*d7ff0*/  F2FP.SATFINITE.E4M3.F32.PACK_AB_MERGE_C R17, R21, R17, RZ ;  /* 0x000000111511723e */ /* 0x000fe400048070ff */
[----:B---3--:R-:W-:Y:S02]  /*d8000*/  F2FP.SATFINITE.E4M3.F32.PACK_AB_MERGE_C R27, R10, R27, RZ ;  /* 0x0000001b0a1b723e */ /* 0x008fe400048070ff */
[----:B------:R-:W-:Y:S02]  /*d8010*/  SHF.R.S32.HI R10, RZ, 0x1f, R15 ;  /* 0x0000001fff0a7819 */ /* 0x000fe4000001140f */
[----:B--2---:R-:W-:-:S05]  /*d8020*/  F2FP.SATFINITE.E4M3.F32.PACK_AB_MERGE_C R23, R23, R28, RZ ;  /* 0x0000001c1717723e */ /* 0x004fca00048070ff */
[----:B------:R0:W-:Y:S04]  /*d8030*/  STL [R1+0x1d2c], R23 ;  /* 0x001d2c1701007387 */ /* 0x0001e80000100800 */
[----:B------:R-:W2:Y:S01]  /*d8040*/  LDL.LU R28, [R1+0x420] ;  /* 0x00042000011c7983 */ /* 0x000ea20000300800 */
[----:B----4-:R-:W-:-:S03]  /*d8050*/  IADD3 R26, P2, PT, R15, R6, RZ ;  /* 0x000000060f1a7210 */ /* 0x010fc60007f5e0ff */
[----:B0-----:R-:W2:Y:S04]  /*d8060*/  LDL.LU R23, [R1+0x424] ;  /* 0x0004240001177983 */ /* 0x001ea80000300800 */
[----:B------:R0:W-:Y:S04]  /*d8070*/  STL [R1+0x1d28], R27 ;  /* 0x001d281b01007387 */ /* 0x0001e80000100800 */
[----:B------:R-:W3:Y:S01]  /*d8080*/  LDL.LU R24, [R1+0x428] ;  /* 0x0004280001187983 */ /* 0x000ee20000300800 */
[----:B0-----:R-:W-:-:S05]  /*d8090*/  IMAD.X R27, R10, 0x1, R7, P2 ;  /* 0x000000010a1b7824 */ /* 0x001fca00010e0607 */
[----:B------:R-:W-:Y:S04]  /*d80a0*/  STL.64 [R1+0x12a8], R26 ;  /* 0x0012a81a01007387 */ /* 0x000fe80000100a00 */
[----:B------:R0:W-:Y:S04]  /*d80b0*/  STL [R1+0x1d88], R16 ;  /* 0x001d881001007387 */ /* 0x0001e80000100800 */
[----:B0-----:R-:W3:Y:S01]  /*d80c0*/  LDL.LU R16, [R1+0x42c] ;  /* 0x00042c0001107983 */ /* 0x001ee20000300800 */
[----:B------:R-:W-:-:S03]  /*d80d0*/  IADD3 R26, P2, PT, R15, R0, RZ ;  /* 0x000000000f1a7210 */ /* 0x000fc60007f5e0ff */
[----:B------:R0:W-:Y:S02]  /*d80e0*/  STL [R1+0x1d6c], R17 ;  /* 0x001d6c1101007387 */ /* 0x0001e40000100800 */
[----:B------:R-:W-:Y:S02]  /*d80f0*/  IMAD.X R27, R10, 0x1, R3, P2 ;  /* 0x000000010a1b7824 */ /* 0x000fe400010e0603 */
[----:B0-----:R-:W4:Y:S04]  /*d8100*/  LDL.LU R17, [R1+0x210] ;  /* 0x0002100001117983 */ /* 0x001f280000300800 */
[----:B------:R-:W4:Y:S04]  /*d8110*/  LDL.LU R21, [R1+0x214] ;  /* 0x0002140001157983 */ /* 0x000f280000300800 */
[----:B------:R0:W-:Y:S04]  /*d8120*/  STL.64 [R1+0x12a0], R26 ;  /* 0x0012a01a01007387 */ /* 0x0001e80000100a00 */
[----:B0-----:R-:W2:Y:S01]  /*d8130*/  LDL.LU.64 R26, [R1+0x5710] ;  /* 0x00571000011a7983 */ /* 0x001ea20000300a00 */
[----:B------:R-:W-:-:S02]  /*d8140*/  F2FP.SATFINITE.E4M3.F32.PACK_AB_MERGE_C R13, R13, R25, RZ ;  /* 0x000000190d0d723e */ /* 0x000fc400048070ff */
[----:B--2---:R-:W-:Y:S02]  /*d8150*/  F2FP.SATFINITE.E4M3.F32.PACK_AB_MERGE_C R26, R26, R12, RZ ;  /* 0x0000000c1a1a723e */ /* 0x004fe400048070ff */
[----:B------:R-:W2:Y:S04]  /*d8160*/  LDL.LU R12, [R1+0x5708] ;  /* 0x00570800010c7983 */ /* 0x000ea80000300800 */
[----:B------:R0:W-:Y:S01]  /*d8170*/  STL [R1+0x1dd8], R26 ;  /* 0x001dd81a01007387 */ /* 0x0001e20000100800 */
[----:B------:R-:W-:Y:S02]  /*d8180*/  F2FP.SATFINITE.E4M3.F32.PACK_AB_MERGE_C R14, R14, R27, RZ ;  /* 0x0000001b0e0e723e */ /* 0x000fe400048070ff */
[----:B0-----:R-:W-:-:S03]  /*d8190*/  IADD3 R26, P2, PT, R15, R2, RZ ;  /* 0x000000020f1a7210 */ /* 0x001fc60007f5e0ff */
[----:B------:R0:W-:Y:S02]  /*d81a0*/  STL [R1+0x1dcc], R14 ;  /* 0x001dcc0e01007387 */ /* 0x0001e40000100800 */
[----:B------:R-:W-:Y:S01]  /*d81b0*/  IMAD.X R27, R10, 0x1, R5, P2 ;  /* 0x000000010a1b7824 */ /* 0x000fe200010e0605 */
[----:B0-----:R-:W-:-:S05]  /*d81c0*/  IADD3 R14, P2, PT, R15, R4, RZ ;  /* 0x000000040f0e7210 */ /* 0x001fca0007f5e0ff */
[----:B------:R-:W-:-:S05]  /*d81d0*/  IMAD.X R15, R10, 0x1, R8, P2 ;  /* 0x000000010a0f7824 */ /* 0x000fca00010e0608 */
[----:B------:R0:W-:Y:S04]  /*d81e0*/  STL.64 [R1+0x1290], R14 ;  /* 0x0012900e01007387 */ /* 0x0001e80000100a00 */
[----:B------:R-:W-:Y:S01]  /*d81f0*/  STL.64 [R1+0x1298], R26 ;  /* 0x0012981a01007387 */ /* 0x000fe20000100a00 */
[----:B------:R-:W-:Y:S02]  /*d8200*/  F2FP.SATFINITE.E4M3.F32.PACK_AB_MERGE_C R10, R9, R11, RZ ;  /* 0x0000000b090a723e */ /* 0x000fe400048070ff */
[----:B0-----:R-:W-:-:S05]  /*d8210*/  F2FP.SATFINITE.E4M3.F32.PACK_AB_MERGE_C R14, R19, R18, RZ ;  /* 0x00000012130e723e */ /* 0x001fca00048070ff */
[----:B------:R-:W-:Y:S04]  /*d8220*/  STL [R1+0x1e38], R14 ;  /* 0x001e380e01007387 */ /* 0x000fe80000100800 */
[----:B------:R-:W3:Y:S04]  /*d8230*/  LDL.LU R11, [R1+0x400] ;  /* 0x00040000010b7983 */ /* 0x000ee80000300800 */
[----:B------:R0:W-:Y:S04]  /*d8240*/  STL [R1+0x1e2c], R13 ;  /* 0x001e2c0d01007387 */ /* 0x0001e80000100800 */
[----:B------:R-:W3:Y:S04]  /*d8250*/  LDL.LU R9, [R1+0x404] ;  /* 0x0004040001097983 */ /* 0x000ee80000300800 */
[----:B------:R2:W-:Y:S04]  /*d8260*/  STL [R1+0x1e9c], R10 ;  /* 0x001e9c0a01007387 */ /* 0x0005e80000100800 */
[----:B------:R-:W3:Y:S04]  /*d8270*/  LDL.LU R25, [R1+0x1ec] ;  /* 0x0001ec0001197983 */ /* 0x000ee80000300800 */
[----:B0-----:R-:W3:Y:S01]  /*d8280*/  LDL.LU R13, [R1+0x1e8] ;  /* 0x0001e800010d7983 */ /* 0x001ee20000300800 */
[----:B--2---:R-:W-:-:S02]  /*d8290*/  SHF.R.S32.HI R10, RZ, 0x1f, R12 ;  /* 0x0000001fff0a7819 */ /* 0x004fc4000001140c */
[----:B------:R-:W-:-:S05]  /*d82a0*/  IADD3 R14, P2, PT, R12, R6, RZ ;  /* 0x000000060c0e7210 */ /* 0x000fca0007f5e0ff */
[----:B------:R-:W-:-:S05]  /*d82b0*/  IMAD.X R15, R10, 0x1, R7, P2 ;  /* 0x000000010a0f7824 */ /* 0x000fca00010e0607 */
[----:B------:R0:W-:Y:S02]  /*d82c0*/  STL.64 [R1+0x1288], R14 ;  /* 0x0012880e01007387 */ /* 0x0001e40000100a00 */
[----:B0-----:R-:W-:Y:S02]  /*d82d0*/  F2FP.SATFINITE.E4M3.F32.PACK_AB_MERGE_C R15, R22, R20, RZ ;  /* 0x00000014160f723e */ /* 0x001fe400048070ff */
[----:B------:R-:W-:Y:S01]  /*d82e0*/  F2FP.SATFINITE.E4M3.F32.PACK_AB_MERGE_C R14, R23, R28, RZ ;  /* 0x0000001c170e723e */ /* 0x000fe200048070ff */
[----:B------:R-:W2:Y:S04]  /*d82f0*/  LDL.LU R20, [R1+0x408] ;  /* 0x0004080001147983 */ /* 0x000ea80000300800 */
[----:B------:R-:W-:Y:S04]  /*d8300*/  STL [R1+0x1e98], R15 ;  /* 0x001e980f01007387 */ /* 0x000fe80000100800 */
[----:B------:R-:W2:Y:S04]  /*d8310*/  LDL.LU R22, [R1+0x40c] ;  /* 0x00040c0001167983 */ /* 0x000ea80000300800 */
[----:B------:R0:W-:Y:S04]  /*d8320*/  STL [R1+0x1f08], R14 ;  /* 0x001f080e01007387 */ /* 0x0001e80000100800 */
[----:B------:R4:W-:Y:S04]  /*d8330*/  STL [R1+0x56f8], R0 ;  /* 0x0056f80001007387 */ /* 0x0009e80000100800 */
[----:B------:R-:W2:Y:S04]  /*d8340*/  LDL.LU R28, [R1+0x3e0] ;  /* 0x0003e000011c7983 */ /* 0x000ea80000300800 */
[----:B------:R-:W2:Y:S04]  /*d8350*/  LDL.LU R23, [R1+0x3e4] ;  /* 0x0003e40001177983 */ /* 0x000ea80000300800 */
[----:B------:R3:W-:Y:S01]  /*d8360*/  STL [R1+0x56fc], R3 ;  /* 0x0056fc0301007387 */ /* 0x0007e20000100800 */
[----:B0-----:R-:W-:-:S02]  /*d8370*/  IADD3 R14, P2, PT, R12, R0, RZ ;  /* 0x000000000c0e7210 */ /* 0x001fc40007f5e0ff */
[----:B----4-:R-:W-:-:S03]  /*d8380*/  F2FP.SATFINITE.E4M3.F32.PACK_AB_MERGE_C R0, R21, R17, RZ ;  /* 0x000000111500723e */ /* 0x010fc600048070ff */
[----:B------:R-:W-:Y:S01]  /*d8390*/  IMAD.X R15, R10, 0x1, R3, P2 ;  /* 0x000000010a0f7824 */ /* 0x000fe200010e0603 */
[----:B---3--:R-:W-:-:S04]  /*d83a0*/  F2FP.SATFINITE.E4M3.F32.PACK_AB_MERGE_C R3, R16, R24, RZ ;  /* 0x000000181003723e */ /* 0x008fc800048070ff */
[----:B------:R-:W-:Y:S04]  /*d83b0*/  STL.64 [R1+0x1280], R14 ;  /* 0x0012800e01007387 */ /* 0x000fe80000100a00 */
[----:B------:R0:W-:Y:S04]  /*d83c0*/  STL [R1+0x1efc], R3 ;  /* 0x001efc0301007387 */ /* 0x0001e80000100800 */
[----:B------:R1:W-:Y:S04]  /*d83d0*/  STL [R1+0x16cc], R0 ;  /* 0x0016cc0001007387 */ /* 0x0003e80000100800 */
[----:B0-----:R-:W3:Y:S01]  /*d83e0*/  LDL.LU R3, [R1+0x218] ;  /* 0x0002180001037983 */ /* 0x001ee20000300800 */
[----:B------:R-:W-:-:S05]  /*d83f0*/  IADD3 R14, P2, PT, R12, R2, RZ ;  /* 0x000000020c0e7210 */ /* 0x000fca0007f5e0ff */
[----:B------:R-:W-:Y:S01]  /*d8400*/  IMAD.X R15, R10, 0x1, R5, P2 ;  /* 0x000000010a0f7824 */ /* 0x000fe200010e0605 */
[----:B---3--:R-:W-:Y:S04]  /*d8410*/  STL.64 [R1+0x5700], R2 ;  /* 0x0057000201007387 */ /* 0x008fe80000100a00 */
[----:B-1----:R-:W3:Y:S04]  /*d8420*/  LDL.LU R0, [R1+0x21c] ;  /* 0x00021c0001007983 */ /* 0x002ee80000300800 */
[----:B------:R0:W-:Y:S04]  /*d8430*/  STL.64 [R1+0x1278], R14 ;  /* 0x0012780e01007387 */ /* 0x0001e80000100a00 */
[----:B------:R-:W4:Y:S01]  /*d8440*/  LDL.LU R24, [R1+0x3cc] ;  /* 0x0003cc0001187983 */ /* 0x000f220000300800 */
[----:B0-----:R-:W-:-:S02]  /*d8450*/  IADD3 R14, P2, PT, R12, R4, RZ ;  /* 0x000000040c0e7210 */ /* 0x001fc40007f5e0ff */
[----:B------:R-:W-:-:S03]  /*d8460*/  F2FP.SATFINITE.E4M3.F32.PACK_AB_MERGE_C R2, R9, R11, RZ ;  /* 0x0000000b0902723e */ /* 0x000fc600048070ff */
[----:B------:R-:W-:Y:S01]  /*d8470*/  IMAD.X R15, R10, 0x1, R8, P2 ;  /* 0x000000010a0f7824 */ /* 0x000fe200010e0608 */
[----:B----4-:R0:W-:Y:S04]  /*d8480*/  STL.64 [R1+0x56f0], R24 ;  /* 0x0056f01801007387 */ /* 0x0101e80000100a00 */
[----:B0-----:R-:W4:Y:S04]  /*d8490*/  LDL.LU R24, [R1+0x3e8] ;  /* 0x0003e80001187983 */ /* 0x001f280000300800 */
[----:B------:R-:W4:Y:S04]  /*d84a0*/  LDL.LU R25, [R1+0x3ec] ;  /* 0x0003ec0001197983 */ /* 0x000f280000300800 */
[----:B------:R-:W3:Y:S04]  /*d84b0*/  LDL.LU R21, [R1+0x3c0] ;  /* 0x0003c00001157983 */ /* 0x000ee80000300800 */
[----:B------:R-:W3:Y:S04]  /*d84c0*/  LDL.LU R11, [R1+0x3a0] ;  /* 0x0003a000010b7983 */ /* 0x000ee80000300800 */
[----:B------:R-:W-:Y:S04]  /*d84d0*/  STL.64 [R1+0x1270], R14 ;  /* 0x0012700e01007387 */ /* 0x000fe80000100a00 */
[----:B------:R2:W-:Y:S04]  /*d84e0*/  STL [R1+0x1f78], R2 ;  /* 0x001f780201007387 */ /* 0x0005e80000100800 */
[----:B------:R-:W3:Y:S04]  /*d84f0*/  LDL.LU R9, [R1+0x3a4] ;  /* 0x0003a40001097983 */ /* 0x000ee80000300800 */
[----:B------:R-:W3:Y:S04]  /*d8500*/  LDL.LU R26, [R1+0x3a8] ;  /* 0x0003a800011a7983 */ /* 0x000ee80000300800 */
[----:B------:R-:W3:Y:S04]  /*d8510*/  LDL.LU R19, [R1+0x3ac] ;  /* 0x0003ac0001137983 */ /* 0x000ee80000300800 */
[----:B------:R-:W3:Y:S04]  /*d8520*/  LDL.LU R16, [R1+0x380] ;  /* 0x0003800001107983 */ /* 0x000ee80000300800 */
[----:B------:R-:W3:Y:S01]  /*d8530*/  LDL.LU R17, [R1+0x384] ;  /* 0x0003840001117983 */ /* 0x000ee20000300800 */
[----:B--2---:R-:W-:-:S02]  /*d8540*/  F2FP.SATFINITE.E4M3.F32.PACK_AB_MERGE_C R2, R22, R20, RZ ;  /* 0x000000141602723e */ /* 0x004fc400048070ff */
[----:B------:R-:W-:Y:S01]  /*d8550*/  SHF.R.S32.HI R12, RZ, 0x1f, R13 ;  /* 0x0000001fff0c7819 */ /* 0x000fe2000001140d */
[----:B---3--:R0:W-:Y:S04]  /*d8560*/  STL.64 [R1+0x56e0], R16 ;  /* 0x0056e01001007387 */ /* 0x0081e80000100a00 */
[----:B0-----:R-:W2:Y:S04]  /*d8570*/  LDL.LU R16, [R1+0x3c4] ;  /* 0x0003c40001107983 */ /* 0x001ea80000300800 */
[----:B------:R-:W3:Y:S04]  /*d8580*/  LDL.LU R17, [R1+0x3c8] ;  /* 0x0003c80001117983 */ /* 0x000ee80000300800 */
[----:B------:R-:W2:Y:S04]  /*d8590*/  LDL.LU R27, [R1+0x388] ;  /* 0x00038800011b7983 */ /* 0x000ea80000300800 */
[----:B------:R-:W2:Y:S04]  /*d85a0*/  LDL.LU R14, [R1+0x38c] ;  /* 0x00038c00010e7983 */ /* 0x000ea80000300800 */
[----:B------:R0:W-:Y:S04]  /*d85b0*/  STL [R1+0x1f6c], R2 ;  /* 0x001f6c0201007387 */ /* 0x0001e80000100800 */
[----:B------:R-:W2:Y:S04]  /*d85c0*/  LDL.LU R15, [R1+0x230] ;  /* 0x00023000010f7983 */ /* 0x000ea80000300800 */
[----:B------:R-:W2:Y:S04]  /*d85d0*/  LDL.LU R10, [R1+0x234] ;  /* 0x00023400010a7983 */ /* 0x000ea80000300800 */
[----:B------:R-:W2:Y:S04]  /*d85e0*/  LDL.LU R18, [R1+0x238] ;  /* 0x0002380001127983 */ /* 0x000ea80000300800 */
[----:B------:R-:W2:Y:S01]  /*d85f0*/  LDL.LU R20, [R1+0x23c] ;  /* 0x00023c0001147983 */ /* 0x000ea20000300800 */
[----:B0-----:R-:W-:-:S05]  /*d8600*/  F2FP.SATFINITE.E4M3.F32.PACK_AB_MERGE_C R2, R23, R28, RZ ;  /* 0x0000001c1702723e */ /* 0x001fca00048070ff */
[----:B------:R0:W-:Y:S04]  /*d8610*/  STL [R1+0x1ff8], R2 ;  /* 0x001ff80201007387 */ /* 0x0001e80000100800 */
[----:B------:R-:W2:Y:S04]  /*d8620*/  LDL.LU R22, [R1+0xc94] ;  /* 0x000c940001167983 */ /* 0x000ea80000300800 */
[----:B------:R-:W2:Y:S04]  /*d8630*/  LDL.LU R28, [R1+0x4ac] ;  /* 0x0004ac00011c7983 */ /* 0x000ea80000300800 */
[----:B------:R-:W2:Y:S01]  /*d8640*/  LDL.LU R23, [R1+0x4] ;  /* 0x0000040001177983 */ /* 0x000ea20000300800 */
[----:B0-----:R-:W-:-:S05]  /*d8650*/  IADD3 R2, P2, PT, R13, R6, RZ ;  /* 0x000000060d027210 */ /* 0x001fca0007f5e0ff */
[----:B------:R-:W-:-:S05]  /*d8660*/  IMAD.X R3, R12, 0x1, R7, P2 ;  /* 0x000000010c037824 */ /* 0x000fca00010e0607 */
[----:B------:R0:W-:Y:S04]  /*d8670*/  STL.64 [R1+0x1268], R2 ;  /* 0x0012680201007387 */ /* 0x0001e80000100a00 */
[----:B0-----:R-:W2:Y:S02]  /*d8680*/  LDL.LU.64 R2, [R1+0x5700] ;  /* 0x0057000001027983 */ /* 0x001ea40000300a00 */
[----:B--2---:R-:W-:Y:S02]  /*d8690*/  F2FP.SATFINITE.E4M3.F32.PACK_AB_MERGE_C R0, R0, R3, RZ ;  /* 0x000000030000723e */ /* 0x004fe400048070ff */
        /* <DEDUP_REMOVED lines=8> */
[----:B0-----:R-:W3:Y:S01]  /*d8720*/  LDL.LU.64 R24, [R1+0x56f0] ;  /* 0x0056f00001187983 */ /* 0x001ee20000300a00 */
[----:B------:R-:W-:-:S03]  /*d8730*/  F2FP.SATFINITE.E4M3.F32.PACK_AB_MERGE_C R16, R16, R21, RZ ;  /* 0x000000151010723e */ /* 0x000fc600048070ff */
[----:B------:R-:W2:Y:S04]  /*d8740*/  LDL.LU R21, [R1+0x56e8] ;  /* 0x0056e80001157983 */ /* 0x000ea80000300800 */
[----:B------:R0:W-:Y:S02]  /*d8750*/  STL [R1+0x2058], R16 ;  /* 0x0020581001007387 */ /* 0x0001e40000100800 */
[----:B0-----:R-:W-:Y:S02]  /*d8760*/  IADD3 R16, P2, PT, R13, R2, RZ ;  /* 0x000000020d107210 */ /* 0x001fe40007f5e0ff */
[----:B---3--:R-:W-:-:S03]  /*d8770*/  F2FP.SATFINITE.E4M3.F32.PACK_AB_MERGE_C R24, R24, R17, RZ ;  /* 0x000000111818723e */ /* 0x008fc600048070ff */
[----:B------:R-:W-:Y:S02]  /*d8780*/  IMAD.X R17, R12, 0x1, R5, P2 ;  /* 0x000000010c117824 */ /* 0x000fe400010e0605 */
[----:B------:R0:W-:Y:S04]  /*d8790*/  STL [R1+0x204c], R24 ;  /* 0x00204c1801007387 */ /* 0x0001e80000100800 */
[----:B------:R1:W-:Y:S04]  /*d87a0*/  STL.64 [R1+0x1258], R16 ;  /* 0x0012581001007387 */ /* 0x0003e80000100a00 */
[----:B0-----:R-:W3:Y:S01]  /*d87b0*/  LDL.LU R24, [R1+0xc90] ;  /* 0x000c900001187983 */ /* 0x001ee20000300800 */
[----:B-1----:R-:W-:Y:S01]  /*d87c0*/  IADD3 R16, P2, PT, R13, R4, RZ ;  /* 0x000000040d107210 */ /* 0x002fe20007f5e0ff */
[----:B------:R-:W-:-:S02]  /*d87d0*/  IMAD.MOV.U32 R17, RZ, RZ, R12 ;  /* 0x000000ffff117224 */ /* 0x000fc400078e000c */
[----:B------:R-:W4:Y:S04]  /*d87e0*/  LDL.LU R12, [R1+0x2c] ;  /* 0x00002c00010c7983 */ /* 0x000f280000300800 */
[----:B------:R-:W2:Y:S01]  /*d87f0*/  LDL.LU R13, [R1+0x4a8] ;  /* 0x0004a800010d7983 */ /* 0x000ea20000300800 */
[----:B------:R-:W-:-:S05]  /*d8800*/  IMAD.X R17, R17, 0x1, R8, P2 ;  /* 0x0000000111117824 */ /* 0x000fca00010e0608 */
[----:B------:R0:W-:Y:S04]  /*d8810*/  STL.64 [R1+0x1250], R16 ;  /* 0x0012501001007387 */ /* 0x0001e80000100a00 */
[----:B0-----:R-:W2:Y:S01]  /*d8820*/  LDL.LU.64 R16, [R1+0x56e0] ;  /* 0x0056e00001107983 */ /* 0x001ea20000300a00 */
[----:B------:R-:W-:Y:S02]  /*d8830*/  F2FP.SATFINITE.E4M3.F32.PACK_AB_MERGE_C R9, R9, R11, RZ ;  /* 0x0000000b0909723e */ /* 0x000fe400048070ff */
[----:B------:R-:W-:Y:S01]  /*d8840*/  F2FP.SATFINITE.E4M3.F32.PACK_AB_MERGE_C R19, R19, R26, RZ ;  /* 0x0000001a1313723e */ /* 0x000fe200048070ff */
[----:B------:R-:W3:Y:S04]  /*d8850*/  LDL.LU R11, [R1+0x56dc] ;  /* 0x0056dc00010b7983 */ /* 0x000ee80000300800 */
[----:B------:R0:W-:Y:S04]  /*d8860*/  STL [R1+0x20dc], R9 ;  /* 0x0020dc0901007387 */ /* 0x0001e80000100800 */
[----:B0-----:R-:W3:Y:S04]  /*d8870*/  LDL.LU R9, [R1+0x56d8] ;  /* 0x0056d80001097983 */ /* 0x001ee80000300800 */
[----:B------:R0:W-:Y:S01]  /*d8880*/  STL [R1+0x20d8], R19 ;  /* 0x0020d81301007387 */ /* 0x0001e20000100800 */
[----:B------:R-:W-:-:S02]  /*d8890*/  F2FP.SATFINITE.E4M3.F32.PACK_AB_MERGE_C R10, R10, R15, RZ ;  /* 0x0000000f0a0a723e */ /* 0x000fc400048070ff */
[----:B0-----:R-:W-:Y:S02]  /*d88a0*/  SHF.R.S32.HI R19, RZ, 0x1f, R25 ;  /* 0x0000001fff137819 */ /* 0x001fe40000011419 */
[----:B--2---:R-:W-:Y:S02]  /*d88b0*/  F2FP.SATFINITE.E4M3.F32.PACK_AB_MERGE_C R26, R17, R16, RZ ;  /* 0x00000010111a723e */ /* 0x004fe400048070ff */
[----:B------:R-:W-:-:S03]  /*d88c0*/  IADD3 R16, P2, PT, R25, R6, RZ ;  /* 0x0000000619107210 */ /* 0x000fc60007f5e0ff */
[----:B------:R0:W-:Y:S02]  /*d88d0*/  STL [R1+0x4f58], R26 ;  /* 0x004f581a01007387 */ /* 0x0001e40000100800 */
[----:B------:R-:W-:-:S05]  /*d88e0*/  IMAD.X R17, R19, 0x1, R7, P2 ;  /* 0x0000000113117824 */ /* 0x000fca00010e0607 */
[----:B------:R1:W-:Y:S01]  /*d88f0*/  STL.64 [R1+0x1248], R16 ;  /* 0x0012481001007387 */ /* 0x0003e20000100a00 */
[----:B0-----:R-:W-:Y:S02]  /*d8900*/  F2FP.SATFINITE.E4M3.F32.PACK_AB_MERGE_C R26, R14, R27, RZ ;  /* 0x0000001b0e1a723e */ /* 0x001fe400048070ff */
[----:B------:R-:W-:-:S05]  /*d8910*/  IADD3 R14, P2, PT, R25, R0, RZ ;  /* 0x00000000190e7210 */ /* 0x000fca0007f5e0ff */
[----:B------:R-:W-:Y:S01]  /*d8920*/  IMAD.X R15, R19, 0x1, R3, P2 ;  /* 0x00000001130f7824 */ /* 0x000fe200010e0603 */
[----:B-1----:R-:W2:Y:S04]  /*d8930*/  LDL.LU.64 R16, [R1+0x56d0] ;  /* 0x0056d00001107983 */ /* 0x002ea80000300a00 */
[----:B------:R-:W-:Y:S04]  /*d8940*/  STL [R1+0x4f50], R26 ;  /* 0x004f501a01007387 */ /* 0x000fe80000100800 */
[----:B------:R0:W-:Y:S04]  /*d8950*/  STL [R1+0x171c], R10 ;  /* 0x00171c0a01007387 */ /* 0x0001e80000100800 */
[----:B------:R1:W-:Y:S01]  /*d8960*/  STL.64 [R1+0x1240], R14 ;  /* 0x0012400e01007387 */ /* 0x0003e20000100a00 */
[----:B0-----:R-:W-:-:S02]  /*d8970*/  F2FP.SATFINITE.E4M3.F32.PACK_AB_MERGE_C R10, R20, R18, RZ ;  /* 0x00000012140a723e */ /* 0x001fc400048070ff */
[----:B------:R-:W-:-:S03]  /*d8980*/  LOP3.LUT R18, R22, 0xffff, RZ, 0xc0, !PT ;  /* 0x0000ffff16127812 */ /* 0x000fc600078ec0ff */
[----:B------:R0:W-:Y:S04]  /*d8990*/  STL [R1+0x4f64], R10 ;  /* 0x004f640a01007387 */ /* 0x0001e80000100800 */
[----:B------:R-:W2:Y:S04]  /*d89a0*/  LDL.LU R20, [R1+0xaa4] ;  /* 0x000aa40001147983 */ /* 0x000ea80000300800 */
[----:B------:R-:W2:Y:S01]  /*d89b0*/  LDL.LU R22, [R1+0xe8] ;  /* 0x0000e80001167983 */ /* 0x000ea20000300800 */
[----:B-1----:R-:W-:-:S03]  /*d89c0*/  LOP3.LUT R15, R28, 0xffff, RZ, 0xc0, !PT ;  /* 0x0000ffff1c0f7812 */ /* 0x002fc600078ec0ff */
[----:B------:R-:W2:Y:S01]  /*d89d0*/  LDL.LU R28, [R1+0xaa0] ;  /* 0x000aa000011c7983 */ /* 0x000ea20000300800 */
[----:B------:R-:W-:Y:S02]  /*d89e0*/  SHF.R.U32.HI R14, RZ, 0x8, R18 ;  /* 0x00000008ff0e7819 */ /* 0x000fe40000011612 */
[----:B0-----:R-:W-:Y:S02]  /*d89f0*/  LOP3.LUT R10, R23, 0xffff, RZ, 0xc0, !PT ;  /* 0x0000ffff170a7812 */ /* 0x001fe400078ec0ff */
[--C-:B------:R-:W-:Y:S02]  /*d8a00*/  PRMT R18, R18, 0x3340, R15.reuse ;  /* 0x0000334012127816 */ /* 0x100fe4000000000f */
[----:B------:R-:W-:Y:S02]  /*d8a10*/  SHF.R.U32.HI R15, RZ, 0x8, R15 ;  /* 0x00000008ff0f7819 */ /* 0x000fe4000001160f */
[----:B------:R-:W-:Y:S02]  /*d8a20*/  PRMT R23, R10, 0x3340, R0 ;  /* 0x000033400a177816 */ /* 0x000fe40000000000 */
[----:B------:R-:W-:-:S02]  /*d8a30*/  LOP3.LUT R14, R14, 0xffff, RZ, 0xc0, !PT ;  /* 0x0000ffff0e0e7812 */ /* 0x000fc400078ec0ff */
[----:B------:R-:W-:Y:S02]  /*d8a40*/  LOP3.LUT R15, R15, 0xffff, RZ, 0xc0, !PT ;  /* 0x0000ffff0f0f7812 */ /* 0x000fe400078ec0ff */
[----:B------:R-:W-:Y:S02]  /*d8a50*/  PRMT R18, R18, 0x5410, R23 ;  /* 0x0000541012127816 */ /* 0x000fe40000000017 */
[----:B------:R-:W2:Y:S01]  /*d8a60*/  LDL.LU R23, [R1+0xe4] ;  /* 0x0000e40001177983 */ /* 0x000ea20000300800 */
[----:B------:R-:W-:-:S03]  /*d8a70*/  PRMT R14, R14, 0x3340, R15 ;  /* 0x000033400e0e7816 */ /* 0x000fc6000000000f */
[----:B------:R0:W-:Y:S04]  /*d8a80*/  STL [R1+0x5344], R18 ;  /* 0x0053441201007387 */ /* 0x0001e80000100800 */
[----:B------:R4:W-:Y:S04]  /*d8a90*/  STL [R1+0xaf8], R14 ;  /* 0x000af80e01007387 */ /* 0x0009e80000100800 */
[----:B------:R-:W2:Y:S01]  /*d8aa0*/  LDL.LU R27, [R1+0x200] ;  /* 0x00020000011b7983 */ /* 0x000ea20000300800 */
[----:B---3--:R-:W-:Y:S02]  /*d8ab0*/  LOP3.LUT R15, R24, 0xffff, RZ, 0xc0, !PT ;  /* 0x0000ffff180f7812 */ /* 0x008fe400078ec0ff */
[----:B0-----:R-:W-:-:S02]  /*d8ac0*/  LOP3.LUT R18, R13, 0xffff, RZ, 0xc0, !PT ;  /* 0x0000ffff0d127812 */ /* 0x001fc400078ec0ff */
[----:B----4-:R-:W-:Y:S02]  /*d8ad0*/  LOP3.LUT R14, R12, 0xffff, RZ, 0xc0, !PT ;  /* 0x0000ffff0c0e7812 */ /* 0x010fe400078ec0ff */
[----:B------:R-:W-:Y:S02]  /*d8ae0*/  PRMT R12, R15, 0x3340, R18 ;  /* 0x000033400f0c7816 */ /* 0x000fe40000000012 */
[----:B------:R-:W-:-:S04]  /*d8af0*/  PRMT R13, R14, 0x3340, R0 ;  /* 0x000033400e0d7816 */ /* 0x000fc80000000000 */
[----:B------:R-:W-:Y:S02]  /*d8b00*/  PRMT R24, R12, 0x5410, R13 ;  /* 0x000054100c187816 */ /* 0x000fe4000000000d */
[----:B------:R-:W-:Y:S02]  /*d8b10*/  IADD3 R12, P2, PT, R25, R2, RZ ;  /* 0x00000002190c7210 */ /* 0x000fe40007f5e0ff */
[----:B------:R-:W-:Y:S02]  /*d8b20*/  SHF.R.U32.HI R15, RZ, 0x8, R15 ;  /* 0x00000008ff0f7819 */ /* 0x000fe4000001160f */
[----:B------:R-:W-:Y:S01]  /*d8b30*/  SHF.R.U32.HI R18, RZ, 0x8, R18 ;  /* 0x00000008ff127819 */ /* 0x000fe20000011612 */
[----:B------:R0:W-:Y:S01]  /*d8b40*/  STL [R1+0x5340], R24 ;  /* 0x0053401801007387 */ /* 0x0001e20000100800 */
[----:B------:R-:W-:Y:S01]  /*d8b50*/  IMAD.X R13, R19, 0x1, R5, P2 ;  /* 0x00000001130d7824 */ /* 0x000fe200010e0605 */
[----:B------:R-:W-:Y:S02]  /*d8b60*/  LOP3.LUT R15, R15, 0xffff, RZ, 0xc0, !PT ;  /* 0x0000ffff0f0f7812 */ /* 0x000fe400078ec0ff */
[----:B------:R-:W-:-:S02]  /*d8b70*/  LOP3.LUT R18, R18, 0xffff, RZ, 0xc0, !PT ;  /* 0x0000ffff12127812 */ /* 0x000fc400078ec0ff */
[----:B------:R-:W-:Y:S02]  /*d8b80*/  SHF.R.U32.HI R14, RZ, 0x8, R14 ;  /* 0x00000008ff0e7819 */ /* 0x000fe4000001160e */
[----:B------:R-:W-:Y:S02]  /*d8b90*/  SHF.R.U32.HI R10, RZ, 0x8, R10 ;  /* 0x00000008ff0a7819 */ /* 0x000fe4000001160a */
[----:B0-----:R-:W-:Y:S02]  /*d8ba0*/  IADD3 R24, P2, PT, R25, R4, RZ ;  /* 0x0000000419187210 */ /* 0x001fe40007f5e0ff */
[----:B------:R-:W-:Y:S01]  /*d8bb0*/  PRMT R15, R15, 0x3340, R18 ;  /* 0x000033400f0f7816 */ /* 0x000fe20000000012 */
[----:B------:R0:W-:Y:S02]  /*d8bc0*/  STL.64 [R1+0x1238], R12 ;  /* 0x0012380c01007387 */ /* 0x0001e40000100a00 */
[----:B------:R-:W-:Y:S01]  /*d8bd0*/  IMAD.X R25, R19, 0x1, R8, P2 ;  /* 0x0000000113197824 */ /* 0x000fe200010e0608 */
[----:B------:R-:W-:-:S02]  /*d8be0*/  LOP3.LUT R14, R14, 0xffff, RZ, 0xc0, !PT ;  /* 0x0000ffff0e0e7812 */ /* 0x000fc400078ec0ff */
[----:B------:R-:W-:Y:S01]  /*d8bf0*/  LOP3.LUT R10, R10, 0xffff, RZ, 0xc0, !PT ;  /* 0x0000ffff0a0a7812 */ /* 0x000fe200078ec0ff */
[----:B0-----:R-:W3:Y:S04]  /*d8c00*/  LDL.LU.64 R12, [R1+0x56c8] ;  /* 0x0056c800010c7983 */ /* 0x001ee80000300a00 */
[----:B------:R-:W-:Y:S04]  /*d8c10*/  STL.64 [R1+0x1230], R24 ;  /* 0x0012301801007387 */ /* 0x000fe80000100a00 */
[----:B------:R0:W-:Y:S02]  /*d8c20*/  STL [R1+0xaec], R15 ;  /* 0x000aec0f01007387 */ /* 0x0001e40000100800 */
[----:B0-----:R-:W-:-:S02]  /*d8c30*/  PRMT R15, R14, 0x3340, R0 ;  /* 0x000033400e0f7816 */ /* 0x001fc40000000000 */
[--C-:B------:R-:W-:Y:S02]  /*d8c40*/  PRMT R14, R10, 0x3340, R0.reuse ;  /* 0x000033400a0e7816 */ /* 0x100fe40000000000 */
[----:B------:R-:W-:Y:S01]  /*d8c50*/  LOP3.LUT R10, R21, 0xffff, RZ, 0xc0, !PT ;  /* 0x0000ffff150a7812 */ /* 0x000fe200078ec0ff */
[----:B------:R-:W-:Y:S04]  /*d8c60*/  STL [R1+0x14c], R15 ;  /* 0x00014c0f01007387 */ /* 0x000fe80000100800 */
[----:B------:R2:W-:Y:S01]  /*d8c70*/  STL [R1+0x150], R14 ;  /* 0x0001500e01007387 */ /* 0x0005e20000100800 */
[----:B------:R-:W-:-:S03]  /*d8c80*/  PRMT R18, R10, 0x3340, R0 ;  /* 0x000033400a127816 */ /* 0x000fc60000000000 */
[----:B------:R-:W4:Y:S01]  /*d8c90*/  LDL.LU R21, [R1+0x4dd8] ;  /* 0x004dd80001157983 */ /* 0x000f220000300800 */
[----:B--2---:R-:W-:Y:S02]  /*d8ca0*/  LOP3.LUT R14, R17, 0xffff, RZ, 0xc0, !PT ;  /* 0x0000ffff110e7812 */ /* 0x004fe400078ec0ff */
[----:B------:R-:W-:Y:S02]  /*d8cb0*/  LOP3.LUT R20, R20, 0xffff, RZ, 0xc0, !PT ;  /* 0x0000ffff14147812 */ /* 0x000fe400078ec0ff */
[----:B------:R-:W-:-:S04]  /*d8cc0*/  LOP3.LUT R22, R22, 0xffff, RZ, 0xc0, !PT ;  /* 0x0000ffff16167812 */ /* 0x000fc800078ec0ff */
[----:B------:R-:W-:-:S04]  /*d8cd0*/  PRMT R17, R20, 0x3340, R22 ;  /* 0x0000334014117816 */ /* 0x000fc80000000016 */
[----:B------:R-:W-:Y:S02]  /*d8ce0*/  PRMT R18, R17, 0x5410, R18 ;  /* 0x0000541011127816 */ /* 0x000fe40000000012 */
[----:B------:R-:W-:Y:S01]  /*d8cf0*/  LOP3.LUT R15, R28, 0xffff, RZ, 0xc0, !PT ;  /* 0x0000ffff1c0f7812 */ /* 0x000fe200078ec0ff */
[----:B------:R-:W2:Y:S04]  /*d8d00*/  LDL.LU R17, [R1+0x9c] ;  /* 0x00009c0001117983 */ /* 0x000ea80000300800 */
[----:B------:R0:W-:Y:S04]  /*d8d10*/  STL [R1+0x533c], R18 ;  /* 0x00533c1201007387 */ /* 0x0001e80000100800 */
[----:B------:R-:W3:Y:S01]  /*d8d20*/  LDL.LU R28, [R1+0x8b0] ;  /* 0x0008b000011c7983 */ /* 0x000ee20000300800 */
[----:B------:R-:W-:-:S02]  /*d8d30*/  LOP3.LUT R19, R23, 0xffff, RZ, 0xc0, !PT ;  /* 0x0000ffff17137812 */ /* 0x000fc400078ec0ff */
[----:B------:R-:W-:Y:S02]  /*d8d40*/  PRMT R23, R14, 0x3340, R0 ;  /* 0x000033400e177816 */ /* 0x000fe40000000000 */
[----:B0-----:R-:W-:Y:S02]  /*d8d50*/  PRMT R18, R15, 0x3340, R19 ;  /* 0x000033400f127816 */ /* 0x001fe40000000013 */
[----:B------:R-:W-:Y:S02]  /*d8d60*/  SHF.R.U32.HI R20, RZ, 0x8, R20 ;  /* 0x00000008ff147819 */ /* 0x000fe40000011614 */
[----:B------:R-:W-:Y:S02]  /*d8d70*/  SHF.R.U32.HI R22, RZ, 0x8, R22 ;  /* 0x00000008ff167819 */ /* 0x000fe40000011616 */
[----:B------:R-:W-:Y:S02]  /*d8d80*/  IADD3 R24, P2, PT, R27, R6, RZ ;  /* 0x000000061b187210 */ /* 0x000fe40007f5e0ff */
[----:B------:R-:W-:-:S02]  /*d8d90*/  PRMT R23, R18, 0x5410, R23 ;  /* 0x0000541012177816 */ /* 0x000fc40000000017 */
[----:B------:R-:W-:Y:S02]  /*d8da0*/  SHF.R.S32.HI R18, RZ, 0x1f, R27 ;  /* 0x0000001fff127819 */ /* 0x000fe4000001141b */
[----:B------:R-:W-:Y:S02]  /*d8db0*/  SHF.R.U32.HI R15, RZ, 0x8, R15 ;  /* 0x00000008ff0f7819 */ /* 0x000fe4000001160f */
[----:B------:R-:W-:Y:S02]  /*d8dc0*/  SHF.R.U32.HI R19, RZ, 0x8, R19 ;  /* 0x00000008ff137819 */ /* 0x000fe40000011613 */
[----:B------:R-:W-:Y:S02]  /*d8dd0*/  LOP3.LUT R20, R20, 0xffff, RZ, 0xc0, !PT ;  /* 0x0000ffff14147812 */ /* 0x000fe400078ec0ff */
[----:B------:R-:W-:Y:S01]  /*d8de0*/  LOP3.LUT R22, R22, 0xffff, RZ, 0xc0, !PT ;  /* 0x0000ffff16167812 */ /* 0x000fe200078ec0ff */
[----:B------:R-:W-:Y:S01]  /*d8df0*/  IMAD.X R25, R18, 0x1, R7, P2 ;  /* 0x0000000112197824 */ /* 0x000fe200010e0607 */
[----:B------:R-:W-:-:S02]  /*d8e00*/  LOP3.LUT R15, R15, 0xffff, RZ, 0xc0, !PT ;  /* 0x0000ffff0f0f7812 */ /* 0x000fc400078ec0ff */
[----:B------:R-:W-:Y:S02]  /*d8e10*/  LOP3.LUT R19, R19, 0xffff, RZ, 0xc0, !PT ;  /* 0x0000ffff13137812 */ /* 0x000fe400078ec0ff */
[----:B------:R-:W-:Y:S01]  /*d8e20*/  PRMT R20, R20, 0x3340, R22 ;  /* 0x0000334014147816 */ /* 0x000fe20000000016 */
[----:B------:R0:W-:Y:S04]  /*d8e30*/  STL [R1+0x5338], R23 ;  /* 0x0053381701007387 */ /* 0x0001e80000100800 */
[----:B------:R1:W-:Y:S01]  /*d8e40*/  STL.64 [R1+0x1220], R24 ;  /* 0x0012201801007387 */ /* 0x0003e20000100a00 */
[----:B------:R-:W-:-:S03]  /*d8e50*/  PRMT R15, R15, 0x3340, R19 ;  /* 0x000033400f0f7816 */ /* 0x000fc60000000013 */
[----:B------:R-:W4:Y:S04]  /*d8e60*/  LDL.LU R19, [R1+0x4ddc] ;  /* 0x004ddc0001137983 */ /* 0x000f280000300800 */
[----:B------:R-:W-:Y:S04]  /*d8e70*/  STL [R1+0xac8], R20 ;  /* 0x000ac81401007387 */ /* 0x000fe80000100800 */
[----:B------:R-:W4:Y:S04]  /*d8e80*/  LDL.LU R22, [R1+0xb8] ;  /* 0x0000b80001167983 */ /* 0x000f280000300800 */
[----:B------:R1:W-:Y:S04]  /*d8e90*/  STL [R1+0xaac], R15 ;  /* 0x000aac0f01007387 */ /* 0x0003e80000100800 */
[----:B0-----:R-:W4:Y:S01]  /*d8ea0*/  LDL.LU R23, [R1+0x8b4] ;  /* 0x0008b40001177983 */ /* 0x001f220000300800 */
[----:B------:R-:W-:-:S02]  /*d8eb0*/  SHF.R.U32.HI R14, RZ, 0x8, R14 ;  /* 0x00000008ff0e7819 */ /* 0x000fc4000001160e */
[----:B------:R-:W-:Y:S02]  /*d8ec0*/  SHF.R.U32.HI R10, RZ, 0x8, R10 ;  /* 0x00000008ff0a7819 */ /* 0x000fe4000001160a */
[----:B-1----:R-:W-:Y:S02]  /*d8ed0*/  IADD3 R24, P2, PT, R27, R0, RZ ;  /* 0x000000001b187210 */ /* 0x002fe40007f5e0ff */
[----:B------:R-:W-:Y:S02]  /*d8ee0*/  LOP3.LUT R14, R14, 0xffff, RZ, 0xc0, !PT ;  /* 0x0000ffff0e0e7812 */ /* 0x000fe400078ec0ff */
[----:B------:R-:W-:Y:S01]  /*d8ef0*/  LOP3.LUT R10, R10, 0xffff, RZ, 0xc0, !PT ;  /* 0x0000ffff0a0a7812 */ /* 0x000fe200078ec0ff */
[----:B------:R-:W-:Y:S01]  /*d8f00*/  IMAD.X R25, R18, 0x1, R3, P2 ;  /* 0x0000000112197824 */ /* 0x000fe200010e0603 */
[--C-:B------:R-:W-:Y:S02]  /*d8f10*/  PRMT R15, R14, 0x3340, R0.reuse ;  /* 0x000033400e0f7816 */ /* 0x100fe40000000000 */
[----:B------:R-:W-:-:S02]  /*d8f20*/  PRMT R14, R10, 0x3340, R0 ;  /* 0x000033400a0e7816 */ /* 0x000fc40000000000 */
[----:B------:R0:W-:Y:S04]  /*d8f30*/  STL.64 [R1+0x1228], R24 ;  /* 0x0012281801007387 */ /* 0x0001e80000100a00 */
[----:B------:R2:W-:Y:S04]  /*d8f40*/  STL [R1+0x144], R15 ;  /* 0x0001440f01007387 */ /* 0x0005e80000100800 */
[----:B------:R3:W-:Y:S04]  /*d8f50*/  STL [R1+0x148], R14 ;  /* 0x0001480e01007387 */ /* 0x0007e80000100800 */
[----:B0-----:R-:W4:Y:S01]  /*d8f60*/  LDL.LU R25, [R1+0xca0] ;  /* 0x000ca00001197983 */ /* 0x001f220000300800 */
[----:B--2---:R-:W-:-:S02]  /*d8f70*/  LOP3.LUT R15, R17, 0xffff, RZ, 0xc0, !PT ;  /* 0x0000ffff110f7812 */ /* 0x004fc400078ec0ff */
[----:B---3--:R-:W-:Y:S01]  /*d8f80*/  LOP3.LUT R14, R28, 0xffff, RZ, 0xc0, !PT ;  /* 0x0000ffff1c0e7812 */ /* 0x008fe200078ec0ff */
[----:B------:R-:W2:Y:S04]  /*d8f90*/  LDL.LU R17, [R1+0x30] ;  /* 0x0000300001117983 */ /* 0x000ea80000300800 */
[----:B------:R-:W3:Y:S04]  /*d8fa0*/  LDL.LU R28, [R1+0x4d8] ;  /* 0x0004d800011c7983 */ /* 0x000ee80000300800 */
[----:B------:R-:W3:Y:S01]  /*d8fb0*/  LDL.LU R24, [R1+0x204] ;  /* 0x0002040001187983 */ /* 0x000ee20000300800 */
[----:B----4-:R-:W-:-:S02]  /*d8fc0*/  LOP3.LUT R10, R21, 0xffff, RZ, 0xc0, !PT ;  /* 0x0000ffff150a7812 */ /* 0x010fc400078ec0ff */
        /* <DEDUP_REMOVED lines=10> */
[----:B0-----:R-:W-:Y:S01]  /*d9070*/  IADD3 R26, P2, PT, R27, R4, RZ ;  /* 0x000000041b1a7210 */ /* 0x001fe20007f5e0ff */
[----:B------:R0:W-:Y:S04]  /*d9080*/  STL.64 [R1+0x1218], R20 ;  /* 0x0012181401007387 */ /* 0x0001e80000100a00 */
[----:B------:R-:W-:Y:S01]  /*d9090*/  IMAD.X R27, R18, 0x1, R8, P2 ;  /* 0x00000001121b7824 */ /* 0x000fe200010e0608 */
[----:B------:R-:W-:Y:S02]  /*d90a0*/  PRMT R18, R10, 0x3340, R14 ;  /* 0x000033400a127816 */ /* 0x000fe4000000000e */
[----:B------:R-:W-:Y:S02]  /*d90b0*/  LOP3.LUT R14, R19, 0xffff, RZ, 0xc0, !PT ;  /* 0x0000ffff130e7812 */ /* 0x000fe400078ec0ff */
[----:B------:R-:W-:Y:S01]  /*d90c0*/  LOP3.LUT R10, R22, 0xffff, RZ, 0xc0, !PT ;  /* 0x0000ffff160a7812 */ /* 0x000fe200078ec0ff */
[----:B0-----:R-:W4:Y:S04]  /*d90d0*/  LDL.LU.64 R20, [R1+0x56c0] ;  /* 0x0056c00001147983 */ /* 0x001f280000300a00 */
[----:B------:R-:W-:Y:S04]  /*d90e0*/  STL.64 [R1+0x1210], R26 ;  /* 0x0012101a01007387 */ /* 0x000fe80000100a00 */
[----:B------:R0:W-:Y:S01]  /*d90f0*/  STL [R1+0xaa8], R18 ;  /* 0x000aa81201007387 */ /* 0x0001e20000100800 */
[----:B------:R-:W-:-:S02]  /*d9100*/  PRMT R22, R10, 0x3340, R0 ;  /* 0x000033400a167816 */ /* 0x000fc40000000000 */
[----:B0-----:R-:W-:-:S04]  /*d9110*/  LOP3.LUT R18, R23, 0xffff, RZ, 0xc0, !PT ;  /* 0x0000ffff17127812 */ /* 0x001fc800078ec0ff */
[----:B------:R-:W-:-:S04]  /*d9120*/  PRMT R19, R14, 0x3340, R18 ;  /* 0x000033400e137816 */ /* 0x000fc80000000012 */
[----:B------:R-:W-:Y:S02]  /*d9130*/  PRMT R23, R19, 0x5410, R22 ;  /* 0x0000541013177816 */ /* 0x000fe40000000016 */
[----:B------:R-:W4:Y:S04]  /*d9140*/  LDL.LU R19, [R1+0xc98] ;  /* 0x000c980001137983 */ /* 0x000f280000300800 */
[----:B------:R-:W4:Y:S04]  /*d9150*/  LDL.LU R22, [R1+0x34] ;  /* 0x0000340001167983 */ /* 0x000f280000300800 */
[----:B------:R0:W-:Y:S04]  /*d9160*/  STL [R1+0x5330], R23 ;  /* 0x0053301701007387 */ /* 0x0001e80000100800 */
[----:B0-----:R-:W4:Y:S01]  /*d9170*/  LDL.LU R23, [R1+0x4e0] ;  /* 0x0004e00001177983 */ /* 0x001f220000300800 */
[----:B------:R-:W-:-:S02]  /*d9180*/  SHF.R.U32.HI R14, RZ, 0x8, R14 ;  /* 0x00000008ff0e7819 */ /* 0x000fc4000001160e */
[----:B------:R-:W-:Y:S02]  /*d9190*/  SHF.R.U32.HI R18, RZ, 0x8, R18 ;  /* 0x00000008ff127819 */ /* 0x000fe40000011612 */
[----:B------:R-:W-:Y:S02]  /*d91a0*/  SHF.R.U32.HI R10, RZ, 0x8, R10 ;  /* 0x00000008ff0a7819 */ /* 0x000fe4000001160a */
[----:B------:R-:W-:Y:S02]  /*d91b0*/  LOP3.LUT R14, R14, 0xffff, RZ, 0xc0, !PT ;  /* 0x0000ffff0e0e7812 */ /* 0x000fe400078ec0ff */
[----:B------:R-:W-:Y:S02]  /*d91c0*/  LOP3.LUT R18, R18, 0xffff, RZ, 0xc0, !PT ;  /* 0x0000ffff12127812 */ /* 0x000fe400078ec0ff */
[----:B------:R-:W-:Y:S02]  /*d91d0*/  LOP3.LUT R10, R10, 0xffff, RZ, 0xc0, !PT ;  /* 0x0000ffff0a0a7812 */ /* 0x000fe400078ec0ff */
[----:B------:R-:W-:-:S02]  /*d91e0*/  PRMT R18, R14, 0x3340, R18 ;  /* 0x000033400e127816 */ /* 0x000fc40000000012 */
[----:B------:R-:W-:Y:S02]  /*d91f0*/  PRMT R14, R10, 0x3340, R0 ;  /* 0x000033400a0e7816 */ /* 0x000fe40000000000 */
[----:B------:R-:W-:Y:S01]  /*d9200*/  LOP3.LUT R10, R25, 0xffff, RZ, 0xc0, !PT ;  /* 0x0000ffff190a7812 */ /* 0x000fe200078ec0ff */
[----:B------:R-:W-:Y:S04]  /*d9210*/  STL [R1+0xaa4], R18 ;  /* 0x000aa41201007387 */ /* 0x000fe80000100800 */
[----:B------:R3:W-:Y:S01]  /*d9220*/  STL [R1+0x140], R14 ;  /* 0x0001400e01007387 */ /* 0x0007e20000100800 */
[----:B------:R-:W-:-:S04]  /*d9230*/  SHF.R.U32.HI R15, RZ, 0x8, R15 ;  /* 0x00000008ff0f7819 */ /* 0x000fc8000001160f */
[----:B------:R-:W-:-:S04]  /*d9240*/  LOP3.LUT R15, R15, 0xffff, RZ, 0xc0, !PT ;  /* 0x0000ffff0f0f7812 */ /* 0x000fc800078ec0ff */
[--C-:B------:R-:W-:Y:S02]  /*d9250*/  PRMT R15, R15, 0x3340, R0.reuse ;  /* 0x000033400f0f7816 */ /* 0x100fe40000000000 */
[----:B--2---:R-:W-:Y:S02]  /*d9260*/  LOP3.LUT R17, R17, 0xffff, RZ, 0xc0, !PT ;  /* 0x0000ffff11117812 */ /* 0x004fe400078ec0ff */
[----:B---3--:R-:W-:Y:S02]  /*d9270*/  LOP3.LUT R14, R28, 0xffff, RZ, 0xc0, !PT ;  /* 0x0000ffff1c0e7812 */ /* 0x008fe400078ec0ff */
[----:B------:R-:W-:Y:S02]  /*d9280*/  PRMT R25, R17, 0x3340, R0 ;  /* 0x0000334011197816 */ /* 0x000fe40000000000 */
[----:B------:R-:W-:Y:S02]  /*d9290*/  PRMT R18, R10, 0x3340, R14 ;  /* 0x000033400a127816 */ /* 0x000fe4000000000e */
[----:B------:R-:W-:-:S02]  /*d92a0*/  IADD3 R26, P2, PT, R24, R6, RZ ;  /* 0x00000006181a7210 */ /* 0x000fc40007f5e0ff */
[----:B------:R-:W-:Y:S02]  /*d92b0*/  PRMT R25, R18, 0x5410, R25 ;  /* 0x0000541012197816 */ /* 0x000fe40000000019 */
[----:B------:R-:W-:-:S05]  /*d92c0*/  SHF.R.S32.HI R18, RZ, 0x1f, R24 ;  /* 0x0000001fff127819 */ /* 0x000fca0000011418 */
[----:B------:R-:W-:Y:S01]  /*d92d0*/  IMAD.X R27, R18, 0x1, R7, P2 ;  /* 0x00000001121b7824 */ /* 0x000fe200010e0607 */
[----:B------:R0:W-:Y:S04]  /*d92e0*/  STL [R1+0x5214], R25 ;  /* 0x0052141901007387 */ /* 0x0001e80000100800 */
[----:B------:R-:W-:Y:S04]  /*d92f0*/  STL.64 [R1+0x1208], R26 ;  /* 0x0012081a01007387 */ /* 0x000fe80000100a00 */
[----:B0-----:R-:W2:Y:S04]  /*d9300*/  LDL.LU R25, [R1+0xab0] ;  /* 0x000ab00001197983 */ /* 0x001ea80000300800 */
[----:B------:R-:W-:Y:S04]  /*d9310*/  STL [R1+0x13c], R15 ;  /* 0x00013c0f01007387 */ /* 0x000fe80000100800 */
[----:B------:R-:W3:Y:S01]  /*d9320*/  LDL.LU R28, [R1+0xec] ;  /* 0x0000ec00011c7983 */ /* 0x000ee20000300800 */
[----:B------:R-:W-:-:S02]  /*d9330*/  SHF.R.U32.HI R10, RZ, 0x8, R10 ;  /* 0x00000008ff0a7819 */ /* 0x000fc4000001160a */
[----:B------:R-:W-:Y:S02]  /*d9340*/  SHF.R.U32.HI R14, RZ, 0x8, R14 ;  /* 0x00000008ff0e7819 */ /* 0x000fe4000001160e */
[----:B------:R-:W-:Y:S02]  /*d9350*/  LOP3.LUT R10, R10, 0xffff, RZ, 0xc0, !PT ;  /* 0x0000ffff0a0a7812 */ /* 0x000fe400078ec0ff */
[----:B------:R-:W-:-:S04]  /*d9360*/  LOP3.LUT R14, R14, 0xffff, RZ, 0xc0, !PT ;  /* 0x0000ffff0e0e7812 */ /* 0x000fc800078ec0ff */
[----:B------:R-:W-:-:S05]  /*d9370*/  PRMT R10, R10, 0x3340, R14 ;  /* 0x000033400a0a7816 */ /* 0x000fca000000000e */
[----:B------:R0:W-:Y:S01]  /*d9380*/  STL [R1+0xaa0], R10 ;  /* 0x000aa00a01007387 */ /* 0x0001e20000100800 */
[----:B------:R-:W-:Y:S02]  /*d9390*/  SHF.R.U32.HI R17, RZ, 0x8, R17 ;  /* 0x00000008ff117819 */ /* 0x000fe40000011611 */
[----:B----4-:R-:W-:Y:S02]  /*d93a0*/  LOP3.LUT R14, R19, 0xffff, RZ, 0xc0, !PT ;  /* 0x0000ffff130e7812 */ /* 0x010fe400078ec0ff */
[----:B0-----:R-:W-:-:S04]  /*d93b0*/  LOP3.LUT R10, R22, 0xffff, RZ, 0xc0, !PT ;  /* 0x0000ffff160a7812 */ /* 0x001fc800078ec0ff */
[----:B------:R-:W-:Y:S02]  /*d93c0*/  PRMT R22, R10, 0x3340, R0 ;  /* 0x000033400a167816 */ /* 0x000fe40000000000 */
[----:B------:R-:W-:-:S04]  /*d93d0*/  LOP3.LUT R15, R23, 0xffff, RZ, 0xc0, !PT ;  /* 0x0000ffff170f7812 */ /* 0x000fc800078ec0ff */
[----:B------:R-:W-:-:S04]  /*d93e0*/  PRMT R19, R14, 0x3340, R15 ;  /* 0x000033400e137816 */ /* 0x000fc8000000000f */
[----:B------:R-:W-:Y:S02]  /*d93f0*/  PRMT R19, R19, 0x5410, R22 ;  /* 0x0000541013137816 */ /* 0x000fe40000000016 */
[----:B------:R-:W-:Y:S02]  /*d9400*/  IADD3 R22, P2, PT, R24, R0, RZ ;  /* 0x0000000018167210 */ /* 0x000fe40007f5e0ff */
[----:B------:R-:W-:-:S03]  /*d9410*/  SHF.R.U32.HI R14, RZ, 0x8, R14 ;  /* 0x00000008ff0e7819 */ /* 0x000fc6000001160e */
[----:B------:R-:W-:Y:S01]  /*d9420*/  IMAD.X R23, R18, 0x1, R3, P2 ;  /* 0x0000000112177824 */ /* 0x000fe200010e0603 */
[----:B------:R0:W-:Y:S01]  /*d9430*/  STL [R1+0x5210], R19 ;  /* 0x0052101301007387 */ /* 0x0001e20000100800 */
[----:B------:R-:W-:-:S03]  /*d9440*/  SHF.R.U32.HI R15, RZ, 0x8, R15 ;  /* 0x00000008ff0f7819 */ /* 0x000fc6000001160f */
[----:B------:R1:W-:Y:S01]  /*d9450*/  STL.64 [R1+0x1200], R22 ;  /* 0x0012001601007387 */ /* 0x0003e20000100a00 */
[----:B------:R-:W-:Y:S02]  /*d9460*/  LOP3.LUT R14, R14, 0xffff, RZ, 0xc0, !PT ;  /* 0x0000ffff0e0e7812 */ /* 0x000fe400078ec0ff */
[----:B------:R-:W-:Y:S02]  /*d9470*/  LOP3.LUT R15, R15, 0xffff, RZ, 0xc0, !PT ;  /* 0x0000ffff0f0f7812 */ /* 0x000fe400078ec0ff */
[----:B0-----:R-:W-:Y:S02]  /*d9480*/  LOP3.LUT R19, R17, 0xffff, RZ, 0xc0, !PT ;  /* 0x0000ffff11137812 */ /* 0x001fe400078ec0ff */
[----:B------:R-:W4:Y:S04]  /*d9490*/  LDL.LU R17, [R1+0x4de0] ;  /* 0x004de00001117983 */ /* 0x000f280000300800 */
[----:B-1----:R-:W4:Y:S04]  /*d94a0*/  LDL.LU R22, [R1+0xbc] ;  /* 0x0000bc0001167983 */ /* 0x002f280000300800 */
[----:B------:R-:W4:Y:S01]  /*d94b0*/  LDL.LU R23, [R1+0x8c0] ;  /* 0x0008c00001177983 */ /* 0x000f220000300800 */
[----:B------:R-:W-:-:S02]  /*d94c0*/  PRMT R26, R19, 0x3340, R0 ;  /* 0x00003340131a7816 */ /* 0x000fc40000000000 */
[----:B------:R-:W-:Y:S02]  /*d94d0*/  PRMT R19, R14, 0x3340, R15 ;  /* 0x000033400e137816 */ /* 0x000fe4000000000f */
[----:B------:R-:W-:Y:S01]  /*d94e0*/  IADD3 R14, P2, PT, R24, R2, RZ ;  /* 0x00000002180e7210 */ /* 0x000fe20007f5e0ff */
[----:B------:R-:W4:Y:S04]  /*d94f0*/  LDL.LU R27, [R1+0x208] ;  /* 0x00020800011b7983 */ /* 0x000f280000300800 */
[----:B------:R-:W-:Y:S01]  /*d9500*/  STL [R1+0x138], R26 ;  /* 0x0001381a01007387 */ /* 0x000fe20000100800 */
[----:B------:R-:W-:-:S03]  /*d9510*/  IMAD.X R15, R18, 0x1, R5, P2 ;  /* 0x00000001120f7824 */ /* 0x000fc600010e0605 */
[----:B------:R-:W-:Y:S04]  /*d9520*/  STL [R1+0xa9c], R19 ;  /* 0x000a9c1301007387 */ /* 0x000fe80000100800 */
[----:B------:R0:W-:Y:S01]  /*d9530*/  STL.64 [R1+0x11f8], R14 ;  /* 0x0011f80e01007387 */ /* 0x0001e20000100a00 */
[----:B------:R-:W-:-:S04]  /*d9540*/  SHF.R.U32.HI R10, RZ, 0x8, R10 ;  /* 0x00000008ff0a7819 */ /* 0x000fc8000001160a */
[----:B------:R-:W-:Y:S02]  /*d9550*/  LOP3.LUT R10, R10, 0xffff, RZ, 0xc0, !PT ;  /* 0x0000ffff0a0a7812 */ /* 0x000fe400078ec0ff */
[----:B0-----:R-:W-:-:S05]  /*d9560*/  IADD3 R14, P2, PT, R24, R4, RZ ;  /* 0x00000004180e7210 */ /* 0x001fca0007f5e0ff */
[----:B------:R-:W-:-:S05]  /*d9570*/  IMAD.X R15, R18, 0x1, R8, P2 ;  /* 0x00000001120f7824 */ /* 0x000fca00010e0608 */
[----:B------:R0:W-:Y:S02]  /*d9580*/  STL.64 [R1+0x11f0], R14 ;  /* 0x0011f00e01007387 */ /* 0x0001e40000100a00 */
[----:B0-----:R-:W-:Y:S02]  /*d9590*/  PRMT R15, R10, 0x3340, R0 ;  /* 0x000033400a0f7816 */ /* 0x001fe40000000000 */
[----:B------:R-:W-:-:S03]  /*d95a0*/  LOP3.LUT R10, R16, 0xffff, RZ, 0xc0, !PT ;  /* 0x0000ffff100a7812 */ /* 0x000fc600078ec0ff */
[----:B------:R3:W-:Y:S01]  /*d95b0*/  STL [R1+0x134], R15 ;  /* 0x0001340f01007387 */ /* 0x0007e20000100800 */
[----:B------:R-:W-:-:S03]  /*d95c0*/  PRMT R18, R10, 0x3340, R0 ;  /* 0x000033400a127816 */ /* 0x000fc60000000000 */
[----:B------:R-:W4:Y:S01]  /*d95d0*/  LDL.LU R24, [R1+0x4de4] ;  /* 0x004de40001187983 */ /* 0x000f220000300800 */
[----:B--2---:R-:W-:Y:S02]  /*d95e0*/  LOP3.LUT R14, R25, 0xffff, RZ, 0xc0, !PT ;  /* 0x0000ffff190e7812 */ /* 0x004fe400078ec0ff */
[----:B---3--:R-:W-:-:S04]  /*d95f0*/  LOP3.LUT R15, R28, 0xffff, RZ, 0xc0, !PT ;  /* 0x0000ffff1c0f7812 */ /* 0x008fc800078ec0ff */
[----:B------:R-:W-:-:S04]  /*d9600*/  PRMT R16, R14, 0x3340, R15 ;  /* 0x000033400e107816 */ /* 0x000fc8000000000f */
[----:B------:R-:W-:-:S05]  /*d9610*/  PRMT R16, R16, 0x5410, R18 ;  /* 0x0000541010107816 */ /* 0x000fca0000000012 */
[----:B------:R0:W-:Y:S04]  /*d9620*/  STL [R1+0x5204], R16 ;  /* 0x0052041001007387 */ /* 0x0001e80000100800 */
[----:B0-----:R-:W2:Y:S04]  /*d9630*/  LDL.LU R16, [R1+0xc0] ;  /* 0x0000c00001107983 */ /* 0x001ea80000300800 */
[----:B------:R-:W3:Y:S01]  /*d9640*/  LDL.LU R28, [R1+0x8b8] ;  /* 0x0008b800011c7983 */ /* 0x000ee20000300800 */
[----:B------:R-:W-:Y:S02]  /*d9650*/  SHF.R.U32.HI R14, RZ, 0x8, R14 ;  /* 0x00000008ff0e7819 */ /* 0x000fe4000001160e */
[----:B------:R-:W-:-:S02]  /*d9660*/  SHF.R.U32.HI R15, RZ, 0x8, R15 ;  /* 0x00000008ff0f7819 */ /* 0x000fc4000001160f */
[----:B------:R-:W-:Y:S02]  /*d9670*/  SHF.R.U32.HI R10, RZ, 0x8, R10 ;  /* 0x00000008ff0a7819 */ /* 0x000fe4000001160a */
[----:B------:R-:W-:Y:S02]  /*d9680*/  LOP3.LUT R14, R14, 0xffff, RZ, 0xc0, !PT ;  /* 0x0000ffff0e0e7812 */ /* 0x000fe400078ec0ff */
[----:B------:R-:W-:Y:S02]  /*d9690*/  LOP3.LUT R15, R15, 0xffff, RZ, 0xc0, !PT ;  /* 0x0000ffff0f0f7812 */ /* 0x000fe400078ec0ff */
[----:B------:R-:W-:Y:S02]  /*d96a0*/  LOP3.LUT R10, R10, 0xffff, RZ, 0xc0, !PT ;  /* 0x0000ffff0a0a7812 */ /* 0x000fe400078ec0ff */
[----:B------:R-:W-:Y:S02]  /*d96b0*/  PRMT R15, R14, 0x3340, R15 ;  /* 0x000033400e0f7816 */ /* 0x000fe4000000000f */
[----:B------:R-:W-:-:S03]  /*d96c0*/  PRMT R10, R10, 0x3340, R0 ;  /* 0x000033400a0a7816 */ /* 0x000fc60000000000 */
[----:B------:R-:W-:Y:S04]  /*d96d0*/  STL [R1+0xa70], R15 ;  /* 0x000a700f01007387 */ /* 0x000fe80000100800 */
[----:B------:R0:W-:Y:S01]  /*d96e0*/  STL [R1+0x130], R10 ;  /* 0x0001300a01007387 */ /* 0x0001e20000100800 */
[----:B----4-:R-:W-:Y:S02]  /*d96f0*/  LOP3.LUT R14, R17, 0xffff, RZ, 0xc0, !PT ;  /* 0x0000ffff110e7812 */ /* 0x010fe400078ec0ff */
[----:B0-----:R-:W-:Y:S02]  /*d9700*/  LOP3.LUT R10, R22, 0xffff, RZ, 0xc0, !PT ;  /* 0x0000ffff160a7812 */ /* 0x001fe400078ec0ff */
[----:B------:R-:W-:Y:S02]  /*d9710*/  LOP3.LUT R15, R23, 0xffff, RZ, 0xc0, !PT ;  /* 0x0000ffff170f7812 */ /* 0x000fe400078ec0ff */
[----:B------:R-:W-:-:S02]  /*d9720*/  PRMT R18, R10, 0x3340, R0 ;  /* 0x000033400a127816 */ /* 0x000fc40000000000 */
[----:B------:R-:W-:-:S04]  /*d9730*/  PRMT R17, R14, 0x3340, R15 ;  /* 0x000033400e117816 */ /* 0x000fc8000000000f */
[----:B------:R-:W-:Y:S02]  /*d9740*/  PRMT R18, R17, 0x5410, R18 ;  /* 0x0000541011127816 */ /* 0x000fe40000000012 */
[----:B------:R-:W4:Y:S04]  /*d9750*/  LDL.LU R17, [R1+0xe80] ;  /* 0x000e800001117983 */ /* 0x000f280000300800 */
[----:B------:R-:W4:Y:S04]  /*d9760*/  LDL.LU R22, [R1+0x80] ;  /* 0x0000800001167983 */ /* 0x000f280000300800 */
[----:B------:R0:W-:Y:S04]  /*d9770*/  STL [R1+0x520c], R18 ;  /* 0x00520c1201007387 */ /* 0x0001e80000100800 */
[----:B------:R-:W4:Y:S01]  /*d9780*/  LDL.LU R23, [R1+0x6c0] ;  /* 0x0006c00001177983 */ /* 0x000f220000300800 */
[----:B------:R-:W-:-:S02]  /*d9790*/  SHF.R.S32.HI R25, RZ, 0x1f, R27 ;  /* 0x0000001fff197819 */ /* 0x000fc4000001141b */
[----:B------:R-:W-:Y:S02]  /*d97a0*/  SHF.R.U32.HI R14, RZ, 0x8, R14 ;  /* 0x00000008ff0e7819 */ /* 0x000fe4000001160e */
[----:B------:R-:W-:Y:S02]  /*d97b0*/  SHF.R.U32.HI R15, RZ, 0x8, R15 ;  /* 0x00000008ff0f7819 */ /* 0x000fe4000001160f */
[----:B------:R-:W-:Y:S02]  /*d97c0*/  SHF.R.U32.HI R10, RZ, 0x8, R10 ;  /* 0x00000008ff0a7819 */ /* 0x000fe4000001160a */
[----:B0-----:R-:W-:Y:S02]  /*d97d0*/  IADD3 R18, P2, PT, R27, R6, RZ ;  /* 0x000000061b127210 */ /* 0x001fe40007f5e0ff */
[----:B------:R-:W-:Y:S02]  /*d97e0*/  LOP3.LUT R14, R14, 0xffff, RZ, 0xc0, !PT ;  /* 0x0000ffff0e0e7812 */ /* 0x000fe400078ec0ff */
[----:B------:R-:W-:Y:S01]  /*d97f0*/  LOP3.LUT R15, R15, 0xffff, RZ, 0xc0, !PT ;  /* 0x0000ffff0f0f7812 */ /* 0x000fe200078ec0ff */
[----:B------:R-:W-:Y:S01]  /*d9800*/  IMAD.X R19, R25, 0x1, R7, P2 ;  /* 0x0000000119137824 */ /* 0x000fe200010e0607 */
[----:B------:R-:W-:-:S04]  /*d9810*/  LOP3.LUT R10, R10, 0xffff, RZ, 0xc0, !PT ;  /* 0x0000ffff0a0a7812 */ /* 0x000fc800078ec0ff */
[----:B------:R0:W-:Y:S02]  /*d9820*/  STL.64 [R1+0x11e8], R18 ;  /* 0x0011e81201007387 */ /* 0x0001e40000100a00 */
[----:B0-----:R-:W-:Y:S02]  /*d9830*/  PRMT R18, R14, 0x3340, R15 ;  /* 0x000033400e127816 */ /* 0x001fe4000000000f */
[----:B------:R-:W-:-:S03]  /*d9840*/  PRMT R15, R10, 0x3340, R0 ;  /* 0x000033400a0f7816 */ /* 0x000fc60000000000 */
[----:B------:R-:W-:Y:S04]  /*d9850*/  STL [R1+0x164], R18 ;  /* 0x0001641201007387 */ /* 0x000fe80000100800 */
[----:B------:R3:W-:Y:S01]  /*d9860*/  STL [R1+0x128], R15 ;  /* 0x0001280f01007387 */ /* 0x0007e20000100800 */
[----:B------:R-:W-:Y:S02]  /*d9870*/  LOP3.LUT R14, R24, 0xffff, RZ, 0xc0, !PT ;  /* 0x0000ffff180e7812 */ /* 0x000fe400078ec0ff */
[----:B--2---:R-:W-:Y:S02]  /*d9880*/  LOP3.LUT R10, R16, 0xffff, RZ, 0xc0, !PT ;  /* 0x0000ffff100a7812 */ /* 0x004fe400078ec0ff */
[----:B---3--:R-:W-:Y:S02]  /*d9890*/  LOP3.LUT R15, R28, 0xffff, RZ, 0xc0, !PT ;  /* 0x0000ffff1c0f7812 */ /* 0x008fe400078ec0ff */
[----:B------:R-:W-:-:S02]  /*d98a0*/  PRMT R18, R10, 0x3340, R0 ;  /* 0x000033400a127816 */ /* 0x000fc40000000000 */
[----:B------:R-:W-:-:S04]  /*d98b0*/  PRMT R16, R14, 0x3340, R15 ;  /* 0x000033400e107816 */ /* 0x000fc8000000000f */
[----:B------:R-:W-:-:S05]  /*d98c0*/  PRMT R16, R16, 0x5410, R18 ;  /* 0x0000541010107816 */ /* 0x000fca0000000012 */
[----:B------:R-:W-:Y:S04]  /*d98d0*/  STL [R1+0x5208], R16 ;  /* 0x0052081001007387 */ /* 0x000fe80000100800 */
[----:B------:R-:W2:Y:S01]  /*d98e0*/  LDL.LU R28, [R1+0xe84] ;  /* 0x000e8400011c7983 */ /* 0x000ea20000300800 */
[----:B------:R-:W-:Y:S02]  /*d98f0*/  SHF.R.U32.HI R14, RZ, 0x8, R14 ;  /* 0x00000008ff0e7819 */ /* 0x000fe4000001160e */
[----:B------:R-:W-:Y:S02]  /*d9900*/  SHF.R.U32.HI R15, RZ, 0x8, R15 ;  /* 0x00000008ff0f7819 */ /* 0x000fe4000001160f */
[----:B------:R-:W-:Y:S02]  /*d9910*/  IADD3 R18, P2, PT, R27, R0, RZ ;  /* 0x000000001b127210 */ /* 0x000fe40007f5e0ff */
[----:B------:R-:W-:-:S02]  /*d9920*/  SHF.R.U32.HI R10, RZ, 0x8, R10 ;  /* 0x00000008ff0a7819 */ /* 0x000fc4000001160a */
[----:B------:R-:W-:Y:S02]  /*d9930*/  LOP3.LUT R14, R14, 0xffff, RZ, 0xc0, !PT ;  /* 0x0000ffff0e0e7812 */ /* 0x000fe400078ec0ff */
[----:B------:R-:W-:Y:S02]  /*d9940*/  LOP3.LUT R15, R15, 0xffff, RZ, 0xc0, !PT ;  /* 0x0000ffff0f0f7812 */ /* 0x000fe400078ec0ff */
[----:B------:R-:W-:Y:S01]  /*d9950*/  LOP3.LUT R10, R10, 0xffff, RZ, 0xc0, !PT ;  /* 0x0000ffff0a0a7812 */ /* 0x000fe200078ec0ff */
[----:B------:R-:W-:Y:S01]  /*d9960*/  IMAD.X R19, R25, 0x1, R3, P2 ;  /* 0x0000000119137824 */ /* 0x000fe200010e0603 */
[----:B------:R-:W-:Y:S02]  /*d9970*/  PRMT R14, R14, 0x3340, R15 ;  /* 0x000033400e0e7816 */ /* 0x000fe4000000000f */
[----:B------:R-:W-:Y:S02]  /*d9980*/  PRMT R10, R10, 0x3340, R0 ;  /* 0x000033400a0a7816 */ /* 0x000fe40000000000 */
[----:B------:R-:W-:Y:S04]  /*d9990*/  STL.64 [R1+0x11e0], R18 ;  /* 0x0011e01201007387 */ /* 0x000fe80000100a00 */
[----:B------:R-:W3:Y:S04]  /*d99a0*/  LDL.LU R15, [R1+0x6c4] ;  /* 0x0006c400010f7983 */ /* 0x000ee80000300800 */
[----:B------:R-:W-:Y:S04]  /*d99b0*/  STL [R1+0x168], R14 ;  /* 0x0001680e01007387 */ /* 0x000fe80000100800 */
[----:B------:R0:W-:Y:S04]  /*d99c0*/  STL [R1+0x12c], R10 ;  /* 0x00012c0a01007387 */ /* 0x0001e80000100800 */
[----:B0-----:R-:W3:Y:S04]  /*d99d0*/  LDL.LU R10, [R1+0x88] ;  /* 0x00008800010a7983 */ /* 0x001ee80000300800 */
[----:B------:R-:W3:Y:S01]  /*d99e0*/  LDL.LU R18, [R1+0xca4] ;  /* 0x000ca40001127983 */ /* 0x000ee20000300800 */
[----:B----4-:R-:W-:-:S02]  /*d99f0*/  LOP3.LUT R19, R17, 0xffff, RZ, 0xc0, !PT ;  /* 0x0000ffff11137812 */ /* 0x010fc400078ec0ff */
[----:B------:R-:W-:Y:S02]  /*d9a00*/  LOP3.LUT R14, R22, 0xffff, RZ, 0xc0, !PT ;  /* 0x0000ffff160e7812 */ /* 0x000fe400078ec0ff */
[----:B------:R-:W-:Y:S01]  /*d9a10*/  LOP3.LUT R24, R23, 0xffff, RZ, 0xc0, !PT ;  /* 0x0000ffff17187812 */ /* 0x000fe200078ec0ff */
[----:B------:R-:W4:Y:S01]  /*d9a20*/  LDL.LU R22, [R1+0x44] ;  /* 0x0000440001167983 */ /* 0x000f220000300800 */
[----:B------:R-:W-:Y:S02]  /*d9a30*/  PRMT R17, R14, 0x3340, R0 ;  /* 0x000033400e117816 */ /* 0x000fe40000000000 */
[----:B------:R-:W-:-:S04]  /*d9a40*/  PRMT R16, R19, 0x3340, R24 ;  /* 0x0000334013107816 */ /* 0x000fc80000000018 */
[----:B------:R-:W-:-:S05]  /*d9a50*/  PRMT R16, R16, 0x5410, R17 ;  /* 0x0000541010107816 */ /* 0x000fca0000000011 */
[----:B------:R0:W-:Y:S04]  /*d9a60*/  STL [R1+0x531c], R16 ;  /* 0x00531c1001007387 */ /* 0x0001e80000100800 */
[----:B------:R-:W4:Y:S01]  /*d9a70*/  LDL.LU R23, [R1+0x518] ;  /* 0x0005180001177983 */ /* 0x000f220000300800 */
[----:B------:R-:W-:Y:S02]  /*d9a80*/  SHF.R.U32.HI R19, RZ, 0x8, R19 ;  /* 0x00000008ff137819 */ /* 0x000fe40000011613 */
[----:B------:R-:W-:Y:S02]  /*d9a90*/  SHF.R.U32.HI R24, RZ, 0x8, R24 ;  /* 0x00000008ff187819 */ /* 0x000fe40000011618 */
[----:B------:R-:W-:Y:S02]  /*d9aa0*/  SHF.R.U32.HI R14, RZ, 0x8, R14 ;  /* 0x00000008ff0e7819 */ /* 0x000fe4000001160e */
[----:B0-----:R-:W-:-:S02]  /*d9ab0*/  IADD3 R16, P2, PT, R27, R2, RZ ;  /* 0x000000021b107210 */ /* 0x001fc40007f5e0ff */
[----:B------:R-:W-:Y:S02]  /*d9ac0*/  LOP3.LUT R19, R19, 0xffff, RZ, 0xc0, !PT ;  /* 0x0000ffff13137812 */ /* 0x000fe400078ec0ff */
[----:B------:R-:W-:Y:S01]  /*d9ad0*/  LOP3.LUT R24, R24, 0xffff, RZ, 0xc0, !PT ;  /* 0x0000ffff18187812 */ /* 0x000fe200078ec0ff */
[----:B------:R-:W-:Y:S01]  /*d9ae0*/  IMAD.X R17, R25, 0x1, R5, P2 ;  /* 0x0000000119117824 */ /* 0x000fe200010e0605 */
[----:B------:R-:W-:Y:S02]  /*d9af0*/  IADD3 R26, P2, PT, R27, R4, RZ ;  /* 0x000000041b1a7210 */ /* 0x000fe40007f5e0ff */
[----:B------:R-:W-:Y:S02]  /*d9b00*/  LOP3.LUT R14, R14, 0xffff, RZ, 0xc0, !PT ;  /* 0x0000ffff0e0e7812 */ /* 0x000fe400078ec0ff */
[----:B------:R-:W-:Y:S01]  /*d9b10*/  PRMT R24, R19, 0x3340, R24 ;  /* 0x0000334013187816 */ /* 0x000fe20000000018 */
[----:B------:R-:W-:Y:S01]  /*d9b20*/  IMAD.X R27, R25, 0x1, R8, P2 ;  /* 0x00000001191b7824 */ /* 0x000fe200010e0608 */
[----:B------:R-:W-:Y:S01]  /*d9b30*/  PRMT R19, R14, 0x3340, R0 ;  /* 0x000033400e137816 */ /* 0x000fe20000000000 */
[----:B------:R0:W-:Y:S04]  /*d9b40*/  STL.64 [R1+0x11d8], R16 ;  /* 0x0011d81001007387 */ /* 0x0001e80000100a00 */
[----:B0-----:R-:W4:Y:S04]  /*d9b50*/  LDL.LU.64 R16, [R1+0x56b8] ;  /* 0x0056b80001107983 */ /* 0x001f280000300a00 */
[----:B------:R-:W-:Y:S04]  /*d9b60*/  STL.64 [R1+0x11d0], R26 ;  /* 0x0011d01a01007387 */ /* 0x000fe80000100a00 */
[----:B------:R0:W-:Y:S04]  /*d9b70*/  STL [R1+0x8b8], R24 ;  /* 0x0008b81801007387 */ /* 0x0001e80000100800 */
[----:B------:R1:W-:Y:S04]  /*d9b80*/  STL [R1+0x124], R19 ;  /* 0x0001241301007387 */ /* 0x0003e80000100800 */
[----:B0-----:R-:W4:Y:S04]  /*d9b90*/  LDL.LU R24, [R1+0xca8] ;  /* 0x000ca80001187983 */ /* 0x001f280000300800 */
[----:B------:R-:W4:Y:S01]  /*d9ba0*/  LDL.LU R25, [R1+0x40] ;  /* 0x0000400001197983 */ /* 0x000f220000300800 */
[----:B--2---:R-:W-:-:S05]  /*d9bb0*/  LOP3.LUT R14, R28, 0xffff, RZ, 0xc0, !PT ;  /* 0x0000ffff1c0e7812 */ /* 0x004fca00078ec0ff */
[----:B------:R0:W-:Y:S04]  /*d9bc0*/  STL [R1+0x537c], R14 ;  /* 0x00537c0e01007387 */ /* 0x0001e80000100800 */
[----:B------:R-:W2:Y:S04]  /*d9bd0*/  LDL.LU R28, [R1+0x514] ;  /* 0x00051400011c7983 */ /* 0x000ea80000300800 */
[----:B-1----:R-:W2:Y:S01]  /*d9be0*/  LDL.LU R19, [R1+0x20c] ;  /* 0x00020c0001137983 */ /* 0x002ea20000300800 */
[----:B---3--:R-:W-:Y:S02]  /*d9bf0*/  LOP3.LUT R15, R15, 0xffff, RZ, 0xc0, !PT ;  /* 0x0000ffff0f0f7812 */ /* 0x008fe400078ec0ff */
[----:B0-----:R-:W-:-:S03]  /*d9c00*/  SHF.R.U32.HI R14, RZ, 0x8, R14 ;  /* 0x00000008ff0e7819 */ /* 0x001fc6000001160e */
[----:B------:R0:W-:Y:S01]  /*d9c10*/  STL [R1+0x5378], R15 ;  /* 0x0053780f01007387 */ /* 0x0001e20000100800 */
[----:B------:R-:W-:Y:S02]  /*d9c20*/  LOP3.LUT R10, R10, 0xffff, RZ, 0xc0, !PT ;  /* 0x0000ffff0a0a7812 */ /* 0x000fe400078ec0ff */
[----:B0-----:R-:W-:-:S03]  /*d9c30*/  SHF.R.U32.HI R15, RZ, 0x8, R15 ;  /* 0x00000008ff0f7819 */ /* 0x001fc6000001160f */
[----:B------:R0:W-:Y:S01]  /*d9c40*/  STL [R1+0x5374], R10 ;  /* 0x0053740a01007387 */ /* 0x0001e20000100800 */
[----:B------:R-:W-:Y:S02]  /*d9c50*/  LOP3.LUT R14, R14, 0xffff, RZ, 0xc0, !PT ;  /* 0x0000ffff0e0e7812 */ /* 0x000fe400078ec0ff */
[----:B------:R-:W-:Y:S02]  /*d9c60*/  LOP3.LUT R15, R15, 0xffff, RZ, 0xc0, !PT ;  /* 0x0000ffff0f0f7812 */ /* 0x000fe400078ec0ff */
[----:B0-----:R-:W-:Y:S02]  /*d9c70*/  SHF.R.U32.HI R10, RZ, 0x8, R10 ;  /* 0x00000008ff0a7819 */ /* 0x001fe4000001160a */
[----:B------:R-:W-:Y:S02]  /*d9c80*/  PRMT R14, R14, 0x3340, R15 ;  /* 0x000033400e0e7816 */ /* 0x000fe4000000000f */
[----:B------:R-:W-:-:S04]  /*d9c90*/  LOP3.LUT R10, R10, 0xffff, RZ, 0xc0, !PT ;  /* 0x0000ffff0a0a7812 */ /* 0x000fc800078ec0ff */
[----:B------:R-:W-:Y:S01]  /*d9ca0*/  PRMT R15, R10, 0x3340, R0 ;  /* 0x000033400a0f7816 */ /* 0x000fe20000000000 */
[----:B------:R0:W-:Y:S01]  /*d9cb0*/  STL [R1+0x8b4], R14 ;  /* 0x0008b40e01007387 */ /* 0x0001e20000100800 */
[----:B----4-:R-:W-:-:S03]  /*d9cc0*/  LOP3.LUT R10, R22, 0xffff, RZ, 0xc0, !PT ;  /* 0x0000ffff160a7812 */ /* 0x010fc600078ec0ff */
[----:B------:R1:W-:Y:S04]  /*d9cd0*/  STL [R1+0x120], R15 ;  /* 0x0001200f01007387 */ /* 0x0003e80000100800 */
[----:B------:R-:W3:Y:S01]  /*d9ce0*/  LDL.LU R22, [R1+0xab4] ;  /* 0x000ab40001167983 */ /* 0x000ee20000300800 */
[----:B0-----:R-:W-:Y:S02]  /*d9cf0*/  LOP3.LUT R14, R18, 0xffff, RZ, 0xc0, !PT ;  /* 0x0000ffff120e7812 */ /* 0x001fe400078ec0ff */
[----:B-1----:R-:W-:Y:S02]  /*d9d00*/  LOP3.LUT R15, R23, 0xffff, RZ, 0xc0, !PT ;  /* 0x0000ffff170f7812 */ /* 0x002fe400078ec0ff */
[----:B------:R-:W-:Y:S02]  /*d9d10*/  PRMT R23, R10, 0x3340, R0 ;  /* 0x000033400a177816 */ /* 0x000fe40000000000 */
[----:B------:R-:W-:-:S04]  /*d9d20*/  PRMT R18, R14, 0x3340, R15 ;  /* 0x000033400e127816 */ /* 0x000fc8000000000f */
[----:B------:R-:W-:Y:S02]  /*d9d30*/  PRMT R18, R18, 0x5410, R23 ;  /* 0x0000541012127816 */ /* 0x000fe40000000017 */
[----:B------:R-:W4:Y:S01]  /*d9d40*/  LDL.LU R23, [R1+0xf0] ;  /* 0x0000f00001177983 */ /* 0x000f220000300800 */
[----:B------:R-:W-:Y:S02]  /*d9d50*/  SHF.R.U32.HI R14, RZ, 0x8, R14 ;  /* 0x00000008ff0e7819 */ /* 0x000fe4000001160e */
[----:B------:R-:W-:Y:S02]  /*d9d60*/  SHF.R.U32.HI R15, RZ, 0x8, R15 ;  /* 0x00000008ff0f7819 */ /* 0x000fe4000001160f */
[----:B------:R-:W-:Y:S02]  /*d9d70*/  SHF.R.U32.HI R10, RZ, 0x8, R10 ;  /* 0x00000008ff0a7819 */ /* 0x000fe4000001160a */
[----:B------:R-:W-:Y:S02]  /*d9d80*/  LOP3.LUT R14, R14, 0xffff, RZ, 0xc0, !PT ;  /* 0x0000ffff0e0e7812 */ /* 0x000fe400078ec0ff */
[----:B------:R-:W-:-:S02]  /*d9d90*/  LOP3.LUT R15, R15, 0xffff, RZ, 0xc0, !PT ;  /* 0x0000ffff0f0f7812 */ /* 0x000fc400078ec0ff */
[----:B------:R-:W-:Y:S02]  /*d9da0*/  LOP3.LUT R10, R10, 0xffff, RZ, 0xc0, !PT ;  /* 0x0000ffff0a0a7812 */ /* 0x000fe400078ec0ff */
[----:B------:R-:W-:Y:S02]  /*d9db0*/  PRMT R14, R14, 0x3340, R15 ;  /* 0x000033400e0e7816 */ /* 0x000fe4000000000f */
[----:B------:R-:W-:Y:S01]  /*d9dc0*/  PRMT R10, R10, 0x3340, R0 ;  /* 0x000033400a0a7816 */ /* 0x000fe20000000000 */
[----:B------:R-:W-:Y:S04]  /*d9dd0*/  STL [R1+0x51e8], R18 ;  /* 0x0051e81201007387 */ /* 0x000fe80000100800 */
[----:B------:R0:W-:Y:S04]  /*d9de0*/  STL [R1+0x16c], R14 ;  /* 0x00016c0e01007387 */ /* 0x0001e80000100800 */
[----:B------:R1:W-:Y:S01]  /*d9df0*/  STL [R1+0x11c], R10 ;  /* 0x00011c0a01007387 */ /* 0x0003e20000100800 */
[----:B0-----:R-:W-:-:S02]  /*d9e00*/  LOP3.LUT R14, R24, 0xffff, RZ, 0xc0, !PT ;  /* 0x0000ffff180e7812 */ /* 0x001fc400078ec0ff */
[----:B-1----:R-:W-:Y:S02]  /*d9e10*/  LOP3.LUT R10, R25, 0xffff, RZ, 0xc0, !PT ;  /* 0x0000ffff190a7812 */ /* 0x002fe400078ec0ff */
[----:B------:R-:W4:Y:S02]  /*d9e20*/  LDL.LU R25, [R1+0xab8] ;  /* 0x000ab80001197983 */ /* 0x000f240000300800 */
[----:B------:R-:W-:Y:S02]  /*d9e30*/  PRMT R24, R10, 0x3340, R0 ;  /* 0x000033400a187816 */ /* 0x000fe40000000000 */
[----:B--2---:R-:W-:-:S04]  /*d9e40*/  LOP3.LUT R18, R28, 0xffff, RZ, 0xc0, !PT ;  /* 0x0000ffff1c127812 */ /* 0x004fc800078ec0ff */
[----:B------:R-:W-:-:S04]  /*d9e50*/  PRMT R15, R14, 0x3340, R18 ;  /* 0x000033400e0f7816 */ /* 0x000fc80000000012 */
[----:B------:R-:W-:-:S05]  /*d9e60*/  PRMT R24, R15, 0x5410, R24 ;  /* 0x000054100f187816 */ /* 0x000fca0000000018 */
[----:B------:R0:W-:Y:S04]  /*d9e70*/  STL [R1+0x51dc], R24 ;  /* 0x0051dc1801007387 */ /* 0x0001e80000100800 */
[----:B------:R-:W2:Y:S01]  /*d9e80*/  LDL.LU R28, [R1+0xf4] ;  /* 0x0000f400011c7983 */ /* 0x000ea20000300800 */
[----:B------:R-:W-:Y:S02]  /*d9e90*/  SHF.R.U32.HI R14, RZ, 0x8, R14 ;  /* 0x00000008ff0e7819 */ /* 0x000fe4000001160e */
[----:B------:R-:W-:Y:S02]  /*d9ea0*/  SHF.R.U32.HI R18, RZ, 0x8, R18 ;  /* 0x00000008ff127819 */ /* 0x000fe40000011612 */
[----:B------:R-:W-:Y:S02]  /*d9eb0*/  SHF.R.U32.HI R10, RZ, 0x8, R10 ;  /* 0x00000008ff0a7819 */ /* 0x000fe4000001160a */
[----:B------:R-:W-:-:S02]  /*d9ec0*/  SHF.R.S32.HI R15, RZ, 0x1f, R19 ;  /* 0x0000001fff0f7819 */ /* 0x000fc40000011413 */
[----:B------:R-:W-:Y:S02]  /*d9ed0*/  IADD3 R26, P2, PT, R19, R6, RZ ;  /* 0x00000006131a7210 */ /* 0x000fe40007f5e0ff */
[----:B------:R-:W-:Y:S02]  /*d9ee0*/  LOP3.LUT R14, R14, 0xffff, RZ, 0xc0, !PT ;  /* 0x0000ffff0e0e7812 */ /* 0x000fe400078ec0ff */
[----:B------:R-:W-:Y:S02]  /*d9ef0*/  LOP3.LUT R18, R18, 0xffff, RZ, 0xc0, !PT ;  /* 0x0000ffff12127812 */ /* 0x000fe400078ec0ff */
[----:B------:R-:W-:Y:S01]  /*d9f00*/  LOP3.LUT R10, R10, 0xffff, RZ, 0xc0, !PT ;  /* 0x0000ffff0a0a7812 */ /* 0x000fe200078ec0ff */
[----:B------:R-:W-:Y:S01]  /*d9f10*/  IMAD.X R27, R15, 0x1, R7, P2 ;  /* 0x000000010f1b7824 */ /* 0x000fe200010e0607 */
[----:B0-----:R-:W-:Y:S02]  /*d9f20*/  PRMT R24, R14, 0x3340, R18 ;  /* 0x000033400e187816 */ /* 0x001fe40000000012 */
[----:B------:R-:W-:-:S02]  /*d9f30*/  PRMT R18, R10, 0x3340, R0 ;  /* 0x000033400a127816 */ /* 0x000fc40000000000 */
[----:B------:R-:W-:Y:S04]  /*d9f40*/  STL.64 [R1+0x11c8], R26 ;  /* 0x0011c81a01007387 */ /* 0x000fe80000100a00 */
[----:B------:R-:W-:Y:S04]  /*d9f50*/  STL [R1+0x170], R24 ;  /* 0x0001701801007387 */ /* 0x000fe80000100800 */
[----:B------:R4:W-:Y:S01]  /*d9f60*/  STL [R1+0x118], R18 ;  /* 0x0001181201007387 */ /* 0x0009e20000100800 */
[----:B------:R-:W-:Y:S02]  /*d9f70*/  LOP3.LUT R10, R21, 0xffff, RZ, 0xc0, !PT ;  /* 0x0000ffff150a7812 */ /* 0x000fe400078ec0ff */
[----:B---3--:R-:W-:-:S02]  /*d9f80*/  LOP3.LUT R14, R22, 0xffff, RZ, 0xc0, !PT ;  /* 0x0000ffff160e7812 */ /* 0x008fc400078ec0ff */
[----:B------:R-:W-:Y:S02]  /*d9f90*/  PRMT R22, R10, 0x3340, R0 ;  /* 0x000033400a167816 */ /* 0x000fe40000000000 */
[----:B----4-:R-:W-:-:S04]  /*d9fa0*/  LOP3.LUT R18, R23, 0xffff, RZ, 0xc0, !PT ;  /* 0x0000ffff17127812 */ /* 0x010fc800078ec0ff */
[----:B------:R-:W-:-:S04]  /*d9fb0*/  PRMT R21, R14, 0x3340, R18 ;  /* 0x000033400e157816 */ /* 0x000fc80000000012 */
[----:B------:R-:W-:Y:S02]  /*d9fc0*/  PRMT R21, R21, 0x5410, R22 ;  /* 0x0000541015157816 */ /* 0x000fe40000000016 */
[----:B------:R-:W-:-:S05]  /*d9fd0*/  IADD3 R22, P2, PT, R19, R0, RZ ;  /* 0x0000000013167210 */ /* 0x000fca0007f5e0ff */
[----:B------:R-:W-:Y:S01]  /*d9fe0*/  IMAD.X R23, R15, 0x1, R3, P2 ;  /* 0x000000010f177824 */ /* 0x000fe200010e0603 */
[----:B------:R-:W-:Y:S04]  /*d9ff0*/  STL [R1+0x51f8], R21 ;  /* 0x0051f81501007387 */ /* 0x000fe80000100800 */
[----:B------:R0:W-:Y:S01]  /*da000*/  STL.64 [R1+0x11c0], R22 ;  /* 0x0011c01601007387 */ /* 0x0001e20000100a00 */
[----:B------:R-:W-:Y:S02]  /*da010*/  SHF.R.U32.HI R14, RZ, 0x8, R14 ;  /* 0x00000008ff0e7819 */ /* 0x000fe4000001160e */
[----:B------:R-:W-:Y:S01]  /*da020*/  SHF.R.U32.HI R18, RZ, 0x8, R18 ;  /* 0x00000008ff127819 */ /* 0x000fe20000011612 */
[----:B0-----:R-:W3:Y:S04]  /*da030*/  LDL.LU R22, [R1+0x4de8] ;  /* 0x004de80001167983 */ /* 0x001ee80000300800 */
[----:B------:R-:W4:Y:S04]  /*da040*/  LDL.LU R21, [R1+0xc8] ;  /* 0x0000c80001157983 */ /* 0x000f280000300800 */
[----:B------:R-:W4:Y:S01]  /*da050*/  LDL.LU R23, [R1+0x8d0] ;  /* 0x0008d00001177983 */ /* 0x000f220000300800 */
[----:B------:R-:W-:-:S02]  /*da060*/  SHF.R.U32.HI R10, RZ, 0x8, R10 ;  /* 0x00000008ff0a7819 */ /* 0x000fc4000001160a */
[----:B------:R-:W-:Y:S02]  /*da070*/  LOP3.LUT R14, R14, 0xffff, RZ, 0xc0, !PT ;  /* 0x0000ffff0e0e7812 */ /* 0x000fe400078ec0ff */
[----:B------:R-:W-:Y:S02]  /*da080*/  LOP3.LUT R18, R18, 0xffff, RZ, 0xc0, !PT ;  /* 0x0000ffff12127812 */ /* 0x000fe400078ec0ff */
[----:B------:R-:W-:Y:S02]  /*da090*/  LOP3.LUT R10, R10, 0xffff, RZ, 0xc0, !PT ;  /* 0x0000ffff0a0a7812 */ /* 0x000fe400078ec0ff */
[----:B------:R-:W-:Y:S02]  /*da0a0*/  PRMT R18, R14, 0x3340, R18 ;  /* 0x000033400e127816 */ /* 0x000fe40000000012 */
[----:B------:R-:W-:Y:S02]  /*da0b0*/  PRMT R14, R10, 0x3340, R0 ;  /* 0x000033400a0e7816 */ /* 0x000fe40000000000 */
[----:B------:R-:W-:Y:S01]  /*da0c0*/  LOP3.LUT R10, R25, 0xffff, RZ, 0xc0, !PT ;  /* 0x0000ffff190a7812 */ /* 0x000fe200078ec0ff */
[----:B------:R-:W-:Y:S04]  /*da0d0*/  STL [R1+0x174], R18 ;  /* 0x0001741201007387 */ /* 0x000fe80000100800 */
[----:B------:R2:W-:Y:S01]  /*da0e0*/  STL [R1+0x114], R14 ;  /* 0x0001140e01007387 */ /* 0x0005e20000100800 */
[----:B------:R-:W-:-:S03]  /*da0f0*/  LOP3.LUT R13, R13, 0xffff, RZ, 0xc0, !PT ;  /* 0x0000ffff0d0d7812 */ /* 0x000fc600078ec0ff */
[----:B------:R-:W4:Y:S01]  /*da100*/  LDL.LU R24, [R1+0x220] ;  /* 0x0002200001187983 */ /* 0x000f220000300800 */
[----:B------:R-:W-:Y:S02]  /*da110*/  PRMT R25, R13, 0x3340, R0 ;  /* 0x000033400d197816 */ /* 0x000fe40000000000 */
[----:B--2---:R-:W-:-:S04]  /*da120*/  LOP3.LUT R14, R28, 0xffff, RZ, 0xc0, !PT ;  /* 0x0000ffff1c0e7812 */ /* 0x004fc800078ec0ff */
[----:B------:R-:W-:-:S04]  /*da130*/  PRMT R18, R10, 0x3340, R14 ;  /* 0x000033400a127816 */ /* 0x000fc8000000000e */
[----:B------:R-:W-:Y:S02]  /*da140*/  PRMT R25, R18, 0x5410, R25 ;  /* 0x0000541012197816 */ /* 0x000fe40000000019 */
[----:B------:R-:W2:Y:S04]  /*da150*/  LDL.LU R18, [R1+0x4dec] ;  /* 0x004dec0001127983 */ /* 0x000ea80000300800 */
[----:B------:R-:W2:Y:S01]  /*da160*/  LDL.LU R28, [R1+0xc4] ;  /* 0x0000c400011c7983 */ /* 0x000ea20000300800 */
[----:B------:R-:W-:-:S03]  /*da170*/  IADD3 R26, P2, PT, R19, R2, RZ ;  /* 0x00000002131a7210 */ /* 0x000fc60007f5e0ff */
[----:B------:R0:W-:Y:S02]  /*da180*/  STL [R1+0x51e0], R25 ;  /* 0x0051e01901007387 */ /* 0x0001e40000100800 */
[----:B------:R-:W-:Y:S01]  /*da190*/  IMAD.X R27, R15, 0x1, R5, P2 ;  /* 0x000000010f1b7824 */ /* 0x000fe200010e0605 */
[----:B------:R-:W-:Y:S02]  /*da1a0*/  SHF.R.U32.HI R10, RZ, 0x8, R10 ;  /* 0x00000008ff0a7819 */ /* 0x000fe4000001160a */
[----:B------:R-:W-:Y:S01]  /*da1b0*/  SHF.R.U32.HI R14, RZ, 0x8, R14 ;  /* 0x00000008ff0e7819 */ /* 0x000fe2000001160e */
[----:B0-----:R-:W2:Y:S04]  /*da1c0*/  LDL.LU R25, [R1+0x8c4] ;  /* 0x0008c40001197983 */ /* 0x001ea80000300800 */
[----:B------:R0:W-:Y:S01]  /*da1d0*/  STL.64 [R1+0x11b8], R26 ;  /* 0x0011b81a01007387 */ /* 0x0001e20000100a00 */
[----:B------:R-:W-:-:S02]  /*da1e0*/  LOP3.LUT R10, R10, 0xffff, RZ, 0xc0, !PT ;  /* 0x0000ffff0a0a7812 */ /* 0x000fc400078ec0ff */
[----:B------:R-:W-:-:S04]  /*da1f0*/  LOP3.LUT R14, R14, 0xffff, RZ, 0xc0, !PT ;  /* 0x0000ffff0e0e7812 */ /* 0x000fc800078ec0ff */
[----:B------:R-:W-:Y:S02]  /*da200*/  PRMT R14, R10, 0x3340, R14 ;  /* 0x000033400a0e7816 */ /* 0x000fe4000000000e */
[----:B0-----:R-:W-:-:S05]  /*da210*/  IADD3 R26, P2, PT, R19, R4, RZ ;  /* 0x00000004131a7210 */ /* 0x001fca0007f5e0ff */
[----:B------:R-:W-:-:S05]  /*da220*/  IMAD.X R27, R15, 0x1, R8, P2 ;  /* 0x000000010f1b7824 */ /* 0x000fca00010e0608 */
[----:B------:R-:W-:Y:S04]  /*da230*/  STL.64 [R1+0x11b0], R26 ;  /* 0x0011b01a01007387 */ /* 0x000fe80000100a00 */
[----:B------:R0:W-:Y:S01]  /*da240*/  STL [R1+0x17c], R14 ;  /* 0x00017c0e01007387 */ /* 0x0001e20000100800 */
[----:B------:R-:W-:Y:S02]  /*da250*/  SHF.R.U32.HI R13, RZ, 0x8, R13 ;  /* 0x00000008ff0d7819 */ /* 0x000fe4000001160d */
[----:B---3--:R-:W-:Y:S02]  /*da260*/  LOP3.LUT R10, R22, 0xffff, RZ, 0xc0, !PT ;  /* 0x0000ffff160a7812 */ /* 0x008fe400078ec0ff */
[----:B----4-:R-:W-:Y:S02]  /*da270*/  LOP3.LUT R19, R21, 0xffff, RZ, 0xc0, !PT ;  /* 0x0000ffff15137812 */ /* 0x010fe400078ec0ff */
[----:B0-----:R-:W-:-:S02]  /*da280*/  LOP3.LUT R14, R23, 0xffff, RZ, 0xc0, !PT ;  /* 0x0000ffff170e7812 */ /* 0x001fc400078ec0ff */
[----:B------:R-:W-:Y:S02]  /*da290*/  PRMT R21, R19, 0x3340, R0 ;  /* 0x0000334013157816 */ /* 0x000fe40000000000 */
[----:B------:R-:W-:-:S04]  /*da2a0*/  PRMT R15, R10, 0x3340, R14 ;  /* 0x000033400a0f7816 */ /* 0x000fc8000000000e */
[----:B------:R-:W-:-:S05]  /*da2b0*/  PRMT R15, R15, 0x5410, R21 ;  /* 0x000054100f0f7816 */ /* 0x000fca0000000015 */
[----:B------:R0:W-:Y:S04]  /*da2c0*/  STL [R1+0x51d8], R15 ;  /* 0x0051d80f01007387 */ /* 0x0001e80000100800 */
[----:B------:R-:W3:Y:S01]  /*da2d0*/  LDL.LU R22, [R1+0xcb0] ;  /* 0x000cb00001167983 */ /* 0x000ee20000300800 */
[----:B------:R-:W-:Y:S02]  /*da2e0*/  SHF.R.U32.HI R10, RZ, 0x8, R10 ;  /* 0x00000008ff0a7819 */ /* 0x000fe4000001160a */
[----:B------:R-:W-:Y:S02]  /*da2f0*/  SHF.R.U32.HI R14, RZ, 0x8, R14 ;  /* 0x00000008ff0e7819 */ /* 0x000fe4000001160e */
[----:B0-----:R-:W-:Y:S02]  /*da300*/  LOP3.LUT R15, R13, 0xffff, RZ, 0xc0, !PT ;  /* 0x0000ffff0d0f7812 */ /* 0x001fe400078ec0ff */
[----:B------:R-:W4:Y:S01]  /*da310*/  LDL.LU R13, [R1+0x54] ;  /* 0x00005400010d7983 */ /* 0x000f220000300800 */
[----:B------:R-:W-:-:S02]  /*da320*/  LOP3.LUT R10, R10, 0xffff, RZ, 0xc0, !PT ;  /* 0x0000ffff0a0a7812 */ /* 0x000fc400078ec0ff */
[----:B------:R-:W-:Y:S02]  /*da330*/  LOP3.LUT R14, R14, 0xffff, RZ, 0xc0, !PT ;  /* 0x0000ffff0e0e7812 */ /* 0x000fe400078ec0ff */
[----:B------:R-:W-:Y:S01]  /*da340*/  PRMT R15, R15, 0x3340, R0 ;  /* 0x000033400f0f7816 */ /* 0x000fe20000000000 */
[----:B------:R-:W4:Y:S01]  /*da350*/  LDL.LU R21, [R1+0x534] ;  /* 0x0005340001157983 */ /* 0x000f220000300800 */
[----:B------:R-:W-:-:S03]  /*da360*/  PRMT R10, R10, 0x3340, R14 ;  /* 0x000033400a0a7816 */ /* 0x000fc6000000000e */
[----:B------:R-:W-:Y:S04]  /*da370*/  STL [R1+0x108], R15 ;  /* 0x0001080f01007387 */ /* 0x000fe80000100800 */
[----:B------:R-:W4:Y:S04]  /*da380*/  LDL.LU R23, [R1+0xeb0] ;  /* 0x000eb00001177983 */ /* 0x000f280000300800 */
[----:B------:R2:W-:Y:S02]  /*da390*/  STL [R1+0x178], R10 ;  /* 0x0001780a01007387 */ /* 0x0005e40000100800 */
[----:B--2---:R-:W-:-:S02]  /*da3a0*/  LOP3.LUT R10, R28, 0xffff, RZ, 0xc0, !PT ;  /* 0x0000ffff1c0a7812 */ /* 0x004fc400078ec0ff */
[----:B------:R-:W2:Y:S01]  /*da3b0*/  LDL.LU R28, [R1+0x6d0] ;  /* 0x0006d000011c7983 */ /* 0x000ea20000300800 */
[----:B------:R-:W-:Y:S02]  /*da3c0*/  LOP3.LUT R14, R18, 0xffff, RZ, 0xc0, !PT ;  /* 0x0000ffff120e7812 */ /* 0x000fe400078ec0ff */
[----:B------:R-:W-:Y:S02]  /*da3d0*/  SHF.R.U32.HI R19, RZ, 0x8, R19 ;  /* 0x00000008ff137819 */ /* 0x000fe40000011613 */
[----:B------:R-:W-:Y:S02]  /*da3e0*/  LOP3.LUT R15, R25, 0xffff, RZ, 0xc0, !PT ;  /* 0x0000ffff190f7812 */ /* 0x000fe400078ec0ff */
[----:B------:R-:W-:Y:S02]  /*da3f0*/  PRMT R25, R10, 0x3340, R0 ;  /* 0x000033400a197816 */ /* 0x000fe40000000000 */
[----:B------:R-:W-:Y:S02]  /*da400*/  PRMT R18, R14, 0x3340, R15 ;  /* 0x000033400e127816 */ /* 0x000fe4000000000f */
[----:B------:R-:W-:-:S02]  /*da410*/  SHF.R.U32.HI R14, RZ, 0x8, R14 ;  /* 0x00000008ff0e7819 */ /* 0x000fc4000001160e */
[----:B------:R-:W-:Y:S02]  /*da420*/  SHF.R.U32.HI R15, RZ, 0x8, R15 ;  /* 0x00000008ff0f7819 */ /* 0x000fe4000001160f */
[----:B------:R-:W-:Y:S02]  /*da430*/  PRMT R25, R18, 0x5410, R25 ;  /* 0x0000541012197816 */ /* 0x000fe40000000019 */
[----:B------:R-:W-:Y:S02]  /*da440*/  SHF.R.S32.HI R18, RZ, 0x1f, R24 ;  /* 0x0000001fff127819 */ /* 0x000fe40000011418 */
[----:B------:R-:W-:Y:S02]  /*da450*/  IADD3 R26, P2, PT, R24, R6, RZ ;  /* 0x00000006181a7210 */ /* 0x000fe40007f5e0ff */
[----:B------:R-:W-:Y:S02]  /*da460*/  LOP3.LUT R19, R19, 0xffff, RZ, 0xc0, !PT ;  /* 0x0000ffff13137812 */ /* 0x000fe400078ec0ff */
[----:B------:R-:W-:-:S02]  /*da470*/  LOP3.LUT R14, R14, 0xffff, RZ, 0xc0, !PT ;  /* 0x0000ffff0e0e7812 */ /* 0x000fc400078ec0ff */
[----:B------:R-:W-:Y:S01]  /*da480*/  LOP3.LUT R15, R15, 0xffff, RZ, 0xc0, !PT ;  /* 0x0000ffff0f0f7812 */ /* 0x000fe200078ec0ff */
[----:B------:R0:W-:Y:S01]  /*da490*/  STL [R1+0x51c8], R25 ;  /* 0x0051c81901007387 */ /* 0x0001e20000100800 */
[----:B------:R-:W-:Y:S01]  /*da4a0*/  IMAD.X R27, R18, 0x1, R7, P2 ;  /* 0x00000001121b7824 */ /* 0x000fe200010e0607 */
[----:B------:R-:W-:Y:S02]  /*da4b0*/  SHF.R.U32.HI R10, RZ, 0x8, R10 ;  /* 0x00000008ff0a7819 */ /* 0x000fe4000001160a */
[----:B0-----:R-:W-:Y:S02]  /*da4c0*/  PRMT R25, R19, 0x3340, R0 ;  /* 0x0000334013197816 */ /* 0x001fe40000000000 */
[----:B------:R-:W-:Y:S02]  /*da4d0*/  PRMT R19, R14, 0x3340, R15 ;  /* 0x000033400e137816 */ /* 0x000fe4000000000f */
[----:B------:R-:W-:Y:S01]  /*da4e0*/  IADD3 R14, P2, PT, R24, R0, RZ ;  /* 0x00000000180e7210 */ /* 0x000fe20007f5e0ff */
[----:B------:R-:W-:Y:S01]  /*da4f0*/  STL.64 [R1+0x11a8], R26 ;  /* 0x0011a81a01007387 */ /* 0x000fe20000100a00 */
[----:B------:R-:W-:-:S03]  /*da500*/  LOP3.LUT R10, R10, 0xffff, RZ, 0xc0, !PT ;  /* 0x0000ffff0a0a7812 */ /* 0x000fc600078ec0ff */
[----:B------:R-:W-:Y:S01]  /*da510*/  IMAD.X R15, R18, 0x1, R3, P2 ;  /* 0x00000001120f7824 */ /* 0x000fe200010e0603 */
[----:B------:R-:W-:Y:S04]  /*da520*/  STL [R1+0x110], R25 ;  /* 0x0001101901007387 */ /* 0x000fe80000100800 */
[----:B------:R-:W-:Y:S04]  /*da530*/  STL [R1+0x180], R19 ;  /* 0x0001801301007387 */ /* 0x000fe80000100800 */
[----:B------:R0:W-:Y:S02]  /*da540*/  STL.64 [R1+0x11a0], R14 ;  /* 0x0011a00e01007387 */ /* 0x0001e40000100a00 */
[----:B0-----:R-:W-:-:S05]  /*da550*/  PRMT R15, R10, 0x3340, R0 ;  /* 0x000033400a0f7816 */ /* 0x001fca0000000000 */
[----:B------:R0:W-:Y:S01]  /*da560*/  STL [R1+0x10c], R15 ;  /* 0x00010c0f01007387 */ /* 0x0001e20000100800 */
[----:B---3--:R-:W-:Y:S02]  /*da570*/  LOP3.LUT R14, R22, 0xffff, RZ, 0xc0, !PT ;  /* 0x0000ffff160e7812 */ /* 0x008fe400078ec0ff */
[----:B----4-:R-:W-:Y:S02]  /*da580*/  LOP3.LUT R10, R13, 0xffff, RZ, 0xc0, !PT ;  /* 0x0000ffff0d0a7812 */ /* 0x010fe400078ec0ff */
[----:B------:R-:W3:Y:S04]  /*da590*/  LDL.LU R13, [R1+0xcb4] ;  /* 0x000cb400010d7983 */ /* 0x000ee80000300800 */
[----:B------:R-:W4:Y:S04]  /*da5a0*/  LDL.LU R25, [R1+0x58] ;  /* 0x0000580001197983 */ /* 0x000f280000300800 */
[----:B------:R-:W4:Y:S01]  /*da5b0*/  LDL.LU R22, [R1+0x53c] ;  /* 0x00053c0001167983 */ /* 0x000f220000300800 */
[----:B0-----:R-:W-:-:S02]  /*da5c0*/  LOP3.LUT R15, R21, 0xffff, RZ, 0xc0, !PT ;  /* 0x0000ffff150f7812 */ /* 0x001fc400078ec0ff */
[----:B------:R-:W-:Y:S02]  /*da5d0*/  PRMT R26, R10, 0x3340, R0 ;  /* 0x000033400a1a7816 */ /* 0x000fe40000000000 */
[----:B------:R-:W-:Y:S02]  /*da5e0*/  PRMT R19, R14, 0x3340, R15 ;  /* 0x000033400e137816 */ /* 0x000fe4000000000f */
[----:B------:R-:W-:Y:S02]  /*da5f0*/  LOP3.LUT R23, R23, 0xffff, RZ, 0xc0, !PT ;  /* 0x0000ffff17177812 */ /* 0x000fe400078ec0ff */
[----:B------:R-:W-:Y:S02]  /*da600*/  PRMT R26, R19, 0x5410, R26 ;  /* 0x00005410131a7816 */ /* 0x000fe4000000001a */
[----:B------:R-:W-:-:S03]  /*da610*/  SHF.R.U32.HI R19, RZ, 0x8, R23 ;  /* 0x00000008ff137819 */ /* 0x000fc60000011617 */
[----:B------:R-:W-:Y:S01]  /*da620*/  STL [R1+0x51d4], R26 ;  /* 0x0051d41a01007387 */ /* 0x000fe20000100800 */
[----:B------:R-:W-:Y:S02]  /*da630*/  LOP3.LUT R19, R19, 0xffff, RZ, 0xc0, !PT ;  /* 0x0000ffff13137812 */ /* 0x000fe400078ec0ff */
[----:B--2---:R-:W-:-:S04]  /*da640*/  LOP3.LUT R21, R28, 0xffff, RZ, 0xc0, !PT ;  /* 0x0000ffff1c157812 */ /* 0x004fc800078ec0ff */
[--C-:B------:R-:W-:Y:S02]  /*da650*/  PRMT R23, R23, 0x3340, R21.reuse ;  /* 0x0000334017177816 */ /* 0x100fe40000000015 */
[----:B------:R-:W-:-:S03]  /*da660*/  SHF.R.U32.HI R21, RZ, 0x8, R21 ;  /* 0x00000008ff157819 */ /* 0x000fc60000011615 */
[----:B------:R0:W-:Y:S02]  /*da670*/  STL [R1+0x5354], R23 ;  /* 0x0053541701007387 */ /* 0x0001e40000100800 */
[----:B0-----:R-:W-:Y:S02]  /*da680*/  LOP3.LUT R23, R21, 0xffff, RZ, 0xc0, !PT ;  /* 0x0000ffff15177812 */ /* 0x001fe400078ec0ff */
[----:B------:R-:W2:Y:S04]  /*da690*/  LDL.LU R21, [R1+0x224] ;  /* 0x0002240001157983 */ /* 0x000ea80000300800 */
[----:B------:R-:W2:Y:S01]  /*da6a0*/  LDL.LU R28, [R1+0xac0] ;  /* 0x000ac000011c7983 */ /* 0x000ea20000300800 */
[----:B------:R-:W-:-:S03]  /*da6b0*/  PRMT R19, R19, 0x3340, R23 ;  /* 0x0000334013137816 */ /* 0x000fc60000000017 */
[----:B------:R-:W2:Y:S01]  /*da6c0*/  LDL.LU R23, [R1+0x48c] ;  /* 0x00048c0001177983 */ /* 0x000ea20000300800 */
[----:B------:R-:W-:Y:S02]  /*da6d0*/  SHF.R.U32.HI R14, RZ, 0x8, R14 ;  /* 0x00000008ff0e7819 */ /* 0x000fe4000001160e */
[----:B------:R-:W-:Y:S02]  /*da6e0*/  SHF.R.U32.HI R15, RZ, 0x8, R15 ;  /* 0x00000008ff0f7819 */ /* 0x000fe4000001160f */
[----:B------:R-:W-:Y:S02]  /*da6f0*/  LOP3.LUT R14, R14, 0xffff, RZ, 0xc0, !PT ;  /* 0x0000ffff0e0e7812 */ /* 0x000fe400078ec0ff */
[----:B------:R-:W-:Y:S01]  /*da700*/  LOP3.LUT R15, R15, 0xffff, RZ, 0xc0, !PT ;  /* 0x0000ffff0f0f7812 */ /* 0x000fe200078ec0ff */
[----:B------:R0:W-:Y:S03]  /*da710*/  STL [R1+0x5268], R19 ;  /* 0x0052681301007387 */ /* 0x0001e60000100800 */
[----:B0-----:R-:W-:-:S02]  /*da720*/  PRMT R19, R14, 0x3340, R15 ;  /* 0x000033400e137816 */ /* 0x001fc4000000000f */
[----:B------:R-:W-:-:S05]  /*da730*/  IADD3 R14, P2, PT, R24, R2, RZ ;  /* 0x00000002180e7210 */ /* 0x000fca0007f5e0ff */
[----:B------:R-:W-:Y:S01]  /*da740*/  IMAD.X R15, R18, 0x1, R5, P2 ;  /* 0x00000001120f7824 */ /* 0x000fe200010e0605 */
[----:B------:R-:W-:Y:S04]  /*da750*/  STL [R1+0x184], R19 ;  /* 0x0001841301007387 */ /* 0x000fe80000100800 */
[----:B------:R0:W-:Y:S01]  /*da760*/  STL.64 [R1+0x1198], R14 ;  /* 0x0011980e01007387 */ /* 0x0001e20000100a00 */
[----:B------:R-:W-:-:S04]  /*da770*/  SHF.R.U32.HI R10, RZ, 0x8, R10 ;  /* 0x00000008ff0a7819 */ /* 0x000fc8000001160a */
[----:B------:R-:W-:Y:S02]  /*da780*/  LOP3.LUT R10, R10, 0xffff, RZ, 0xc0, !PT ;  /* 0x0000ffff0a0a7812 */ /* 0x000fe400078ec0ff */
[----:B0-----:R-:W-:-:S05]  /*da790*/  IADD3 R14, P2, PT, R24, R4, RZ ;  /* 0x00000004180e7210 */ /* 0x001fca0007f5e0ff */
[----:B------:R-:W-:-:S05]  /*da7a0*/  IMAD.X R15, R18, 0x1, R8, P2 ;  /* 0x00000001120f7824 */ /* 0x000fca00010e0608 */
[----:B------:R0:W-:Y:S02]  /*da7b0*/  STL.64 [R1+0x1190], R14 ;  /* 0x0011900e01007387 */ /* 0x0001e40000100a00 */
[----:B0-----:R-:W-:-:S05]  /*da7c0*/  PRMT R14, R10, 0x3340, R0 ;  /* 0x000033400a0e7816 */ /* 0x001fca0000000000 */
[----:B------:R0:W-:Y:S01]  /*da7d0*/  STL [R1+0x100], R14 ;  /* 0x0001000e01007387 */ /* 0x0001e20000100800 */
[----:B---3--:R-:W-:Y:S02]  /*da7e0*/  LOP3.LUT R13, R13, 0xffff, RZ, 0xc0, !PT ;  /* 0x0000ffff0d0d7812 */ /* 0x008fe400078ec0ff */
[----:B----4-:R-:W-:Y:S02]  /*da7f0*/  LOP3.LUT R10, R25, 0xffff, RZ, 0xc0, !PT ;  /* 0x0000ffff190a7812 */ /* 0x010fe400078ec0ff */
[----:B0-----:R-:W-:Y:S02]  /*da800*/  LOP3.LUT R14, R22, 0xffff, RZ, 0xc0, !PT ;  /* 0x0000ffff160e7812 */ /* 0x001fe400078ec0ff */
[----:B------:R-:W-:Y:S02]  /*da810*/  PRMT R18, R10, 0x3340, R0 ;  /* 0x000033400a127816 */ /* 0x000fe40000000000 */
[----:B------:R-:W-:-:S04]  /*da820*/  PRMT R15, R13, 0x3340, R14 ;  /* 0x000033400d0f7816 */ /* 0x000fc8000000000e */
[----:B------:R-:W-:Y:S02]  /*da830*/  PRMT R15, R15, 0x5410, R18 ;  /* 0x000054100f0f7816 */ /* 0x000fe40000000012 */
[----:B------:R-:W-:-:S03]  /*da840*/  SHF.R.U32.HI R13, RZ, 0x8, R13 ;  /* 0x00000008ff0d7819 */ /* 0x000fc6000001160d */
[----:B------:R-:W-:Y:S04]  /*da850*/  STL [R1+0x51c4], R15 ;  /* 0x0051c40f01007387 */ /* 0x000fe80000100800 */
[----:B------:R-:W3:Y:S04]  /*da860*/  LDL.LU R18, [R1+0xac4] ;  /* 0x000ac40001127983 */ /* 0x000ee80000300800 */
[----:B------:R-:W4:Y:S01]  /*da870*/  LDL.LU R19, [R1+0x490] ;  /* 0x0004900001137983 */ /* 0x000f220000300800 */
[----:B------:R-:W-:Y:S02]  /*da880*/  SHF.R.U32.HI R14, RZ, 0x8, R14 ;  /* 0x00000008ff0e7819 */ /* 0x000fe4000001160e */
[----:B------:R-:W-:-:S02]  /*da890*/  SHF.R.U32.HI R10, RZ, 0x8, R10 ;  /* 0x00000008ff0a7819 */ /* 0x000fc4000001160a */
[----:B------:R-:W-:Y:S01]  /*da8a0*/  LOP3.LUT R13, R13, 0xffff, RZ, 0xc0, !PT ;  /* 0x0000ffff0d0d7812 */ /* 0x000fe200078ec0ff */
[----:B------:R-:W4:Y:S01]  /*da8b0*/  LDL.LU R24, [R1+0x4df0] ;  /* 0x004df00001187983 */ /* 0x000f220000300800 */
[----:B------:R-:W-:Y:S02]  /*da8c0*/  LOP3.LUT R14, R14, 0xffff, RZ, 0xc0, !PT ;  /* 0x0000ffff0e0e7812 */ /* 0x000fe400078ec0ff */
[----:B------:R-:W-:Y:S02]  /*da8d0*/  LOP3.LUT R10, R10, 0xffff, RZ, 0xc0, !PT ;  /* 0x0000ffff0a0a7812 */ /* 0x000fe400078ec0ff */
[----:B------:R-:W-:Y:S02]  /*da8e0*/  PRMT R13, R13, 0x3340, R14 ;  /* 0x000033400d0d7816 */ /* 0x000fe4000000000e */
[----:B------:R-:W-:-:S03]  /*da8f0*/  PRMT R10, R10, 0x3340, R0 ;  /* 0x000033400a0a7816 */ /* 0x000fc60000000000 */
[----:B------:R0:W-:Y:S04]  /*da900*/  STL [R1+0x188], R13 ;  /* 0x0001880d01007387 */ /* 0x0001e80000100800 */
[----:B------:R-:W4:Y:S04]  /*da910*/  LDL.LU R25, [R1+0xe0] ;  /* 0x0000e00001197983 */ /* 0x000f280000300800 */
[----:B------:R1:W-:Y:S04]  /*da920*/  STL [R1+0x104], R10 ;  /* 0x0001040a01007387 */ /* 0x0003e80000100800 */
[----:B0-----:R-:W4:Y:S01]  /*da930*/  LDL.LU R13, [R1+0x8e0] ;  /* 0x0008e000010d7983 */ /* 0x001f220000300800 */
[----:B-1----:R-:W-:-:S04]  /*da940*/  LOP3.LUT R10, R16, 0xffff, RZ, 0xc0, !PT ;  /* 0x0000ffff100a7812 */ /* 0x002fc800078ec0ff */
[----:B------:R-:W-:Y:S02]  /*da950*/  PRMT R22, R10, 0x3340, R0 ;  /* 0x000033400a167816 */ /* 0x000fe40000000000 */
[----:B--2---:R-:W-:Y:S02]  /*da960*/  LOP3.LUT R14, R28, 0xffff, RZ, 0xc0, !PT ;  /* 0x0000ffff1c0e7812 */ /* 0x004fe400078ec0ff */
[----:B------:R-:W-:-:S04]  /*da970*/  LOP3.LUT R15, R23, 0xffff, RZ, 0xc0, !PT ;  /* 0x0000ffff170f7812 */ /* 0x000fc800078ec0ff */
[----:B------:R-:W-:Y:S02]  /*da980*/  PRMT R16, R14, 0x3340, R15 ;  /* 0x000033400e107816 */ /* 0x000fe4000000000f */
[----:B------:R-:W-:Y:S02]  /*da990*/  SHF.R.S32.HI R26, RZ, 0x1f, R21 ;  /* 0x0000001fff1a7819 */ /* 0x000fe40000011415 */
[----:B------:R-:W-:Y:S02]  /*da9a0*/  PRMT R16, R16, 0x5410, R22 ;  /* 0x0000541010107816 */ /* 0x000fe40000000016 */
[----:B------:R-:W-:-:S05]  /*da9b0*/  IADD3 R22, P2, PT, R21, R6, RZ ;  /* 0x0000000615167210 */ /* 0x000fca0007f5e0ff */
[----:B------:R-:W-:Y:S01]  /*da9c0*/  IMAD.X R23, R26, 0x1, R7, P2 ;  /* 0x000000011a177824 */ /* 0x000fe200010e0607 */
[----:B------:R-:W-:Y:S04]  /*da9d0*/  STL [R1+0x51b8], R16 ;  /* 0x0051b81001007387 */ /* 0x000fe80000100800 */
[----:B------:R0:W-:Y:S04]  /*da9e0*/  STL.64 [R1+0x1188], R22 ;  /* 0x0011881601007387 */ /* 0x0001e80000100a00 */
[----:B0-----:R-:W2:Y:S04]  /*da9f0*/  LDL.LU R22, [R1+0x56b0] ;  /* 0x0056b00001167983 */ /* 0x001ea80000300800 */
[----:B------:R-:W2:Y:S04]  /*daa00*/  LDL.LU R28, [R1+0x4df4] ;  /* 0x004df400011c7983 */ /* 0x000ea80000300800 */
[----:B------:R-:W2:Y:S04]  /*daa10*/  LDL.LU R16, [R1+0xcc] ;  /* 0x0000cc0001107983 */ /* 0x000ea80000300800 */
[----:B------:R-:W2:Y:S01]  /*daa20*/  LDL.LU R23, [R1+0x8d4] ;  /* 0x0008d40001177983 */ /* 0x000ea20000300800 */
[----:B------:R-:W-:-:S02]  /*daa30*/  SHF.R.U32.HI R14, RZ, 0x8, R14 ;  /* 0x00000008ff0e7819 */ /* 0x000fc4000001160e */
[----:B------:R-:W-:Y:S02]  /*daa40*/  SHF.R.U32.HI R15, RZ, 0x8, R15 ;  /* 0x00000008ff0f7819 */ /* 0x000fe4000001160f */
[----:B------:R-:W-:Y:S02]  /*daa50*/  SHF.R.U32.HI R10, RZ, 0x8, R10 ;  /* 0x00000008ff0a7819 */ /* 0x000fe4000001160a */
[----:B------:R-:W-:Y:S02]  /*daa60*/  LOP3.LUT R14, R14, 0xffff, RZ, 0xc0, !PT ;  /* 0x0000ffff0e0e7812 */ /* 0x000fe400078ec0ff */
[----:B------:R-:W-:Y:S02]  /*daa70*/  LOP3.LUT R15, R15, 0xffff, RZ, 0xc0, !PT ;  /* 0x0000ffff0f0f7812 */ /* 0x000fe400078ec0ff */
[----:B------:R-:W-:Y:S02]  /*daa80*/  LOP3.LUT R10, R10, 0xffff, RZ, 0xc0, !PT ;  /* 0x0000ffff0a0a7812 */ /* 0x000fe400078ec0ff */
[----:B------:R-:W-:-:S02]  /*daa90*/  PRMT R14, R14, 0x3340, R15 ;  /* 0x000033400e0e7816 */ /* 0x000fc4000000000f */
[----:B------:R-:W-:-:S03]  /*daaa0*/  PRMT R15, R10, 0x3340, R0 ;  /* 0x000033400a0f7816 */ /* 0x000fc60000000000 */
[----:B------:R4:W-:Y:S04]  /*daab0*/  STL [R1+0x18c], R14 ;  /* 0x00018c0e01007387 */ /* 0x0009e80000100800 */
[----:B------:R-:W-:Y:S01]  /*daac0*/  STL [R1+0xfc], R15 ;  /* 0x0000fc0f01007387 */ /* 0x000fe20000100800 */
[----:B---3--:R-:W-:Y:S02]  /*daad0*/  LOP3.LUT R10, R18, 0xffff, RZ, 0xc0, !PT ;  /* 0x0000ffff120a7812 */ /* 0x008fe400078ec0ff */
[----:B----4-:R-:W-:-:S03]  /*daae0*/  LOP3.LUT R14, R19, 0xffff, RZ, 0xc0, !PT ;  /* 0x0000ffff130e7812 */ /* 0x010fc600078ec0ff */
[----:B------:R0:W-:Y:S04]  /*daaf0*/  STL [R1+0x5370], R10 ;  /* 0x0053700a01007387 */ /* 0x0001e80000100800 */
[----:B------:R1:W-:Y:S01]  /*dab00*/  STL [R1+0x536c], R14 ;  /* 0x00536c0e01007387 */ /* 0x0003e20000100800 */
[----:B0-----:R-:W-:Y:S02]  /*dab10*/  SHF.R.U32.HI R10, RZ, 0x8, R10 ;  /* 0x00000008ff0a7819 */ /* 0x001fe4000001160a */
[----:B-1----:R-:W-:Y:S02]  /*dab20*/  SHF.R.U32.HI R14, RZ, 0x8, R14 ;  /* 0x00000008ff0e7819 */ /* 0x002fe4000001160e */
[----:B------:R-:W-:Y:S02]  /*dab30*/  LOP3.LUT R10, R10, 0xffff, RZ, 0xc0, !PT ;  /* 0x0000ffff0a0a7812 */ /* 0x000fe400078ec0ff */
[----:B------:R-:W-:-:S04]  /*dab40*/  LOP3.LUT R14, R14, 0xffff, RZ, 0xc0, !PT ;  /* 0x0000ffff0e0e7812 */ /* 0x000fc800078ec0ff */
[----:B------:R-:W-:Y:S02]  /*dab50*/  PRMT R14, R10, 0x3340, R14 ;  /* 0x000033400a0e7816 */ /* 0x000fe4000000000e */
[----:B------:R-:W-:Y:S02]  /*dab60*/  LOP3.LUT R10, R24, 0xffff, RZ, 0xc0, !PT ;  /* 0x0000ffff180a7812 */ /* 0x000fe400078ec0ff */
[----:B------:R-:W-:Y:S02]  /*dab70*/  LOP3.LUT R15, R25, 0xffff, RZ, 0xc0, !PT ;  /* 0x0000ffff190f7812 */ /* 0x000fe400078ec0ff */
[----:B------:R-:W-:Y:S01]  /*dab80*/  LOP3.LUT R13, R13, 0xffff, RZ, 0xc0, !PT ;  /* 0x0000ffff0d0d7812 */ /* 0x000fe200078ec0ff */
[----:B------:R0:W-:Y:S01]  /*dab90*/  STL [R1+0x1a4], R14 ;  /* 0x0001a40e01007387 */ /* 0x0001e20000100800 */
[----:B------:R-:W-:Y:S02]  /*daba0*/  PRMT R19, R15, 0x3340, R0 ;  /* 0x000033400f137816 */ /* 0x000fe40000000000 */
[----:B------:R-:W-:-:S02]  /*dabb0*/  PRMT R18, R10, 0x3340, R13 ;  /* 0x000033400a127816 */ /* 0x000fc4000000000d */
[----:B------:R-:W-:Y:S02]  /*dabc0*/  SHF.R.U32.HI R10, RZ, 0x8, R10 ;  /* 0x00000008ff0a7819 */ /* 0x000fe4000001160a */
[----:B0-----:R-:W-:Y:S02]  /*dabd0*/  LOP3.LUT R14, R17, 0xffff, RZ, 0xc0, !PT ;  /* 0x0000ffff110e7812 */ /* 0x001fe400078ec0ff */
[----:B------:R-:W3:Y:S04]  /*dabe0*/  LDL.LU R17, [R1+0x56ac] ;  /* 0x0056ac0001117983 */ /* 0x000ee80000300800 */
[----:B------:R0:W-:Y:S01]  /*dabf0*/  STL [R1+0x5368], R14 ;  /* 0x0053680e01007387 */ /* 0x0001e20000100800 */
[----:B------:R-:W-:Y:S02]  /*dac00*/  SHF.R.U32.HI R13, RZ, 0x8, R13 ;  /* 0x00000008ff0d7819 */ /* 0x000fe4000001160d */
[----:B------:R-:W-:-:S02]  /*dac10*/  PRMT R18, R18, 0x5410, R19 ;  /* 0x0000541012127816 */ /* 0x000fc40000000013 */
[----:B------:R-:W-:Y:S02]  /*dac20*/  LOP3.LUT R10, R10, 0xffff, RZ, 0xc0, !PT ;  /* 0x0000ffff0a0a7812 */ /* 0x000fe400078ec0ff */
[----:B------:R-:W-:Y:S02]  /*dac30*/  LOP3.LUT R13, R13, 0xffff, RZ, 0xc0, !PT ;  /* 0x0000ffff0d0d7812 */ /* 0x000fe400078ec0ff */
[----:B0-----:R-:W-:Y:S01]  /*dac40*/  SHF.R.U32.HI R14, RZ, 0x8, R14 ;  /* 0x00000008ff0e7819 */ /* 0x001fe2000001160e */
[----:B------:R0:W-:Y:S03]  /*dac50*/  STL [R1+0x51a4], R18 ;  /* 0x0051a41201007387 */ /* 0x0001e60000100800 */
[----:B------:R-:W-:-:S04]  /*dac60*/  LOP3.LUT R14, R14, 0xffff, RZ, 0xc0, !PT ;  /* 0x0000ffff0e0e7812 */ /* 0x000fc800078ec0ff */
[----:B0-----:R-:W-:Y:S02]  /*dac70*/  PRMT R18, R14, 0x3340, R0 ;  /* 0x000033400e127816 */ /* 0x001fe40000000000 */
[----:B------:R-:W-:-:S03]  /*dac80*/  PRMT R14, R10, 0x3340, R13 ;  /* 0x000033400a0e7816 */ /* 0x000fc6000000000d */
[----:B------:R-:W-:Y:S04]  /*dac90*/  STL [R1+0xf8], R18 ;  /* 0x0000f81201007387 */ /* 0x000fe80000100800 */
[----:B------:R0:W-:Y:S01]  /*daca0*/  STL [R1+0x190], R14 ;  /* 0x0001900e01007387 */ /* 0x0001e20000100800 */
[----:B------:R-:W-:-:S04]  /*dacb0*/  SHF.R.U32.HI R15, RZ, 0x8, R15 ;  /* 0x00000008ff0f7819 */ /* 0x000fc8000001160f */
[----:B------:R-:W-:Y:S02]  /*dacc0*/  LOP3.LUT R15, R15, 0xffff, RZ, 0xc0, !PT ;  /* 0x0000ffff0f0f7812 */ /* 0x000fe400078ec0ff */
[----:B--2---:R-:W-:Y:S02]  /*dacd0*/  LOP3.LUT R13, R28, 0xffff, RZ, 0xc0, !PT ;  /* 0x0000ffff1c0d7812 */ /* 0x004fe400078ec0ff */
[----:B------:R-:W-:Y:S02]  /*dace0*/  LOP3.LUT R10, R16, 0xffff, RZ, 0xc0, !PT ;  /* 0x0000ffff100a7812 */ /* 0x000fe400078ec0ff */
[----:B0-----:R-:W-:Y:S01]  /*dacf0*/  LOP3.LUT R14, R23, 0xffff, RZ, 0xc0, !PT ;  /* 0x0000ffff170e7812 */ /* 0x001fe200078ec0ff */
[----:B------:R-:W2:Y:S04]  /*dad00*/  LDL.LU R28, [R1+0xeb4] ;  /* 0x000eb400011c7983 */ /* 0x000ea80000300800 */
[----:B------:R-:W4:Y:S01]  /*dad10*/  LDL.LU R16, [R1+0x98] ;  /* 0x0000980001107983 */ /* 0x000f220000300800 */
[----:B------:R-:W-:-:S02]  /*dad20*/  PRMT R19, R10, 0x3340, R0 ;  /* 0x000033400a137816 */ /* 0x000fc40000000000 */
[--C-:B------:R-:W-:Y:S01]  /*dad30*/  PRMT R18, R13, 0x3340, R14.reuse ;  /* 0x000033400d127816 */ /* 0x100fe2000000000e */
[----:B------:R-:W3:Y:S01]  /*dad40*/  LDL.LU R23, [R1+0x6e4] ;  /* 0x0006e40001177983 */ /* 0x000ee20000300800 */
[----:B------:R-:W-:Y:S02]  /*dad50*/  SHF.R.U32.HI R13, RZ, 0x8, R13 ;  /* 0x00000008ff0d7819 */ /* 0x000fe4000001160d */
[----:B------:R-:W-:Y:S02]  /*dad60*/  PRMT R24, R18, 0x5410, R19 ;  /* 0x0000541012187816 */ /* 0x000fe40000000013 */
[----:B------:R-:W-:Y:S02]  /*dad70*/  IADD3 R18, P2, PT, R21, R0, RZ ;  /* 0x0000000015127210 */ /* 0x000fe40007f5e0ff */
[----:B------:R-:W-:Y:S02]  /*dad80*/  SHF.R.U32.HI R14, RZ, 0x8, R14 ;  /* 0x00000008ff0e7819 */ /* 0x000fe4000001160e */
[----:B------:R-:W-:Y:S01]  /*dad90*/  LOP3.LUT R13, R13, 0xffff, RZ, 0xc0, !PT ;  /* 0x0000ffff0d0d7812 */ /* 0x000fe200078ec0ff */
[----:B------:R-:W-:Y:S01]  /*dada0*/  IMAD.X R19, R26, 0x1, R3, P2 ;  /* 0x000000011a137824 */ /* 0x000fe200010e0603 */
[----:B------:R-:W-:Y:S01]  /*dadb0*/  LOP3.LUT R14, R14, 0xffff, RZ, 0xc0, !PT ;  /* 0x0000ffff0e0e7812 */ /* 0x000fe200078ec0ff */
[----:B------:R-:W-:Y:S04]  /*dadc0*/  STL [R1+0x51ac], R24 ;  /* 0x0051ac1801007387 */ /* 0x000fe80000100800 */
[----:B------:R0:W-:Y:S01]  /*dadd0*/  STL.64 [R1+0x1180], R18 ;  /* 0x0011801201007387 */ /* 0x0001e20000100a00 */
[----:B------:R-:W-:-:S02]  /*dade0*/  PRMT R13, R13, 0x3340, R14 ;  /* 0x000033400d0d7816 */ /* 0x000fc4000000000e */
[----:B------:R-:W-:Y:S02]  /*dadf0*/  IADD3 R14, P2, PT, R21, R2, RZ ;  /* 0x00000002150e7210 */ /* 0x000fe40007f5e0ff */
[----:B0-----:R-:W-:-:S03]  /*dae00*/  PRMT R18, R15, 0x3340, R0 ;  /* 0x000033400f127816 */ /* 0x001fc60000000000 */
[----:B------:R-:W-:Y:S02]  /*dae10*/  IMAD.X R15, R26, 0x1, R5, P2 ;  /* 0x000000011a0f7824 */ /* 0x000fe400010e0605 */
[----:B------:R0:W-:Y:S04]  /*dae20*/  STL [R1+0xf0], R18 ;  /* 0x0000f01201007387 */ /* 0x0001e80000100800 */
[----:B------:R1:W-:Y:S04]  /*dae30*/  STL [R1+0x194], R13 ;  /* 0x0001940d01007387 */ /* 0x0003e80000100800 */
[----:B0-----:R-:W3:Y:S04]  /*dae40*/  LDL.LU R18, [R1+0xed8] ;  /* 0x000ed80001127983 */ /* 0x001ee80000300800 */
[----:B------:R-:W3:Y:S04]  /*dae50*/  LDL.LU R19, [R1+0x94] ;  /* 0x0000940001137983 */ /* 0x000ee80000300800 */
[----:B------:R0:W-:Y:S04]  /*dae60*/  STL.64 [R1+0x1178], R14 ;  /* 0x0011780e01007387 */ /* 0x0001e80000100a00 */
[----:B------:R-:W3:Y:S04]  /*dae70*/  LDL.LU R24, [R1+0x6e0] ;  /* 0x0006e00001187983 */ /* 0x000ee80000300800 */
[----:B------:R-:W3:Y:S04]  /*dae80*/  LDL.LU R25, [R1+0xcc0] ;  /* 0x000cc00001197983 */ /* 0x000ee80000300800 */
[----:B-1----:R-:W3:Y:S01]  /*dae90*/  LDL.LU R13, [R1+0x64] ;  /* 0x00006400010d7983 */ /* 0x002ee20000300800 */
[----:B0-----:R-:W-:-:S03]  /*daea0*/  IADD3 R14, P2, PT, R21, R4, RZ ;  /* 0x00000004150e7210 */ /* 0x001fc60007f5e0ff */
[----:B------:R-:W3:Y:S04]  /*daeb0*/  LDL.LU R21, [R1+0x56c] ;  /* 0x00056c0001157983 */ /* 0x000ee80000300800 */
[----:B------:R-:W3:Y:S01]  /*daec0*/  LDL.LU R27, [R1+0x228] ;  /* 0x00022800011b7983 */ /* 0x000ee20000300800 */
[----:B------:R-:W-:Y:S01]  /*daed0*/  SHF.R.U32.HI R10, RZ, 0x8, R10 ;  /* 0x00000008ff0a7819 */ /* 0x000fe2000001160a */
[----:B------:R-:W-:Y:S02]  /*daee0*/  IMAD.X R15, R26, 0x1, R8, P2 ;  /* 0x000000011a0f7824 */ /* 0x000fe400010e0608 */
[----:B------:R0:W-:Y:S04]  /*daef0*/  STL.64 [R1+0x56a0], R8 ;  /* 0x0056a00801007387 */ /* 0x0001e80000100a00 */
[----:B------:R-:W-:Y:S01]  /*daf00*/  STL.64 [R1+0x1170], R14 ;  /* 0x0011700e01007387 */ /* 0x000fe20000100a00 */
[----:B0-----:R-:W-:-:S04]  /*daf10*/  LOP3.LUT R8, R10, 0xffff, RZ, 0xc0, !PT ;  /* 0x0000ffff0a087812 */ /* 0x001fc800078ec0ff */
[----:B------:R-:W-:-:S05]  /*daf20*/  PRMT R10, R8, 0x3340, R0 ;  /* 0x00003340080a7816 */ /* 0x000fca0000000000 */
[----:B------:R3:W-:Y:S01]  /*daf30*/  STL [R1+0xf4], R10 ;  /* 0x0000f40a01007387 */ /* 0x0007e20000100800 */
[----:B--2---:R-:W-:Y:S02]  /*daf40*/  LOP3.LUT R9, R28, 0xffff, RZ, 0xc0, !PT ;  /* 0x0000ffff1c097812 */ /* 0x004fe400078ec0ff */
[----:B----4-:R-:W-:Y:S02]  /*daf50*/  LOP3.LUT R8, R16, 0xffff, RZ, 0xc0, !PT ;  /* 0x0000ffff10087812 */ /* 0x010fe400078ec0ff */
[----:B---3--:R-:W-:Y:S02]  /*daf60*/  LOP3.LUT R10, R23, 0xffff, RZ, 0xc0, !PT ;  /* 0x0000ffff170a7812 */ /* 0x008fe400078ec0ff */
[----:B------:R-:W-:Y:S02]  /*daf70*/  PRMT R15, R8, 0x3340, R0 ;  /* 0x00003340080f7816 */ /* 0x000fe40000000000 */
[----:B------:R-:W-:Y:S02]  /*daf80*/  PRMT R14, R9, 0x3340, R10 ;  /* 0x00003340090e7816 */ /* 0x000fe4000000000a */
[----:B------:R-:W-:-:S02]  /*daf90*/  SHF.R.U32.HI R9, RZ, 0x8, R9 ;  /* 0x00000008ff097819 */ /* 0x000fc40000011609 */
[----:B------:R-:W-:Y:S02]  /*dafa0*/  SHF.R.U32.HI R10, RZ, 0x8, R10 ;  /* 0x00000008ff0a7819 */ /* 0x000fe4000001160a */
[----:B------:R-:W-:Y:S02]  /*dafb0*/  SHF.R.U32.HI R8, RZ, 0x8, R8 ;  /* 0x00000008ff087819 */ /* 0x000fe40000011608 */
[----:B------:R-:W-:Y:S02]  /*dafc0*/  LOP3.LUT R9, R9, 0xffff, RZ, 0xc0, !PT ;  /* 0x0000ffff09097812 */ /* 0x000fe400078ec0ff */
[----:B------:R-:W-:Y:S02]  /*dafd0*/  LOP3.LUT R10, R10, 0xffff, RZ, 0xc0, !PT ;  /* 0x0000ffff0a0a7812 */ /* 0x000fe400078ec0ff */
[----:B------:R-:W-:Y:S02]  /*dafe0*/  PRMT R14, R14, 0x5410, R15 ;  /* 0x000054100e0e7816 */ /* 0x000fe4000000000f */
[----:B------:R-:W-:-:S02]  /*daff0*/  LOP3.LUT R8, R8, 0xffff, RZ, 0xc0, !PT ;  /* 0x0000ffff08087812 */ /* 0x000fc400078ec0ff */
[----:B------:R-:W-:Y:S02]  /*db000*/  PRMT R9, R9, 0x3340, R10 ;  /* 0x0000334009097816 */ /* 0x000fe4000000000a */
[----:B------:R-:W-:Y:S01]  /*db010*/  PRMT R8, R8, 0x3340, R0 ;  /* 0x0000334008087816 */ /* 0x000fe20000000000 */
[----:B------:R-:W-:Y:S04]  /*db020*/  STL [R1+0x51a8], R14 ;  /* 0x0051a80e01007387 */ /* 0x000fe80000100800 */
[----:B------:R-:W2:Y:S04]  /*db030*/  LDL.LU R28, [R1+0xcc4] ;  /* 0x000cc400011c7983 */ /* 0x000ea80000300800 */
[----:B------:R0:W-:Y:S04]  /*db040*/  STL [R1+0x198], R9 ;  /* 0x0001980901007387 */ /* 0x0001e80000100800 */
[----:B------:R-:W3:Y:S04]  /*db050*/  LDL.LU R16, [R1+0x68] ;  /* 0x0000680001107983 */ /* 0x000ee80000300800 */
[----:B------:R1:W-:Y:S04]  /*db060*/  STL [R1+0xec], R8 ;  /* 0x0000ec0801007387 */ /* 0x0003e80000100800 */
[----:B------:R-:W4:Y:S01]  /*db070*/  LDL.LU R23, [R1+0x568] ;  /* 0x0005680001177983 */ /* 0x000f220000300800 */
[----:B------:R-:W-:-:S02]  /*db080*/  LOP3.LUT R10, R18, 0xffff, RZ, 0xc0, !PT ;  /* 0x0000ffff120a7812 */ /* 0x000fc400078ec0ff */
[----:B0-----:R-:W-:Y:S02]  /*db090*/  LOP3.LUT R9, R19, 0xffff, RZ, 0xc0, !PT ;  /* 0x0000ffff13097812 */ /* 0x001fe400078ec0ff */
[----:B------:R-:W-:Y:S02]  /*db0a0*/  LOP3.LUT R14, R24, 0xffff, RZ, 0xc0, !PT ;  /* 0x0000ffff180e7812 */ /* 0x000fe400078ec0ff */
[----:B-1----:R-:W-:Y:S02]  /*db0b0*/  LOP3.LUT R8, R25, 0xffff, RZ, 0xc0, !PT ;  /* 0x0000ffff19087812 */ /* 0x002fe400078ec0ff */
[----:B------:R-:W-:Y:S01]  /*db0c0*/  PRMT R18, R9, 0x3340, R0 ;  /* 0x0000334009127816 */ /* 0x000fe20000000000 */
[----:B------:R0:W-:Y:S01]  /*db0d0*/  STL [R1+0x5380], R9 ;  /* 0x0053800901007387 */ /* 0x0001e20000100800 */
[----:B------:R-:W-:Y:S02]  /*db0e0*/  PRMT R15, R10, 0x3340, R14 ;  /* 0x000033400a0f7816 */ /* 0x000fe4000000000e */
[----:B------:R-:W-:-:S02]  /*db0f0*/  LOP3.LUT R13, R13, 0xffff, RZ, 0xc0, !PT ;  /* 0x0000ffff0d0d7812 */ /* 0x000fc400078ec0ff */
[----:B------:R-:W-:Y:S02]  /*db100*/  PRMT R19, R15, 0x5410, R18 ;  /* 0x000054100f137816 */ /* 0x000fe40000000012 */
[----:B------:R-:W-:Y:S02]  /*db110*/  PRMT R18, R13, 0x3340, R0 ;  /* 0x000033400d127816 */ /* 0x000fe40000000000 */
[----:B0-----:R-:W-:-:S04]  /*db120*/  LOP3.LUT R9, R21, 0xffff, RZ, 0xc0, !PT ;  /* 0x0000ffff15097812 */ /* 0x001fc800078ec0ff */
[----:B------:R-:W-:Y:S02]  /*db130*/  PRMT R15, R8, 0x3340, R9 ;  /* 0x00003340080f7816 */ /* 0x000fe40000000009 */
[----:B------:R-:W-:Y:S02]  /*db140*/  SHF.R.S32.HI R25, RZ, 0x1f, R27 ;  /* 0x0000001fff197819 */ /* 0x000fe4000001141b */
[----:B------:R-:W-:Y:S02]  /*db150*/  PRMT R15, R15, 0x5410, R18 ;  /* 0x000054100f0f7816 */ /* 0x000fe40000000012 */
[----:B------:R-:W-:Y:S01]  /*db160*/  IADD3 R18, P2, PT, R27, R6, RZ ;  /* 0x000000061b127210 */ /* 0x000fe20007f5e0ff */
[----:B------:R0:W-:Y:S04]  /*db170*/  STL [R1+0x5308], R19 ;  /* 0x0053081301007387 */ /* 0x0001e80000100800 */
[----:B------:R-:W-:Y:S01]  /*db180*/  STL [R1+0x5190], R15 ;  /* 0x0051900f01007387 */ /* 0x000fe20000100800 */
[----:B0-----:R-:W-:-:S05]  /*db190*/  IMAD.X R19, R25, 0x1, R7, P2 ;  /* 0x0000000119137824 */ /* 0x001fca00010e0607 */
[----:B------:R0:W-:Y:S04]  /*db1a0*/  STL.64 [R1+0x1168], R18 ;  /* 0x0011681201007387 */ /* 0x0001e80000100a00 */
[----:B0-----:R-:W4:Y:S04]  /*db1b0*/  LDL.LU R19, [R1+0xad0] ;  /* 0x000ad00001137983 */ /* 0x001f280000300800 */
[----:B------:R-:W4:Y:S01]  /*db1c0*/  LDL.LU R24, [R1+0x4b0] ;  /* 0x0004b00001187983 */ /* 0x000f220000300800 */
[----:B------:R-:W-:Y:S02]  /*db1d0*/  SHF.R.U32.HI R10, RZ, 0x8, R10 ;  /* 0x00000008ff0a7819 */ /* 0x000fe4000001160a */
[----:B------:R-:W-:-:S02]  /*db1e0*/  SHF.R.U32.HI R14, RZ, 0x8, R14 ;  /* 0x00000008ff0e7819 */ /* 0x000fc4000001160e */
[----:B------:R-:W-:Y:S02]  /*db1f0*/  SHF.R.U32.HI R8, RZ, 0x8, R8 ;  /* 0x00000008ff087819 */ /* 0x000fe40000011608 */
[----:B------:R-:W-:Y:S02]  /*db200*/  SHF.R.U32.HI R9, RZ, 0x8, R9 ;  /* 0x00000008ff097819 */ /* 0x000fe40000011609 */
[----:B------:R-:W-:Y:S02]  /*db210*/  LOP3.LUT R10, R10, 0xffff, RZ, 0xc0, !PT ;  /* 0x0000ffff0a0a7812 */ /* 0x000fe400078ec0ff */
[----:B------:R-:W-:Y:S02]  /*db220*/  LOP3.LUT R14, R14, 0xffff, RZ, 0xc0, !PT ;  /* 0x0000ffff0e0e7812 */ /* 0x000fe400078ec0ff */
[----:B------:R-:W-:Y:S02]  /*db230*/  LOP3.LUT R8, R8, 0xffff, RZ, 0xc0, !PT ;  /* 0x0000ffff08087812 */ /* 0x000fe400078ec0ff */
[----:B------:R-:W-:-:S02]  /*db240*/  LOP3.LUT R9, R9, 0xffff, RZ, 0xc0, !PT ;  /* 0x0000ffff09097812 */ /* 0x000fc400078ec0ff */
[----:B------:R-:W-:Y:S02]  /*db250*/  PRMT R10, R10, 0x3340, R14 ;  /* 0x000033400a0a7816 */ /* 0x000fe4000000000e */
[----:B------:R-:W-:-:S03]  /*db260*/  PRMT R9, R8, 0x3340, R9 ;  /* 0x0000334008097816 */ /* 0x000fc60000000009 */
[----:B------:R3:W-:Y:S04]  /*db270*/  STL [R1+0x5230], R10 ;  /* 0x0052300a01007387 */ /* 0x0007e80000100800 */
[----:B------:R4:W-:Y:S01]  /*db280*/  STL [R1+0x19c], R9 ;  /* 0x00019c0901007387 */ /* 0x0009e20000100800 */
[----:B------:R-:W-:Y:S02]  /*db290*/  SHF.R.U32.HI R13, RZ, 0x8, R13 ;  /* 0x00000008ff0d7819 */ /* 0x000fe4000001160d */
[----:B------:R-:W-:Y:S02]  /*db2a0*/  LOP3.LUT R18, R12, 0xffff, RZ, 0xc0, !PT ;  /* 0x0000ffff0c127812 */ /* 0x000fe400078ec0ff */
[----:B--2---:R-:W-:Y:S02]  /*db2b0*/  LOP3.LUT R8, R28, 0xffff, RZ, 0xc0, !PT ;  /* 0x0000ffff1c087812 */ /* 0x004fe400078ec0ff */
[----:B---3--:R-:W-:-:S02]  /*db2c0*/  LOP3.LUT R10, R16, 0xffff, RZ, 0xc0, !PT ;  /* 0x0000ffff100a7812 */ /* 0x008fc400078ec0ff */
[----:B----4-:R-:W-:Y:S02]  /*db2d0*/  LOP3.LUT R9, R23, 0xffff, RZ, 0xc0, !PT ;  /* 0x0000ffff17097812 */ /* 0x010fe400078ec0ff */
[----:B------:R-:W-:Y:S02]  /*db2e0*/  PRMT R15, R10, 0x3340, R0 ;  /* 0x000033400a0f7816 */ /* 0x000fe40000000000 */
[----:B------:R-:W-:-:S04]  /*db2f0*/  PRMT R14, R8, 0x3340, R9 ;  /* 0x00003340080e7816 */ /* 0x000fc80000000009 */
[----:B------:R-:W-:Y:S02]  /*db300*/  PRMT R16, R14, 0x5410, R15 ;  /* 0x000054100e107816 */ /* 0x000fe4000000000f */
[----:B------:R-:W-:Y:S02]  /*db310*/  IADD3 R14, P2, PT, R27, R0, RZ ;  /* 0x000000001b0e7210 */ /* 0x000fe40007f5e0ff */
[----:B------:R-:W-:Y:S02]  /*db320*/  SHF.R.U32.HI R8, RZ, 0x8, R8 ;  /* 0x00000008ff087819 */ /* 0x000fe40000011608 */
[----:B------:R-:W-:Y:S01]  /*db330*/  SHF.R.U32.HI R9, RZ, 0x8, R9 ;  /* 0x00000008ff097819 */ /* 0x000fe20000011609 */
[----:B------:R-:W-:Y:S01]  /*db340*/  IMAD.X R15, R25, 0x1, R3, P2 ;  /* 0x00000001190f7824 */ /* 0x000fe200010e0603 */
[----:B------:R-:W-:Y:S01]  /*db350*/  STL [R1+0x5184], R16 ;  /* 0x0051841001007387 */ /* 0x000fe20000100800 */
[----:B------:R-:W-:Y:S02]  /*db360*/  LOP3.LUT R8, R8, 0xffff, RZ, 0xc0, !PT ;  /* 0x0000ffff08087812 */ /* 0x000fe400078ec0ff */
[----:B------:R-:W-:Y:S01]  /*db370*/  LOP3.LUT R9, R9, 0xffff, RZ, 0xc0, !PT ;  /* 0x0000ffff09097812 */ /* 0x000fe200078ec0ff */
[----:B------:R0:W-:Y:S04]  /*db380*/  STL.64 [R1+0x1160], R14 ;  /* 0x0011600e01007387 */ /* 0x0001e80000100a00 */
[----:B------:R-:W2:Y:S01]  /*db390*/  LDL.LU R21, [R1+0x4df8] ;  /* 0x004df80001157983 */ /* 0x000ea20000300800 */
[----:B------:R-:W-:-:S02]  /*db3a0*/  PRMT R8, R8, 0x3340, R9 ;  /* 0x0000334008087816 */ /* 0x000fc40000000009 */
[----:B0-----:R-:W-:Y:S02]  /*db3b0*/  LOP3.LUT R14, R13, 0xffff, RZ, 0xc0, !PT ;  /* 0x0000ffff0d0e7812 */ /* 0x001fe400078ec0ff */
[----:B------:R-:W3:Y:S04]  /*db3c0*/  LDL.LU R13, [R1+0x418] ;  /* 0x00041800010d7983 */ /* 0x000ee80000300800 */
[----:B------:R-:W4:Y:S01]  /*db3d0*/  LDL.LU R23, [R1+0x8f0] ;  /* 0x0008f00001177983 */ /* 0x000f220000300800 */
[----:B------:R-:W-:-:S03]  /*db3e0*/  PRMT R14, R14, 0x3340, R0 ;  /* 0x000033400e0e7816 */ /* 0x000fc60000000000 */
[----:B------:R-:W3:Y:S04]  /*db3f0*/  LDL.LU R28, [R1+0x4dfc] ;  /* 0x004dfc00011c7983 */ /* 0x000ee80000300800 */
[----:B------:R-:W4:Y:S04]  /*db400*/  LDL.LU R16, [R1+0x414] ;  /* 0x0004140001107983 */ /* 0x000f280000300800 */
[----:B------:R0:W-:Y:S04]  /*db410*/  STL [R1+0xe8], R14 ;  /* 0x0000e80e01007387 */ /* 0x0001e80000100800 */
[----:B------:R1:W-:Y:S01]  /*db420*/  STL [R1+0x1b0], R8 ;  /* 0x0001b00801007387 */ /* 0x0003e20000100800 */
[----:B------:R-:W-:-:S03]  /*db430*/  PRMT R9, R18, 0x3340, R0 ;  /* 0x0000334012097816 */ /* 0x000fc60000000000 */
[----:B------:R-:W4:Y:S04]  /*db440*/  LDL.LU R12, [R1+0x56a8] ;  /* 0x0056a800010c7983 */ /* 0x000f280000300800 */
[----:B0-----:R-:W4:Y:S04]  /*db450*/  LDL.LU R14, [R1+0x8e4] ;  /* 0x0008e400010e7983 */ /* 0x001f280000300800 */
[----:B------:R-:W4:Y:S01]  /*db460*/  LDL.LU R15, [R1+0x22c] ;  /* 0x00022c00010f7983 */ /* 0x000f220000300800 */
[----:B------:R-:W-:Y:S02]  /*db470*/  LOP3.LUT R19, R19, 0xffff, RZ, 0xc0, !PT ;  /* 0x0000ffff13137812 */ /* 0x000fe400078ec0ff */
[----:B------:R-:W-:-:S04]  /*db480*/  LOP3.LUT R24, R24, 0xffff, RZ, 0xc0, !PT ;  /* 0x0000ffff18187812 */ /* 0x000fc800078ec0ff */
[----:B-1----:R-:W-:-:S04]  /*db490*/  PRMT R8, R19, 0x3340, R24 ;  /* 0x0000334013087816 */ /* 0x002fc80000000018 */
[----:B------:R-:W-:Y:S02]  /*db4a0*/  PRMT R26, R8, 0x5410, R9 ;  /* 0x00005410081a7816 */ /* 0x000fe40000000009 */
[----:B------:R-:W-:-:S05]  /*db4b0*/  IADD3 R8, P2, PT, R27, R2, RZ ;  /* 0x000000021b087210 */ /* 0x000fca0007f5e0ff */
[----:B------:R-:W-:Y:S01]  /*db4c0*/  IMAD.X R9, R25, 0x1, R5, P2 ;  /* 0x0000000119097824 */ /* 0x000fe200010e0605 */
[----:B------:R-:W-:Y:S04]  /*db4d0*/  STL [R1+0x518c], R26 ;  /* 0x00518c1a01007387 */ /* 0x000fe80000100800 */
[----:B------:R0:W-:Y:S04]  /*db4e0*/  STL.64 [R1+0x1158], R8 ;  /* 0x0011580801007387 */ /* 0x0001e80000100a00 */
[----:B0-----:R-:W4:Y:S01]  /*db4f0*/  LDL.LU.64 R8, [R1+0x56a0] ;  /* 0x0056a00001087983 */ /* 0x001f220000300a00 */
[----:B------:R-:W-:-:S02]  /*db500*/  SHF.R.U32.HI R19, RZ, 0x8, R19 ;  /* 0x00000008ff137819 */ /* 0x000fc40000011613 */
[----:B------:R-:W-:Y:S02]  /*db510*/  SHF.R.U32.HI R24, RZ, 0x8, R24 ;  /* 0x00000008ff187819 */ /* 0x000fe40000011618 */
[----:B------:R-:W-:Y:S02]  /*db520*/  SHF.R.U32.HI R18, RZ, 0x8, R18 ;  /* 0x00000008ff127819 */ /* 0x000fe40000011612 */
[----:B------:R-:W-:Y:S02]  /*db530*/  IADD3 R26, P2, PT, R27, R4, RZ ;  /* 0x000000041b1a7210 */ /* 0x000fe40007f5e0ff */
[----:B------:R-:W-:Y:S02]  /*db540*/  SHF.R.U32.HI R10, RZ, 0x8, R10 ;  /* 0x00000008ff0a7819 */ /* 0x000fe4000001160a */
[----:B------:R-:W-:Y:S02]  /*db550*/  LOP3.LUT R19, R19, 0xffff, RZ, 0xc0, !PT ;  /* 0x0000ffff13137812 */ /* 0x000fe400078ec0ff */
[----:B------:R-:W-:-:S02]  /*db560*/  LOP3.LUT R24, R24, 0xffff, RZ, 0xc0, !PT ;  /* 0x0000ffff18187812 */ /* 0x000fc400078ec0ff */
[----:B------:R-:W-:Y:S02]  /*db570*/  LOP3.LUT R18, R18, 0xffff, RZ, 0xc0, !PT ;  /* 0x0000ffff12127812 */ /* 0x000fe400078ec0ff */
[----:B------:R-:W-:Y:S02]  /*db580*/  LOP3.LUT R10, R10, 0xffff, RZ, 0xc0, !PT ;  /* 0x0000ffff0a0a7812 */ /* 0x000fe400078ec0ff */
[----:B------:R-:W-:Y:S02]  /*db590*/  PRMT R19, R19, 0x3340, R24 ;  /* 0x0000334013137816 */ /* 0x000fe40000000018 */
[--C-:B------:R-:W-:Y:S02]  /*db5a0*/  PRMT R18, R18, 0x3340, R0.reuse ;  /* 0x0000334012127816 */ /* 0x100fe40000000000 */
[----:B------:R-:W-:Y:S02]  /*db5b0*/  PRMT R10, R10, 0x3340, R0 ;  /* 0x000033400a0a7816 */ /* 0x000fe40000000000 */
[----:B--2---:R-:W-:-:S02]  /*db5c0*/  LOP3.LUT R24, R21, 0xffff, RZ, 0xc0, !PT ;  /* 0x0000ffff15187812 */ /* 0x004fc400078ec0ff */
[----:B---3--:R-:W-:Y:S01]  /*db5d0*/  LOP3.LUT R21, R28, 0xffff, RZ, 0xc0, !PT ;  /* 0x0000ffff1c157812 */ /* 0x008fe200078ec0ff */
[----:B----4-:R-:W-:-:S05]  /*db5e0*/  IMAD.X R27, R25, 0x1, R8, P2 ;  /* 0x00000001191b7824 */ /* 0x010fca00010e0608 */
[----:B------:R-:W-:Y:S04]  /*db5f0*/  STL.64 [R1+0x1150], R26 ;  /* 0x0011501a01007387 */ /* 0x000fe80000100a00 */
[----:B------:R0:W-:Y:S04]  /*db600*/  STL [R1+0x1a0], R19 ;  /* 0x0001a01301007387 */ /* 0x0001e80000100800 */
[----:B------:R-:W-:Y:S04]  /*db610*/  STL [R1+0xe4], R18 ;  /* 0x0000e41201007387 */ /* 0x000fe80000100800 */
[----:B------:R1:W-:Y:S01]  /*db620*/  STL [R1+0xe0], R10 ;  /* 0x0000e00a01007387 */ /* 0x0003e20000100800 */
[----:B0-----:R-:W-:-:S02]  /*db630*/  LOP3.LUT R19, R13, 0xffff, RZ, 0xc0, !PT ;  /* 0x0000ffff0d137812 */ /* 0x001fc400078ec0ff */
[----:B-1----:R-:W-:Y:S02]  /*db640*/  LOP3.LUT R10, R16, 0xffff, RZ, 0xc0, !PT ;  /* 0x0000ffff100a7812 */ /* 0x002fe400078ec0ff */
[----:B------:R-:W2:Y:S04]  /*db650*/  LDL.LU R16, [R1+0xedc] ;  /* 0x000edc0001107983 */ /* 0x000ea80000300800 */
[----:B------:R-:W3:Y:S04]  /*db660*/  LDL.LU R13, [R1+0xb4] ;  /* 0x0000b400010d7983 */ /* 0x000ee80000300800 */
[----:B------:R-:W4:Y:S01]  /*db670*/  LDL.LU R28, [R1+0x6f4] ;  /* 0x0006f400011c7983 */ /* 0x000f220000300800 */
[----:B------:R-:W-:-:S02]  /*db680*/  LOP3.LUT R23, R23, 0xffff, RZ, 0xc0, !PT ;  /* 0x0000ffff17177812 */ /* 0x000fc400078ec0ff */
[----:B------:R-:W-:Y:S02]  /*db690*/  PRMT R25, R19, 0x3340, R0 ;  /* 0x0000334013197816 */ /* 0x000fe40000000000 */
[----:B------:R-:W-:Y:S02]  /*db6a0*/  LOP3.LUT R14, R14, 0xffff, RZ, 0xc0, !PT ;  /* 0x0000ffff0e0e7812 */ /* 0x000fe400078ec0ff */
[----:B------:R-:W-:-:S04]  /*db6b0*/  PRMT R18, R24, 0x3340, R23 ;  /* 0x0000334018127816 */ /* 0x000fc80000000017 */
[----:B------:R-:W-:Y:S02]  /*db6c0*/  PRMT R26, R18, 0x5410, R25 ;  /* 0x00005410121a7816 */ /* 0x000fe40000000019 */
[----:B------:R-:W-:Y:S02]  /*db6d0*/  PRMT R25, R10, 0x3340, R0 ;  /* 0x000033400a197816 */ /* 0x000fe40000000000 */
[----:B------:R-:W-:Y:S01]  /*db6e0*/  PRMT R18, R21, 0x3340, R14 ;  /* 0x0000334015127816 */ /* 0x000fe2000000000e */
[----:B------:R0:W-:Y:S03]  /*db6f0*/  STL [R1+0x517c], R26 ;  /* 0x00517c1a01007387 */ /* 0x0001e60000100800 */
[----:B------:R-:W-:Y:S02]  /*db700*/  PRMT R25, R18, 0x5410, R25 ;  /* 0x0000541012197816 */ /* 0x000fe40000000019 */
[----:B------:R-:W-:-:S02]  /*db710*/  SHF.R.S32.HI R18, RZ, 0x1f, R15 ;  /* 0x0000001fff127819 */ /* 0x000fc4000001140f */
[----:B------:R-:W-:Y:S02]  /*db720*/  SHF.R.U32.HI R23, RZ, 0x8, R23 ;  /* 0x00000008ff177819 */ /* 0x000fe40000011617 */
[----:B0-----:R-:W-:Y:S01]  /*db730*/  IADD3 R26, P2, PT, R15, R6, RZ ;  /* 0x000000060f1a7210 */ /* 0x001fe20007f5e0ff */
[----:B------:R0:W-:Y:S04]  /*db740*/  STL [R1+0x5180], R25 ;  /* 0x0051801901007387 */ /* 0x0001e80000100800 */
[----:B------:R-:W-:Y:S01]  /*db750*/  IMAD.X R27, R18, 0x1, R7, P2 ;  /* 0x00000001121b7824 */ /* 0x000fe200010e0607 */
[----:B------:R-:W-:Y:S02]  /*db760*/  SHF.R.U32.HI R24, RZ, 0x8, R24 ;  /* 0x00000008ff187819 */ /* 0x000fe40000011618 */
[----:B------:R-:W-:-:S02]  /*db770*/  SHF.R.U32.HI R14, RZ, 0x8, R14 ;  /* 0x00000008ff0e7819 */ /* 0x000fc4000001160e */
[----:B------:R1:W-:Y:S01]  /*db780*/  STL.64 [R1+0x1140], R26 ;  /* 0x0011401a01007387 */ /* 0x0003e20000100a00 */
[----:B0-----:R-:W-:Y:S02]  /*db790*/  LOP3.LUT R25, R24, 0xffff, RZ, 0xc0, !PT ;  /* 0x0000ffff18197812 */ /* 0x001fe400078ec0ff */
[----:B------:R-:W-:Y:S02]  /*db7a0*/  LOP3.LUT R24, R14, 0xffff, RZ, 0xc0, !PT ;  /* 0x0000ffff0e187812 */ /* 0x000fe400078ec0ff */
[----:B-1----:R-:W-:Y:S02]  /*db7b0*/  LOP3.LUT R26, R23, 0xffff, RZ, 0xc0, !PT ;  /* 0x0000ffff171a7812 */ /* 0x002fe400078ec0ff */
[----:B------:R-:W4:Y:S04]  /*db7c0*/  LDL.LU R23, [R1+0xee0] ;  /* 0x000ee00001177983 */ /* 0x000f280000300800 */
[----:B------:R-:W4:Y:S04]  /*db7d0*/  LDL.LU R27, [R1+0x6f0] ;  /* 0x0006f000011b7983 */ /* 0x000f280000300800 */
[----:B------:R-:W4:Y:S01]  /*db7e0*/  LDL.LU R14, [R1+0xb0] ;  /* 0x0000b000010e7983 */ /* 0x000f220000300800 */
[----:B------:R-:W-:-:S02]  /*db7f0*/  SHF.R.U32.HI R21, RZ, 0x8, R21 ;  /* 0x00000008ff157819 */ /* 0x000fc40000011615 */
[----:B------:R-:W-:Y:S02]  /*db800*/  SHF.R.U32.HI R10, RZ, 0x8, R10 ;  /* 0x00000008ff0a7819 */ /* 0x000fe4000001160a */
[----:B------:R-:W-:Y:S02]  /*db810*/  LOP3.LUT R21, R21, 0xffff, RZ, 0xc0, !PT ;  /* 0x0000ffff15157812 */ /* 0x000fe400078ec0ff */
[----:B------:R-:W-:Y:S02]  /*db820*/  PRMT R26, R25, 0x3340, R26 ;  /* 0x00003340191a7816 */ /* 0x000fe4000000001a */
[----:B------:R-:W-:Y:S02]  /*db830*/  PRMT R21, R21, 0x3340, R24 ;  /* 0x0000334015157816 */ /* 0x000fe40000000018 */
[----:B------:R-:W-:Y:S02]  /*db840*/  IADD3 R24, P2, PT, R15, R0, RZ ;  /* 0x000000000f187210 */ /* 0x000fe40007f5e0ff */
[----:B------:R-:W-:Y:S01]  /*db850*/  LOP3.LUT R10, R10, 0xffff, RZ, 0xc0, !PT ;  /* 0x0000ffff0a0a7812 */ /* 0x000fe200078ec0ff */
[----:B------:R-:W-:Y:S04]  /*db860*/  STL [R1+0x8b0], R26 ;  /* 0x0008b01a01007387 */ /* 0x000fe80000100800 */
[----:B------:R0:W-:Y:S01]  /*db870*/  STL [R1+0x1a8], R21 ;  /* 0x0001a81501007387 */ /* 0x0001e20000100800 */
[----:B------:R-:W-:-:S05]  /*db880*/  IMAD.X R25, R18, 0x1, R3, P2 ;  /* 0x0000000112197824 */ /* 0x000fca00010e0603 */
[----:B------:R1:W-:Y:S01]  /*db890*/  STL.64 [R1+0x1148], R24 ;  /* 0x0011481801007387 */ /* 0x0003e20000100a00 */
[----:B0-----:R-:W-:-:S05]  /*db8a0*/  PRMT R21, R10, 0x3340, R0 ;  /* 0x000033400a157816 */ /* 0x001fca0000000000 */
[----:B------:R0:W-:Y:S01]  /*db8b0*/  STL [R1+0xc8], R21 ;  /* 0x0000c81501007387 */ /* 0x0001e20000100800 */
[----:B--2---:R-:W-:Y:S02]  /*db8c0*/  LOP3.LUT R16, R16, 0xffff, RZ, 0xc0, !PT ;  /* 0x0000ffff10107812 */ /* 0x004fe400078ec0ff */
[----:B---3--:R-:W-:Y:S02]  /*db8d0*/  LOP3.LUT R10, R13, 0xffff, RZ, 0xc0, !PT ;  /* 0x0000ffff0d0a7812 */ /* 0x008fe400078ec0ff */
[----:B----4-:R-:W-:Y:S02]  /*db8e0*/  LOP3.LUT R13, R28, 0xffff, RZ, 0xc0, !PT ;  /* 0x0000ffff1c0d7812 */ /* 0x010fe400078ec0ff */
[----:B-1----:R-:W-:Y:S02]  /*db8f0*/  PRMT R24, R10, 0x3340, R0 ;  /* 0x000033400a187816 */ /* 0x002fe40000000000 */
[----:B0-----:R-:W-:-:S04]  /*db900*/  PRMT R21, R16, 0x3340, R13 ;  /* 0x0000334010157816 */ /* 0x001fc8000000000d */
[----:B------:R-:W-:Y:S02]  /*db910*/  PRMT R21, R21, 0x5410, R24 ;  /* 0x0000541015157816 */ /* 0x000fe40000000018 */
[----:B------:R-:W-:-:S03]  /*db920*/  SHF.R.U32.HI R28, RZ, 0x8, R19 ;  /* 0x00000008ff1c7819 */ /* 0x000fc60000011613 */
[----:B------:R0:W-:Y:S04]  /*db930*/  STL [R1+0x5174], R21 ;  /* 0x0051741501007387 */ /* 0x0001e80000100800 */
[----:B------:R-:W2:Y:S04]  /*db940*/  LDL.LU R19, [R1+0xcd4] ;  /* 0x000cd40001137983 */ /* 0x000ea80000300800 */
[----:B------:R-:W3:Y:S01]  /*db950*/  LDL.LU R24, [R1+0x78] ;  /* 0x0000780001187983 */ /* 0x000ee20000300800 */
[----:B------:R-:W-:-:S03]  /*db960*/  SHF.R.U32.HI R26, RZ, 0x8, R13 ;  /* 0x00000008ff1a7819 */ /* 0x000fc6000001160d */
[----:B0-----:R-:W4:Y:S04]  /*db970*/  LDL.LU R21, [R1+0x594] ;  /* 0x0005940001157983 */ /* 0x001f280000300800 */
[----:B------:R-:W4:Y:S04]  /*db980*/  LDL.LU R25, [R1+0xcd0] ;  /* 0x000cd00001197983 */ /* 0x000f280000300800 */
[----:B------:R-:W4:Y:S01]  /*db990*/  LDL.LU R13, [R1+0x74] ;  /* 0x00007400010d7983 */ /* 0x000f220000300800 */
[----:B------:R-:W-:Y:S02]  /*db9a0*/  LOP3.LUT R28, R28, 0xffff, RZ, 0xc0, !PT ;  /* 0x0000ffff1c1c7812 */ /* 0x000fe400078ec0ff */
[----:B------:R-:W-:-:S02]  /*db9b0*/  SHF.R.U32.HI R16, RZ, 0x8, R16 ;  /* 0x00000008ff107819 */ /* 0x000fc40000011610 */
[----:B------:R-:W-:Y:S02]  /*db9c0*/  LOP3.LUT R26, R26, 0xffff, RZ, 0xc0, !PT ;  /* 0x0000ffff1a1a7812 */ /* 0x000fe400078ec0ff */
[----:B------:R-:W-:Y:S02]  /*db9d0*/  PRMT R28, R28, 0x3340, R0 ;  /* 0x000033401c1c7816 */ /* 0x000fe40000000000 */
[----:B------:R-:W-:-:S03]  /*db9e0*/  LOP3.LUT R16, R16, 0xffff, RZ, 0xc0, !PT ;  /* 0x0000ffff10107812 */ /* 0x000fc600078ec0ff */
[----:B------:R0:W-:Y:S01]  /*db9f0*/  STL [R1+0xc4], R28 ;  /* 0x0000c41c01007387 */ /* 0x0001e20000100800 */
[----:B------:R-:W-:-:S03]  /*dba00*/  PRMT R26, R16, 0x3340, R26 ;  /* 0x00003340101a7816 */ /* 0x000fc6000000001a */
[----:B0-----:R-:W4:Y:S04]  /*dba10*/  LDL.LU R28, [R1+0x5698] ;  /* 0x00569800011c7983 */ /* 0x001f280000300800 */
[----:B------:R-:W4:Y:S04]  /*dba20*/  LDL.LU R16, [R1+0x58c] ;  /* 0x00058c0001107983 */ /* 0x000f280000300800 */
[----:B------:R0:W-:Y:S01]  /*dba30*/  STL [R1+0x6f4], R26 ;  /* 0x0006f41a01007387 */ /* 0x0001e20000100800 */
[----:B------:R-:W-:Y:S02]  /*dba40*/  LOP3.LUT R23, R23, 0xffff, RZ, 0xc0, !PT ;  /* 0x0000ffff17177812 */ /* 0x000fe400078ec0ff */
[----:B------:R-:W-:-:S03]  /*dba50*/  LOP3.LUT R14, R14, 0xffff, RZ, 0xc0, !PT ;  /* 0x0000ffff0e0e7812 */ /* 0x000fc600078ec0ff */
[----:B------:R1:W-:Y:S01]  /*dba60*/  STL [R1+0x5360], R23 ;  /* 0x0053601701007387 */ /* 0x0003e20000100800 */
[----:B0-----:R-:W-:-:S05]  /*dba70*/  LOP3.LUT R26, R27, 0xffff, RZ, 0xc0, !PT ;  /* 0x0000ffff1b1a7812 */ /* 0x001fca00078ec0ff */
[----:B------:R0:W-:Y:S01]  /*dba80*/  STL [R1+0x535c], R26 ;  /* 0x00535c1a01007387 */ /* 0x0001e20000100800 */
[----:B-1----:R-:W-:-:S03]  /*dba90*/  SHF.R.U32.HI R23, RZ, 0x8, R23 ;  /* 0x00000008ff177819 */ /* 0x002fc60000011617 */
[----:B------:R1:W-:Y:S01]  /*dbaa0*/  STL [R1+0x5358], R14 ;  /* 0x0053580e01007387 */ /* 0x0003e20000100800 */
[----:B------:R-:W-:Y:S02]  /*dbab0*/  LOP3.LUT R23, R23, 0xffff, RZ, 0xc0, !PT ;  /* 0x0000ffff17177812 */ /* 0x000fe400078ec0ff */
[----:B0-----:R-:W-:Y:S02]  /*dbac0*/  SHF.R.U32.HI R26, RZ, 0x8, R26 ;  /* 0x00000008ff1a7819 */ /* 0x001fe4000001161a */
[----:B-1----:R-:W-:Y:S02]  /*dbad0*/  SHF.R.U32.HI R14, RZ, 0x8, R14 ;  /* 0x00000008ff0e7819 */ /* 0x002fe4000001160e */
[----:B------:R-:W-:Y:S02]  /*dbae0*/  LOP3.LUT R26, R26, 0xffff, RZ, 0xc0, !PT ;  /* 0x0000ffff1a1a7812 */ /* 0x000fe400078ec0ff */
[----:B------:R-:W-:Y:S02]  /*dbaf0*/  LOP3.LUT R14, R14, 0xffff, RZ, 0xc0, !PT ;  /* 0x0000ffff0e0e7812 */ /* 0x000fe400078ec0ff */
[----:B------:R-:W-:-:S02]  /*dbb00*/  PRMT R26, R23, 0x3340, R26 ;  /* 0x00003340171a7816 */ /* 0x000fc4000000001a */
[----:B------:R-:W4:Y:S04]  /*dbb10*/  LDL.LU R23, [R1+0x240] ;  /* 0x0002400001177983 */ /* 0x000f280000300800 */
[----:B------:R0:W-:Y:S01]  /*dbb20*/  STL [R1+0x1ac], R26 ;  /* 0x0001ac1a01007387 */ /* 0x0001e20000100800 */
[----:B------:R-:W-:Y:S02]  /*dbb30*/  PRMT R14, R14, 0x3340, R0 ;  /* 0x000033400e0e7816 */ /* 0x000fe40000000000 */
[----:B0-----:R-:W-:-:S03]  /*dbb40*/  IADD3 R26, P2, PT, R15, R2, RZ ;  /* 0x000000020f1a7210 */ /* 0x001fc60007f5e0ff */
[----:B------:R0:W-:Y:S02]  /*dbb50*/  STL [R1+0xcc], R14 ;  /* 0x0000cc0e01007387 */ /* 0x0001e40000100800 */
[----:B------:R-:W-:Y:S01]  /*dbb60*/  IMAD.X R27, R18, 0x1, R5, P2 ;  /* 0x00000001121b7824 */ /* 0x000fe200010e0605 */
[----:B------:R-:W-:Y:S02]  /*dbb70*/  SHF.R.U32.HI R10, RZ, 0x8, R10 ;  /* 0x00000008ff0a7819 */ /* 0x000fe4000001160a */
[----:B0-----:R-:W-:Y:S02]  /*dbb80*/  IADD3 R14, P2, PT, R15, R4, RZ ;  /* 0x000000040f0e7210 */ /* 0x001fe40007f5e0ff */
[----:B------:R-:W-:-:S03]  /*dbb90*/  LOP3.LUT R10, R10, 0xffff, RZ, 0xc0, !PT ;  /* 0x0000ffff0a0a7812 */ /* 0x000fc600078ec0ff */
[----:B------:R-:W-:Y:S01]  /*dbba0*/  IMAD.X R15, R18, 0x1, R8, P2 ;  /* 0x00000001120f7824 */ /* 0x000fe200010e0608 */
[----:B------:R-:W-:Y:S04]  /*dbbb0*/  STL.64 [R1+0x1138], R26 ;  /* 0x0011381a01007387 */ /* 0x000fe80000100a00 */
[----:B------:R0:W-:Y:S02]  /*dbbc0*/  STL.64 [R1+0x1130], R14 ;  /* 0x0011300e01007387 */ /* 0x0001e40000100a00 */
[----:B0-----:R-:W-:-:S05]  /*dbbd0*/  PRMT R14, R10, 0x3340, R0 ;  /* 0x000033400a0e7816 */ /* 0x001fca0000000000 */
[----:B------:R4:W-:Y:S01]  /*dbbe0*/  STL [R1+0xc0], R14 ;  /* 0x0000c00e01007387 */ /* 0x0009e20000100800 */
[----:B--2---:R-:W-:Y:S02]  /*dbbf0*/  LOP3.LUT R18, R19, 0xffff, RZ, 0xc0, !PT ;  /* 0x0000ffff13127812 */ /* 0x004fe400078ec0ff */
[----:B---3--:R-:W-:Y:S02]  /*dbc00*/  LOP3.LUT R10, R24, 0xffff, RZ, 0xc0, !PT ;  /* 0x0000ffff180a7812 */ /* 0x008fe400078ec0ff */
[----:B----4-:R-:W-:Y:S02]  /*dbc10*/  LOP3.LUT R14, R13, 0xffff, RZ, 0xc0, !PT ;  /* 0x0000ffff0d0e7812 */ /* 0x010fe400078ec0ff */
[----:B------:R-:W2:Y:S04]  /*dbc20*/  LDL.LU R13, [R1+0x4e00] ;  /* 0x004e0000010d7983 */ /* 0x000ea80000300800 */
[----:B------:R-:W3:Y:S04]  /*dbc30*/  LDL.LU R19, [R1+0x438] ;  /* 0x0004380001137983 */ /* 0x000ee80000300800 */
[----:B------:R-:W4:Y:S01]  /*dbc40*/  LDL.LU R24, [R1+0x8f4] ;  /* 0x0008f40001187983 */ /* 0x000f220000300800 */
[----:B------:R-:W-:-:S02]  /*dbc50*/  LOP3.LUT R21, R21, 0xffff, RZ, 0xc0, !PT ;  /* 0x0000ffff15157812 */ /* 0x000fc400078ec0ff */
[----:B------:R-:W-:Y:S02]  /*dbc60*/  LOP3.LUT R15, R25, 0xffff, RZ, 0xc0, !PT ;  /* 0x0000ffff190f7812 */ /* 0x000fe400078ec0ff */
[----:B------:R-:W-:Y:S02]  /*dbc70*/  PRMT R26, R10, 0x3340, R0 ;  /* 0x000033400a1a7816 */ /* 0x000fe40000000000 */
[--C-:B------:R-:W-:Y:S02]  /*dbc80*/  PRMT R25, R18, 0x3340, R21.reuse ;  /* 0x0000334012197816 */ /* 0x100fe40000000015 */
[----:B------:R-:W-:Y:S02]  /*dbc90*/  SHF.R.U32.HI R18, RZ, 0x8, R18 ;  /* 0x00000008ff127819 */ /* 0x000fe40000011612 */
[----:B------:R-:W-:Y:S02]  /*dbca0*/  SHF.R.U32.HI R21, RZ, 0x8, R21 ;  /* 0x00000008ff157819 */ /* 0x000fe40000011615 */
[----:B------:R-:W-:-:S02]  /*dbcb0*/  PRMT R27, R25, 0x5410, R26 ;  /* 0x00005410191b7816 */ /* 0x000fc4000000001a */
[----:B------:R-:W-:Y:S02]  /*dbcc0*/  PRMT R26, R14, 0x3340, R0 ;  /* 0x000033400e1a7816 */ /* 0x000fe40000000000 */
[----:B------:R-:W-:-:S04]  /*dbcd0*/  LOP3.LUT R16, R16, 0xffff, RZ, 0xc0, !PT ;  /* 0x0000ffff10107812 */ /* 0x000fc800078ec0ff */
[--C-:B------:R-:W-:Y:S02]  /*dbce0*/  PRMT R25, R15, 0x3340, R16.reuse ;  /* 0x000033400f197816 */ /* 0x100fe40000000010 */
[----:B------:R-:W-:Y:S02]  /*dbcf0*/  SHF.R.U32.HI R15, RZ, 0x8, R15 ;  /* 0x00000008ff0f7819 */ /* 0x000fe4000001160f */
[----:B------:R-:W-:Y:S02]  /*dbd00*/  SHF.R.U32.HI R16, RZ, 0x8, R16 ;  /* 0x00000008ff107819 */ /* 0x000fe40000011610 */
[----:B------:R-:W-:Y:S02]  /*dbd10*/  LOP3.LUT R18, R18, 0xffff, RZ, 0xc0, !PT ;  /* 0x0000ffff12127812 */ /* 0x000fe400078ec0ff */
[----:B------:R-:W-:Y:S02]  /*dbd20*/  LOP3.LUT R21, R21, 0xffff, RZ, 0xc0, !PT ;  /* 0x0000ffff15157812 */ /* 0x000fe400078ec0ff */
[----:B------:R-:W-:-:S02]  /*dbd30*/  LOP3.LUT R15, R15, 0xffff, RZ, 0xc0, !PT ;  /* 0x0000ffff0f0f7812 */ /* 0x000fc400078ec0ff */
[----:B------:R-:W-:Y:S02]  /*dbd40*/  LOP3.LUT R16, R16, 0xffff, RZ, 0xc0, !PT ;  /* 0x0000ffff10107812 */ /* 0x000fe400078ec0ff */
[----:B------:R-:W-:Y:S02]  /*dbd50*/  PRMT R25, R25, 0x5410, R26 ;  /* 0x0000541019197816 */ /* 0x000fe4000000001a */
[----:B------:R-:W-:Y:S02]  /*dbd60*/  PRMT R18, R18, 0x3340, R21 ;  /* 0x0000334012127816 */ /* 0x000fe40000000015 */
[----:B------:R-:W-:Y:S01]  /*dbd70*/  PRMT R15, R15, 0x3340, R16 ;  /* 0x000033400f0f7816 */ /* 0x000fe20000000010 */
[----:B------:R-:W-:Y:S04]  /*dbd80*/  STL [R1+0x52f4], R27 ;  /* 0x0052f41b01007387 */ /* 0x000fe80000100800 */
[----:B------:R0:W-:Y:S04]  /*dbd90*/  STL [R1+0x52f0], R25 ;  /* 0x0052f01901007387 */ /* 0x0001e80000100800 */
[----:B------:R-:W-:Y:S04]  /*dbda0*/  STL [R1+0x6f0], R18 ;  /* 0x0006f01201007387 */ /* 0x000fe80000100800 */
[----:B------:R1:W-:Y:S04]  /*dbdb0*/  STL [R1+0x6e4], R15 ;  /* 0x0006e40f01007387 */ /* 0x0003e80000100800 */
[----:B0-----:R-:W4:Y:S04]  /*dbdc0*/  LDL.LU R25, [R1+0xae0] ;  /* 0x000ae00001197983 */ /* 0x001f280000300800 */
[----:B------:R-:W4:Y:S01]  /*dbdd0*/  LDL.LU R21, [R1+0x4e4] ;  /* 0x0004e40001157983 */ /* 0x000f220000300800 */
[----:B------:R-:W-:-:S02]  /*dbde0*/  SHF.R.U32.HI R14, RZ, 0x8, R14 ;  /* 0x00000008ff0e7819 */ /* 0x000fc4000001160e */
[----:B------:R-:W-:Y:S02]  /*dbdf0*/  SHF.R.U32.HI R10, RZ, 0x8, R10 ;  /* 0x00000008ff0a7819 */ /* 0x000fe4000001160a */
[----:B------:R-:W-:Y:S02]  /*dbe00*/  LOP3.LUT R14, R14, 0xffff, RZ, 0xc0, !PT ;  /* 0x0000ffff0e0e7812 */ /* 0x000fe400078ec0ff */
[----:B------:R-:W-:Y:S02]  /*dbe10*/  SHF.R.S32.HI R16, RZ, 0x1f, R23 ;  /* 0x0000001fff107819 */ /* 0x000fe40000011417 */
[----:B------:R-:W-:Y:S02]  /*dbe20*/  IADD3 R26, P2, PT, R23, R6, RZ ;  /* 0x00000006171a7210 */ /* 0x000fe40007f5e0ff */
[----:B------:R-:W-:Y:S02]  /*dbe30*/  LOP3.LUT R10, R10, 0xffff, RZ, 0xc0, !PT ;  /* 0x0000ffff0a0a7812 */ /* 0x000fe400078ec0ff */
[--C-:B-1----:R-:W-:Y:S01]  /*dbe40*/  PRMT R15, R14, 0x3340, R0.reuse ;  /* 0x000033400e0f7816 */ /* 0x102fe20000000000 */
[----:B------:R-:W-:Y:S01]  /*dbe50*/  IMAD.X R27, R16, 0x1, R7, P2 ;  /* 0x00000001101b7824 */ /* 0x000fe200010e0607 */
[----:B------:R-:W-:-:S04]  /*dbe60*/  PRMT R14, R10, 0x3340, R0 ;  /* 0x000033400a0e7816 */ /* 0x000fc80000000000 */
[----:B------:R-:W-:Y:S04]  /*dbe70*/  STL.64 [R1+0x1128], R26 ;  /* 0x0011281a01007387 */ /* 0x000fe80000100a00 */
[----:B------:R4:W-:Y:S04]  /*dbe80*/  STL [R1+0xb8], R15 ;  /* 0x0000b80f01007387 */ /* 0x0009e80000100800 */
[----:B------:R0:W-:Y:S01]  /*dbe90*/  STL [R1+0xbc], R14 ;  /* 0x0000bc0e01007387 */ /* 0x0001e20000100800 */
[----:B--2---:R-:W-:Y:S02]  /*dbea0*/  LOP3.LUT R13, R13, 0xffff, RZ, 0xc0, !PT ;  /* 0x0000ffff0d0d7812 */ /* 0x004fe400078ec0ff */
[----:B---3--:R-:W-:-:S02]  /*dbeb0*/  LOP3.LUT R10, R19, 0xffff, RZ, 0xc0, !PT ;  /* 0x0000ffff130a7812 */ /* 0x008fc400078ec0ff */
[----:B----4-:R-:W-:Y:S02]  /*dbec0*/  LOP3.LUT R15, R24, 0xffff, RZ, 0xc0, !PT ;  /* 0x0000ffff180f7812 */ /* 0x010fe400078ec0ff */
[----:B------:R-:W-:Y:S02]  /*dbed0*/  PRMT R18, R10, 0x3340, R0 ;  /* 0x000033400a127816 */ /* 0x000fe40000000000 */
[----:B0-----:R-:W-:-:S04]  /*dbee0*/  PRMT R14, R13, 0x3340, R15 ;  /* 0x000033400d0e7816 */ /* 0x001fc8000000000f */
[----:B------:R-:W-:Y:S02]  /*dbef0*/  PRMT R14, R14, 0x5410, R18 ;  /* 0x000054100e0e7816 */ /* 0x000fe40000000012 */
[----:B------:R-:W-:-:S03]  /*dbf00*/  IADD3 R18, P2, PT, R23, R0, RZ ;  /* 0x0000000017127210 */ /* 0x000fc60007f5e0ff */
[----:B------:R0:W-:Y:S02]  /*dbf10*/  STL [R1+0x52ec], R14 ;  /* 0x0052ec0e01007387 */ /* 0x0001e40000100800 */
[----:B------:R-:W-:Y:S01]  /*dbf20*/  IMAD.X R19, R16, 0x1, R3, P2 ;  /* 0x0000000110137824 */ /* 0x000fe200010e0603 */
[----:B0-----:R-:W-:Y:S02]  /*dbf30*/  LOP3.LUT R14, R11, 0xffff, RZ, 0xc0, !PT ;  /* 0x0000ffff0b0e7812 */ /* 0x001fe400078ec0ff */
[----:B------:R-:W2:Y:S04]  /*dbf40*/  LDL.LU R11, [R1+0x5694] ;  /* 0x00569400010b7983 */ /* 0x000ea80000300800 */
[----:B------:R0:W-:Y:S01]  /*dbf50*/  STL.64 [R1+0x1120], R18 ;  /* 0x0011201201007387 */ /* 0x0001e20000100a00 */
[----:B------:R-:W-:-:S02]  /*dbf60*/  SHF.R.U32.HI R13, RZ, 0x8, R13 ;  /* 0x00000008ff0d7819 */ /* 0x000fc4000001160d */
[----:B------:R-:W-:Y:S02]  /*dbf70*/  SHF.R.U32.HI R15, RZ, 0x8, R15 ;  /* 0x00000008ff0f7819 */ /* 0x000fe4000001160f */
[----:B0-----:R-:W-:Y:S02]  /*dbf80*/  PRMT R18, R14, 0x3340, R0 ;  /* 0x000033400e127816 */ /* 0x001fe40000000000 */
[----:B------:R-:W-:-:S03]  /*dbf90*/  SHF.R.U32.HI R14, RZ, 0x8, R14 ;  /* 0x00000008ff0e7819 */ /* 0x000fc6000001160e */
[----:B------:R0:W-:Y:S01]  /*dbfa0*/  STL [R1+0x94], R18 ;  /* 0x0000941201007387 */ /* 0x0001e20000100800 */
[----:B------:R-:W-:Y:S02]  /*dbfb0*/  LOP3.LUT R15, R15, 0xffff, RZ, 0xc0, !PT ;  /* 0x0000ffff0f0f7812 */ /* 0x000fe400078ec0ff */
[----:B0-----:R-:W-:Y:S02]  /*dbfc0*/  LOP3.LUT R18, R14, 0xffff, RZ, 0xc0, !PT ;  /* 0x0000ffff0e127812 */ /* 0x001fe400078ec0ff */
[----:B------:R-:W-:Y:S02]  /*dbfd0*/  LOP3.LUT R14, R13, 0xffff, RZ, 0xc0, !PT ;  /* 0x0000ffff0d0e7812 */ /* 0x000fe400078ec0ff */
[----:B------:R-:W3:Y:S01]  /*dbfe0*/  LDL.LU R13, [R1+0x4e04] ;  /* 0x004e0400010d7983 */ /* 0x000ee20000300800 */
[----:B------:R-:W-:-:S03]  /*dbff0*/  PRMT R26, R18, 0x3340, R0 ;  /* 0x00003340121a7816 */ /* 0x000fc60000000000 */
[----:B------:R-:W4:Y:S04]  /*dc000*/  LDL.LU R19, [R1+0x244] ;  /* 0x0002440001137983 */ /* 0x000f280000300800 */
[----:B------:R-:W2:Y:S04]  /*dc010*/  LDL.LU R18, [R1+0x458] ;  /* 0x0004580001127983 */ /* 0x000ea80000300800 */
[----:B------:R-:W2:Y:S04]  /*dc020*/  LDL.LU R24, [R1+0x8f8] ;  /* 0x0008f80001187983 */ /* 0x000ea80000300800 */
[----:B------:R0:W-:Y:S02]  /*dc030*/  STL [R1+0x156c], R26 ;  /* 0x00156c1a01007387 */ /* 0x0001e40000100800 */
[----:B0-----:R-:W-:-:S02]  /*dc040*/  PRMT R26, R14, 0x3340, R15 ;  /* 0x000033400e1a7816 */ /* 0x001fc4000000000f */
[----:B------:R-:W-:Y:S02]  /*dc050*/  LOP3.LUT R14, R20, 0xffff, RZ, 0xc0, !PT ;  /* 0x0000ffff140e7812 */ /* 0x000fe400078ec0ff */
[----:B------:R-:W-:Y:S02]  /*dc060*/  LOP3.LUT R15, R25, 0xffff, RZ, 0xc0, !PT ;  /* 0x0000ffff190f7812 */ /* 0x000fe400078ec0ff */
[----:B------:R-:W-:Y:S01]  /*dc070*/  LOP3.LUT R20, R21, 0xffff, RZ, 0xc0, !PT ;  /* 0x0000ffff15147812 */ /* 0x000fe200078ec0ff */
[----:B------:R0:W-:Y:S01]  /*dc080*/  STL [R1+0x6e0], R26 ;  /* 0x0006e01a01007387 */ /* 0x0001e20000100800 */
[----:B------:R-:W-:Y:S02]  /*dc090*/  PRMT R25, R14, 0x3340, R0 ;  /* 0x000033400e197816 */ /* 0x000fe40000000000 */
[----:B------:R-:W-:-:S04]  /*dc0a0*/  PRMT R21, R15, 0x3340, R20 ;  /* 0x000033400f157816 */ /* 0x000fc80000000014 */
[----:B------:R-:W-:Y:S02]  /*dc0b0*/  PRMT R21, R21, 0x5410, R25 ;  /* 0x0000541015157816 */ /* 0x000fe40000000019 */
[----:B0-----:R-:W-:-:S03]  /*dc0c0*/  IADD3 R26, P2, PT, R23, R2, RZ ;  /* 0x00000002171a7210 */ /* 0x001fc60007f5e0ff */
[----:B------:R-:W-:Y:S02]  /*dc0d0*/  STL [R1+0x52e8], R21 ;  /* 0x0052e81501007387 */ /* 0x000fe40000100800 */
[----:B------:R-:W-:-:S05]  /*dc0e0*/  IMAD.X R27, R16, 0x1, R5, P2 ;  /* 0x00000001101b7824 */ /* 0x000fca00010e0605 */
[----:B------:R0:W-:Y:S02]  /*dc0f0*/  STL.64 [R1+0x1118], R26 ;  /* 0x0011181a01007387 */ /* 0x0001e40000100a00 */
[----:B0-----:R-:W-:-:S05]  /*dc100*/  IADD3 R26, P2, PT, R23, R4, RZ ;  /* 0x00000004171a7210 */ /* 0x001fca0007f5e0ff */
[----:B------:R-:W-:Y:S02]  /*dc110*/  IMAD.X R27, R16, 0x1, R8, P2 ;  /* 0x00000001101b7824 */ /* 0x000fe400010e0608 */
[----:B------:R-:W4:Y:S04]  /*dc120*/  LDL.LU R16, [R1+0xee4] ;  /* 0x000ee40001107983 */ /* 0x000f280000300800 */
[----:B------:R-:W4:Y:S01]  /*dc130*/  LDL.LU R23, [R1+0x700] ;  /* 0x0007000001177983 */ /* 0x000f220000300800 */
[----:B------:R-:W-:Y:S02]  /*dc140*/  SHF.R.U32.HI R15, RZ, 0x8, R15 ;  /* 0x00000008ff0f7819 */ /* 0x000fe4000001160f */
[----:B------:R-:W-:Y:S02]  /*dc150*/  SHF.R.U32.HI R20, RZ, 0x8, R20 ;  /* 0x00000008ff147819 */ /* 0x000fe40000011614 */
[----:B------:R-:W-:-:S02]  /*dc160*/  SHF.R.U32.HI R14, RZ, 0x8, R14 ;  /* 0x00000008ff0e7819 */ /* 0x000fc4000001160e */
[----:B------:R-:W-:Y:S02]  /*dc170*/  SHF.R.U32.HI R10, RZ, 0x8, R10 ;  /* 0x00000008ff0a7819 */ /* 0x000fe4000001160a */
[----:B------:R-:W-:Y:S02]  /*dc180*/  LOP3.LUT R15, R15, 0xffff, RZ, 0xc0, !PT ;  /* 0x0000ffff0f0f7812 */ /* 0x000fe400078ec0ff */
[----:B------:R-:W-:Y:S02]  /*dc190*/  LOP3.LUT R20, R20, 0xffff, RZ, 0xc0, !PT ;  /* 0x0000ffff14147812 */ /* 0x000fe400078ec0ff */
[----:B------:R-:W-:Y:S02]  /*dc1a0*/  LOP3.LUT R14, R14, 0xffff, RZ, 0xc0, !PT ;  /* 0x0000ffff0e0e7812 */ /* 0x000fe400078ec0ff */
[----:B------:R-:W-:Y:S02]  /*dc1b0*/  LOP3.LUT R10, R10, 0xffff, RZ, 0xc0, !PT ;  /* 0x0000ffff0a0a7812 */ /* 0x000fe400078ec0ff */
[----:B------:R-:W-:-:S02]  /*dc1c0*/  PRMT R15, R15, 0x3340, R20 ;  /* 0x000033400f0f7816 */ /* 0x000fc40000000014 */
[--C-:B------:R-:W-:Y:S02]  /*dc1d0*/  PRMT R14, R14, 0x3340, R0.reuse ;  /* 0x000033400e0e7816 */ /* 0x100fe40000000000 */
[----:B------:R-:W-:Y:S01]  /*dc1e0*/  PRMT R10, R10, 0x3340, R0 ;  /* 0x000033400a0a7816 */ /* 0x000fe20000000000 */
[----:B------:R-:W-:Y:S04]  /*dc1f0*/  STL.64 [R1+0x1110], R26 ;  /* 0x0011101a01007387 */ /* 0x000fe80000100a00 */
[----:B------:R-:W-:Y:S04]  /*dc200*/  STL [R1+0x6d0], R15 ;  /* 0x0006d00f01007387 */ /* 0x000fe80000100800 */
[----:B------:R2:W-:Y:S04]  /*dc210*/  STL [R1+0xb0], R14 ;  /* 0x0000b00e01007387 */ /* 0x0005e80000100800 */
[----:B------:R-:W4:Y:S04]  /*dc220*/  LDL.LU R25, [R1+0xce0] ;  /* 0x000ce00001197983 */ /* 0x000f280000300800 */
[----:B------:R0:W-:Y:S04]  /*dc230*/  STL [R1+0xb4], R10 ;  /* 0x0000b40a01007387 */ /* 0x0001e80000100800 */
[----:B------:R-:W4:Y:S04]  /*dc240*/  LDL.LU R20, [R1+0x84] ;  /* 0x0000840001147983 */ /* 0x000f280000300800 */
[----:B------:R-:W4:Y:S01]  /*dc250*/  LDL.LU R21, [R1+0x5a0] ;  /* 0x0005a00001157983 */ /* 0x000f220000300800 */
[----:B---3--:R-:W-:-:S02]  /*dc260*/  LOP3.LUT R13, R13, 0xffff, RZ, 0xc0, !PT ;  /* 0x0000ffff0d0d7812 */ /* 0x008fc400078ec0ff */
[----:B--2---:R-:W-:Y:S02]  /*dc270*/  LOP3.LUT R14, R24, 0xffff, RZ, 0xc0, !PT ;  /* 0x0000ffff180e7812 */ /* 0x004fe400078ec0ff */
[----:B0-----:R-:W-:Y:S02]  /*dc280*/  LOP3.LUT R10, R18, 0xffff, RZ, 0xc0, !PT ;  /* 0x0000ffff120a7812 */ /* 0x001fe400078ec0ff */
[--C-:B------:R-:W-:Y:S02]  /*dc290*/  PRMT R15, R13, 0x3340, R14.reuse ;  /* 0x000033400d0f7816 */ /* 0x100fe4000000000e */
[----:B------:R-:W-:Y:S02]  /*dc2a0*/  SHF.R.U32.HI R13, RZ, 0x8, R13 ;  /* 0x00000008ff0d7819 */ /* 0x000fe4000001160d */
[----:B------:R-:W-:Y:S02]  /*dc2b0*/  SHF.R.U32.HI R14, RZ, 0x8, R14 ;  /* 0x00000008ff0e7819 */ /* 0x000fe4000001160e */
[----:B------:R-:W-:-:S02]  /*dc2c0*/  PRMT R18, R10, 0x3340, R0 ;  /* 0x000033400a127816 */ /* 0x000fc40000000000 */
[----:B----4-:R-:W-:Y:S02]  /*dc2d0*/  SHF.R.S32.HI R24, RZ, 0x1f, R19 ;  /* 0x0000001fff187819 */ /* 0x010fe40000011413 */
[----:B------:R-:W-:Y:S02]  /*dc2e0*/  IADD3 R26, P2, PT, R19, R6, RZ ;  /* 0x00000006131a7210 */ /* 0x000fe40007f5e0ff */
[----:B------:R-:W-:Y:S02]  /*dc2f0*/  LOP3.LUT R13, R13, 0xffff, RZ, 0xc0, !PT ;  /* 0x0000ffff0d0d7812 */ /* 0x000fe400078ec0ff */
[----:B------:R-:W-:Y:S02]  /*dc300*/  LOP3.LUT R14, R14, 0xffff, RZ, 0xc0, !PT ;  /* 0x0000ffff0e0e7812 */ /* 0x000fe400078ec0ff */
[----:B------:R-:W-:Y:S01]  /*dc310*/  PRMT R15, R15, 0x5410, R18 ;  /* 0x000054100f0f7816 */ /* 0x000fe20000000012 */
[----:B------:R-:W-:Y:S01]  /*dc320*/  IMAD.X R27, R24, 0x1, R7, P2 ;  /* 0x00000001181b7824 */ /* 0x000fe200010e0607 */
[----:B------:R-:W-:-:S03]  /*dc330*/  PRMT R13, R13, 0x3340, R14 ;  /* 0x000033400d0d7816 */ /* 0x000fc6000000000e */
[----:B------:R-:W-:Y:S04]  /*dc340*/  STL [R1+0x52e0], R15 ;  /* 0x0052e00f01007387 */ /* 0x000fe80000100800 */
[----:B------:R-:W-:Y:S04]  /*dc350*/  STL.64 [R1+0x1108], R26 ;  /* 0x0011081a01007387 */ /* 0x000fe80000100a00 */
[----:B------:R0:W-:Y:S04]  /*dc360*/  STL [R1+0x6c4], R13 ;  /* 0x0006c40d01007387 */ /* 0x0001e80000100800 */
[----:B0-----:R-:W2:Y:S01]  /*dc370*/  LDL.LU R13, [R1+0xce4] ;  /* 0x000ce400010d7983 */ /* 0x001ea20000300800 */
[----:B------:R-:W-:-:S02]  /*dc380*/  LOP3.LUT R18, R16, 0xffff, RZ, 0xc0, !PT ;  /* 0x0000ffff10127812 */ /* 0x000fc400078ec0ff */
[----:B------:R-:W-:Y:S01]  /*dc390*/  LOP3.LUT R14, R23, 0xffff, RZ, 0xc0, !PT ;  /* 0x0000ffff170e7812 */ /* 0x000fe200078ec0ff */
[----:B------:R-:W3:Y:S04]  /*dc3a0*/  LDL.LU R16, [R1+0x8c] ;  /* 0x00008c0001107983 */ /* 0x000ee80000300800 */
[----:B------:R-:W4:Y:S01]  /*dc3b0*/  LDL.LU R23, [R1+0x5a8] ;  /* 0x0005a80001177983 */ /* 0x000f220000300800 */
[----:B------:R-:W-:Y:S02]  /*dc3c0*/  SHF.R.U32.HI R15, RZ, 0x8, R10 ;  /* 0x00000008ff0f7819 */ /* 0x000fe4000001160a */
[----:B------:R-:W-:Y:S02]  /*dc3d0*/  SHF.R.U32.HI R10, RZ, 0x8, R18 ;  /* 0x00000008ff0a7819 */ /* 0x000fe40000011612 */
[----:B------:R-:W-:-:S02]  /*dc3e0*/  PRMT R18, R18, 0x3340, R14 ;  /* 0x0000334012127816 */ /* 0x000fc4000000000e */
[----:B------:R-:W-:Y:S02]  /*dc3f0*/  SHF.R.U32.HI R14, RZ, 0x8, R14 ;  /* 0x00000008ff0e7819 */ /* 0x000fe4000001160e */
[----:B------:R-:W-:Y:S02]  /*dc400*/  LOP3.LUT R15, R15, 0xffff, RZ, 0xc0, !PT ;  /* 0x0000ffff0f0f7812 */ /* 0x000fe400078ec0ff */
[----:B------:R-:W-:Y:S02]  /*dc410*/  LOP3.LUT R10, R10, 0xffff, RZ, 0xc0, !PT ;  /* 0x0000ffff0a0a7812 */ /* 0x000fe400078ec0ff */
[----:B------:R-:W-:Y:S01]  /*dc420*/  LOP3.LUT R14, R14, 0xffff, RZ, 0xc0, !PT ;  /* 0x0000ffff0e0e7812 */ /* 0x000fe200078ec0ff */
[----:B------:R0:W-:Y:S02]  /*dc430*/  STL [R1+0x5318], R18 ;  /* 0x0053181201007387 */ /* 0x0001e40000100800 */
[----:B0-----:R-:W-:Y:S02]  /*dc440*/  PRMT R18, R15, 0x3340, R0 ;  /* 0x000033400f127816 */ /* 0x001fe40000000000 */
[----:B------:R-:W-:-:S02]  /*dc450*/  PRMT R15, R10, 0x3340, R14 ;  /* 0x000033400a0f7816 */ /* 0x000fc4000000000e */
[----:B------:R-:W-:Y:S02]  /*dc460*/  LOP3.LUT R14, R25, 0xffff, RZ, 0xc0, !PT ;  /* 0x0000ffff190e7812 */ /* 0x000fe400078ec0ff */
[----:B------:R-:W-:Y:S01]  /*dc470*/  LOP3.LUT R10, R20, 0xffff, RZ, 0xc0, !PT ;  /* 0x0000ffff140a7812 */ /* 0x000fe200078ec0ff */
[----:B------:R-:W-:Y:S04]  /*dc480*/  STL [R1+0x98], R18 ;  /* 0x0000981201007387 */ /* 0x000fe80000100800 */
[----:B------:R0:W-:Y:S01]  /*dc490*/  STL [R1+0x51b4], R15 ;  /* 0x0051b40f01007387 */ /* 0x0001e20000100800 */
[----:B------:R-:W-:-:S03]  /*dc4a0*/  PRMT R20, R10, 0x3340, R0 ;  /* 0x000033400a147816 */ /* 0x000fc60000000000 */
[----:B------:R-:W4:Y:S01]  /*dc4b0*/  LDL.LU R25, [R1+0xaf0] ;  /* 0x000af00001197983 */ /* 0x000f220000300800 */
[----:B0-----:R-:W-:-:S04]  /*dc4c0*/  LOP3.LUT R15, R21, 0xffff, RZ, 0xc0, !PT ;  /* 0x0000ffff150f7812 */ /* 0x001fc800078ec0ff */
[----:B------:R-:W-:-:S04]  /*dc4d0*/  PRMT R18, R14, 0x3340, R15 ;  /* 0x000033400e127816 */ /* 0x000fc8000000000f */
[----:B------:R-:W-:Y:S02]  /*dc4e0*/  PRMT R18, R18, 0x5410, R20 ;  /* 0x0000541012127816 */ /* 0x000fe40000000014 */
[----:B------:R-:W-:-:S05]  /*dc4f0*/  IADD3 R20, P2, PT, R19, R0, RZ ;  /* 0x0000000013147210 */ /* 0x000fca0007f5e0ff */
[----:B------:R-:W-:Y:S01]  /*dc500*/  IMAD.X R21, R24, 0x1, R3, P2 ;  /* 0x0000000118157824 */ /* 0x000fe200010e0603 */
[----:B------:R-:W-:Y:S04]  /*dc510*/  STL [R1+0x52d0], R18 ;  /* 0x0052d01201007387 */ /* 0x000fe80000100800 */
[----:B------:R0:W-:Y:S04]  /*dc520*/  STL.64 [R1+0x1100], R20 ;  /* 0x0011001401007387 */ /* 0x0001e80000100a00 */
        /* <DEDUP_REMOVED lines=10> */
[----:B------:R4:W-:Y:S01]  /*dc5d0*/  STL [R1+0x9c], R14 ;  /* 0x00009c0e01007387 */ /* 0x0009e20000100800 */
[----:B--2---:R-:W-:-:S03]  /*dc5e0*/  LOP3.LUT R10, R13, 0xffff, RZ, 0xc0, !PT ;  /* 0x0000ffff0d0a7812 */ /* 0x004fc600078ec0ff */
[----:B------:R-:W2:Y:S01]  /*dc5f0*/  LDL.LU R13, [R1+0x4e08] ;  /* 0x004e0800010d7983 */ /* 0x000ea20000300800 */
[----:B---3--:R-:W-:Y:S02]  /*dc600*/  LOP3.LUT R15, R16, 0xffff, RZ, 0xc0, !PT ;  /* 0x0000ffff100f7812 */ /* 0x008fe400078ec0ff */
[----:B----4-:R-:W-:Y:S01]  /*dc610*/  LOP3.LUT R14, R23, 0xffff, RZ, 0xc0, !PT ;  /* 0x0000ffff170e7812 */ /* 0x010fe200078ec0ff */
[----:B------:R-:W3:Y:S04]  /*dc620*/  LDL.LU R16, [R1+0x464] ;  /* 0x0004640001107983 */ /* 0x000ee80000300800 */
[----:B------:R-:W4:Y:S04]  /*dc630*/  LDL.LU R23, [R1+0x900] ;  /* 0x0009000001177983 */ /* 0x000f280000300800 */
[----:B------:R-:W4:Y:S01]  /*dc640*/  LDL.LU R21, [R1+0x248] ;  /* 0x0002480001157983 */ /* 0x000f220000300800 */
[----:B------:R-:W-:-:S02]  /*dc650*/  PRMT R26, R15, 0x3340, R0 ;  /* 0x000033400f1a7816 */ /* 0x000fc40000000000 */
        /* <DEDUP_REMOVED lines=9> */
[----:B0-----:R-:W-:Y:S02]  /*dc6f0*/  IADD3 R18, P2, PT, R19, R4, RZ ;  /* 0x0000000413127210 */ /* 0x001fe40007f5e0ff */
[----:B------:R-:W-:-:S03]  /*dc700*/  PRMT R14, R10, 0x3340, R14 ;  /* 0x000033400a0e7816 */ /* 0x000fc6000000000e */
[----:B------:R-:W-:Y:S01]  /*dc710*/  IMAD.X R19, R24, 0x1, R8, P2 ;  /* 0x0000000118137824 */ /* 0x000fe200010e0608 */
[----:B------:R0:W-:Y:S01]  /*dc720*/  STL.64 [R1+0x10f8], R26 ;  /* 0x0010f81a01007387 */ /* 0x0001e20000100a00 */
[----:B------:R-:W-:-:S03]  /*dc730*/  LOP3.LUT R10, R25, 0xffff, RZ, 0xc0, !PT ;  /* 0x0000ffff190a7812 */ /* 0x000fc600078ec0ff */
[----:B------:R1:W-:Y:S04]  /*dc740*/  STL.64 [R1+0x10f0], R18 ;  /* 0x0010f01201007387 */ /* 0x0003e80000100a00 */
[----:B------:R1:W-:Y:S01]  /*dc750*/  STL [R1+0x4fd8], R14 ;  /* 0x004fd80e01007387 */ /* 0x0003e20000100800 */
[----:B0-----:R-:W-:-:S04]  /*dc760*/  LOP3.LUT R27, R22, 0xffff, RZ, 0xc0, !PT ;  /* 0x0000ffff161b7812 */ /* 0x001fc800078ec0ff */
[----:B-1----:R-:W-:Y:S02]  /*dc770*/  PRMT R19, R27, 0x3340, R0 ;  /* 0x000033401b137816 */ /* 0x002fe40000000000 */
[----:B------:R-:W-:-:S04]  /*dc780*/  LOP3.LUT R14, R20, 0xffff, RZ, 0xc0, !PT ;  /* 0x0000ffff140e7812 */ /* 0x000fc800078ec0ff */
[----:B------:R-:W-:-:S04]  /*dc790*/  PRMT R18, R10, 0x3340, R14 ;  /* 0x000033400a127816 */ /* 0x000fc8000000000e */
[----:B------:R-:W-:-:S05]  /*dc7a0*/  PRMT R18, R18, 0x5410, R19 ;  /* 0x0000541012127816 */ /* 0x000fca0000000013 */
[----:B------:R0:W-:Y:S01]  /*dc7b0*/  STL [R1+0x52c8], R18 ;  /* 0x0052c81201007387 */ /* 0x0001e20000100800 */
[----:B------:R-:W-:Y:S02]  /*dc7c0*/  SHF.R.U32.HI R15, RZ, 0x8, R15 ;  /* 0x00000008ff0f7819 */ /* 0x000fe4000001160f */
[----:B------:R-:W-:Y:S01]  /*dc7d0*/  SHF.R.U32.HI R10, RZ, 0x8, R10 ;  /* 0x00000008ff0a7819 */ /* 0x000fe2000001160a */
[----:B0-----:R-:W4:Y:S04]  /*dc7e0*/  LDL.LU R18, [R1+0xaf4] ;  /* 0x000af40001127983 */ /* 0x001f280000300800 */
[----:B------:R-:W4:Y:S01]  /*dc7f0*/  LDL.LU R19, [R1+0x520] ;  /* 0x0005200001137983 */ /* 0x000f220000300800 */
[----:B------:R-:W-:Y:S02]  /*dc800*/  SHF.R.U32.HI R14, RZ, 0x8, R14 ;  /* 0x00000008ff0e7819 */ /* 0x000fe4000001160e */
[----:B------:R-:W-:-:S02]  /*dc810*/  LOP3.LUT R15, R15, 0xffff, RZ, 0xc0, !PT ;  /* 0x0000ffff0f0f7812 */ /* 0x000fc400078ec0ff */
[----:B------:R-:W-:Y:S02]  /*dc820*/  LOP3.LUT R10, R10, 0xffff, RZ, 0xc0, !PT ;  /* 0x0000ffff0a0a7812 */ /* 0x000fe400078ec0ff */
[----:B------:R-:W-:Y:S02]  /*dc830*/  LOP3.LUT R14, R14, 0xffff, RZ, 0xc0, !PT ;  /* 0x0000ffff0e0e7812 */ /* 0x000fe400078ec0ff */
[----:B------:R-:W-:Y:S02]  /*dc840*/  PRMT R20, R15, 0x3340, R0 ;  /* 0x000033400f147816 */ /* 0x000fe40000000000 */
[----:B------:R-:W-:-:S03]  /*dc850*/  PRMT R14, R10, 0x3340, R14 ;  /* 0x000033400a0e7816 */ /* 0x000fc6000000000e */
[----:B------:R-:W-:Y:S04]  /*dc860*/  STL [R1+0x404], R20 ;  /* 0x0004041401007387 */ /* 0x000fe80000100800 */
[----:B------:R0:W-:Y:S04]  /*dc870*/  STL [R1+0x4fb4], R14 ;  /* 0x004fb40e01007387 */ /* 0x0001e80000100800 */
[----:B------:R-:W4:Y:S04]  /*dc880*/  LDL.LU R24, [R1+0x4e0c] ;  /* 0x004e0c0001187983 */ /* 0x000f280000300800 */
[----:B------:R-:W4:Y:S01]  /*dc890*/  LDL.LU R25, [R1+0x468] ;  /* 0x0004680001197983 */ /* 0x000f220000300800 */
[----:B--2---:R-:W-:-:S02]  /*dc8a0*/  LOP3.LUT R15, R13, 0xffff, RZ, 0xc0, !PT ;  /* 0x0000ffff0d0f7812 */ /* 0x004fc400078ec0ff */
[----:B---3--:R-:W-:Y:S02]  /*dc8b0*/  LOP3.LUT R10, R16, 0xffff, RZ, 0xc0, !PT ;  /* 0x0000ffff100a7812 */ /* 0x008fe400078ec0ff */
[----:B----4-:R-:W-:Y:S02]  /*dc8c0*/  LOP3.LUT R26, R23, 0xffff, RZ, 0xc0, !PT ;  /* 0x0000ffff171a7812 */ /* 0x010fe400078ec0ff */
[----:B0-----:R-:W-:Y:S02]  /*dc8d0*/  PRMT R14, R10, 0x3340, R0 ;  /* 0x000033400a0e7816 */ /* 0x001fe40000000000 */
[----:B------:R-:W-:Y:S02]  /*dc8e0*/  PRMT R13, R15, 0x3340, R26 ;  /* 0x000033400f0d7816 */ /* 0x000fe4000000001a */
[----:B------:R-:W-:Y:S02]  /*dc8f0*/  IADD3 R22, P2, PT, R21, R6, RZ ;  /* 0x0000000615167210 */ /* 0x000fe40007f5e0ff */
[----:B------:R-:W-:-:S02]  /*dc900*/  PRMT R13, R13, 0x5410, R14 ;  /* 0x000054100d0d7816 */ /* 0x000fc4000000000e */
[----:B------:R-:W-:-:S03]  /*dc910*/  SHF.R.S32.HI R14, RZ, 0x1f, R21 ;  /* 0x0000001fff0e7819 */ /* 0x000fc60000011415 */
[----:B------:R0:W-:Y:S02]  /*dc920*/  STL [R1+0x52c4], R13 ;  /* 0x0052c40d01007387 */ /* 0x0001e40000100800 */
[----:B------:R-:W-:Y:S02]  /*dc930*/  IMAD.X R23, R14, 0x1, R7, P2 ;  /* 0x000000010e177824 */ /* 0x000fe400010e0607 */
[----:B------:R-:W2:Y:S04]  /*dc940*/  LDL.LU R20, [R1+0x904] ;  /* 0x0009040001147983 */ /* 0x000ea80000300800 */
[----:B0-----:R-:W3:Y:S04]  /*dc950*/  LDL.LU R13, [R1+0xee8] ;  /* 0x000ee800010d7983 */ /* 0x001ee80000300800 */
[----:B------:R-:W4:Y:S04]  /*dc960*/  LDL.LU R16, [R1+0x3bc] ;  /* 0x0003bc0001107983 */ /* 0x000f280000300800 */
[----:B------:R0:W-:Y:S04]  /*dc970*/  STL.64 [R1+0x10e8], R22 ;  /* 0x0010e81601007387 */ /* 0x0001e80000100a00 */
[----:B0-----:R-:W4:Y:S04]  /*dc980*/  LDL.LU R22, [R1+0x5690] ;  /* 0x0056900001167983 */ /* 0x001f280000300800 */
[----:B------:R-:W4:Y:S01]  /*dc990*/  LDL.LU R23, [R1+0x710] ;  /* 0x0007100001177983 */ /* 0x000f220000300800 */
        /* <DEDUP_REMOVED lines=8> */
[----:B------:R-:W-:Y:S04]  /*dca20*/  STL [R1+0x3ec], R27 ;  /* 0x0003ec1b01007387 */ /* 0x000fe80000100800 */
[----:B------:R-:W-:Y:S01]  /*dca30*/  STL [R1+0x4e04], R26 ;  /* 0x004e041a01007387 */ /* 0x000fe20000100800 */
[----:B------:R-:W-:-:S04]  /*dca40*/  SHF.R.U32.HI R10, RZ, 0x8, R10 ;  /* 0x00000008ff0a7819 */ /* 0x000fc8000001160a */
[----:B------:R-:W-:Y:S02]  /*dca50*/  LOP3.LUT R10, R10, 0xffff, RZ, 0xc0, !PT ;  /* 0x0000ffff0a0a7812 */ /* 0x000fe400078ec0ff */
[----:B------:R-:W-:Y:S02]  /*dca60*/  LOP3.LUT R15, R18, 0xffff, RZ, 0xc0, !PT ;  /* 0x0000ffff120f7812 */ /* 0x000fe400078ec0ff */
[----:B------:R-:W-:-:S03]  /*dca70*/  LOP3.LUT R18, R19, 0xffff, RZ, 0xc0, !PT ;  /* 0x0000ffff13127812 */ /* 0x000fc600078ec0ff */
        /* <DEDUP_REMOVED lines=8> */
[----:B------:R-:W4:Y:S04]  /*dcb00*/  LDL.LU R9, [R1+0x568c] ;  /* 0x00568c0001097983 */ /* 0x000f280000300800 */
[----:B------:R-:W-:Y:S04]  /*dcb10*/  STL [R1+0x4df8], R18 ;  /* 0x004df81201007387 */ /* 0x000fe80000100800 */
[----:B------:R0:W-:Y:S01]  /*dcb20*/  STL [R1+0x5348], R15 ;  /* 0x0053480f01007387 */ /* 0x0001e20000100800 */
[----:B------:R-:W-:-:S02]  /*dcb30*/  PRMT R10, R10, 0x3340, R0 ;  /* 0x000033400a0a7816 */ /* 0x000fc40000000000 */
[----:B0-----:R-:W-:-:S04]  /*dcb40*/  SHF.R.U32.HI R15, RZ, 0x8, R15 ;  /* 0x00000008ff0f7819 */ /* 0x001fc8000001160f */
[----:B------:R-:W-:-:S04]  /*dcb50*/  LOP3.LUT R15, R15, 0xffff, RZ, 0xc0, !PT ;  /* 0x0000ffff0f0f7812 */ /* 0x000fc800078ec0ff */
[----:B------:R-:W-:Y:S02]  /*dcb60*/  PRMT R15, R15, 0x3340, R0 ;  /* 0x000033400f0f7816 */ /* 0x000fe40000000000 */
[----:B------:R-:W-:-:S03]  /*dcb70*/  LOP3.LUT R18, R24, 0xffff, RZ, 0xc0, !PT ;  /* 0x0000ffff18127812 */ /* 0x000fc600078ec0ff */
[----:B------:R-:W-:Y:S04]  /*dcb80*/  STL [R1+0x3e8], R15 ;  /* 0x0003e80f01007387 */ /* 0x000fe80000100800 */
[----:B------:R4:W-:Y:S01]  /*dcb90*/  STL [R1+0x3e4], R10 ;  /* 0x0003e40a01007387 */ /* 0x0009e20000100800 */
[----:B--2---:R-:W-:Y:S02]  /*dcba0*/  LOP3.LUT R19, R20, 0xffff, RZ, 0xc0, !PT ;  /* 0x0000ffff14137812 */ /* 0x004fe400078ec0ff */
[----:B---3--:R-:W-:Y:S02]  /*dcbb0*/  LOP3.LUT R20, R13, 0xffff, RZ, 0xc0, !PT ;  /* 0x0000ffff0d147812 */ /* 0x008fe400078ec0ff */
[----:B----4-:R-:W-:Y:S01]  /*dcbc0*/  LOP3.LUT R10, R16, 0xffff, RZ, 0xc0, !PT ;  /* 0x0000ffff100a7812 */ /* 0x010fe200078ec0ff */
[----:B------:R-:W2:Y:S04]  /*dcbd0*/  LDL.LU R13, [R1+0xeec] ;  /* 0x000eec00010d7983 */ /* 0x000ea80000300800 */
[----:B------:R-:W3:Y:S01]  /*dcbe0*/  LDL.LU R16, [R1+0x3d0] ;  /* 0x0003d00001107983 */ /* 0x000ee20000300800 */
[----:B------:R-:W-:-:S03]  /*dcbf0*/  LOP3.LUT R24, R23, 0xffff, RZ, 0xc0, !PT ;  /* 0x0000ffff17187812 */ /* 0x000fc600078ec0ff */
[----:B------:R-:W4:Y:S01]  /*dcc00*/  LDL.LU R23, [R1+0x714] ;  /* 0x0007140001177983 */ /* 0x000f220000300800 */
[----:B------:R-:W-:Y:S02]  /*dcc10*/  LOP3.LUT R15, R25, 0xffff, RZ, 0xc0, !PT ;  /* 0x0000ffff190f7812 */ /* 0x000fe400078ec0ff */
[----:B------:R-:W-:Y:S02]  /*dcc20*/  PRMT R25, R18, 0x3340, R19 ;  /* 0x0000334012197816 */ /* 0x000fe40000000013 */
[----:B------:R-:W-:-:S04]  /*dcc30*/  PRMT R26, R15, 0x3340, R0 ;  /* 0x000033400f1a7816 */ /* 0x000fc80000000000 */
[----:B------:R-:W-:Y:S02]  /*dcc40*/  PRMT R27, R25, 0x5410, R26 ;  /* 0x00005410191b7816 */ /* 0x000fe4000000001a */
[----:B------:R-:W-:Y:S02]  /*dcc50*/  PRMT R26, R10, 0x3340, R0 ;  /* 0x000033400a1a7816 */ /* 0x000fe40000000000 */
[----:B------:R-:W-:-:S04]  /*dcc60*/  PRMT R25, R20, 0x3340, R24 ;  /* 0x0000334014197816 */ /* 0x000fc80000000018 */
[----:B------:R-:W-:Y:S02]  /*dcc70*/  PRMT R25, R25, 0x5410, R26 ;  /* 0x0000541019197816 */ /* 0x000fe4000000001a */
[----:B------:R-:W-:Y:S01]  /*dcc80*/  IADD3 R26, P2, PT, R21, R0, RZ ;  /* 0x00000000151a7210 */ /* 0x000fe20007f5e0ff */
[----:B------:R0:W-:Y:S01]  /*dcc90*/  STL [R1+0x52c0], R27 ;  /* 0x0052c01b01007387 */ /* 0x0001e20000100800 */
[----:B------:R-:W-:Y:S02]  /*dcca0*/  SHF.R.U32.HI R18, RZ, 0x8, R18 ;  /* 0x00000008ff127819 */ /* 0x000fe40000011612 */
[----:B------:R-:W-:Y:S02]  /*dccb0*/  SHF.R.U32.HI R19, RZ, 0x8, R19 ;  /* 0x00000008ff137819 */ /* 0x000fe40000011613 */
[----:B------:R-:W-:Y:S02]  /*dccc0*/  SHF.R.U32.HI R20, RZ, 0x8, R20 ;  /* 0x00000008ff147819 */ /* 0x000fe40000011614 */
[----:B------:R-:W-:Y:S01]  /*dccd0*/  SHF.R.U32.HI R24, RZ, 0x8, R24 ;  /* 0x00000008ff187819 */ /* 0x000fe20000011618 */
[----:B------:R1:W-:Y:S01]  /*dcce0*/  STL [R1+0x52bc], R25 ;  /* 0x0052bc1901007387 */ /* 0x0003e20000100800 */
[----:B0-----:R-:W-:Y:S01]  /*dccf0*/  IMAD.X R27, R14, 0x1, R3, P2 ;  /* 0x000000010e1b7824 */ /* 0x001fe200010e0603 */
[----:B------:R-:W-:-:S02]  /*dcd00*/  LOP3.LUT R18, R18, 0xffff, RZ, 0xc0, !PT ;  /* 0x0000ffff12127812 */ /* 0x000fc400078ec0ff */
[----:B------:R-:W-:Y:S02]  /*dcd10*/  LOP3.LUT R19, R19, 0xffff, RZ, 0xc0, !PT ;  /* 0x0000ffff13137812 */ /* 0x000fe400078ec0ff */
[----:B------:R-:W-:Y:S01]  /*dcd20*/  LOP3.LUT R20, R20, 0xffff, RZ, 0xc0, !PT ;  /* 0x0000ffff14147812 */ /* 0x000fe200078ec0ff */
[----:B------:R0:W-:Y:S04]  /*dcd30*/  STL.64 [R1+0x10d0], R26 ;  /* 0x0010d01a01007387 */ /* 0x0001e80000100a00 */
[----:B-1----:R-:W4:Y:S01]  /*dcd40*/  LDL.LU R25, [R1+0x24c] ;  /* 0x00024c0001197983 */ /* 0x002f220000300800 */
[----:B------:R-:W-:Y:S02]  /*dcd50*/  SHF.R.U32.HI R10, RZ, 0x8, R10 ;  /* 0x00000008ff0a7819 */ /* 0x000fe4000001160a */
[----:B0-----:R-:W-:-:S02]  /*dcd60*/  LOP3.LUT R26, R24, 0xffff, RZ, 0xc0, !PT ;  /* 0x0000ffff181a7812 */ /* 0x001fc400078ec0ff */
[----:B------:R-:W-:Y:S02]  /*dcd70*/  PRMT R24, R18, 0x3340, R19 ;  /* 0x0000334012187816 */ /* 0x000fe40000000013 */
[----:B------:R-:W4:Y:S01]  /*dcd80*/  LDL.LU R18, [R1+0xcf0] ;  /* 0x000cf00001127983 */ /* 0x000f220000300800 */
[----:B------:R-:W-:Y:S02]  /*dcd90*/  PRMT R20, R20, 0x3340, R26 ;  /* 0x0000334014147816 */ /* 0x000fe4000000001a */
[----:B------:R-:W-:Y:S01]  /*dcda0*/  IADD3 R26, P2, PT, R21, R2, RZ ;  /* 0x00000002151a7210 */ /* 0x000fe20007f5e0ff */
[----:B------:R-:W4:Y:S04]  /*dcdb0*/  LDL.LU R19, [R1+0x354] ;  /* 0x0003540001137983 */ /* 0x000f280000300800 */
[----:B------:R0:W-:Y:S01]  /*dcdc0*/  STL [R1+0x4dfc], R24 ;  /* 0x004dfc1801007387 */ /* 0x0001e20000100800 */
[----:B------:R-:W-:Y:S01]  /*dcdd0*/  IMAD.X R27, R14, 0x1, R5, P2 ;  /* 0x000000010e1b7824 */ /* 0x000fe200010e0605 */
[----:B------:R-:W-:-:S02]  /*dcde0*/  LOP3.LUT R10, R10, 0xffff, RZ, 0xc0, !PT ;  /* 0x0000ffff0a0a7812 */ /* 0x000fc400078ec0ff */
[----:B0-----:R-:W4:Y:S04]  /*dcdf0*/  LDL.LU R24, [R1+0x5c0] ;  /* 0x0005c00001187983 */ /* 0x001f280000300800 */
[----:B------:R0:W-:Y:S04]  /*dce00*/  STL [R1+0x4df4], R20 ;  /* 0x004df41401007387 */ /* 0x0001e80000100800 */
[----:B------:R-:W-:Y:S01]  /*dce10*/  STL.64 [R1+0x10e0], R26 ;  /* 0x0010e01a01007387 */ /* 0x000fe20000100a00 */
[----:B0-----:R-:W-:-:S05]  /*dce20*/  IADD3 R20, P2, PT, R21, R4, RZ ;  /* 0x0000000415147210 */ /* 0x001fca0007f5e0ff */
[----:B------:R-:W-:Y:S01]  /*dce30*/  IMAD.X R21, R14, 0x1, R8, P2 ;  /* 0x000000010e157824 */ /* 0x000fe200010e0608 */
[----:B------:R-:W-:-:S04]  /*dce40*/  PRMT R14, R10, 0x3340, R0 ;  /* 0x000033400a0e7816 */ /* 0x000fc80000000000 */
[----:B------:R-:W-:Y:S04]  /*dce50*/  STL.64 [R1+0x10d8], R20 ;  /* 0x0010d81401007387 */ /* 0x000fe80000100a00 */
[----:B------:R4:W-:Y:S01]  /*dce60*/  STL [R1+0x3e0], R14 ;  /* 0x0003e00e01007387 */ /* 0x0009e20000100800 */
[----:B--2---:R-:W-:Y:S02]  /*dce70*/  LOP3.LUT R10, R13, 0xffff, RZ, 0xc0, !PT ;  /* 0x0000ffff0d0a7812 */ /* 0x004fe400078ec0ff */
[----:B---3--:R-:W-:-:S04]  /*dce80*/  LOP3.LUT R13, R16, 0xffff, RZ, 0xc0, !PT ;  /* 0x0000ffff100d7812 */ /* 0x008fc800078ec0ff */
[----:B------:R-:W-:Y:S01]  /*dce90*/  PRMT R16, R13, 0x3340, R0 ;  /* 0x000033400d107816 */ /* 0x000fe20000000000 */
[----:B------:R0:W-:Y:S01]  /*dcea0*/  STL [R1+0x5364], R13 ;  /* 0x0053640d01007387 */ /* 0x0001e20000100800 */
[----:B----4-:R-:W-:-:S04]  /*dceb0*/  LOP3.LUT R14, R23, 0xffff, RZ, 0xc0, !PT ;  /* 0x0000ffff170e7812 */ /* 0x010fc800078ec0ff */
[----:B0-----:R-:W-:-:S04]  /*dcec0*/  PRMT R13, R10, 0x3340, R14 ;  /* 0x000033400a0d7816 */ /* 0x001fc8000000000e */
[----:B------:R-:W-:Y:S02]  /*dced0*/  PRMT R16, R13, 0x5410, R16 ;  /* 0x000054100d107816 */ /* 0x000fe40000000010 */
[----:B------:R-:W2:Y:S04]  /*dcee0*/  LDL.LU R13, [R1+0xcf4] ;  /* 0x000cf400010d7983 */ /* 0x000ea80000300800 */
[----:B------:R-:W3:Y:S04]  /*dcef0*/  LDL.LU R20, [R1+0x358] ;  /* 0x0003580001147983 */ /* 0x000ee80000300800 */
[----:B------:R0:W-:Y:S04]  /*dcf00*/  STL [R1+0x52b0], R16 ;  /* 0x0052b01001007387 */ /* 0x0001e80000100800 */
[----:B------:R-:W4:Y:S04]  /*dcf10*/  LDL.LU R21, [R1+0x5cc] ;  /* 0x0005cc0001157983 */ /* 0x000f280000300800 */
[----:B0-----:R-:W2:Y:S04]  /*dcf20*/  LDL.LU R16, [R1+0xb00] ;  /* 0x000b000001107983 */ /* 0x001ea80000300800 */
        /* <DEDUP_REMOVED lines=10> */
[----:B------:R0:W-:Y:S01]  /*dcfd0*/  STL [R1+0x514c], R15 ;  /* 0x00514c0f01007387 */ /* 0x0001e20000100800 */
[----:B------:R-:W-:Y:S02]  /*dcfe0*/  LOP3.LUT R14, R18, 0xffff, RZ, 0xc0, !PT ;  /* 0x0000ffff120e7812 */ /* 0x000fe400078ec0ff */
[----:B------:R-:W-:-:S04]  /*dcff0*/  LOP3.LUT R10, R19, 0xffff, RZ, 0xc0, !PT ;  /* 0x0000ffff130a7812 */ /* 0x000fc800078ec0ff */
[----:B------:R-:W-:Y:S02]  /*dd000*/  PRMT R19, R10, 0x3340, R0 ;  /* 0x000033400a137816 */ /* 0x000fe40000000000 */
[----:B0-----:R-:W-:-:S04]  /*dd010*/  LOP3.LUT R15, R24, 0xffff, RZ, 0xc0, !PT ;  /* 0x0000ffff180f7812 */ /* 0x001fc800078ec0ff */
[--C-:B------:R-:W-:Y:S02]  /*dd020*/  PRMT R18, R14, 0x3340, R15.reuse ;  /* 0x000033400e127816 */ /* 0x100fe4000000000f */
[----:B------:R-:W-:Y:S02]  /*dd030*/  SHF.R.U32.HI R14, RZ, 0x8, R14 ;  /* 0x00000008ff0e7819 */ /* 0x000fe4000001160e */
[----:B------:R-:W-:Y:S02]  /*dd040*/  SHF.R.U32.HI R15, RZ, 0x8, R15 ;  /* 0x00000008ff0f7819 */ /* 0x000fe4000001160f */
[----:B------:R-:W-:Y:S02]  /*dd050*/  SHF.R.U32.HI R10, RZ, 0x8, R10 ;  /* 0x00000008ff0a7819 */ /* 0x000fe4000001160a */
[----:B------:R-:W-:Y:S02]  /*dd060*/  PRMT R18, R18, 0x5410, R19 ;  /* 0x0000541012127816 */ /* 0x000fe40000000013 */
[----:B------:R-:W-:-:S02]  /*dd070*/  SHF.R.S32.HI R19, RZ, 0x1f, R25 ;  /* 0x0000001fff137819 */ /* 0x000fc40000011419 */
[----:B------:R-:W-:Y:S02]  /*dd080*/  IADD3 R26, P2, PT, R25, R6, RZ ;  /* 0x00000006191a7210 */ /* 0x000fe40007f5e0ff */
[----:B------:R-:W-:Y:S02]  /*dd090*/  LOP3.LUT R14, R14, 0xffff, RZ, 0xc0, !PT ;  /* 0x0000ffff0e0e7812 */ /* 0x000fe400078ec0ff */
[----:B------:R-:W-:Y:S02]  /*dd0a0*/  LOP3.LUT R15, R15, 0xffff, RZ, 0xc0, !PT ;  /* 0x0000ffff0f0f7812 */ /* 0x000fe400078ec0ff */
[----:B------:R-:W-:Y:S01]  /*dd0b0*/  LOP3.LUT R10, R10, 0xffff, RZ, 0xc0, !PT ;  /* 0x0000ffff0a0a7812 */ /* 0x000fe200078ec0ff */
[----:B------:R-:W-:Y:S01]  /*dd0c0*/  IMAD.X R27, R19, 0x1, R7, P2 ;  /* 0x00000001131b7824 */ /* 0x000fe200010e0607 */
[----:B------:R-:W-:Y:S02]  /*dd0d0*/  PRMT R15, R14, 0x3340, R15 ;  /* 0x000033400e0f7816 */ /* 0x000fe4000000000f */
[----:B------:R-:W-:Y:S01]  /*dd0e0*/  PRMT R14, R10, 0x3340, R0 ;  /* 0x000033400a0e7816 */ /* 0x000fe20000000000 */
[----:B------:R-:W-:Y:S04]  /*dd0f0*/  STL [R1+0x52a0], R18 ;  /* 0x0052a01201007387 */ /* 0x000fe80000100800 */
[----:B------:R-:W-:Y:S04]  /*dd100*/  STL.64 [R1+0x10c8], R26 ;  /* 0x0010c81a01007387 */ /* 0x000fe80000100a00 */
[----:B------:R4:W-:Y:S04]  /*dd110*/  STL [R1+0x4ddc], R15 ;  /* 0x004ddc0f01007387 */ /* 0x0009e80000100800 */
[----:B------:R2:W-:Y:S01]  /*dd120*/  STL [R1+0x22c], R14 ;  /* 0x00022c0e01007387 */ /* 0x0005e20000100800 */
[----:B---3--:R-:W-:-:S02]  /*dd130*/  LOP3.LUT R10, R20, 0xffff, RZ, 0xc0, !PT ;  /* 0x0000ffff140a7812 */ /* 0x008fc400078ec0ff */
[----:B----4-:R-:W-:Y:S01]  /*dd140*/  LOP3.LUT R15, R21, 0xffff, RZ, 0xc0, !PT ;  /* 0x0000ffff150f7812 */ /* 0x010fe200078ec0ff */
[----:B------:R-:W3:Y:S04]  /*dd150*/  LDL.LU R20, [R1+0x4e10] ;  /* 0x004e100001147983 */ /* 0x000ee80000300800 */
[----:B------:R-:W4:Y:S01]  /*dd160*/  LDL.LU R21, [R1+0x488] ;  /* 0x0004880001157983 */ /* 0x000f220000300800 */
[----:B--2---:R-:W-:-:S03]  /*dd170*/  LOP3.LUT R14, R23, 0xffff, RZ, 0xc0, !PT ;  /* 0x0000ffff170e7812 */ /* 0x004fc600078ec0ff */
[----:B------:R-:W2:Y:S01]  /*dd180*/  LDL.LU R23, [R1+0x910] ;  /* 0x0009100001177983 */ /* 0x000ea20000300800 */
[----:B------:R-:W-:Y:S02]  /*dd190*/  LOP3.LUT R13, R13, 0xffff, RZ, 0xc0, !PT ;  /* 0x0000ffff0d0d7812 */ /* 0x000fe400078ec0ff */
[----:B------:R-:W-:Y:S02]  /*dd1a0*/  LOP3.LUT R18, R17, 0xffff, RZ, 0xc0, !PT ;  /* 0x0000ffff11127812 */ /* 0x000fe400078ec0ff */
[----:B------:R-:W-:Y:S02]  /*dd1b0*/  PRMT R24, R10, 0x3340, R0 ;  /* 0x000033400a187816 */ /* 0x000fe40000000000 */
[----:B------:R-:W-:Y:S02]  /*dd1c0*/  PRMT R17, R13, 0x3340, R15 ;  /* 0x000033400d117816 */ /* 0x000fe4000000000f */
[----:B------:R-:W-:Y:S02]  /*dd1d0*/  LOP3.LUT R16, R16, 0xffff, RZ, 0xc0, !PT ;  /* 0x0000ffff10107812 */ /* 0x000fe400078ec0ff */
[----:B------:R-:W-:-:S02]  /*dd1e0*/  PRMT R26, R17, 0x5410, R24 ;  /* 0x00005410111a7816 */ /* 0x000fc40000000018 */
[----:B------:R-:W-:Y:S02]  /*dd1f0*/  PRMT R24, R18, 0x3340, R0 ;  /* 0x0000334012187816 */ /* 0x000fe40000000000 */
[----:B------:R-:W-:Y:S01]  /*dd200*/  PRMT R17, R16, 0x3340, R14 ;  /* 0x0000334010117816 */ /* 0x000fe2000000000e */
[----:B------:R0:W-:Y:S03]  /*dd210*/  STL [R1+0x5298], R26 ;  /* 0x0052981a01007387 */ /* 0x0001e60000100800 */
[----:B------:R-:W-:Y:S02]  /*dd220*/  PRMT R17, R17, 0x5410, R24 ;  /* 0x0000541011117816 */ /* 0x000fe40000000018 */
[----:B------:R-:W-:Y:S02]  /*dd230*/  SHF.R.U32.HI R14, RZ, 0x8, R14 ;  /* 0x00000008ff0e7819 */ /* 0x000fe4000001160e */
[----:B------:R-:W-:-:S02]  /*dd240*/  SHF.R.U32.HI R13, RZ, 0x8, R13 ;  /* 0x00000008ff0d7819 */ /* 0x000fc4000001160d */
[----:B0-----:R-:W-:Y:S01]  /*dd250*/  IADD3 R26, P2, PT, R25, R0, RZ ;  /* 0x00000000191a7210 */ /* 0x001fe20007f5e0ff */
[----:B------:R-:W-:Y:S04]  /*dd260*/  STL [R1+0x5294], R17 ;  /* 0x0052941101007387 */ /* 0x000fe80000100800 */
[----:B------:R-:W-:Y:S01]  /*dd270*/  IMAD.X R27, R19, 0x1, R3, P2 ;  /* 0x00000001131b7824 */ /* 0x000fe200010e0603 */
[----:B------:R-:W-:-:S04]  /*dd280*/  SHF.R.U32.HI R16, RZ, 0x8, R16 ;  /* 0x00000008ff107819 */ /* 0x000fc80000011610 */
[----:B------:R0:W-:Y:S01]  /*dd290*/  STL.64 [R1+0x10b0], R26 ;  /* 0x0010b01a01007387 */ /* 0x0001e20000100a00 */
[----:B------:R-:W-:Y:S02]  /*dd2a0*/  LOP3.LUT R24, R16, 0xffff, RZ, 0xc0, !PT ;  /* 0x0000ffff10187812 */ /* 0x000fe400078ec0ff */
[----:B0-----:R-:W-:Y:S02]  /*dd2b0*/  LOP3.LUT R26, R14, 0xffff, RZ, 0xc0, !PT ;  /* 0x0000ffff0e1a7812 */ /* 0x001fe400078ec0ff */
[----:B------:R-:W-:Y:S02]  /*dd2c0*/  LOP3.LUT R14, R13, 0xffff, RZ, 0xc0, !PT ;  /* 0x0000ffff0d0e7812 */ /* 0x000fe400078ec0ff */
[----:B------:R-:W2:Y:S04]  /*dd2d0*/  LDL.LU R13, [R1+0x4e14] ;  /* 0x004e1400010d7983 */ /* 0x000ea80000300800 */
[----:B------:R-:W2:Y:S04]  /*dd2e0*/  LDL.LU R17, [R1+0x494] ;  /* 0x0004940001117983 */ /* 0x000ea80000300800 */
[----:B------:R-:W2:Y:S01]  /*dd2f0*/  LDL.LU R16, [R1+0x914] ;  /* 0x0009140001107983 */ /* 0x000ea20000300800 */
[----:B------:R-:W-:-:S02]  /*dd300*/  SHF.R.U32.HI R15, RZ, 0x8, R15 ;  /* 0x00000008ff0f7819 */ /* 0x000fc4000001160f */
[----:B------:R-:W-:Y:S01]  /*dd310*/  PRMT R26, R24, 0x3340, R26 ;  /* 0x00003340181a7816 */ /* 0x000fe2000000001a */
[----:B------:R-:W2:Y:S01]  /*dd320*/  LDL.LU R27, [R1+0x250] ;  /* 0x00025000011b7983 */ /* 0x000ea20000300800 */
[----:B------:R-:W-:-:S04]  /*dd330*/  LOP3.LUT R15, R15, 0xffff, RZ, 0xc0, !PT ;  /* 0x0000ffff0f0f7812 */ /* 0x000fc800078ec0ff */
[----:B------:R-:W-:Y:S02]  /*dd340*/  PRMT R24, R14, 0x3340, R15 ;  /* 0x000033400e187816 */ /* 0x000fe4000000000f */
[----:B------:R-:W-:Y:S01]  /*dd350*/  IADD3 R14, P2, PT, R25, R2, RZ ;  /* 0x00000002190e7210 */ /* 0x000fe20007f5e0ff */
[----:B------:R-:W-:Y:S04]  /*dd360*/  STL [R1+0x4de8], R26 ;  /* 0x004de81a01007387 */ /* 0x000fe80000100800 */
        /* <DEDUP_REMOVED lines=12> */
[----:B------:R-:W3:Y:S02]  /*dd430*/  LDL.LU R21, [R1+0xef0] ;  /* 0x000ef00001157983 */ /* 0x000ee40000300800 */
        /* <DEDUP_REMOVED lines=9> */
[----:B------:R-:W-:-:S02]  /*dd4d0*/  LOP3.LUT R18, R18, 0xffff, RZ, 0xc0, !PT ;  /* 0x0000ffff12127812 */ /* 0x000fc400078ec0ff */
[----:B------:R-:W-:Y:S02]  /*dd4e0*/  LOP3.LUT R10, R10, 0xffff, RZ, 0xc0, !PT ;  /* 0x0000ffff0a0a7812 */ /* 0x000fe400078ec0ff */
[----:B------:R-:W-:Y:S02]  /*dd4f0*/  LOP3.LUT R14, R14, 0xffff, RZ, 0xc0, !PT ;  /* 0x0000ffff0e0e7812 */ /* 0x000fe400078ec0ff */
[----:B0-----:R-:W-:Y:S02]  /*dd500*/  PRMT R19, R18, 0x3340, R0 ;  /* 0x0000334012137816 */ /* 0x001fe40000000000 */
[----:B------:R-:W-:-:S03]  /*dd510*/  PRMT R18, R10, 0x3340, R14 ;  /* 0x000033400a127816 */ /* 0x000fc6000000000e */
[----:B------:R-:W-:Y:S04]  /*dd520*/  STL [R1+0x224], R19 ;  /* 0x0002241301007387 */ /* 0x000fe80000100800 */
[----:B------:R0:W-:Y:S01]  /*dd530*/  STL [R1+0x50f4], R18 ;  /* 0x0050f41201007387 */ /* 0x0001e20000100800 */
[----:B------:R-:W-:Y:S02]  /*dd540*/  LOP3.LUT R14, R13, 0xffff, RZ, 0xc0, !PT ;  /* 0x0000ffff0d0e7812 */ /* 0x000fe400078ec0ff */
[----:B------:R-:W-:Y:S01]  /*dd550*/  LOP3.LUT R10, R17, 0xffff, RZ, 0xc0, !PT ;  /* 0x0000ffff110a7812 */ /* 0x000fe200078ec0ff */
[----:B------:R-:W4:Y:S01]  /*dd560*/  LDL.LU R13, [R1+0xef4] ;  /* 0x000ef400010d7983 */ /* 0x000f220000300800 */
[----:B0-----:R-:W-:-:S03]  /*dd570*/  LOP3.LUT R18, R16, 0xffff, RZ, 0xc0, !PT ;  /* 0x0000ffff10127812 */ /* 0x001fc600078ec0ff */
[----:B------:R-:W4:Y:S04]  /*dd580*/  LDL.LU R17, [R1+0x3f0] ;  /* 0x0003f00001117983 */ /* 0x000f280000300800 */
[----:B------:R-:W4:Y:S01]  /*dd590*/  LDL.LU R16, [R1+0x724] ;  /* 0x0007240001107983 */ /* 0x000f220000300800 */
[----:B------:R-:W-:Y:S02]  /*dd5a0*/  PRMT R20, R10, 0x3340, R0 ;  /* 0x000033400a147816 */ /* 0x000fe40000000000 */
[----:B------:R-:W-:Y:S02]  /*dd5b0*/  PRMT R19, R14, 0x3340, R18 ;  /* 0x000033400e137816 */ /* 0x000fe40000000012 */
[----:B------:R-:W-:Y:S02]  /*dd5c0*/  IADD3 R24, P2, PT, R27, R6, RZ ;  /* 0x000000061b187210 */ /* 0x000fe40007f5e0ff */
[----:B------:R-:W-:-:S02]  /*dd5d0*/  PRMT R20, R19, 0x5410, R20 ;  /* 0x0000541013147816 */ /* 0x000fc40000000014 */
[----:B------:R-:W-:Y:S02]  /*dd5e0*/  SHF.R.S32.HI R19, RZ, 0x1f, R27 ;  /* 0x0000001fff137819 */ /* 0x000fe4000001141b */
[----:B------:R-:W-:Y:S02]  /*dd5f0*/  SHF.R.U32.HI R14, RZ, 0x8, R14 ;  /* 0x00000008ff0e7819 */ /* 0x000fe4000001160e */
[----:B------:R-:W-:Y:S01]  /*dd600*/  SHF.R.U32.HI R18, RZ, 0x8, R18 ;  /* 0x00000008ff127819 */ /* 0x000fe20000011612 */
[----:B------:R-:W-:Y:S01]  /*dd610*/  IMAD.X R25, R19, 0x1, R7, P2 ;  /* 0x0000000113197824 */ /* 0x000fe200010e0607 */
[----:B------:R-:W-:Y:S01]  /*dd620*/  STL [R1+0x5288], R20 ;  /* 0x0052881401007387 */ /* 0x000fe20000100800 */
[----:B------:R-:W-:Y:S02]  /*dd630*/  SHF.R.U32.HI R10, RZ, 0x8, R10 ;  /* 0x00000008ff0a7819 */ /* 0x000fe4000001160a */
[----:B------:R-:W-:Y:S01]  /*dd640*/  LOP3.LUT R14, R14, 0xffff, RZ, 0xc0, !PT ;  /* 0x0000ffff0e0e7812 */ /* 0x000fe200078ec0ff */
[----:B------:R0:W-:Y:S01]  /*dd650*/  STL.64 [R1+0x10a8], R24 ;  /* 0x0010a81801007387 */ /* 0x0001e20000100a00 */
[----:B------:R-:W-:-:S02]  /*dd660*/  LOP3.LUT R18, R18, 0xffff, RZ, 0xc0, !PT ;  /* 0x0000ffff12127812 */ /* 0x000fc400078ec0ff */
[----:B------:R-:W-:Y:S02]  /*dd670*/  LOP3.LUT R10, R10, 0xffff, RZ, 0xc0, !PT ;  /* 0x0000ffff0a0a7812 */ /* 0x000fe400078ec0ff */
[----:B------:R-:W-:Y:S02]  /*dd680*/  PRMT R18, R14, 0x3340, R18 ;  /* 0x000033400e127816 */ /* 0x000fe40000000012 */
[----:B------:R-:W-:Y:S01]  /*dd690*/  PRMT R14, R10, 0x3340, R0 ;  /* 0x000033400a0e7816 */ /* 0x000fe20000000000 */
[----:B0-----:R-:W4:Y:S04]  /*dd6a0*/  LDL.LU R24, [R1+0x3dc] ;  /* 0x0003dc0001187983 */ /* 0x001f280000300800 */
[----:B------:R-:W-:Y:S04]  /*dd6b0*/  STL [R1+0x50e8], R18 ;  /* 0x0050e81201007387 */ /* 0x000fe80000100800 */
[----:B------:R2:W-:Y:S01]  /*dd6c0*/  STL [R1+0x538], R14 ;  /* 0x0005380e01007387 */ /* 0x0005e20000100800 */
[----:B---3--:R-:W-:-:S05]  /*dd6d0*/  LOP3.LUT R10, R21, 0xffff, RZ, 0xc0, !PT ;  /* 0x0000ffff150a7812 */ /* 0x008fca00078ec0ff */
[----:B------:R0:W-:Y:S01]  /*dd6e0*/  STL [R1+0x5328], R10 ;  /* 0x0053280a01007387 */ /* 0x0001e20000100800 */
[----:B--2---:R-:W-:-:S05]  /*dd6f0*/  LOP3.LUT R14, R23, 0xffff, RZ, 0xc0, !PT ;  /* 0x0000ffff170e7812 */ /* 0x004fca00078ec0ff */
[----:B------:R1:W-:Y:S04]  /*dd700*/  STL [R1+0x5324], R14 ;  /* 0x0053240e01007387 */ /* 0x0003e80000100800 */
[----:B------:R-:W2:Y:S04]  /*dd710*/  LDL.LU R20, [R1+0xd00] ;  /* 0x000d000001147983 */ /* 0x000ea80000300800 */
[----:B------:R-:W3:Y:S04]  /*dd720*/  LDL.LU R21, [R1+0x360] ;  /* 0x0003600001157983 */ /* 0x000ee80000300800 */
[----:B------:R-:W2:Y:S01]  /*dd730*/  LDL.LU R23, [R1+0x5dc] ;  /* 0x0005dc0001177983 */ /* 0x000ea20000300800 */
[----:B------:R-:W-:-:S02]  /*dd740*/  SHF.R.U32.HI R15, RZ, 0x8, R15 ;  /* 0x00000008ff0f7819 */ /* 0x000fc4000001160f */
[----:B0-----:R-:W-:Y:S02]  /*dd750*/  SHF.R.U32.HI R10, RZ, 0x8, R10 ;  /* 0x00000008ff0a7819 */ /* 0x001fe4000001160a */
[----:B-1----:R-:W-:Y:S02]  /*dd760*/  SHF.R.U32.HI R14, RZ, 0x8, R14 ;  /* 0x00000008ff0e7819 */ /* 0x002fe4000001160e */
[----:B------:R-:W-:Y:S02]  /*dd770*/  LOP3.LUT R15, R15, 0xffff, RZ, 0xc0, !PT ;  /* 0x0000ffff0f0f7812 */ /* 0x000fe400078ec0ff */
[----:B------:R-:W-:Y:S02]  /*dd780*/  LOP3.LUT R10, R10, 0xffff, RZ, 0xc0, !PT ;  /* 0x0000ffff0a0a7812 */ /* 0x000fe400078ec0ff */
[----:B------:R-:W-:Y:S02]  /*dd790*/  LOP3.LUT R14, R14, 0xffff, RZ, 0xc0, !PT ;  /* 0x0000ffff0e0e7812 */ /* 0x000fe400078ec0ff */
[----:B------:R-:W-:-:S02]  /*dd7a0*/  PRMT R18, R15, 0x3340, R0 ;  /* 0x000033400f127816 */ /* 0x000fc40000000000 */
[----:B------:R-:W-:-:S03]  /*dd7b0*/  PRMT R15, R10, 0x3340, R14 ;  /* 0x000033400a0f7816 */ /* 0x000fc6000000000e */
[----:B------:R-:W-:Y:S04]  /*dd7c0*/  STL [R1+0x534], R18 ;  /* 0x0005341201007387 */ /* 0x000fe80000100800 */
[----:B------:R0:W-:Y:S01]  /*dd7d0*/  STL [R1+0x50dc], R15 ;  /* 0x0050dc0f01007387 */ /* 0x0001e20000100800 */
[----:B----4-:R-:W-:Y:S02]  /*dd7e0*/  LOP3.LUT R10, R13, 0xffff, RZ, 0xc0, !PT ;  /* 0x0000ffff0d0a7812 */ /* 0x010fe400078ec0ff */
[----:B------:R-:W-:Y:S02]  /*dd7f0*/  LOP3.LUT R14, R17, 0xffff, RZ, 0xc0, !PT ;  /* 0x0000ffff110e7812 */ /* 0x000fe400078ec0ff */
[----:B------:R-:W-:Y:S02]  /*dd800*/  LOP3.LUT R13, R16, 0xffff, RZ, 0xc0, !PT ;  /* 0x0000ffff100d7812 */ /* 0x000fe400078ec0ff */
[----:B------:R-:W-:-:S02]  /*dd810*/  PRMT R16, R14, 0x3340, R0 ;  /* 0x000033400e107816 */ /* 0x000fc40000000000 */
[----:B0-----:R-:W-:-:S04]  /*dd820*/  PRMT R15, R10, 0x3340, R13 ;  /* 0x000033400a0f7816 */ /* 0x001fc8000000000d */
[----:B------:R-:W-:Y:S02]  /*dd830*/  PRMT R15, R15, 0x5410, R16 ;  /* 0x000054100f0f7816 */ /* 0x000fe40000000010 */
[----:B------:R-:W-:-:S05]  /*dd840*/  IADD3 R16, P2, PT, R27, R0, RZ ;  /* 0x000000001b107210 */ /* 0x000fca0007f5e0ff */
[----:B------:R-:W-:Y:S01]  /*dd850*/  IMAD.X R17, R19, 0x1, R3, P2 ;  /* 0x0000000113117824 */ /* 0x000fe200010e0603 */
[----:B------:R0:W-:Y:S04]  /*dd860*/  STL [R1+0x527c], R15 ;  /* 0x00527c0f01007387 */ /* 0x0001e80000100800 */
[----:B------:R1:W-:Y:S01]  /*dd870*/  STL.64 [R1+0x10a0], R16 ;  /* 0x0010a01001007387 */ /* 0x0003e20000100a00 */
[----:B0-----:R-:W-:-:S03]  /*dd880*/  SHF.R.U32.HI R15, RZ, 0x8, R13 ;  /* 0x00000008ff0f7819 */ /* 0x001fc6000001160d */
[----:B-1----:R-:W4:Y:S04]  /*dd890*/  LDL.LU R17, [R1+0x5688] ;  /* 0x0056880001117983 */ /* 0x002f280000300800 */
[----:B------:R-:W4:Y:S04]  /*dd8a0*/  LDL.LU R25, [R1+0xd04] ;  /* 0x000d040001197983 */ /* 0x000f280000300800 */
[----:B------:R-:W4:Y:S04]  /*dd8b0*/  LDL.LU R16, [R1+0x364] ;  /* 0x0003640001107983 */ /* 0x000f280000300800 */
[----:B------:R-:W4:Y:S01]  /*dd8c0*/  LDL.LU R13, [R1+0x5e4] ;  /* 0x0005e400010d7983 */ /* 0x000f220000300800 */
[----:B------:R-:W-:-:S02]  /*dd8d0*/  SHF.R.U32.HI R10, RZ, 0x8, R10 ;  /* 0x00000008ff0a7819 */ /* 0x000fc4000001160a */
[----:B------:R-:W-:Y:S02]  /*dd8e0*/  LOP3.LUT R15, R15, 0xffff, RZ, 0xc0, !PT ;  /* 0x0000ffff0f0f7812 */ /* 0x000fe400078ec0ff */
[----:B------:R-:W-:-:S04]  /*dd8f0*/  LOP3.LUT R10, R10, 0xffff, RZ, 0xc0, !PT ;  /* 0x0000ffff0a0a7812 */ /* 0x000fc800078ec0ff */
[----:B------:R-:W-:Y:S02]  /*dd900*/  PRMT R15, R10, 0x3340, R15 ;  /* 0x000033400a0f7816 */ /* 0x000fe4000000000f */
[----:B------:R-:W-:Y:S02]  /*dd910*/  LOP3.LUT R10, R24, 0xffff, RZ, 0xc0, !PT ;  /* 0x0000ffff180a7812 */ /* 0x000fe400078ec0ff */
[----:B------:R-:W-:Y:S01]  /*dd920*/  SHF.R.U32.HI R14, RZ, 0x8, R14 ;  /* 0x00000008ff0e7819 */ /* 0x000fe2000001160e */
[----:B------:R-:W-:Y:S04]  /*dd930*/  STL [R1+0x50cc], R15 ;  /* 0x0050cc0f01007387 */ /* 0x000fe80000100800 */
[----:B------:R0:W-:Y:S01]  /*dd940*/  STL [R1+0x5320], R10 ;  /* 0x0053200a01007387 */ /* 0x0001e20000100800 */
[----:B------:R-:W-:-:S02]  /*dd950*/  LOP3.LUT R14, R14, 0xffff, RZ, 0xc0, !PT ;  /* 0x0000ffff0e0e7812 */ /* 0x000fc400078ec0ff */
[----:B0-----:R-:W-:Y:S02]  /*dd960*/  SHF.R.U32.HI R10, RZ, 0x8, R10 ;  /* 0x00000008ff0a7819 */ /* 0x001fe4000001160a */
[----:B------:R-:W-:Y:S02]  /*dd970*/  PRMT R15, R14, 0x3340, R0 ;  /* 0x000033400e0f7816 */ /* 0x000fe40000000000 */
[----:B------:R-:W-:-:S04]  /*dd980*/  LOP3.LUT R10, R10, 0xffff, RZ, 0xc0, !PT ;  /* 0x0000ffff0a0a7812 */ /* 0x000fc800078ec0ff */
[----:B------:R-:W-:Y:S01]  /*dd990*/  PRMT R14, R10, 0x3340, R0 ;  /* 0x000033400a0e7816 */ /* 0x000fe20000000000 */
[----:B------:R-:W-:Y:S04]  /*dd9a0*/  STL [R1+0x520], R15 ;  /* 0x0005200f01007387 */ /* 0x000fe80000100800 */
[----:B------:R2:W-:Y:S04]  /*dd9b0*/  STL [R1+0x51c], R14 ;  /* 0x00051c0e01007387 */ /* 0x0005e80000100800 */
[----:B------:R-:W4:Y:S01]  /*dd9c0*/  LDL.LU R24, [R1+0xb10] ;  /* 0x000b100001187983 */ /* 0x000f220000300800 */
[----:B--2---:R-:W-:-:S03]  /*dd9d0*/  LOP3.LUT R14, R23, 0xffff, RZ, 0xc0, !PT ;  /* 0x0000ffff170e7812 */ /* 0x004fc600078ec0ff */
[----:B------:R-:W2:Y:S04]  /*dd9e0*/  LDL.LU R23, [R1+0x558] ;  /* 0x0005580001177983 */ /* 0x000ea80000300800 */
[----:B------:R-:W2:Y:S01]  /*dd9f0*/  LDL.LU R15, [R1+0x254] ;  /* 0x00025400010f7983 */ /* 0x000ea20000300800 */
[----:B------:R-:W-:Y:S02]  /*dda00*/  LOP3.LUT R10, R20, 0xffff, RZ, 0xc0, !PT ;  /* 0x0000ffff140a7812 */ /* 0x000fe400078ec0ff */
[----:B---3--:R-:W-:Y:S02]  /*dda10*/  LOP3.LUT R18, R21, 0xffff, RZ, 0xc0, !PT ;  /* 0x0000ffff15127812 */ /* 0x008fe400078ec0ff */
        /* <DEDUP_REMOVED lines=11> */
[----:B------:R-:W-:Y:S01]  /*ddad0*/  PRMT R14, R10, 0x3340, R14 ;  /* 0x000033400a0e7816 */ /* 0x000fe2000000000e */
[----:B------:R0:W-:Y:S02]  /*ddae0*/  STL.64 [R1+0x1098], R20 ;  /* 0x0010981401007387 */ /* 0x0001e40000100a00 */
[----:B------:R-:W-:Y:S02]  /*ddaf0*/  IMAD.X R27, R19, 0x1, R8, P2 ;  /* 0x00000001131b7824 */ /* 0x000fe400010e0608 */
[----:B0-----:R-:W3:Y:S04]  /*ddb00*/  LDL.LU.64 R20, [R1+0x5680] ;  /* 0x0056800001147983 */ /* 0x001ee80000300a00 */
[----:B------:R-:W-:Y:S04]  /*ddb10*/  STL.64 [R1+0x1090], R26 ;  /* 0x0010901a01007387 */ /* 0x000fe80000100a00 */
[----:B------:R0:W-:Y:S01]  /*ddb20*/  STL [R1+0x50ac], R14 ;  /* 0x0050ac0e01007387 */ /* 0x0001e20000100800 */
[----:B----4-:R-:W-:-:S02]  /*ddb30*/  LOP3.LUT R10, R25, 0xffff, RZ, 0xc0, !PT ;  /* 0x0000ffff190a7812 */ /* 0x010fc400078ec0ff */
[----:B------:R-:W-:Y:S02]  /*ddb40*/  LOP3.LUT R16, R16, 0xffff, RZ, 0xc0, !PT ;  /* 0x0000ffff10107812 */ /* 0x000fe400078ec0ff */
[----:B0-----:R-:W-:Y:S02]  /*ddb50*/  LOP3.LUT R14, R13, 0xffff, RZ, 0xc0, !PT ;  /* 0x0000ffff0d0e7812 */ /* 0x001fe400078ec0ff */
[----:B------:R-:W-:Y:S02]  /*ddb60*/  PRMT R19, R16, 0x3340, R0 ;  /* 0x0000334010137816 */ /* 0x000fe40000000000 */
[----:B------:R-:W-:-:S04]  /*ddb70*/  PRMT R13, R10, 0x3340, R14 ;  /* 0x000033400a0d7816 */ /* 0x000fc8000000000e */
[----:B------:R-:W-:Y:S02]  /*ddb80*/  PRMT R19, R13, 0x5410, R19 ;  /* 0x000054100d137816 */ /* 0x000fe40000000013 */
[----:B------:R-:W4:Y:S04]  /*ddb90*/  LDL.LU R13, [R1+0xb14] ;  /* 0x000b1400010d7983 */ /* 0x000f280000300800 */
[----:B------:R0:W-:Y:S04]  /*ddba0*/  STL [R1+0x5274], R19 ;  /* 0x0052741301007387 */ /* 0x0001e80000100800 */
[----:B------:R-:W3:Y:S01]  /*ddbb0*/  LDL.LU R25, [R1+0x564] ;  /* 0x0005640001197983 */ /* 0x000ee20000300800 */
[----:B------:R-:W-:-:S02]  /*ddbc0*/  SHF.R.U32.HI R18, RZ, 0x8, R18 ;  /* 0x00000008ff127819 */ /* 0x000fc40000011612 */
[----:B------:R-:W-:Y:S02]  /*ddbd0*/  SHF.R.U32.HI R10, RZ, 0x8, R10 ;  /* 0x00000008ff0a7819 */ /* 0x000fe4000001160a */
[----:B------:R-:W-:Y:S02]  /*ddbe0*/  SHF.R.U32.HI R14, RZ, 0x8, R14 ;  /* 0x00000008ff0e7819 */ /* 0x000fe4000001160e */
[----:B------:R-:W-:Y:S02]  /*ddbf0*/  LOP3.LUT R18, R18, 0xffff, RZ, 0xc0, !PT ;  /* 0x0000ffff12127812 */ /* 0x000fe400078ec0ff */
[----:B------:R-:W-:Y:S02]  /*ddc00*/  LOP3.LUT R10, R10, 0xffff, RZ, 0xc0, !PT ;  /* 0x0000ffff0a0a7812 */ /* 0x000fe400078ec0ff */
[----:B------:R-:W-:Y:S02]  /*ddc10*/  LOP3.LUT R14, R14, 0xffff, RZ, 0xc0, !PT ;  /* 0x0000ffff0e0e7812 */ /* 0x000fe400078ec0ff */
[----:B0-----:R-:W-:-:S02]  /*ddc20*/  PRMT R19, R18, 0x3340, R0 ;  /* 0x0000334012137816 */ /* 0x001fc40000000000 */
[----:B------:R-:W-:Y:S02]  /*ddc30*/  PRMT R18, R10, 0x3340, R14 ;  /* 0x000033400a127816 */ /* 0x000fe4000000000e */
[----:B------:R-:W-:Y:S01]  /*ddc40*/  LOP3.LUT R14, R12, 0xffff, RZ, 0xc0, !PT ;  /* 0x0000ffff0c0e7812 */ /* 0x000fe200078ec0ff */
[----:B------:R0:W-:Y:S04]  /*ddc50*/  STL [R1+0x514], R19 ;  /* 0x0005141301007387 */ /* 0x0001e80000100800 */
[----:B------:R1:W-:Y:S01]  /*ddc60*/  STL [R1+0x5078], R18 ;  /* 0x0050781201007387 */ /* 0x0003e20000100800 */
[----:B------:R-:W-:Y:S02]  /*ddc70*/  SHF.R.U32.HI R16, RZ, 0x8, R16 ;  /* 0x00000008ff107819 */ /* 0x000fe40000011610 */
[----:B------:R-:W-:-:S02]  /*ddc80*/  LOP3.LUT R10, R24, 0xffff, RZ, 0xc0, !PT ;  /* 0x0000ffff180a7812 */ /* 0x000fc400078ec0ff */
[----:B0-----:R-:W-:Y:S02]  /*ddc90*/  PRMT R19, R14, 0x3340, R0 ;  /* 0x000033400e137816 */ /* 0x001fe40000000000 */
[----:B------:R-:W-:-:S04]  /*ddca0*/  LOP3.LUT R16, R16, 0xffff, RZ, 0xc0, !PT ;  /* 0x0000ffff10107812 */ /* 0x000fc800078ec0ff */
[----:B------:R-:W-:Y:S02]  /*ddcb0*/  PRMT R16, R16, 0x3340, R0 ;  /* 0x0000334010107816 */ /* 0x000fe40000000000 */
[----:B--2---:R-:W-:-:S04]  /*ddcc0*/  LOP3.LUT R12, R23, 0xffff, RZ, 0xc0, !PT ;  /* 0x0000ffff170c7812 */ /* 0x004fc800078ec0ff */
[----:B-1----:R-:W-:Y:S02]  /*ddcd0*/  PRMT R18, R10, 0x3340, R12 ;  /* 0x000033400a127816 */ /* 0x002fe4000000000c */
[----:B------:R-:W-:Y:S02]  /*ddce0*/  IADD3 R26, P2, PT, R15, R6, RZ ;  /* 0x000000060f1a7210 */ /* 0x000fe40007f5e0ff */
[----:B------:R-:W-:Y:S02]  /*ddcf0*/  SHF.R.U32.HI R10, RZ, 0x8, R10 ;  /* 0x00000008ff0a7819 */ /* 0x000fe4000001160a */
[----:B------:R-:W-:Y:S02]  /*ddd00*/  PRMT R19, R18, 0x5410, R19 ;  /* 0x0000541012137816 */ /* 0x000fe40000000013 */
[----:B------:R-:W-:Y:S02]  /*ddd10*/  SHF.R.S32.HI R18, RZ, 0x1f, R15 ;  /* 0x0000001fff127819 */ /* 0x000fe4000001140f */
[----:B------:R-:W-:-:S02]  /*ddd20*/  SHF.R.U32.HI R12, RZ, 0x8, R12 ;  /* 0x00000008ff0c7819 */ /* 0x000fc4000001160c */
[----:B------:R-:W-:Y:S01]  /*ddd30*/  LOP3.LUT R10, R10, 0xffff, RZ, 0xc0, !PT ;  /* 0x0000ffff0a0a7812 */ /* 0x000fe200078ec0ff */
[----:B------:R-:W-:Y:S01]  /*ddd40*/  IMAD.X R27, R18, 0x1, R7, P2 ;  /* 0x00000001121b7824 */ /* 0x000fe200010e0607 */
[----:B------:R-:W-:Y:S01]  /*ddd50*/  LOP3.LUT R12, R12, 0xffff, RZ, 0xc0, !PT ;  /* 0x0000ffff0c0c7812 */ /* 0x000fe200078ec0ff */
[----:B------:R-:W-:Y:S04]  /*ddd60*/  STL [R1+0x526c], R19 ;  /* 0x00526c1301007387 */ /* 0x000fe80000100800 */
[----:B------:R-:W-:Y:S01]  /*ddd70*/  STL.64 [R1+0x1088], R26 ;  /* 0x0010881a01007387 */ /* 0x000fe20000100a00 */
[----:B------:R-:W-:-:S03]  /*ddd80*/  PRMT R10, R10, 0x3340, R12 ;  /* 0x000033400a0a7816 */ /* 0x000fc6000000000c */
[----:B------:R-:W2:Y:S04]  /*ddd90*/  LDL.LU R12, [R1+0x4e18] ;  /* 0x004e1800010c7983 */ /* 0x000ea80000300800 */
[----:B------:R0:W-:Y:S04]  /*ddda0*/  STL [R1+0x50c], R16 ;  /* 0x00050c1001007387 */ /* 0x0001e80000100800 */
[----:B0-----:R-:W2:Y:S04]  /*dddb0*/  LDL.LU R16, [R1+0x4b4] ;  /* 0x0004b40001107983 */ /* 0x001ea80000300800 */
[----:B------:R0:W-:Y:S04]  /*dddc0*/  STL [R1+0x5074], R10 ;  /* 0x0050740a01007387 */ /* 0x0001e80000100800 */
[----:B------:R-:W2:Y:S01]  /*dddd0*/  LDL.LU R23, [R1+0x920] ;  /* 0x0009200001177983 */ /* 0x000ea20000300800 */
[----:B0-----:R-:W-:-:S02]  /*ddde0*/  LOP3.LUT R10, R22, 0xffff, RZ, 0xc0, !PT ;  /* 0x0000ffff160a7812 */ /* 0x001fc400078ec0ff */
[----:B------:R-:W-:Y:S01]  /*dddf0*/  SHF.R.U32.HI R14, RZ, 0x8, R14 ;  /* 0x00000008ff0e7819 */ /* 0x000fe2000001160e */
[----:B------:R-:W2:Y:S01]  /*dde00*/  LDL.LU R22, [R1+0x567c] ;  /* 0x00567c0001167983 */ /* 0x000ea20000300800 */
[----:B----4-:R-:W-:Y:S02]  /*dde10*/  LOP3.LUT R13, R13, 0xffff, RZ, 0xc0, !PT ;  /* 0x0000ffff0d0d7812 */ /* 0x010fe400078ec0ff */
[----:B---3--:R-:W-:Y:S02]  /*dde20*/  LOP3.LUT R19, R25, 0xffff, RZ, 0xc0, !PT ;  /* 0x0000ffff19137812 */ /* 0x008fe400078ec0ff */
[----:B------:R-:W-:Y:S02]  /*dde30*/  PRMT R25, R10, 0x3340, R0 ;  /* 0x000033400a197816 */ /* 0x000fe40000000000 */
[----:B------:R-:W-:-:S04]  /*dde40*/  PRMT R24, R13, 0x3340, R19 ;  /* 0x000033400d187816 */ /* 0x000fc80000000013 */
[----:B------:R-:W-:Y:S02]  /*dde50*/  PRMT R26, R24, 0x5410, R25 ;  /* 0x00005410181a7816 */ /* 0x000fe40000000019 */
[----:B------:R-:W-:Y:S02]  /*dde60*/  IADD3 R24, P2, PT, R15, R0, RZ ;  /* 0x000000000f187210 */ /* 0x000fe40007f5e0ff */
[----:B------:R-:W-:-:S03]  /*dde70*/  SHF.R.U32.HI R13, RZ, 0x8, R13 ;  /* 0x00000008ff0d7819 */ /* 0x000fc6000001160d */
[----:B------:R-:W-:Y:S01]  /*dde80*/  IMAD.X R25, R18, 0x1, R3, P2 ;  /* 0x0000000112197824 */ /* 0x000fe200010e0603 */
[----:B------:R-:W-:Y:S04]  /*dde90*/  STL [R1+0x5264], R26 ;  /* 0x0052641a01007387 */ /* 0x000fe80000100800 */
[----:B------:R0:W-:Y:S02]  /*ddea0*/  STL.64 [R1+0x1080], R24 ;  /* 0x0010801801007387 */ /* 0x0001e40000100a00 */
[----:B0-----:R-:W-:Y:S02]  /*ddeb0*/  SHF.R.U32.HI R24, RZ, 0x8, R19 ;  /* 0x00000008ff187819 */ /* 0x001fe40000011613 */
[----:B------:R-:W-:Y:S02]  /*ddec0*/  LOP3.LUT R19, R14, 0xffff, RZ, 0xc0, !PT ;  /* 0x0000ffff0e137812 */ /* 0x000fe400078ec0ff */
[----:B------:R-:W-:-:S02]  /*dded0*/  LOP3.LUT R14, R13, 0xffff, RZ, 0xc0, !PT ;  /* 0x0000ffff0d0e7812 */ /* 0x000fc400078ec0ff */
[----:B------:R-:W3:Y:S01]  /*ddee0*/  LDL.LU R13, [R1+0x4e1c] ;  /* 0x004e1c00010d7983 */ /* 0x000ee20000300800 */
[----:B------:R-:W-:Y:S02]  /*ddef0*/  LOP3.LUT R26, R24, 0xffff, RZ, 0xc0, !PT ;  /* 0x0000ffff181a7812 */ /* 0x000fe400078ec0ff */
[----:B------:R-:W-:Y:S01]  /*ddf00*/  PRMT R27, R19, 0x3340, R0 ;  /* 0x00003340131b7816 */ /* 0x000fe20000000000 */
[----:B------:R-:W4:Y:S04]  /*ddf10*/  LDL.LU R25, [R1+0x258] ;  /* 0x0002580001197983 */ /* 0x000f280000300800 */
[----:B------:R-:W4:Y:S01]  /*ddf20*/  LDL.LU R19, [R1+0x4c0] ;  /* 0x0004c00001137983 */ /* 0x000f220000300800 */
[----:B------:R-:W-:Y:S02]  /*ddf30*/  PRMT R14, R14, 0x3340, R26 ;  /* 0x000033400e0e7816 */ /* 0x000fe4000000001a */
[C---:B------:R-:W-:Y:S01]  /*ddf40*/  IADD3 R26, P2, PT, R15.reuse, R2, RZ ;  /* 0x000000020f1a7210 */ /* 0x040fe20007f5e0ff */
[----:B------:R-:W4:Y:S04]  /*ddf50*/  LDL.LU R24, [R1+0x924] ;  /* 0x0009240001187983 */ /* 0x000f280000300800 */
[----:B------:R0:W-:Y:S04]  /*ddf60*/  STL [R1+0x464], R27 ;  /* 0x0004641b01007387 */ /* 0x0001e80000100800 */
[----:B------:R1:W-:Y:S01]  /*ddf70*/  STL [R1+0x5060], R14 ;  /* 0x0050600e01007387 */ /* 0x0003e20000100800 */
[----:B------:R-:W-:Y:S01]  /*ddf80*/  SHF.R.U32.HI R10, RZ, 0x8, R10 ;  /* 0x00000008ff0a7819 */ /* 0x000fe2000001160a */
[----:B0-----:R-:W-:Y:S01]  /*ddf90*/  IMAD.X R27, R18, 0x1, R5, P2 ;  /* 0x00000001121b7824 */ /* 0x001fe200010e0605 */
[----:B-1----:R-:W-:-:S02]  /*ddfa0*/  IADD3 R14, P2, PT, R15, R4, RZ ;  /* 0x000000040f0e7210 */ /* 0x002fc40007f5e0ff */
[----:B------:R-:W-:-:S03]  /*ddfb0*/  LOP3.LUT R10, R10, 0xffff, RZ, 0xc0, !PT ;  /* 0x0000ffff0a0a7812 */ /* 0x000fc600078ec0ff */
[----:B------:R-:W-:Y:S01]  /*ddfc0*/  IMAD.X R15, R18, 0x1, R8, P2 ;  /* 0x00000001120f7824 */ /* 0x000fe200010e0608 */
[----:B------:R-:W-:Y:S04]  /*ddfd0*/  STL.64 [R1+0x1078], R26 ;  /* 0x0010781a01007387 */ /* 0x000fe80000100a00 */
[----:B------:R0:W-:Y:S02]  /*ddfe0*/  STL.64 [R1+0x1070], R14 ;  /* 0x0010700e01007387 */ /* 0x0001e40000100a00 */
[----:B0-----:R-:W-:-:S05]  /*ddff0*/  PRMT R14, R10, 0x3340, R0 ;  /* 0x000033400a0e7816 */ /* 0x001fca0000000000 */
[----:B------:R0:W-:Y:S01]  /*de000*/  STL [R1+0x458], R14 ;  /* 0x0004580e01007387 */ /* 0x0001e20000100800 */
[----:B--2---:R-:W-:Y:S02]  /*de010*/  LOP3.LUT R10, R16, 0xffff, RZ, 0xc0, !PT ;  /* 0x0000ffff100a7812 */ /* 0x004fe400078ec0ff */
[----:B0-----:R-:W-:Y:S01]  /*de020*/  LOP3.LUT R14, R23, 0xffff, RZ, 0xc0, !PT ;  /* 0x0000ffff170e7812 */ /* 0x001fe200078ec0ff */
[----:B------:R-:W2:Y:S04]  /*de030*/  LDL.LU R16, [R1+0xf18] ;  /* 0x000f180001107983 */ /* 0x000ea80000300800 */
[----:B------:R-:W2:Y:S01]  /*de040*/  LDL.LU R23, [R1+0x730] ;  /* 0x0007300001177983 */ /* 0x000ea20000300800 */
[----:B------:R-:W-:Y:S02]  /*de050*/  LOP3.LUT R12, R12, 0xffff, RZ, 0xc0, !PT ;  /* 0x0000ffff0c0c7812 */ /* 0x000fe400078ec0ff */
[----:B------:R-:W-:-:S02]  /*de060*/  PRMT R18, R10, 0x3340, R0 ;  /* 0x000033400a127816 */ /* 0x000fc40000000000 */
        /* <DEDUP_REMOVED lines=9> */
[----:B------:R-:W-:Y:S01]  /*de100*/  PRMT R10, R10, 0x3340, R0 ;  /* 0x000033400a0a7816 */ /* 0x000fe20000000000 */
[----:B------:R-:W-:Y:S04]  /*de110*/  STL [R1+0x5260], R15 ;  /* 0x0052600f01007387 */ /* 0x000fe80000100800 */
[----:B------:R0:W-:Y:S01]  /*de120*/  STL [R1+0x5054], R12 ;  /* 0x0050540c01007387 */ /* 0x0001e20000100800 */
[----:B---3--:R-:W-:-:S03]  /*de130*/  LOP3.LUT R14, R13, 0xffff, RZ, 0xc0, !PT ;  /* 0x0000ffff0d0e7812 */ /* 0x008fc600078ec0ff */
[----:B------:R-:W3:Y:S04]  /*de140*/  LDL.LU R13, [R1+0xd10] ;  /* 0x000d1000010d7983 */ /* 0x000ee80000300800 */
[----:B------:R1:W-:Y:S04]  /*de150*/  STL [R1+0x44c], R10 ;  /* 0x00044c0a01007387 */ /* 0x0003e80000100800 */
[----:B------:R-:W3:Y:S04]  /*de160*/  LDL.LU R18, [R1+0x370] ;  /* 0x0003700001127983 */ /* 0x000ee80000300800 */
[----:B0-----:R-:W3:Y:S01]  /*de170*/  LDL.LU R12, [R1+0x5f4] ;  /* 0x0005f400010c7983 */ /* 0x001ee20000300800 */
[----:B----4-:R-:W-:-:S02]  /*de180*/  LOP3.LUT R15, R24, 0xffff, RZ, 0xc0, !PT ;  /* 0x0000ffff180f7812 */ /* 0x010fc400078ec0ff */
[----:B-1----:R-:W-:Y:S02]  /*de190*/  LOP3.LUT R10, R19, 0xffff, RZ, 0xc0, !PT ;  /* 0x0000ffff130a7812 */ /* 0x002fe400078ec0ff */
[--C-:B------:R-:W-:Y:S02]  /*de1a0*/  PRMT R19, R14, 0x3340, R15.reuse ;  /* 0x000033400e137816 */ /* 0x100fe4000000000f */
[----:B------:R-:W-:Y:S02]  /*de1b0*/  PRMT R24, R10, 0x3340, R0 ;  /* 0x000033400a187816 */ /* 0x000fe40000000000 */
[----:B------:R-:W-:Y:S02]  /*de1c0*/  SHF.R.U32.HI R14, RZ, 0x8, R14 ;  /* 0x00000008ff0e7819 */ /* 0x000fe4000001160e */
[----:B------:R-:W-:Y:S02]  /*de1d0*/  SHF.R.U32.HI R15, RZ, 0x8, R15 ;  /* 0x00000008ff0f7819 */ /* 0x000fe4000001160f */
[----:B------:R-:W-:-:S02]  /*de1e0*/  IADD3 R26, P2, PT, R25, R6, RZ ;  /* 0x00000006191a7210 */ /* 0x000fc40007f5e0ff */
[----:B------:R-:W-:Y:S02]  /*de1f0*/  PRMT R19, R19, 0x5410, R24 ;  /* 0x0000541013137816 */ /* 0x000fe40000000018 */
[----:B------:R-:W-:Y:S02]  /*de200*/  SHF.R.S32.HI R24, RZ, 0x1f, R25 ;  /* 0x0000001fff187819 */ /* 0x000fe40000011419 */
[----:B------:R-:W-:Y:S02]  /*de210*/  LOP3.LUT R14, R14, 0xffff, RZ, 0xc0, !PT ;  /* 0x0000ffff0e0e7812 */ /* 0x000fe400078ec0ff */
[----:B------:R-:W-:Y:S01]  /*de220*/  LOP3.LUT R15, R15, 0xffff, RZ, 0xc0, !PT ;  /* 0x0000ffff0f0f7812 */ /* 0x000fe200078ec0ff */
[----:B------:R-:W-:-:S03]  /*de230*/  IMAD.X R27, R24, 0x1, R7, P2 ;  /* 0x00000001181b7824 */ /* 0x000fc600010e0607 */
[----:B------:R-:W-:Y:S01]  /*de240*/  PRMT R15, R14, 0x3340, R15 ;  /* 0x000033400e0f7816 */ /* 0x000fe2000000000f */
[----:B------:R-:W-:Y:S04]  /*de250*/  STL [R1+0x525c], R19 ;  /* 0x00525c1301007387 */ /* 0x000fe80000100800 */
[----:B------:R2:W-:Y:S04]  /*de260*/  STL.64 [R1+0x1050], R26 ;  /* 0x0010501a01007387 */ /* 0x0005e80000100a00 */
[----:B------:R0:W-:Y:S01]  /*de270*/  STL [R1+0x5048], R15 ;  /* 0x0050480f01007387 */ /* 0x0001e20000100800 */
[----:B--2---:R-:W-:-:S02]  /*de280*/  LOP3.LUT R26, R16, 0xffff, RZ, 0xc0, !PT ;  /* 0x0000ffff101a7812 */ /* 0x004fc400078ec0ff */
[----:B------:R-:W-:Y:S01]  /*de290*/  LOP3.LUT R14, R23, 0xffff, RZ, 0xc0, !PT ;  /* 0x0000ffff170e7812 */ /* 0x000fe200078ec0ff */
[----:B------:R-:W2:Y:S04]  /*de2a0*/  LDL.LU R16, [R1+0xd14] ;  /* 0x000d140001107983 */ /* 0x000ea80000300800 */
[----:B------:R-:W4:Y:S04]  /*de2b0*/  LDL.LU R23, [R1+0x374] ;  /* 0x0003740001177983 */ /* 0x000f280000300800 */
[----:B------:R-:W4:Y:S01]  /*de2c0*/  LDL.LU R19, [R1+0x5f8] ;  /* 0x0005f80001137983 */ /* 0x000f220000300800 */
[----:B0-----:R-:W-:-:S02]  /*de2d0*/  SHF.R.U32.HI R15, RZ, 0x8, R10 ;  /* 0x00000008ff0f7819 */ /* 0x001fc4000001160a */
[----:B------:R-:W-:Y:S02]  /*de2e0*/  SHF.R.U32.HI R10, RZ, 0x8, R26 ;  /* 0x00000008ff0a7819 */ /* 0x000fe4000001161a */
[--C-:B------:R-:W-:Y:S02]  /*de2f0*/  PRMT R26, R26, 0x3340, R14.reuse ;  /* 0x000033401a1a7816 */ /* 0x100fe4000000000e */
[----:B------:R-:W-:Y:S02]  /*de300*/  SHF.R.U32.HI R14, RZ, 0x8, R14 ;  /* 0x00000008ff0e7819 */ /* 0x000fe4000001160e */
[----:B------:R-:W-:Y:S02]  /*de310*/  LOP3.LUT R15, R15, 0xffff, RZ, 0xc0, !PT ;  /* 0x0000ffff0f0f7812 */ /* 0x000fe400078ec0ff */
[----:B------:R-:W-:Y:S02]  /*de320*/  LOP3.LUT R10, R10, 0xffff, RZ, 0xc0, !PT ;  /* 0x0000ffff0a0a7812 */ /* 0x000fe400078ec0ff */
[----:B------:R-:W-:-:S02]  /*de330*/  LOP3.LUT R14, R14, 0xffff, RZ, 0xc0, !PT ;  /* 0x0000ffff0e0e7812 */ /* 0x000fc400078ec0ff */
[----:B------:R-:W-:Y:S02]  /*de340*/  PRMT R15, R15, 0x3340, R0 ;  /* 0x000033400f0f7816 */ /* 0x000fe40000000000 */
[----:B------:R-:W-:Y:S01]  /*de350*/  PRMT R14, R10, 0x3340, R14 ;  /* 0x000033400a0e7816 */ /* 0x000fe2000000000e */
[----:B------:R-:W-:Y:S04]  /*de360*/  STL [R1+0x52e4], R26 ;  /* 0x0052e41a01007387 */ /* 0x000fe80000100800 */
[----:B------:R0:W-:Y:S04]  /*de370*/  STL [R1+0x448], R15 ;  /* 0x0004480f01007387 */ /* 0x0001e80000100800 */
[----:B------:R1:W-:Y:S01]  /*de380*/  STL [R1+0x50d4], R14 ;  /* 0x0050d40e01007387 */ /* 0x0003e20000100800 */
[----:B---3--:R-:W-:-:S02]  /*de390*/  LOP3.LUT R13, R13, 0xffff, RZ, 0xc0, !PT ;  /* 0x0000ffff0d0d7812 */ /* 0x008fc400078ec0ff */
[----:B------:R-:W-:Y:S02]  /*de3a0*/  LOP3.LUT R10, R18, 0xffff, RZ, 0xc0, !PT ;  /* 0x0000ffff120a7812 */ /* 0x000fe400078ec0ff */
[----:B------:R-:W-:Y:S02]  /*de3b0*/  LOP3.LUT R12, R12, 0xffff, RZ, 0xc0, !PT ;  /* 0x0000ffff0c0c7812 */ /* 0x000fe400078ec0ff */
[----:B0-----:R-:W-:Y:S02]  /*de3c0*/  PRMT R15, R10, 0x3340, R0 ;  /* 0x000033400a0f7816 */ /* 0x001fe40000000000 */
[----:B-1----:R-:W-:-:S04]  /*de3d0*/  PRMT R14, R13, 0x3340, R12 ;  /* 0x000033400d0e7816 */ /* 0x002fc8000000000c */
[----:B------:R-:W-:Y:S02]  /*de3e0*/  PRMT R18, R14, 0x5410, R15 ;  /* 0x000054100e127816 */ /* 0x000fe4000000000f */
[----:B------:R-:W-:-:S05]  /*de3f0*/  IADD3 R14, P2, PT, R25, R0, RZ ;  /* 0x00000000190e7210 */ /* 0x000fca0007f5e0ff */
[----:B------:R-:W-:Y:S01]  /*de400*/  IMAD.X R15, R24, 0x1, R3, P2 ;  /* 0x00000001180f7824 */ /* 0x000fe200010e0603 */
[----:B------:R-:W-:Y:S04]  /*de410*/  STL [R1+0x5240], R18 ;  /* 0x0052401201007387 */ /* 0x000fe80000100800 */
[----:B------:R0:W-:Y:S01]  /*de420*/  STL.64 [R1+0x1038], R14 ;  /* 0x0010380e01007387 */ /* 0x0001e20000100a00 */
[----:B------:R-:W-:-:S04]  /*de430*/  SHF.R.U32.HI R10, RZ, 0x8, R10 ;  /* 0x00000008ff0a7819 */ /* 0x000fc8000001160a */
[----:B------:R-:W-:Y:S02]  /*de440*/  LOP3.LUT R10, R10, 0xffff, RZ, 0xc0, !PT ;  /* 0x0000ffff0a0a7812 */ /* 0x000fe400078ec0ff */
[----:B0-----:R-:W-:Y:S02]  /*de450*/  SHF.R.U32.HI R14, RZ, 0x8, R13 ;  /* 0x00000008ff0e7819 */ /* 0x001fe4000001160d */
[----:B------:R-:W-:Y:S01]  /*de460*/  SHF.R.U32.HI R15, RZ, 0x8, R12 ;  /* 0x00000008ff0f7819 */ /* 0x000fe2000001160c */
[----:B------:R-:W3:Y:S04]  /*de470*/  LDL.LU R13, [R1+0xb20] ;  /* 0x000b2000010d7983 */ /* 0x000ee80000300800 */
[----:B------:R-:W3:Y:S01]  /*de480*/  LDL.LU R12, [R1+0x584] ;  /* 0x00058400010c7983 */ /* 0x000ee20000300800 */
[----:B------:R-:W-:-:S02]  /*de490*/  LOP3.LUT R14, R14, 0xffff, RZ, 0xc0, !PT ;  /* 0x0000ffff0e0e7812 */ /* 0x000fc400078ec0ff */
[----:B------:R-:W-:Y:S02]  /*de4a0*/  LOP3.LUT R15, R15, 0xffff, RZ, 0xc0, !PT ;  /* 0x0000ffff0f0f7812 */ /* 0x000fe400078ec0ff */
[----:B------:R-:W-:Y:S02]  /*de4b0*/  PRMT R10, R10, 0x3340, R0 ;  /* 0x000033400a0a7816 */ /* 0x000fe40000000000 */
[----:B------:R-:W-:-:S05]  /*de4c0*/  PRMT R15, R14, 0x3340, R15 ;  /* 0x000033400e0f7816 */ /* 0x000fca000000000f */
[----:B------:R4:W-:Y:S04]  /*de4d0*/  STL [R1+0x5010], R15 ;  /* 0x0050100f01007387 */ /* 0x0009e80000100800 */
[----:B------:R0:W-:Y:S01]  /*de4e0*/  STL [R1+0x444], R10 ;  /* 0x0004440a01007387 */ /* 0x0001e20000100800 */
[----:B--2---:R-:W-:Y:S02]  /*de4f0*/  LOP3.LUT R14, R16, 0xffff, RZ, 0xc0, !PT ;  /* 0x0000ffff100e7812 */ /* 0x004fe400078ec0ff */
[----:B----4-:R-:W-:Y:S01]  /*de500*/  LOP3.LUT R15, R23, 0xffff, RZ, 0xc0, !PT ;  /* 0x0000ffff170f7812 */ /* 0x010fe200078ec0ff */
[----:B------:R-:W2:Y:S04]  /*de510*/  LDL.LU R16, [R1+0xb24] ;  /* 0x000b240001107983 */ /* 0x000ea80000300800 */
[----:B------:R-:W4:Y:S01]  /*de520*/  LDL.LU R23, [R1+0x580] ;  /* 0x0005800001177983 */ /* 0x000f220000300800 */
[----:B0-----:R-:W-:-:S02]  /*de530*/  LOP3.LUT R10, R19, 0xffff, RZ, 0xc0, !PT ;  /* 0x0000ffff130a7812 */ /* 0x001fc400078ec0ff */
[----:B------:R-:W-:Y:S02]  /*de540*/  PRMT R19, R15, 0x3340, R0 ;  /* 0x000033400f137816 */ /* 0x000fe40000000000 */
        /* <DEDUP_REMOVED lines=8> */
[----:B------:R1:W-:Y:S01]  /*de5d0*/  STL.64 [R1+0x5670], R8 ;  /* 0x0056700801007387 */ /* 0x0003e20000100a00 */
[----:B0-----:R-:W-:-:S02]  /*de5e0*/  IADD3 R18, P2, PT, R25, R4, RZ ;  /* 0x0000000419127210 */ /* 0x001fc40007f5e0ff */
[----:B------:R-:W-:-:S03]  /*de5f0*/  LOP3.LUT R10, R10, 0xffff, RZ, 0xc0, !PT ;  /* 0x0000ffff0a0a7812 */ /* 0x000fc600078ec0ff */
[----:B------:R-:W-:Y:S01]  /*de600*/  IMAD.X R19, R24, 0x1, R8, P2 ;  /* 0x0000000118137824 */ /* 0x000fe200010e0608 */
[----:B-1----:R-:W-:Y:S02]  /*de610*/  SHF.R.U32.HI R8, RZ, 0x8, R15 ;  /* 0x00000008ff087819 */ /* 0x002fe4000001160f */
[----:B------:R-:W-:Y:S02]  /*de620*/  LOP3.LUT R9, R14, 0xffff, RZ, 0xc0, !PT ;  /* 0x0000ffff0e097812 */ /* 0x000fe400078ec0ff */
[----:B------:R-:W-:Y:S02]  /*de630*/  LOP3.LUT R8, R8, 0xffff, RZ, 0xc0, !PT ;  /* 0x0000ffff08087812 */ /* 0x000fe400078ec0ff */
[----:B------:R-:W-:Y:S01]  /*de640*/  PRMT R10, R9, 0x3340, R10 ;  /* 0x00003340090a7816 */ /* 0x000fe2000000000a */
[----:B------:R-:W-:Y:S01]  /*de650*/  STL.64 [R1+0x1020], R18 ;  /* 0x0010201201007387 */ /* 0x000fe20000100a00 */
[----:B------:R-:W-:-:S03]  /*de660*/  PRMT R8, R8, 0x3340, R0 ;  /* 0x0000334008087816 */ /* 0x000fc60000000000 */
[----:B------:R-:W-:Y:S01]  /*de670*/  STL [R1+0x4ff8], R10 ;  /* 0x004ff80a01007387 */ /* 0x000fe20000100800 */
[----:B---3--:R-:W-:-:S03]  /*de680*/  LOP3.LUT R9, R13, 0xffff, RZ, 0xc0, !PT ;  /* 0x0000ffff0d097812 */ /* 0x008fc600078ec0ff */
[----:B------:R-:W3:Y:S04]  /*de690*/  LDL.LU R13, [R1+0x25c] ;  /* 0x00025c00010d7983 */ /* 0x000ee80000300800 */
[----:B------:R0:W-:Y:S01]  /*de6a0*/  STL [R1+0x440], R8 ;  /* 0x0004400801007387 */ /* 0x0001e20000100800 */
[----:B------:R-:W-:-:S04]  /*de6b0*/  LOP3.LUT R15, R12, 0xffff, RZ, 0xc0, !PT ;  /* 0x0000ffff0c0f7812 */ /* 0x000fc800078ec0ff */
[----:B------:R-:W-:Y:S02]  /*de6c0*/  PRMT R12, R9, 0x3340, R15 ;  /* 0x00003340090c7816 */ /* 0x000fe4000000000f */
[----:B0-----:R-:W-:Y:S02]  /*de6d0*/  LOP3.LUT R8, R21, 0xffff, RZ, 0xc0, !PT ;  /* 0x0000ffff15087812 */ /* 0x001fe400078ec0ff */
[----:B------:R-:W3:Y:S04]  /*de6e0*/  LDL.LU R21, [R1+0x5678] ;  /* 0x0056780001157983 */ /* 0x000ee80000300800 */
[----:B------:R-:W3:Y:S01]  /*de6f0*/  LDL.LU R10, [R1+0x4e20] ;  /* 0x004e2000010a7983 */ /* 0x000ee20000300800 */
[----:B------:R-:W-:-:S03]  /*de700*/  PRMT R14, R8, 0x3340, R0 ;  /* 0x00003340080e7816 */ /* 0x000fc60000000000 */
[----:B------:R-:W3:Y:S04]  /*de710*/  LDL.LU R18, [R1+0x4d4] ;  /* 0x0004d40001127983 */ /* 0x000ee80000300800 */
[----:B------:R-:W3:Y:S01]  /*de720*/  LDL.LU R19, [R1+0x930] ;  /* 0x0009300001137983 */ /* 0x000ee20000300800 */
[----:B------:R-:W-:Y:S02]  /*de730*/  PRMT R12, R12, 0x5410, R14 ;  /* 0x000054100c0c7816 */ /* 0x000fe4000000000e */
[----:B------:R-:W-:-:S03]  /*de740*/  SHF.R.U32.HI R14, RZ, 0x8, R9 ;  /* 0x00000008ff0e7819 */ /* 0x000fc60000011609 */
[----:B------:R4:W-:Y:S01]  /*de750*/  STL [R1+0x5228], R12 ;  /* 0x0052280c01007387 */ /* 0x0009e20000100800 */
[----:B------:R-:W-:Y:S02]  /*de760*/  SHF.R.U32.HI R15, RZ, 0x8, R15 ;  /* 0x00000008ff0f7819 */ /* 0x000fe4000001160f */
[----:B------:R-:W-:Y:S02]  /*de770*/  LOP3.LUT R14, R14, 0xffff, RZ, 0xc0, !PT ;  /* 0x0000ffff0e0e7812 */ /* 0x000fe400078ec0ff */
[----:B------:R-:W-:-:S04]  /*de780*/  LOP3.LUT R15, R15, 0xffff, RZ, 0xc0, !PT ;  /* 0x0000ffff0f0f7812 */ /* 0x000fc800078ec0ff */
[----:B------:R-:W-:Y:S02]  /*de790*/  PRMT R14, R14, 0x3340, R15 ;  /* 0x000033400e0e7816 */ /* 0x000fe4000000000f */
[----:B--2---:R-:W-:Y:S02]  /*de7a0*/  LOP3.LUT R9, R16, 0xffff, RZ, 0xc0, !PT ;  /* 0x0000ffff10097812 */ /* 0x004fe400078ec0ff */
        /* <DEDUP_REMOVED lines=8> */
[----:B------:R-:W2:Y:S04]  /*de830*/  LDL.LU R12, [R1+0x4e24] ;  /* 0x004e2400010c7983 */ /* 0x000ea80000300800 */
[----:B------:R-:W-:Y:S04]  /*de840*/  STL [R1+0x4e1c], R14 ;  /* 0x004e1c0e01007387 */ /* 0x000fe80000100800 */
[----:B------:R-:W4:Y:S04]  /*de850*/  LDL.LU R24, [R1+0x4dc] ;  /* 0x0004dc0001187983 */ /* 0x000f280000300800 */
[----:B------:R0:W-:Y:S04]  /*de860*/  STL [R1+0x4e18], R9 ;  /* 0x004e180901007387 */ /* 0x0001e80000100800 */
[----:B------:R-:W4:Y:S04]  /*de870*/  LDL.LU R16, [R1+0x934] ;  /* 0x0009340001107983 */ /* 0x000f280000300800 */
[----:B------:R-:W4:Y:S04]  /*de880*/  LDL.LU R25, [R1+0xf1c] ;  /* 0x000f1c0001197983 */ /* 0x000f280000300800 */
[----:B------:R-:W4:Y:S01]  /*de890*/  LDL.LU R23, [R1+0x41c] ;  /* 0x00041c0001177983 */ /* 0x000f220000300800 */
[----:B0-----:R-:W-:-:S03]  /*de8a0*/  LOP3.LUT R9, R20, 0xffff, RZ, 0xc0, !PT ;  /* 0x0000ffff14097812 */ /* 0x001fc600078ec0ff */
[----:B------:R-:W4:Y:S04]  /*de8b0*/  LDL.LU R20, [R1+0x740] ;  /* 0x0007400001147983 */ /* 0x000f280000300800 */
[----:B------:R0:W-:Y:S01]  /*de8c0*/  STL [R1+0x530c], R9 ;  /* 0x00530c0901007387 */ /* 0x0001e20000100800 */
[----:B------:R-:W-:-:S04]  /*de8d0*/  SHF.R.U32.HI R8, RZ, 0x8, R8 ;  /* 0x00000008ff087819 */ /* 0x000fc80000011608 */
[----:B------:R-:W-:Y:S02]  /*de8e0*/  LOP3.LUT R8, R8, 0xffff, RZ, 0xc0, !PT ;  /* 0x0000ffff08087812 */ /* 0x000fe400078ec0ff */
[----:B0-----:R-:W-:-:S04]  /*de8f0*/  SHF.R.U32.HI R9, RZ, 0x8, R9 ;  /* 0x00000008ff097819 */ /* 0x001fc80000011609 */
[----:B------:R-:W-:Y:S02]  /*de900*/  LOP3.LUT R9, R9, 0xffff, RZ, 0xc0, !PT ;  /* 0x0000ffff09097812 */ /* 0x000fe400078ec0ff */
[--C-:B------:R-:W-:Y:S02]  /*de910*/  PRMT R14, R8, 0x3340, R0.reuse ;  /* 0x00003340080e7816 */ /* 0x100fe40000000000 */
[----:B------:R-:W-:-:S05]  /*de920*/  PRMT R15, R9, 0x3340, R0 ;  /* 0x00003340090f7816 */ /* 0x000fca0000000000 */
[----:B------:R0:W-:Y:S04]  /*de930*/  STL [R1+0x438], R15 ;  /* 0x0004380f01007387 */ /* 0x0001e80000100800 */
[----:B------:R1:W-:Y:S01]  /*de940*/  STL [R1+0x42c], R14 ;  /* 0x00042c0e01007387 */ /* 0x0003e20000100800 */
[----:B---3--:R-:W-:Y:S02]  /*de950*/  SHF.R.S32.HI R27, RZ, 0x1f, R13 ;  /* 0x0000001fff1b7819 */ /* 0x008fe4000001140d */
[----:B------:R-:W-:Y:S02]  /*de960*/  LOP3.LUT R9, R10, 0xffff, RZ, 0xc0, !PT ;  /* 0x0000ffff0a097812 */ /* 0x000fe400078ec0ff */
[----:B------:R-:W-:Y:S02]  /*de970*/  LOP3.LUT R8, R18, 0xffff, RZ, 0xc0, !PT ;  /* 0x0000ffff12087812 */ /* 0x000fe400078ec0ff */
[----:B------:R-:W-:-:S02]  /*de980*/  LOP3.LUT R10, R19, 0xffff, RZ, 0xc0, !PT ;  /* 0x0000ffff130a7812 */ /* 0x000fc400078ec0ff */
[----:B0-----:R-:W-:Y:S02]  /*de990*/  PRMT R15, R8, 0x3340, R0 ;  /* 0x00003340080f7816 */ /* 0x001fe40000000000 */
[--C-:B-1----:R-:W-:Y:S02]  /*de9a0*/  PRMT R14, R9, 0x3340, R10.reuse ;  /* 0x00003340090e7816 */ /* 0x102fe4000000000a */
[----:B------:R-:W-:Y:S02]  /*de9b0*/  SHF.R.U32.HI R9, RZ, 0x8, R9 ;  /* 0x00000008ff097819 */ /* 0x000fe40000011609 */
[----:B------:R-:W-:Y:S02]  /*de9c0*/  SHF.R.U32.HI R10, RZ, 0x8, R10 ;  /* 0x00000008ff0a7819 */ /* 0x000fe4000001160a */
[----:B------:R-:W-:Y:S02]  /*de9d0*/  SHF.R.U32.HI R8, RZ, 0x8, R8 ;  /* 0x00000008ff087819 */ /* 0x000fe40000011608 */
[----:B------:R-:W-:-:S02]  /*de9e0*/  PRMT R18, R14, 0x5410, R15 ;  /* 0x000054100e127816 */ /* 0x000fc4000000000f */
        /* <DEDUP_REMOVED lines=8> */
[----:B------:R0:W-:Y:S04]  /*dea70*/  STL.64 [R1+0xff0], R14 ;  /* 0x000ff00e01007387 */ /* 0x0001e80000100a00 */
[----:B------:R-:W-:Y:S04]  /*dea80*/  STL [R1+0x4e14], R9 ;  /* 0x004e140901007387 */ /* 0x000fe80000100800 */
[----:B------:R1:W-:Y:S01]  /*dea90*/  STL [R1+0x428], R8 ;  /* 0x0004280801007387 */ /* 0x0003e20000100800 */
[----:B--2---:R-:W-:-:S02]  /*deaa0*/  LOP3.LUT R12, R12, 0xffff, RZ, 0xc0, !PT ;  /* 0x0000ffff0c0c7812 */ /* 0x004fc400078ec0ff */
[----:B----4-:R-:W-:Y:S02]  /*deab0*/  LOP3.LUT R10, R24, 0xffff, RZ, 0xc0, !PT ;  /* 0x0000ffff180a7812 */ /* 0x010fe400078ec0ff */
[----:B------:R-:W-:Y:S02]  /*deac0*/  LOP3.LUT R16, R16, 0xffff, RZ, 0xc0, !PT ;  /* 0x0000ffff10107812 */ /* 0x000fe400078ec0ff */
[----:B0-----:R-:W-:Y:S02]  /*dead0*/  PRMT R15, R10, 0x3340, R0 ;  /* 0x000033400a0f7816 */ /* 0x001fe40000000000 */
[----:B------:R-:W-:Y:S02]  /*deae0*/  PRMT R14, R12, 0x3340, R16 ;  /* 0x000033400c0e7816 */ /* 0x000fe40000000010 */
[----:B-1----:R-:W-:Y:S02]  /*deaf0*/  LOP3.LUT R8, R25, 0xffff, RZ, 0xc0, !PT ;  /* 0x0000ffff19087812 */ /* 0x002fe400078ec0ff */
[----:B------:R-:W-:-:S02]  /*deb00*/  LOP3.LUT R26, R23, 0xffff, RZ, 0xc0, !PT ;  /* 0x0000ffff171a7812 */ /* 0x000fc400078ec0ff */
[----:B------:R-:W-:Y:S02]  /*deb10*/  PRMT R18, R14, 0x5410, R15 ;  /* 0x000054100e127816 */ /* 0x000fe4000000000f */
[----:B------:R-:W-:Y:S02]  /*deb20*/  LOP3.LUT R9, R20, 0xffff, RZ, 0xc0, !PT ;  /* 0x0000ffff14097812 */ /* 0x000fe400078ec0ff */
[----:B------:R-:W-:Y:S02]  /*deb30*/  PRMT R15, R26, 0x3340, R0 ;  /* 0x000033401a0f7816 */ /* 0x000fe40000000000 */
[----:B------:R-:W-:Y:S02]  /*deb40*/  IADD3 R24, P2, PT, R13, R0, RZ ;  /* 0x000000000d187210 */ /* 0x000fe40007f5e0ff */
[----:B------:R-:W-:Y:S02]  /*deb50*/  SHF.R.U32.HI R12, RZ, 0x8, R12 ;  /* 0x00000008ff0c7819 */ /* 0x000fe4000001160c */
[----:B------:R-:W-:-:S02]  /*deb60*/  PRMT R14, R8, 0x3340, R9 ;  /* 0x00003340080e7816 */ /* 0x000fc40000000009 */
[----:B------:R-:W-:Y:S01]  /*deb70*/  SHF.R.U32.HI R16, RZ, 0x8, R16 ;  /* 0x00000008ff107819 */ /* 0x000fe20000011610 */
[----:B------:R0:W-:Y:S01]  /*deb80*/  STL [R1+0x5220], R18 ;  /* 0x0052201201007387 */ /* 0x0001e20000100800 */
[----:B------:R-:W-:Y:S01]  /*deb90*/  LOP3.LUT R12, R12, 0xffff, RZ, 0xc0, !PT ;  /* 0x0000ffff0c0c7812 */ /* 0x000fe200078ec0ff */
[----:B------:R-:W-:Y:S01]  /*deba0*/  IMAD.X R25, R27, 0x1, R3, P2 ;  /* 0x000000011b197824 */ /* 0x000fe200010e0603 */
[----:B------:R-:W-:Y:S02]  /*debb0*/  LOP3.LUT R16, R16, 0xffff, RZ, 0xc0, !PT ;  /* 0x0000ffff10107812 */ /* 0x000fe400078ec0ff */
[----:B------:R-:W-:Y:S02]  /*debc0*/  SHF.R.U32.HI R8, RZ, 0x8, R8 ;  /* 0x00000008ff087819 */ /* 0x000fe40000011608 */
[----:B------:R-:W-:Y:S02]  /*debd0*/  SHF.R.U32.HI R9, RZ, 0x8, R9 ;  /* 0x00000008ff097819 */ /* 0x000fe40000011609 */
[----:B0-----:R-:W-:-:S02]  /*debe0*/  PRMT R18, R14, 0x5410, R15 ;  /* 0x000054100e127816 */ /* 0x001fc4000000000f */
[----:B------:R-:W2:Y:S04]  /*debf0*/  LDL.LU R14, [R1+0xf20] ;  /* 0x000f2000010e7983 */ /* 0x000ea80000300800 */
[----:B------:R-:W3:Y:S04]  /*dec00*/  LDL.LU R15, [R1+0x434] ;  /* 0x00043400010f7983 */ /* 0x000ee80000300800 */
[----:B------:R0:W-:Y:S01]  /*dec10*/  STL [R1+0x521c], R18 ;  /* 0x00521c1201007387 */ /* 0x0001e20000100800 */
[----:B------:R-:W-:Y:S02]  /*dec20*/  PRMT R12, R12, 0x3340, R16 ;  /* 0x000033400c0c7816 */ /* 0x000fe40000000010 */
[----:B------:R-:W-:-:S02]  /*dec30*/  LOP3.LUT R8, R8, 0xffff, RZ, 0xc0, !PT ;  /* 0x0000ffff08087812 */ /* 0x000fc400078ec0ff */
[----:B------:R-:W-:Y:S01]  /*dec40*/  LOP3.LUT R9, R9, 0xffff, RZ, 0xc0, !PT ;  /* 0x0000ffff09097812 */ /* 0x000fe200078ec0ff */
[----:B0-----:R-:W4:Y:S04]  /*dec50*/  LDL.LU R18, [R1+0x744] ;  /* 0x0007440001127983 */ /* 0x001f280000300800 */
[----:B------:R0:W-:Y:S04]  /*dec60*/  STL.64 [R1+0xfc8], R24 ;  /* 0x000fc81801007387 */ /* 0x0001e80000100a00 */
[----:B------:R-:W2:Y:S04]  /*dec70*/  LDL.LU R19, [R1+0xd20] ;  /* 0x000d200001137983 */ /* 0x000ea80000300800 */
[----:B0-----:R-:W2:Y:S04]  /*dec80*/  LDL.LU R24, [R1+0x390] ;  /* 0x0003900001187983 */ /* 0x001ea80000300800 */
[----:B------:R0:W-:Y:S04]  /*dec90*/  STL [R1+0x4e0c], R12 ;  /* 0x004e0c0c01007387 */ /* 0x0001e80000100800 */
[----:B------:R-:W2:Y:S04]  /*deca0*/  LDL.LU R16, [R1+0x61c] ;  /* 0x00061c0001107983 */ /* 0x000ea80000300800 */
[----:B------:R-:W2:Y:S04]  /*decb0*/  LDL.LU R25, [R1+0xd24] ;  /* 0x000d240001197983 */ /* 0x000ea80000300800 */
[----:B------:R-:W2:Y:S04]  /*decc0*/  LDL.LU R23, [R1+0x37c] ;  /* 0x00037c0001177983 */ /* 0x000ea80000300800 */
[----:B------:R-:W2:Y:S01]  /*decd0*/  LDL.LU R20, [R1+0x608] ;  /* 0x0006080001147983 */ /* 0x000ea20000300800 */
[----:B0-----:R-:W-:-:S02]  /*dece0*/  PRMT R12, R8, 0x3340, R9 ;  /* 0x00003340080c7816 */ /* 0x001fc40000000009 */
[----:B------:R-:W-:-:S05]  /*decf0*/  IADD3 R8, P2, PT, R13, R2, RZ ;  /* 0x000000020d087210 */ /* 0x000fca0007f5e0ff */
[----:B------:R-:W-:Y:S01]  /*ded00*/  IMAD.X R9, R27, 0x1, R5, P2 ;  /* 0x000000011b097824 */ /* 0x000fe200010e0605 */
[----:B------:R-:W-:Y:S04]  /*ded10*/  STL [R1+0x4e08], R12 ;  /* 0x004e080c01007387 */ /* 0x000fe80000100800 */
[----:B------:R0:W-:Y:S04]  /*ded20*/  STL.64 [R1+0xfd8], R8 ;  /* 0x000fd80801007387 */ /* 0x0001e80000100a00 */
[----:B0-----:R-:W2:Y:S01]  /*ded30*/  LDL.LU.64 R8, [R1+0x5670] ;  /* 0x0056700001087983 */ /* 0x001ea20000300a00 */
[----:B------:R-:W-:Y:S01]  /*ded40*/  IADD3 R12, P2, PT, R13, R4, RZ ;  /* 0x000000040d0c7210 */ /* 0x000fe20007f5e0ff */
[----:B------:R-:W-:Y:S01]  /*ded50*/  IMAD.MOV.U32 R13, RZ, RZ, R27 ;  /* 0x000000ffff0d7224 */ /* 0x000fe200078e001b */
[----:B------:R-:W-:Y:S01]  /*ded60*/  SHF.R.U32.HI R26, RZ, 0x8, R26 ;  /* 0x00000008ff1a7819 */ /* 0x000fe2000001161a */
[----:B------:R-:W3:Y:S01]  /*ded70*/  LDL.LU R27, [R1+0x260] ;  /* 0x00026000011b7983 */ /* 0x000ee20000300800 */
[----:B------:R-:W-:-:S04]  /*ded80*/  SHF.R.U32.HI R10, RZ, 0x8, R10 ;  /* 0x00000008ff0a7819 */ /* 0x000fc8000001160a */
[----:B------:R-:W-:-:S04]  /*ded90*/  LOP3.LUT R10, R10, 0xffff, RZ, 0xc0, !PT ;  /* 0x0000ffff0a0a7812 */ /* 0x000fc800078ec0ff */
[----:B------:R-:W-:Y:S01]  /*deda0*/  PRMT R10, R10, 0x3340, R0 ;  /* 0x000033400a0a7816 */ /* 0x000fe20000000000 */
[----:B--2---:R-:W-:-:S05]  /*dedb0*/  IMAD.X R13, R13, 0x1, R8, P2 ;  /* 0x000000010d0d7824 */ /* 0x004fca00010e0608 */
[----:B------:R0:W-:Y:S04]  /*dedc0*/  STL.64 [R1+0xfd0], R12 ;  /* 0x000fd00c01007387 */ /* 0x0001e80000100a00 */
[----:B0-----:R-:W2:Y:S04]  /*dedd0*/  LDL.LU.64 R12, [R1+0x5668] ;  /* 0x00566800010c7983 */ /* 0x001ea80000300a00 */
[----:B------:R0:W-:Y:S02]  /*dede0*/  STL.64 [R1+0x5660], R8 ;  /* 0x0056600801007387 */ /* 0x0001e40000100a00 */
[----:B0-----:R-:W-:-:S04]  /*dedf0*/  LOP3.LUT R8, R26, 0xffff, RZ, 0xc0, !PT ;  /* 0x0000ffff1a087812 */ /* 0x001fc800078ec0ff */
[--C-:B------:R-:W-:Y:S02]  /*dee00*/  PRMT R9, R8, 0x3340, R0.reuse ;  /* 0x0000334008097816 */ /* 0x100fe40000000000 */
[----:B------:R-:W-:Y:S02]  /*dee10*/  LOP3.LUT R8, R14, 0xffff, RZ, 0xc0, !PT ;  /* 0x0000ffff0e087812 */ /* 0x000fe400078ec0ff */
[----:B---3--:R-:W-:Y:S01]  /*dee20*/  LOP3.LUT R14, R15, 0xffff, RZ, 0xc0, !PT ;  /* 0x0000ffff0f0e7812 */ /* 0x008fe200078ec0ff */
[----:B------:R4:W-:Y:S04]  /*dee30*/  STL [R1+0x424], R9 ;  /* 0x0004240901007387 */ /* 0x0009e80000100800 */
[----:B------:R0:W-:Y:S01]  /*dee40*/  STL [R1+0x532c], R14 ;  /* 0x00532c0e01007387 */ /* 0x0001e20000100800 */
[----:B------:R-:W-:-:S02]  /*dee50*/  PRMT R15, R14, 0x3340, R0 ;  /* 0x000033400e0f7816 */ /* 0x000fc40000000000 */
[----:B----4-:R-:W-:-:S04]  /*dee60*/  LOP3.LUT R9, R18, 0xffff, RZ, 0xc0, !PT ;  /* 0x0000ffff12097812 */ /* 0x010fc800078ec0ff */
[--C-:B0-----:R-:W-:Y:S02]  /*dee70*/  PRMT R14, R8, 0x3340, R9.reuse ;  /* 0x00003340080e7816 */ /* 0x101fe40000000009 */
[----:B------:R-:W-:Y:S02]  /*dee80*/  SHF.R.U32.HI R8, RZ, 0x8, R8 ;  /* 0x00000008ff087819 */ /* 0x000fe40000011608 */
[----:B------:R-:W-:Y:S02]  /*dee90*/  SHF.R.U32.HI R9, RZ, 0x8, R9 ;  /* 0x00000008ff097819 */ /* 0x000fe40000011609 */
[----:B------:R-:W-:Y:S02]  /*deea0*/  LOP3.LUT R8, R8, 0xffff, RZ, 0xc0, !PT ;  /* 0x0000ffff08087812 */ /* 0x000fe400078ec0ff */
[----:B------:R-:W-:Y:S02]  /*deeb0*/  LOP3.LUT R9, R9, 0xffff, RZ, 0xc0, !PT ;  /* 0x0000ffff09097812 */ /* 0x000fe400078ec0ff */
[----:B------:R-:W-:-:S02]  /*deec0*/  PRMT R14, R14, 0x5410, R15 ;  /* 0x000054100e0e7816 */ /* 0x000fc4000000000f */
[----:B------:R-:W-:-:S03]  /*deed0*/  PRMT R9, R8, 0x3340, R9 ;  /* 0x0000334008097816 */ /* 0x000fc60000000009 */
[----:B------:R0:W-:Y:S04]  /*deee0*/  STL [R1+0x5218], R14 ;  /* 0x0052180e01007387 */ /* 0x0001e80000100800 */
[----:B------:R-:W-:Y:S04]  /*deef0*/  STL [R1+0x420], R10 ;  /* 0x0004200a01007387 */ /* 0x000fe80000100800 */
[----:B------:R1:W-:Y:S01]  /*def00*/  STL [R1+0x4e24], R9 ;  /* 0x004e240901007387 */ /* 0x0003e20000100800 */
[----:B0-----:R-:W-:Y:S02]  /*def10*/  LOP3.LUT R14, R20, 0xffff, RZ, 0xc0, !PT ;  /* 0x0000ffff140e7812 */ /* 0x001fe400078ec0ff */
[----:B-1----:R-:W-:-:S02]  /*def20*/  LOP3.LUT R9, R23, 0xffff, RZ, 0xc0, !PT ;  /* 0x0000ffff17097812 */ /* 0x002fc400078ec0ff */
[----:B------:R-:W3:Y:S04]  /*def30*/  LDL.LU R23, [R1+0xb30] ;  /* 0x000b300001177983 */ /* 0x000ee80000300800 */
[----:B------:R-:W4:Y:S01]  /*def40*/  LDL.LU R20, [R1+0x5a4] ;  /* 0x0005a40001147983 */ /* 0x000f220000300800 */
[----:B------:R-:W-:Y:S02]  /*def50*/  LOP3.LUT R15, R19, 0xffff, RZ, 0xc0, !PT ;  /* 0x0000ffff130f7812 */ /* 0x000fe400078ec0ff */
[----:B------:R-:W-:Y:S02]  /*def60*/  LOP3.LUT R8, R24, 0xffff, RZ, 0xc0, !PT ;  /* 0x0000ffff18087812 */ /* 0x000fe400078ec0ff */
[----:B------:R-:W-:Y:S02]  /*def70*/  LOP3.LUT R16, R16, 0xffff, RZ, 0xc0, !PT ;  /* 0x0000ffff10107812 */ /* 0x000fe400078ec0ff */
[----:B------:R-:W-:-:S02]  /*def80*/  PRMT R19, R8, 0x3340, R0 ;  /* 0x0000334008137816 */ /* 0x000fc40000000000 */
[----:B------:R-:W-:Y:S02]  /*def90*/  PRMT R18, R15, 0x3340, R16 ;  /* 0x000033400f127816 */ /* 0x000fe40000000010 */
[----:B------:R-:W-:Y:S02]  /*defa0*/  LOP3.LUT R10, R25, 0xffff, RZ, 0xc0, !PT ;  /* 0x0000ffff190a7812 */ /* 0x000fe400078ec0ff */
[----:B------:R-:W-:Y:S02]  /*defb0*/  PRMT R18, R18, 0x5410, R19 ;  /* 0x0000541012127816 */ /* 0x000fe40000000013 */
[----:B------:R-:W-:-:S03]  /*defc0*/  PRMT R19, R9, 0x3340, R0 ;  /* 0x0000334009137816 */ /* 0x000fc60000000000 */
[----:B------:R0:W-:Y:S01]  /*defd0*/  STL [R1+0x51fc], R18 ;  /* 0x0051fc1201007387 */ /* 0x0001e20000100800 */
[----:B------:R-:W-:Y:S02]  /*defe0*/  SHF.R.U32.HI R15, RZ, 0x8, R15 ;  /* 0x00000008ff0f7819 */ /* 0x000fe4000001160f */
[----:B------:R-:W-:Y:S02]  /*deff0*/  SHF.R.U32.HI R16, RZ, 0x8, R16 ;  /* 0x00000008ff107819 */ /* 0x000fe40000011610 */
[----:B------:R-:W-:Y:S02]  /*df000*/  IADD3 R24, P2, PT, R27, R6, RZ ;  /* 0x000000061b187210 */ /* 0x000fe40007f5e0ff */
[----:B0-----:R-:W-:Y:S02]  /*df010*/  PRMT R18, R10, 0x3340, R14 ;  /* 0x000033400a127816 */ /* 0x001fe4000000000e */
[----:B------:R-:W-:Y:S02]  /*df020*/  SHF.R.U32.HI R10, RZ, 0x8, R10 ;  /* 0x00000008ff0a7819 */ /* 0x000fe4000001160a */
[----:B------:R-:W-:-:S02]  /*df030*/  SHF.R.U32.HI R14, RZ, 0x8, R14 ;  /* 0x00000008ff0e7819 */ /* 0x000fc4000001160e */
[----:B------:R-:W-:Y:S02]  /*df040*/  PRMT R19, R18, 0x5410, R19 ;  /* 0x0000541012137816 */ /* 0x000fe40000000013 */
[----:B------:R-:W-:Y:S02]  /*df050*/  SHF.R.S32.HI R18, RZ, 0x1f, R27 ;  /* 0x0000001fff127819 */ /* 0x000fe4000001141b */
[----:B------:R-:W-:Y:S02]  /*df060*/  LOP3.LUT R10, R10, 0xffff, RZ, 0xc0, !PT ;  /* 0x0000ffff0a0a7812 */ /* 0x000fe400078ec0ff */
[----:B------:R-:W-:Y:S02]  /*df070*/  LOP3.LUT R15, R15, 0xffff, RZ, 0xc0, !PT ;  /* 0x0000ffff0f0f7812 */ /* 0x000fe400078ec0ff */
[----:B------:R-:W-:Y:S02]  /*df080*/  LOP3.LUT R16, R16, 0xffff, RZ, 0xc0, !PT ;  /* 0x0000ffff10107812 */ /* 0x000fe400078ec0ff */
[----:B------:R-:W-:Y:S01]  /*df090*/  LOP3.LUT R14, R14, 0xffff, RZ, 0xc0, !PT ;  /* 0x0000ffff0e0e7812 */ /* 0x000fe200078ec0ff */
[----:B------:R-:W-:Y:S01]  /*df0a0*/  IMAD.X R25, R18, 0x1, R7, P2 ;  /* 0x0000000112197824 */ /* 0x000fe200010e0607 */
[----:B------:R-:W-:-:S02]  /*df0b0*/  SHF.R.U32.HI R9, RZ, 0x8, R9 ;  /* 0x00000008ff097819 */ /* 0x000fc40000011609 */
[----:B------:R-:W-:Y:S02]  /*df0c0*/  PRMT R15, R15, 0x3340, R16 ;  /* 0x000033400f0f7816 */ /* 0x000fe40000000010 */
[----:B------:R-:W-:Y:S02]  /*df0d0*/  PRMT R10, R10, 0x3340, R14 ;  /* 0x000033400a0a7816 */ /* 0x000fe4000000000e */
[----:B------:R-:W-:Y:S01]  /*df0e0*/  IADD3 R14, P2, PT, R27, R0, RZ ;  /* 0x000000001b0e7210 */ /* 0x000fe20007f5e0ff */
[----:B------:R0:W-:Y:S01]  /*df0f0*/  STL [R1+0x51f4], R19 ;  /* 0x0051f41301007387 */ /* 0x0001e20000100800 */
[----:B------:R-:W-:-:S03]  /*df100*/  SHF.R.U32.HI R8, RZ, 0x8, R8 ;  /* 0x00000008ff087819 */ /* 0x000fc60000011608 */
[----:B------:R1:W-:Y:S01]  /*df110*/  STL.64 [R1+0xf90], R24 ;  /* 0x000f901801007387 */ /* 0x0003e20000100a00 */
[----:B------:R-:W-:Y:S02]  /*df120*/  LOP3.LUT R9, R9, 0xffff, RZ, 0xc0, !PT ;  /* 0x0000ffff09097812 */ /* 0x000fe400078ec0ff */
[----:B------:R-:W-:Y:S01]  /*df130*/  LOP3.LUT R8, R8, 0xffff, RZ, 0xc0, !PT ;  /* 0x0000ffff08087812 */ /* 0x000fe200078ec0ff */
[----:B0-----:R-:W4:Y:S04]  /*df140*/  LDL.LU R19, [R1+0x4e2c] ;  /* 0x004e2c0001137983 */ /* 0x001f280000300800 */
[----:B------:R0:W-:Y:S01]  /*df150*/  STL [R1+0x4de4], R15 ;  /* 0x004de40f01007387 */ /* 0x0001e20000100800 */
[----:B------:R-:W-:-:S03]  /*df160*/  PRMT R9, R9, 0x3340, R0 ;  /* 0x0000334009097816 */ /* 0x000fc60000000000 */
[----:B-1----:R-:W4:Y:S04]  /*df170*/  LDL.LU R25, [R1+0x510] ;  /* 0x0005100001197983 */ /* 0x002f280000300800 */
[----:B------:R-:W-:Y:S04]  /*df180*/  STL [R1+0x4de0], R10 ;  /* 0x004de00a01007387 */ /* 0x000fe80000100800 */
[----:B------:R-:W4:Y:S01]  /*df190*/  LDL.LU R16, [R1+0x940] ;  /* 0x0009400001107983 */ /* 0x000f220000300800 */
[----:B------:R-:W-:Y:S01]  /*df1a0*/  PRMT R8, R8, 0x3340, R0 ;  /* 0x0000334008087816 */ /* 0x000fe20000000000 */
[----:B0-----:R-:W-:-:S05]  /*df1b0*/  IMAD.X R15, R18, 0x1, R3, P2 ;  /* 0x00000001120f7824 */ /* 0x001fca00010e0603 */
[----:B------:R2:W-:Y:S04]  /*df1c0*/  STL.64 [R1+0xfa0], R14 ;  /* 0x000fa00e01007387 */ /* 0x0005e80000100a00 */
[----:B------:R0:W-:Y:S04]  /*df1d0*/  STL [R1+0x41c], R9 ;  /* 0x00041c0901007387 */ /* 0x0001e80000100800 */
[----:B------:R1:W-:Y:S01]  /*df1e0*/  STL [R1+0x418], R8 ;  /* 0x0004180801007387 */ /* 0x0003e20000100800 */
[----:B--2---:R-:W-:-:S03]  /*df1f0*/  LOP3.LUT R15, R13, 0xffff, RZ, 0xc0, !PT ;  /* 0x0000ffff0d0f7812 */ /* 0x004fc600078ec0ff */
[----:B------:R-:W2:Y:S01]  /*df200*/  LDL.LU R13, [R1+0x4e30] ;  /* 0x004e3000010d7983 */ /* 0x000ea20000300800 */
[----:B0-----:R-:W-:Y:S02]  /*df210*/  PRMT R9, R15, 0x3340, R0 ;  /* 0x000033400f097816 */ /* 0x001fe40000000000 */
[----:B---3--:R-:W-:Y:S02]  /*df220*/  LOP3.LUT R10, R23, 0xffff, RZ, 0xc0, !PT ;  /* 0x0000ffff170a7812 */ /* 0x008fe400078ec0ff */
[----:B----4-:R-:W-:Y:S01]  /*df230*/  LOP3.LUT R14, R20, 0xffff, RZ, 0xc0, !PT ;  /* 0x0000ffff140e7812 */ /* 0x010fe200078ec0ff */
[----:B------:R-:W3:Y:S04]  /*df240*/  LDL.LU R23, [R1+0x4fc] ;  /* 0x0004fc0001177983 */ /* 0x000ee80000300800 */
[----:B------:R-:W4:Y:S04]  /*df250*/  LDL.LU R20, [R1+0x944] ;  /* 0x0009440001147983 */ /* 0x000f280000300800 */
[----:B------:R-:W2:Y:S01]  /*df260*/  LDL.LU R24, [R1+0x264] ;  /* 0x0002640001187983 */ /* 0x000ea20000300800 */
[----:B-1----:R-:W-:-:S04]  /*df270*/  PRMT R8, R10, 0x3340, R14 ;  /* 0x000033400a087816 */ /* 0x002fc8000000000e */
[----:B------:R-:W-:Y:S02]  /*df280*/  PRMT R26, R8, 0x5410, R9 ;  /* 0x00005410081a7816 */ /* 0x000fe40000000009 */
[----:B------:R-:W-:-:S05]  /*df290*/  IADD3 R8, P2, PT, R27, R2, RZ ;  /* 0x000000021b087210 */ /* 0x000fca0007f5e0ff */
[----:B------:R-:W-:Y:S01]  /*df2a0*/  IMAD.X R9, R18, 0x1, R5, P2 ;  /* 0x0000000112097824 */ /* 0x000fe200010e0605 */
[----:B------:R-:W-:Y:S04]  /*df2b0*/  STL [R1+0x51cc], R26 ;  /* 0x0051cc1a01007387 */ /* 0x000fe80000100800 */
[----:B------:R0:W-:Y:S04]  /*df2c0*/  STL.64 [R1+0xf80], R8 ;  /* 0x000f800801007387 */ /* 0x0001e80000100a00 */
[----:B0-----:R-:W2:Y:S01]  /*df2d0*/  LDL.LU.64 R8, [R1+0x5660] ;  /* 0x0056600001087983 */ /* 0x001ea20000300a00 */
[----:B------:R-:W-:-:S02]  /*df2e0*/  SHF.R.U32.HI R10, RZ, 0x8, R10 ;  /* 0x00000008ff0a7819 */ /* 0x000fc4000001160a */
[----:B------:R-:W-:Y:S02]  /*df2f0*/  SHF.R.U32.HI R14, RZ, 0x8, R14 ;  /* 0x00000008ff0e7819 */ /* 0x000fe4000001160e */
[----:B------:R-:W-:Y:S02]  /*df300*/  IADD3 R26, P2, PT, R27, R4, RZ ;  /* 0x000000041b1a7210 */ /* 0x000fe40007f5e0ff */
[----:B------:R-:W-:Y:S02]  /*df310*/  LOP3.LUT R10, R10, 0xffff, RZ, 0xc0, !PT ;  /* 0x0000ffff0a0a7812 */ /* 0x000fe400078ec0ff */
[----:B------:R-:W-:Y:S01]  /*df320*/  LOP3.LUT R14, R14, 0xffff, RZ, 0xc0, !PT ;  /* 0x0000ffff0e0e7812 */ /* 0x000fe200078ec0ff */
[----:B--2---:R-:W-:-:S03]  /*df330*/  IMAD.X R27, R18, 0x1, R8, P2 ;  /* 0x00000001121b7824 */ /* 0x004fc600010e0608 */
[----:B------:R-:W-:Y:S02]  /*df340*/  PRMT R18, R10, 0x3340, R14 ;  /* 0x000033400a127816 */ /* 0x000fe4000000000e */
[----:B------:R-:W-:Y:S02]  /*df350*/  LOP3.LUT R14, R19, 0xffff, RZ, 0xc0, !PT ;  /* 0x0000ffff130e7812 */ /* 0x000fe400078ec0ff */
[----:B------:R-:W-:Y:S01]  /*df360*/  LOP3.LUT R10, R25, 0xffff, RZ, 0xc0, !PT ;  /* 0x0000ffff190a7812 */ /* 0x000fe200078ec0ff */
[----:B------:R-:W-:Y:S04]  /*df370*/  STL.64 [R1+0xf78], R26 ;  /* 0x000f781a01007387 */ /* 0x000fe80000100a00 */
[----:B------:R0:W-:Y:S01]  /*df380*/  STL [R1+0x20fc], R18 ;  /* 0x0020fc1201007387 */ /* 0x0001e20000100800 */
[----:B------:R-:W-:-:S02]  /*df390*/  PRMT R19, R10, 0x3340, R0 ;  /* 0x000033400a137816 */ /* 0x000fc40000000000 */
[----:B0-----:R-:W-:-:S04]  /*df3a0*/  LOP3.LUT R18, R16, 0xffff, RZ, 0xc0, !PT ;  /* 0x0000ffff10127812 */ /* 0x001fc800078ec0ff */
[----:B------:R-:W-:-:S04]  /*df3b0*/  PRMT R16, R14, 0x3340, R18 ;  /* 0x000033400e107816 */ /* 0x000fc80000000012 */
[----:B------:R-:W-:Y:S02]  /*df3c0*/  PRMT R16, R16, 0x5410, R19 ;  /* 0x0000541010107816 */ /* 0x000fe40000000013 */
[----:B------:R-:W2:Y:S04]  /*df3d0*/  LDL.LU R19, [R1+0xf24] ;  /* 0x000f240001137983 */ /* 0x000ea80000300800 */
[----:B------:R0:W-:Y:S04]  /*df3e0*/  STL [R1+0x51c0], R16 ;  /* 0x0051c01001007387 */ /* 0x0001e80000100800 */
[----:B0-----:R-:W2:Y:S01]  /*df3f0*/  LDL.LU R16, [R1+0x750] ;  /* 0x0007500001107983 */ /* 0x001ea20000300800 */
        /* <DEDUP_REMOVED lines=8> */
[----:B------:R-:W-:Y:S02]  /*df480*/  LOP3.LUT R10, R13, 0xffff, RZ, 0xc0, !PT ;  /* 0x0000ffff0d0a7812 */ /* 0x000fe400078ec0ff */
[----:B---3--:R-:W-:Y:S01]  /*df490*/  LOP3.LUT R13, R23, 0xffff, RZ, 0xc0, !PT ;  /* 0x0000ffff170d7812 */ /* 0x008fe200078ec0ff */
[----:B------:R-:W-:Y:S04]  /*df4a0*/  STL [R1+0x20ac], R18 ;  /* 0x0020ac1201007387 */ /* 0x000fe80000100800 */
[----:B------:R4:W-:Y:S04]  /*df4b0*/  STL [R1+0x414], R14 ;  /* 0x0004140e01007387 */ /* 0x0009e80000100800 */
[----:B------:R-:W3:Y:S04]  /*df4c0*/  LDL.LU R25, [R1+0xf38] ;  /* 0x000f380001197983 */ /* 0x000ee80000300800 */
[----:B------:R-:W3:Y:S01]  /*df4d0*/  LDL.LU R23, [R1+0x45c] ;  /* 0x00045c0001177983 */ /* 0x000ee20000300800 */
[----:B----4-:R-:W-:-:S03]  /*df4e0*/  LOP3.LUT R14, R20, 0xffff, RZ, 0xc0, !PT ;  /* 0x0000ffff140e7812 */ /* 0x010fc600078ec0ff */
[----:B------:R-:W4:Y:S01]  /*df4f0*/  LDL.LU R20, [R1+0x754] ;  /* 0x0007540001147983 */ /* 0x000f220000300800 */
[----:B------:R-:W-:Y:S02]  /*df500*/  PRMT R26, R13, 0x3340, R0 ;  /* 0x000033400d1a7816 */ /* 0x000fe40000000000 */
[----:B------:R-:W-:-:S04]  /*df510*/  PRMT R18, R10, 0x3340, R14 ;  /* 0x000033400a127816 */ /* 0x000fc8000000000e */
[----:B------:R-:W-:Y:S02]  /*df520*/  PRMT R27, R18, 0x5410, R26 ;  /* 0x00005410121b7816 */ /* 0x000fe4000000001a */
[----:B------:R-:W-:Y:S02]  /*df530*/  SHF.R.S32.HI R18, RZ, 0x1f, R24 ;  /* 0x0000001fff127819 */ /* 0x000fe40000011418 */
[----:B------:R-:W-:Y:S02]  /*df540*/  IADD3 R26, P2, PT, R24, R6, RZ ;  /* 0x00000006181a7210 */ /* 0x000fe40007f5e0ff */
[----:B------:R-:W-:Y:S02]  /*df550*/  SHF.R.U32.HI R15, RZ, 0x8, R15 ;  /* 0x00000008ff0f7819 */ /* 0x000fe4000001160f */
[----:B------:R-:W-:Y:S01]  /*df560*/  SHF.R.U32.HI R10, RZ, 0x8, R10 ;  /* 0x00000008ff0a7819 */ /* 0x000fe2000001160a */
[----:B------:R0:W-:Y:S01]  /*df570*/  STL [R1+0x51b0], R27 ;  /* 0x0051b01b01007387 */ /* 0x0001e20000100800 */
[----:B------:R-:W-:-:S02]  /*df580*/  SHF.R.U32.HI R14, RZ, 0x8, R14 ;  /* 0x00000008ff0e7819 */ /* 0x000fc4000001160e */
[----:B------:R-:W-:Y:S02]  /*df590*/  LOP3.LUT R15, R15, 0xffff, RZ, 0xc0, !PT ;  /* 0x0000ffff0f0f7812 */ /* 0x000fe400078ec0ff */
[----:B------:R-:W-:Y:S02]  /*df5a0*/  LOP3.LUT R10, R10, 0xffff, RZ, 0xc0, !PT ;  /* 0x0000ffff0a0a7812 */ /* 0x000fe400078ec0ff */
[----:B------:R-:W-:Y:S01]  /*df5b0*/  LOP3.LUT R14, R14, 0xffff, RZ, 0xc0, !PT ;  /* 0x0000ffff0e0e7812 */ /* 0x000fe200078ec0ff */
[----:B0-----:R-:W-:-:S05]  /*df5c0*/  IMAD.X R27, R18, 0x1, R7, P2 ;  /* 0x00000001121b7824 */ /* 0x001fca00010e0607 */
[----:B------:R0:W-:Y:S02]  /*df5d0*/  STL.64 [R1+0xf50], R26 ;  /* 0x000f501a01007387 */ /* 0x0001e40000100a00 */
[----:B0-----:R-:W-:Y:S02]  /*df5e0*/  PRMT R26, R15, 0x3340, R0 ;  /* 0x000033400f1a7816 */ /* 0x001fe40000000000 */
[----:B------:R-:W-:Y:S02]  /*df5f0*/  PRMT R15, R10, 0x3340, R14 ;  /* 0x000033400a0f7816 */ /* 0x000fe4000000000e */
[----:B------:R-:W4:Y:S04]  /*df600*/  LDL.LU R10, [R1+0x460] ;  /* 0x00046000010a7983 */ /* 0x000f280000300800 */
[----:B------:R0:W-:Y:S04]  /*df610*/  STL [R1+0x40c], R26 ;  /* 0x00040c1a01007387 */ /* 0x0001e80000100800 */
[----:B------:R1:W-:Y:S01]  /*df620*/  STL [R1+0x205c], R15 ;  /* 0x00205c0f01007387 */ /* 0x0003e20000100800 */
[----:B------:R-:W-:-:S04]  /*df630*/  SHF.R.U32.HI R13, RZ, 0x8, R13 ;  /* 0x00000008ff0d7819 */ /* 0x000fc8000001160d */
[----:B0-----:R-:W-:Y:S02]  /*df640*/  LOP3.LUT R26, R13, 0xffff, RZ, 0xc0, !PT ;  /* 0x0000ffff0d1a7812 */ /* 0x001fe400078ec0ff */
[----:B--2---:R-:W-:-:S05]  /*df650*/  LOP3.LUT R14, R19, 0xffff, RZ, 0xc0, !PT ;  /* 0x0000ffff130e7812 */ /* 0x004fca00078ec0ff */
[----:B------:R0:W-:Y:S01]  /*df660*/  STL [R1+0x5304], R14 ;  /* 0x0053040e01007387 */ /* 0x0001e20000100800 */
[----:B-1----:R-:W-:-:S05]  /*df670*/  LOP3.LUT R15, R16, 0xffff, RZ, 0xc0, !PT ;  /* 0x0000ffff100f7812 */ /* 0x002fca00078ec0ff */
[----:B------:R1:W-:Y:S04]  /*df680*/  STL [R1+0x5300], R15 ;  /* 0x0053000f01007387 */ /* 0x0003e80000100800 */
[----:B------:R-:W2:Y:S04]  /*df690*/  LDL.LU R19, [R1+0xd30] ;  /* 0x000d300001137983 */ /* 0x000ea80000300800 */
[----:B------:R-:W2:Y:S04]  /*df6a0*/  LDL.LU R13, [R1+0x39c] ;  /* 0x00039c00010d7983 */ /* 0x000ea80000300800 */
[----:B------:R-:W2:Y:S01]  /*df6b0*/  LDL.LU R16, [R1+0x630] ;  /* 0x0006300001107983 */ /* 0x000ea20000300800 */
[----:B0-----:R-:W-:-:S02]  /*df6c0*/  SHF.R.U32.HI R14, RZ, 0x8, R14 ;  /* 0x00000008ff0e7819 */ /* 0x001fc4000001160e */
[----:B-1----:R-:W-:Y:S02]  /*df6d0*/  SHF.R.U32.HI R15, RZ, 0x8, R15 ;  /* 0x00000008ff0f7819 */ /* 0x002fe4000001160f */
[----:B------:R-:W-:Y:S02]  /*df6e0*/  LOP3.LUT R14, R14, 0xffff, RZ, 0xc0, !PT ;  /* 0x0000ffff0e0e7812 */ /* 0x000fe400078ec0ff */
[----:B------:R-:W-:Y:S02]  /*df6f0*/  LOP3.LUT R15, R15, 0xffff, RZ, 0xc0, !PT ;  /* 0x0000ffff0f0f7812 */ /* 0x000fe400078ec0ff */
[----:B------:R-:W-:Y:S02]  /*df700*/  PRMT R27, R26, 0x3340, R0 ;  /* 0x000033401a1b7816 */ /* 0x000fe40000000000 */
[----:B------:R-:W-:Y:S02]  /*df710*/  PRMT R26, R14, 0x3340, R15 ;  /* 0x000033400e1a7816 */ /* 0x000fe4000000000f */
[----:B---3--:R-:W-:-:S02]  /*df720*/  LOP3.LUT R15, R25, 0xffff, RZ, 0xc0, !PT ;  /* 0x0000ffff190f7812 */ /* 0x008fc400078ec0ff */
[----:B------:R-:W-:Y:S01]  /*df730*/  LOP3.LUT R14, R23, 0xffff, RZ, 0xc0, !PT ;  /* 0x0000ffff170e7812 */ /* 0x000fe200078ec0ff */
[----:B------:R-:W-:Y:S01]  /*df740*/  STL [R1+0x408], R27 ;  /* 0x0004081b01007387 */ /* 0x000fe20000100800 */
[----:B----4-:R-:W-:-:S03]  /*df750*/  LOP3.LUT R20, R20, 0xffff, RZ, 0xc0, !PT ;  /* 0x0000ffff14147812 */ /* 0x010fc600078ec0ff */
[----:B------:R0:W-:Y:S01]  /*df760*/  STL [R1+0x744], R26 ;  /* 0x0007441a01007387 */ /* 0x0001e20000100800 */
[----:B------:R-:W-:Y:S02]  /*df770*/  PRMT R25, R14, 0x3340, R0 ;  /* 0x000033400e197816 */ /* 0x000fe40000000000 */
[----:B------:R-:W-:Y:S02]  /*df780*/  PRMT R23, R15, 0x3340, R20 ;  /* 0x000033400f177816 */ /* 0x000fe40000000014 */
[----:B0-----:R-:W-:Y:S02]  /*df790*/  IADD3 R26, P2, PT, R24, R0, RZ ;  /* 0x00000000181a7210 */ /* 0x001fe40007f5e0ff */
[----:B------:R-:W-:-:S03]  /*df7a0*/  PRMT R23, R23, 0x5410, R25 ;  /* 0x0000541017177816 */ /* 0x000fc60000000019 */
[----:B------:R-:W-:Y:S02]  /*df7b0*/  IMAD.X R27, R18, 0x1, R3, P2 ;  /* 0x00000001121b7824 */ /* 0x000fe400010e0603 */
[----:B------:R0:W-:Y:S04]  /*df7c0*/  STL [R1+0x5198], R23 ;  /* 0x0051981701007387 */ /* 0x0001e80000100800 */
[----:B------:R1:W-:Y:S04]  /*df7d0*/  STL.64 [R1+0xf38], R26 ;  /* 0x000f381a01007387 */ /* 0x0003e80000100a00 */
[----:B------:R-:W3:Y:S04]  /*df7e0*/  LDL.LU R25, [R1+0xd34] ;  /* 0x000d340001197983 */ /* 0x000ee80000300800 */
[----:B0-----:R-:W4:Y:S01]  /*df7f0*/  LDL.LU R23, [R1+0x3b4] ;  /* 0x0003b40001177983 */ /* 0x001f220000300800 */
[----:B-1----:R-:W-:-:S03]  /*df800*/  SHF.R.U32.HI R26, RZ, 0x8, R20 ;  /* 0x00000008ff1a7819 */ /* 0x002fc60000011614 */
[----:B------:R-:W4:Y:S01]  /*df810*/  LDL.LU R20, [R1+0x634] ;  /* 0x0006340001147983 */ /* 0x000f220000300800 */
[----:B------:R-:W-:Y:S02]  /*df820*/  SHF.R.U32.HI R15, RZ, 0x8, R15 ;  /* 0x00000008ff0f7819 */ /* 0x000fe4000001160f */
[----:B------:R-:W-:Y:S02]  /*df830*/  LOP3.LUT R26, R26, 0xffff, RZ, 0xc0, !PT ;  /* 0x0000ffff1a1a7812 */ /* 0x000fe400078ec0ff */
[----:B------:R-:W-:Y:S02]  /*df840*/  LOP3.LUT R15, R15, 0xffff, RZ, 0xc0, !PT ;  /* 0x0000ffff0f0f7812 */ /* 0x000fe400078ec0ff */
[----:B------:R-:W-:Y:S02]  /*df850*/  LOP3.LUT R10, R10, 0xffff, RZ, 0xc0, !PT ;  /* 0x0000ffff0a0a7812 */ /* 0x000fe400078ec0ff */
[----:B------:R-:W-:Y:S02]  /*df860*/  PRMT R15, R15, 0x3340, R26 ;  /* 0x000033400f0f7816 */ /* 0x000fe4000000001a */
[----:B------:R-:W-:-:S03]  /*df870*/  SHF.R.U32.HI R14, RZ, 0x8, R14 ;  /* 0x00000008ff0e7819 */ /* 0x000fc6000001160e */
[----:B------:R-:W-:Y:S04]  /*df880*/  STL [R1+0x740], R15 ;  /* 0x0007400f01007387 */ /* 0x000fe80000100800 */
[----:B------:R0:W-:Y:S01]  /*df890*/  STL [R1+0x52fc], R10 ;  /* 0x0052fc0a01007387 */ /* 0x0001e20000100800 */
[----:B------:R-:W-:Y:S02]  /*df8a0*/  LOP3.LUT R14, R14, 0xffff, RZ, 0xc0, !PT ;  /* 0x0000ffff0e0e7812 */ /* 0x000fe400078ec0ff */
[----:B0-----:R-:W-:Y:S02]  /*df8b0*/  SHF.R.U32.HI R10, RZ, 0x8, R10 ;  /* 0x00000008ff0a7819 */ /* 0x001fe4000001160a */
[----:B------:R-:W-:Y:S02]  /*df8c0*/  PRMT R15, R14, 0x3340, R0 ;  /* 0x000033400e0f7816 */ /* 0x000fe40000000000 */
[----:B------:R-:W-:-:S04]  /*df8d0*/  LOP3.LUT R10, R10, 0xffff, RZ, 0xc0, !PT ;  /* 0x0000ffff0a0a7812 */ /* 0x000fc800078ec0ff */
[----:B------:R-:W-:Y:S01]  /*df8e0*/  PRMT R14, R10, 0x3340, R0 ;  /* 0x000033400a0e7816 */ /* 0x000fe20000000000 */
[----:B------:R2:W-:Y:S04]  /*df8f0*/  STL [R1+0x400], R15 ;  /* 0x0004000f01007387 */ /* 0x0005e80000100800 */
[----:B------:R0:W-:Y:S01]  /*df900*/  STL [R1+0x3f0], R14 ;  /* 0x0003f00e01007387 */ /* 0x0001e20000100800 */
[----:B--2---:R-:W-:Y:S02]  /*df910*/  LOP3.LUT R15, R13, 0xffff, RZ, 0xc0, !PT ;  /* 0x0000ffff0d0f7812 */ /* 0x004fe400078ec0ff */
[----:B0-----:R-:W-:Y:S01]  /*df920*/  LOP3.LUT R14, R16, 0xffff, RZ, 0xc0, !PT ;  /* 0x0000ffff100e7812 */ /* 0x001fe200078ec0ff */
[----:B------:R-:W2:Y:S04]  /*df930*/  LDL.LU R13, [R1+0xb40] ;  /* 0x000b4000010d7983 */ /* 0x000ea80000300800 */
[----:B------:R-:W2:Y:S01]  /*df940*/  LDL.LU R16, [R1+0x5bc] ;  /* 0x0005bc0001107983 */ /* 0x000ea20000300800 */
[----:B------:R-:W-:-:S03]  /*df950*/  LOP3.LUT R10, R19, 0xffff, RZ, 0xc0, !PT ;  /* 0x0000ffff130a7812 */ /* 0x000fc600078ec0ff */
[----:B------:R-:W2:Y:S01]  /*df960*/  LDL.LU R19, [R1+0x268] ;  /* 0x0002680001137983 */ /* 0x000ea20000300800 */
[----:B------:R-:W-:Y:S02]  /*df970*/  PRMT R27, R15, 0x3340, R0 ;  /* 0x000033400f1b7816 */ /* 0x000fe40000000000 */
[----:B------:R-:W-:-:S04]  /*df980*/  PRMT R26, R10, 0x3340, R14 ;  /* 0x000033400a1a7816 */ /* 0x000fc8000000000e */
[----:B------:R-:W-:Y:S02]  /*df990*/  PRMT R27, R26, 0x5410, R27 ;  /* 0x000054101a1b7816 */ /* 0x000fe4000000001b */
[----:B------:R-:W-:-:S03]  /*df9a0*/  IADD3 R26, P2, PT, R24, R2, RZ ;  /* 0x00000002181a7210 */ /* 0x000fc60007f5e0ff */
[----:B------:R0:W-:Y:S01]  /*df9b0*/  STL [R1+0x516c], R27 ;  /* 0x00516c1b01007387 */ /* 0x0001e20000100800 */
[----:B------:R-:W-:Y:S02]  /*df9c0*/  SHF.R.U32.HI R10, RZ, 0x8, R10 ;  /* 0x00000008ff0a7819 */ /* 0x000fe4000001160a */
[----:B------:R-:W-:Y:S01]  /*df9d0*/  SHF.R.U32.HI R14, RZ, 0x8, R14 ;  /* 0x00000008ff0e7819 */ /* 0x000fe2000001160e */
[----:B0-----:R-:W-:Y:S01]  /*df9e0*/  IMAD.X R27, R18, 0x1, R5, P2 ;  /* 0x00000001121b7824 */ /* 0x001fe200010e0605 */
[----:B------:R-:W-:Y:S02]  /*df9f0*/  LOP3.LUT R10, R10, 0xffff, RZ, 0xc0, !PT ;  /* 0x0000ffff0a0a7812 */ /* 0x000fe400078ec0ff */
[----:B------:R-:W-:Y:S02]  /*dfa00*/  LOP3.LUT R14, R14, 0xffff, RZ, 0xc0, !PT ;  /* 0x0000ffff0e0e7812 */ /* 0x000fe400078ec0ff */
[----:B------:R0:W-:Y:S02]  /*dfa10*/  STL.64 [R1+0xf20], R26 ;  /* 0x000f201a01007387 */ /* 0x0001e40000100a00 */
[----:B0-----:R-:W-:-:S05]  /*dfa20*/  IADD3 R26, P2, PT, R24, R4, RZ ;  /* 0x00000004181a7210 */ /* 0x001fca0007f5e0ff */
[----:B------:R-:W-:Y:S01]  /*dfa30*/  IMAD.X R27, R18, 0x1, R8, P2 ;  /* 0x00000001121b7824 */ /* 0x000fe200010e0608 */
[----:B------:R-:W-:Y:S02]  /*dfa40*/  PRMT R18, R10, 0x3340, R14 ;  /* 0x000033400a127816 */ /* 0x000fe4000000000e */
[----:B---3--:R-:W-:Y:S02]  /*dfa50*/  LOP3.LUT R14, R25, 0xffff, RZ, 0xc0, !PT ;  /* 0x0000ffff190e7812 */ /* 0x008fe400078ec0ff */
[----:B----4-:R-:W-:Y:S01]  /*dfa60*/  LOP3.LUT R10, R23, 0xffff, RZ, 0xc0, !PT ;  /* 0x0000ffff170a7812 */ /* 0x010fe200078ec0ff */
[----:B------:R-:W-:Y:S04]  /*dfa70*/  STL.64 [R1+0xf18], R26 ;  /* 0x000f181a01007387 */ /* 0x000fe80000100a00 */
[----:B------:R0:W-:Y:S01]  /*dfa80*/  STL [R1+0x1fb8], R18 ;  /* 0x001fb81201007387 */ /* 0x0001e20000100800 */
[----:B------:R-:W-:-:S02]  /*dfa90*/  PRMT R23, R10, 0x3340, R0 ;  /* 0x000033400a177816 */ /* 0x000fc40000000000 */
[----:B0-----:R-:W-:-:S04]  /*dfaa0*/  LOP3.LUT R18, R20, 0xffff, RZ, 0xc0, !PT ;  /* 0x0000ffff14127812 */ /* 0x001fc800078ec0ff */
[----:B------:R-:W-:-:S04]  /*dfab0*/  PRMT R20, R14, 0x3340, R18 ;  /* 0x000033400e147816 */ /* 0x000fc80000000012 */
[----:B------:R-:W-:Y:S02]  /*dfac0*/  PRMT R20, R20, 0x5410, R23 ;  /* 0x0000541014147816 */ /* 0x000fe40000000017 */
[----:B------:R-:W3:Y:S04]  /*dfad0*/  LDL.LU R23, [R1+0xb44] ;  /* 0x000b440001177983 */ /* 0x000ee80000300800 */
        /* <DEDUP_REMOVED lines=11> */
[----:B------:R0:W-:Y:S04]  /*dfb90*/  STL [R1+0x1f68], R18 ;  /* 0x001f681201007387 */ /* 0x0001e80000100800 */
[----:B------:R1:W-:Y:S01]  /*dfba0*/  STL [R1+0x3dc], R14 ;  /* 0x0003dc0e01007387 */ /* 0x0003e20000100800 */
[----:B------:R-:W-:-:S03]  /*dfbb0*/  SHF.R.U32.HI R15, RZ, 0x8, R15 ;  /* 0x00000008ff0f7819 */ /* 0x000fc6000001160f */
[----:B------:R-:W4:Y:S01]  /*dfbc0*/  LDL.LU R28, [R1+0x5658] ;  /* 0x00565800011c7983 */ /* 0x000f220000300800 */
[----:B0-----:R-:W-:Y:S02]  /*dfbd0*/  PRMT R18, R10, 0x3340, R0 ;  /* 0x000033400a127816 */ /* 0x001fe40000000000 */
[----:B------:R-:W-:-:S04]  /*dfbe0*/  LOP3.LUT R15, R15, 0xffff, RZ, 0xc0, !PT ;  /* 0x0000ffff0f0f7812 */ /* 0x000fc800078ec0ff */
[----:B------:R-:W-:Y:S02]  /*dfbf0*/  PRMT R15, R15, 0x3340, R0 ;  /* 0x000033400f0f7816 */ /* 0x000fe40000000000 */
[----:B--2---:R-:W-:Y:S02]  /*dfc00*/  LOP3.LUT R13, R13, 0xffff, RZ, 0xc0, !PT ;  /* 0x0000ffff0d0d7812 */ /* 0x004fe400078ec0ff */
[----:B-1----:R-:W-:-:S04]  /*dfc10*/  LOP3.LUT R14, R16, 0xffff, RZ, 0xc0, !PT ;  /* 0x0000ffff100e7812 */ /* 0x002fc800078ec0ff */
[----:B------:R-:W-:Y:S02]  /*dfc20*/  PRMT R16, R13, 0x3340, R14 ;  /* 0x000033400d107816 */ /* 0x000fe4000000000e */
        /* <DEDUP_REMOVED lines=9> */
[----:B------:R0:W-:Y:S01]  /*dfcc0*/  STL.64 [R1+0xef0], R24 ;  /* 0x000ef01801007387 */ /* 0x0001e20000100a00 */
[----:B------:R-:W-:-:S03]  /*dfcd0*/  PRMT R14, R13, 0x3340, R14 ;  /* 0x000033400d0e7816 */ /* 0x000fc6000000000e */
[----:B0-----:R-:W2:Y:S04]  /*dfce0*/  LDL.LU R24, [R1+0x4e3c] ;  /* 0x004e3c0001187983 */ /* 0x001ea80000300800 */
[----:B------:R-:W-:Y:S04]  /*dfcf0*/  STL [R1+0x3cc], R15 ;  /* 0x0003cc0f01007387 */ /* 0x000fe80000100800 */
[----:B------:R-:W2:Y:S04]  /*dfd00*/  LDL.LU R13, [R1+0x548] ;  /* 0x00054800010d7983 */ /* 0x000ea80000300800 */
[----:B------:R0:W-:Y:S04]  /*dfd10*/  STL [R1+0x1f18], R14 ;  /* 0x001f180e01007387 */ /* 0x0001e80000100800 */
[----:B------:R-:W2:Y:S01]  /*dfd20*/  LDL.LU R16, [R1+0x950] ;  /* 0x0009500001107983 */ /* 0x000ea20000300800 */
[----:B------:R-:W-:-:S02]  /*dfd30*/  IADD3 R26, P2, PT, R19, R0, RZ ;  /* 0x00000000131a7210 */ /* 0x000fc40007f5e0ff */
[----:B0-----:R-:W-:-:S03]  /*dfd40*/  LOP3.LUT R14, R12, 0xffff, RZ, 0xc0, !PT ;  /* 0x0000ffff0c0e7812 */ /* 0x001fc600078ec0ff */
[----:B------:R-:W-:Y:S01]  /*dfd50*/  IMAD.X R27, R18, 0x1, R3, P2 ;  /* 0x00000001121b7824 */ /* 0x000fe200010e0603 */
[----:B---3--:R-:W-:Y:S02]  /*dfd60*/  LOP3.LUT R15, R23, 0xffff, RZ, 0xc0, !PT ;  /* 0x0000ffff170f7812 */ /* 0x008fe400078ec0ff */
[----:B------:R-:W-:Y:S02]  /*dfd70*/  PRMT R23, R14, 0x3340, R0 ;  /* 0x000033400e177816 */ /* 0x000fe40000000000 */
[----:B----4-:R-:W-:-:S04]  /*dfd80*/  LOP3.LUT R12, R20, 0xffff, RZ, 0xc0, !PT ;  /* 0x0000ffff140c7812 */ /* 0x010fc800078ec0ff */
[--C-:B------:R-:W-:Y:S02]  /*dfd90*/  PRMT R20, R15, 0x3340, R12.reuse ;  /* 0x000033400f147816 */ /* 0x100fe4000000000c */
[----:B------:R-:W-:Y:S02]  /*dfda0*/  SHF.R.U32.HI R15, RZ, 0x8, R15 ;  /* 0x00000008ff0f7819 */ /* 0x000fe4000001160f */
[----:B------:R-:W-:Y:S02]  /*dfdb0*/  PRMT R20, R20, 0x5410, R23 ;  /* 0x0000541014147816 */ /* 0x000fe40000000017 */
[----:B------:R-:W-:Y:S02]  /*dfdc0*/  SHF.R.U32.HI R12, RZ, 0x8, R12 ;  /* 0x00000008ff0c7819 */ /* 0x000fe4000001160c */
[----:B------:R-:W-:Y:S02]  /*dfdd0*/  SHF.R.U32.HI R14, RZ, 0x8, R14 ;  /* 0x00000008ff0e7819 */ /* 0x000fe4000001160e */
[----:B------:R-:W-:Y:S01]  /*dfde0*/  LOP3.LUT R15, R15, 0xffff, RZ, 0xc0, !PT ;  /* 0x0000ffff0f0f7812 */ /* 0x000fe200078ec0ff */
[----:B------:R-:W-:Y:S04]  /*dfdf0*/  STL [R1+0x5148], R20 ;  /* 0x0051481401007387 */ /* 0x000fe80000100800 */
[----:B------:R0:W-:Y:S01]  /*dfe00*/  STL.64 [R1+0xee8], R26 ;  /* 0x000ee81a01007387 */ /* 0x0001e20000100a00 */
[----:B------:R-:W-:-:S02]  /*dfe10*/  LOP3.LUT R14, R14, 0xffff, RZ, 0xc0, !PT ;  /* 0x0000ffff0e0e7812 */ /* 0x000fc400078ec0ff */
[----:B0-----:R-:W-:Y:S02]  /*dfe20*/  LOP3.LUT R26, R12, 0xffff, RZ, 0xc0, !PT ;  /* 0x0000ffff0c1a7812 */ /* 0x001fe400078ec0ff */
[----:B------:R-:W3:Y:S04]  /*dfe30*/  LDL.LU R12, [R1+0x4e40] ;  /* 0x004e4000010c7983 */ /* 0x000ee80000300800 */
[----:B------:R-:W4:Y:S01]  /*dfe40*/  LDL.LU R25, [R1+0x544] ;  /* 0x0005440001197983 */ /* 0x000f220000300800 */
[----:B------:R-:W-:Y:S02]  /*dfe50*/  PRMT R27, R15, 0x3340, R26 ;  /* 0x000033400f1b7816 */ /* 0x000fe4000000001a */
[----:B------:R-:W-:Y:S02]  /*dfe60*/  PRMT R26, R14, 0x3340, R0 ;  /* 0x000033400e1a7816 */ /* 0x000fe40000000000 */
[----:B------:R-:W-:Y:S01]  /*dfe70*/  IADD3 R14, P2, PT, R19, R2, RZ ;  /* 0x00000002130e7210 */ /* 0x000fe20007f5e0ff */
[----:B------:R-:W4:Y:S04]  /*dfe80*/  LDL.LU R20, [R1+0x954] ;  /* 0x0009540001147983 */ /* 0x000f280000300800 */
[----:B------:R-:W4:Y:S01]  /*dfe90*/  LDL.LU R23, [R1+0x26c] ;  /* 0x00026c0001177983 */ /* 0x000f220000300800 */
[----:B------:R-:W-:-:S03]  /*dfea0*/  IMAD.X R15, R18, 0x1, R5, P2 ;  /* 0x00000001120f7824 */ /* 0x000fc600010e0605 */
[----:B------:R-:W-:Y:S04]  /*dfeb0*/  STL [R1+0x1ed8], R27 ;  /* 0x001ed81b01007387 */ /* 0x000fe80000100800 */
        /* <DEDUP_REMOVED lines=9> */
[----:B--2---:R-:W-:Y:S02]  /*dff50*/  LOP3.LUT R14, R24, 0xffff, RZ, 0xc0, !PT ;  /* 0x0000ffff180e7812 */ /* 0x004fe400078ec0ff */
[----:B------:R-:W-:Y:S02]  /*dff60*/  LOP3.LUT R10, R13, 0xffff, RZ, 0xc0, !PT ;  /* 0x0000ffff0d0a7812 */ /* 0x000fe400078ec0ff */
[----:B0-----:R-:W-:Y:S01]  /*dff70*/  LOP3.LUT R15, R16, 0xffff, RZ, 0xc0, !PT ;  /* 0x0000ffff100f7812 */ /* 0x001fe200078ec0ff */
[----:B------:R-:W2:Y:S04]  /*dff80*/  LDL.LU R13, [R1+0x4e28] ;  /* 0x004e2800010d7983 */ /* 0x000ea80000300800 */
[----:B------:R-:W2:Y:S01]  /*dff90*/  LDL.LU R16, [R1+0x760] ;  /* 0x0007600001107983 */ /* 0x000ea20000300800 */
[----:B------:R-:W-:-:S02]  /*dffa0*/  PRMT R19, R10, 0x3340, R0 ;  /* 0x000033400a137816 */ /* 0x000fc40000000000 */
[--C-:B------:R-:W-:Y:S02]  /*dffb0*/  PRMT R18, R14, 0x3340, R15.reuse ;  /* 0x000033400e127816 */ /* 0x100fe4000000000f */
        /* <DEDUP_REMOVED lines=10> */
[----:B------:R-:W-:Y:S04]  /*e0060*/  STL [R1+0x1e7c], R14 ;  /* 0x001e7c0e01007387 */ /* 0x000fe80000100800 */
[----:B------:R0:W-:Y:S04]  /*e0070*/  STL [R1+0x230], R10 ;  /* 0x0002300a01007387 */ /* 0x0001e80000100800 */
[----:B0-----:R-:W2:Y:S04]  /*e0080*/  LDL.LU R10, [R1+0xd40] ;  /* 0x000d4000010a7983 */ /* 0x001ea80000300800 */
[----:B------:R-:W2:Y:S04]  /*e0090*/  LDL.LU R18, [R1+0x3d4] ;  /* 0x0003d40001127983 */ /* 0x000ea80000300800 */
[----:B------:R-:W2:Y:S01]  /*e00a0*/  LDL.LU R19, [R1+0x63c] ;  /* 0x00063c0001137983 */ /* 0x000ea20000300800 */
[----:B---3--:R-:W-:-:S02]  /*e00b0*/  LOP3.LUT R12, R12, 0xffff, RZ, 0xc0, !PT ;  /* 0x0000ffff0c0c7812 */ /* 0x008fc400078ec0ff */
[----:B----4-:R-:W-:Y:S02]  /*e00c0*/  LOP3.LUT R14, R25, 0xffff, RZ, 0xc0, !PT ;  /* 0x0000ffff190e7812 */ /* 0x010fe400078ec0ff */
[----:B------:R-:W-:Y:S02]  /*e00d0*/  LOP3.LUT R15, R20, 0xffff, RZ, 0xc0, !PT ;  /* 0x0000ffff140f7812 */ /* 0x000fe400078ec0ff */
[----:B------:R-:W-:Y:S02]  /*e00e0*/  PRMT R24, R14, 0x3340, R0 ;  /* 0x000033400e187816 */ /* 0x000fe40000000000 */
[----:B------:R-:W-:-:S04]  /*e00f0*/  PRMT R20, R12, 0x3340, R15 ;  /* 0x000033400c147816 */ /* 0x000fc8000000000f */
[----:B------:R-:W-:Y:S02]  /*e0100*/  PRMT R26, R20, 0x5410, R24 ;  /* 0x00005410141a7816 */ /* 0x000fe40000000018 */
[----:B------:R-:W-:Y:S02]  /*e0110*/  SHF.R.S32.HI R20, RZ, 0x1f, R23 ;  /* 0x0000001fff147819 */ /* 0x000fe40000011417 */
[----:B------:R-:W-:Y:S02]  /*e0120*/  IADD3 R24, P2, PT, R23, R6, RZ ;  /* 0x0000000617187210 */ /* 0x000fe40007f5e0ff */
[----:B------:R-:W-:Y:S02]  /*e0130*/  SHF.R.U32.HI R12, RZ, 0x8, R12 ;  /* 0x00000008ff0c7819 */ /* 0x000fe4000001160c */
[----:B------:R-:W-:Y:S01]  /*e0140*/  SHF.R.U32.HI R15, RZ, 0x8, R15 ;  /* 0x00000008ff0f7819 */ /* 0x000fe2000001160f */
[----:B------:R-:W-:Y:S01]  /*e0150*/  IMAD.X R25, R20, 0x1, R7, P2 ;  /* 0x0000000114197824 */ /* 0x000fe200010e0607 */
[----:B------:R-:W-:-:S02]  /*e0160*/  LOP3.LUT R12, R12, 0xffff, RZ, 0xc0, !PT ;  /* 0x0000ffff0c0c7812 */ /* 0x000fc400078ec0ff */
[----:B------:R-:W-:Y:S01]  /*e0170*/  LOP3.LUT R15, R15, 0xffff, RZ, 0xc0, !PT ;  /* 0x0000ffff0f0f7812 */ /* 0x000fe200078ec0ff */
[----:B------:R-:W-:Y:S04]  /*e0180*/  STL [R1+0x5140], R26 ;  /* 0x0051401a01007387 */ /* 0x000fe80000100800 */
[----:B------:R0:W-:Y:S02]  /*e0190*/  STL.64 [R1+0xeb0], R24 ;  /* 0x000eb01801007387 */ /* 0x0001e40000100a00 */
[----:B0-----:R-:W-:-:S05]  /*e01a0*/  PRMT R24, R12, 0x3340, R15 ;  /* 0x000033400c187816 */ /* 0x001fca000000000f */
[----:B------:R0:W-:Y:S01]  /*e01b0*/  STL [R1+0x1e4c], R24 ;  /* 0x001e4c1801007387 */ /* 0x0001e20000100800 */
[----:B------:R-:W-:-:S04]  /*e01c0*/  SHF.R.U32.HI R26, RZ, 0x8, R14 ;  /* 0x00000008ff1a7819 */ /* 0x000fc8000001160e */
[----:B------:R-:W-:-:S04]  /*e01d0*/  LOP3.LUT R26, R26, 0xffff, RZ, 0xc0, !PT ;  /* 0x0000ffff1a1a7812 */ /* 0x000fc800078ec0ff */
[----:B------:R-:W-:Y:S02]  /*e01e0*/  PRMT R26, R26, 0x3340, R0 ;  /* 0x000033401a1a7816 */ /* 0x000fe40000000000 */
[----:B--2---:R-:W-:Y:S02]  /*e01f0*/  LOP3.LUT R12, R13, 0xffff, RZ, 0xc0, !PT ;  /* 0x0000ffff0d0c7812 */ /* 0x004fe400078ec0ff */
[----:B------:R-:W-:Y:S01]  /*e0200*/  LOP3.LUT R15, R16, 0xffff, RZ, 0xc0, !PT ;  /* 0x0000ffff100f7812 */ /* 0x000fe200078ec0ff */
[----:B------:R-:W2:Y:S04]  /*e0210*/  LDL.LU R13, [R1+0xd44] ;  /* 0x000d4400010d7983 */ /* 0x000ea80000300800 */
[----:B0-----:R-:W3:Y:S04]  /*e0220*/  LDL.LU R24, [R1+0x3d8] ;  /* 0x0003d80001187983 */ /* 0x001ee80000300800 */
[----:B------:R-:W4:Y:S01]  /*e0230*/  LDL.LU R25, [R1+0x640] ;  /* 0x0006400001197983 */ /* 0x000f220000300800 */
[----:B------:R-:W-:-:S02]  /*e0240*/  PRMT R27, R12, 0x3340, R15 ;  /* 0x000033400c1b7816 */ /* 0x000fc4000000000f */
[----:B------:R-:W-:Y:S02]  /*e0250*/  SHF.R.U32.HI R14, RZ, 0x8, R12 ;  /* 0x00000008ff0e7819 */ /* 0x000fe4000001160c */
[----:B------:R-:W-:Y:S01]  /*e0260*/  SHF.R.U32.HI R15, RZ, 0x8, R15 ;  /* 0x00000008ff0f7819 */ /* 0x000fe2000001160f */
[----:B------:R-:W4:Y:S04]  /*e0270*/  LDL.LU R16, [R1+0xb50] ;  /* 0x000b500001107983 */ /* 0x000f280000300800 */
[----:B------:R-:W4:Y:S01]  /*e0280*/  LDL.LU R12, [R1+0x5e0] ;  /* 0x0005e000010c7983 */ /* 0x000f220000300800 */
[----:B------:R-:W-:Y:S02]  /*e0290*/  LOP3.LUT R14, R14, 0xffff, RZ, 0xc0, !PT ;  /* 0x0000ffff0e0e7812 */ /* 0x000fe400078ec0ff */
[----:B------:R-:W-:Y:S01]  /*e02a0*/  LOP3.LUT R15, R15, 0xffff, RZ, 0xc0, !PT ;  /* 0x0000ffff0f0f7812 */ /* 0x000fe200078ec0ff */
[----:B------:R-:W-:Y:S03]  /*e02b0*/  STL [R1+0x16dc], R27 ;  /* 0x0016dc1b01007387 */ /* 0x000fe60000100800 */
[----:B------:R-:W-:Y:S01]  /*e02c0*/  PRMT R15, R14, 0x3340, R15 ;  /* 0x000033400e0f7816 */ /* 0x000fe2000000000f */
[----:B------:R-:W-:Y:S04]  /*e02d0*/  STL [R1+0x234], R26 ;  /* 0x0002341a01007387 */ /* 0x000fe80000100800 */
[----:B------:R0:W-:Y:S01]  /*e02e0*/  STL [R1+0x1fdc], R15 ;  /* 0x001fdc0f01007387 */ /* 0x0001e20000100800 */
[----:B------:R-:W-:-:S02]  /*e02f0*/  LOP3.LUT R14, R10, 0xffff, RZ, 0xc0, !PT ;  /* 0x0000ffff0a0e7812 */ /* 0x000fc400078ec0ff */
[----:B------:R-:W-:Y:S02]  /*e0300*/  LOP3.LUT R10, R18, 0xffff, RZ, 0xc0, !PT ;  /* 0x0000ffff120a7812 */ /* 0x000fe400078ec0ff */
[----:B0-----:R-:W-:Y:S02]  /*e0310*/  LOP3.LUT R15, R19, 0xffff, RZ, 0xc0, !PT ;  /* 0x0000ffff130f7812 */ /* 0x001fe400078ec0ff */
[----:B------:R-:W-:Y:S02]  /*e0320*/  PRMT R19, R10, 0x3340, R0 ;  /* 0x000033400a137816 */ /* 0x000fe40000000000 */
[--C-:B------:R-:W-:Y:S02]  /*e0330*/  PRMT R18, R14, 0x3340, R15.reuse ;  /* 0x000033400e127816 */ /* 0x100fe4000000000f */
[----:B------:R-:W-:Y:S02]  /*e0340*/  SHF.R.U32.HI R14, RZ, 0x8, R14 ;  /* 0x00000008ff0e7819 */ /* 0x000fe4000001160e */
[----:B------:R-:W-:-:S02]  /*e0350*/  SHF.R.U32.HI R15, RZ, 0x8, R15 ;  /* 0x00000008ff0f7819 */ /* 0x000fc4000001160f */
[----:B------:R-:W-:Y:S02]  /*e0360*/  SHF.R.U32.HI R10, RZ, 0x8, R10 ;  /* 0x00000008ff0a7819 */ /* 0x000fe4000001160a */
[----:B------:R-:W-:Y:S02]  /*e0370*/  PRMT R26, R18, 0x5410, R19 ;  /* 0x00005410121a7816 */ /* 0x000fe40000000013 */
[----:B------:R-:W-:Y:S02]  /*e0380*/  IADD3 R18, P2, PT, R23, R0, RZ ;  /* 0x0000000017127210 */ /* 0x000fe40007f5e0ff */
[----:B------:R-:W-:Y:S02]  /*e0390*/  LOP3.LUT R14, R14, 0xffff, RZ, 0xc0, !PT ;  /* 0x0000ffff0e0e7812 */ /* 0x000fe400078ec0ff */
[----:B------:R-:W-:Y:S02]  /*e03a0*/  LOP3.LUT R15, R15, 0xffff, RZ, 0xc0, !PT ;  /* 0x0000ffff0f0f7812 */ /* 0x000fe400078ec0ff */
[----:B------:R-:W-:Y:S01]  /*e03b0*/  LOP3.LUT R10, R10, 0xffff, RZ, 0xc0, !PT ;  /* 0x0000ffff0a0a7812 */ /* 0x000fe200078ec0ff */
[----:B------:R-:W-:Y:S01]  /*e03c0*/  IMAD.X R19, R20, 0x1, R3, P2 ;  /* 0x0000000114137824 */ /* 0x000fe200010e0603 */
[----:B------:R-:W-:-:S02]  /*e03d0*/  PRMT R15, R14, 0x3340, R15 ;  /* 0x000033400e0f7816 */ /* 0x000fc4000000000f */
[----:B------:R-:W-:Y:S01]  /*e03e0*/  PRMT R14, R10, 0x3340, R0 ;  /* 0x000033400a0e7816 */ /* 0x000fe20000000000 */
[----:B------:R-:W-:Y:S04]  /*e03f0*/  STL [R1+0x5120], R26 ;  /* 0x0051201a01007387 */ /* 0x000fe80000100800 */
[----:B------:R-:W-:Y:S04]  /*e0400*/  STL.64 [R1+0xe98], R18 ;  /* 0x000e981201007387 */ /* 0x000fe80000100a00 */
[----:B------:R-:W-:Y:S04]  /*e0410*/  STL [R1+0x1dfc], R15 ;  /* 0x001dfc0f01007387 */ /* 0x000fe80000100800 */
[----:B------:R0:W-:Y:S02]  /*e0420*/  STL [R1+0x204], R14 ;  /* 0x0002040e01007387 */ /* 0x0001e40000100800 */
[----:B0-----:R-:W-:-:S02]  /*e0430*/  LOP3.LUT R14, R9, 0xffff, RZ, 0xc0, !PT ;  /* 0x0000ffff090e7812 */ /* 0x001fc400078ec0ff */
[----:B------:R-:W4:Y:S01]  /*e0440*/  LDL.LU R9, [R1+0x5654] ;  /* 0x0056540001097983 */ /* 0x000f220000300800 */
[----:B--2---:R-:W-:Y:S02]  /*e0450*/  LOP3.LUT R13, R13, 0xffff, RZ, 0xc0, !PT ;  /* 0x0000ffff0d0d7812 */ /* 0x004fe400078ec0ff */
[----:B---3--:R-:W-:Y:S02]  /*e0460*/  LOP3.LUT R10, R24, 0xffff, RZ, 0xc0, !PT ;  /* 0x0000ffff180a7812 */ /* 0x008fe400078ec0ff */
[----:B----4-:R-:W-:Y:S02]  /*e0470*/  LOP3.LUT R15, R25, 0xffff, RZ, 0xc0, !PT ;  /* 0x0000ffff190f7812 */ /* 0x010fe400078ec0ff */
[----:B------:R-:W-:Y:S02]  /*e0480*/  PRMT R19, R10, 0x3340, R0 ;  /* 0x000033400a137816 */ /* 0x000fe40000000000 */
[----:B------:R-:W-:Y:S02]  /*e0490*/  PRMT R18, R13, 0x3340, R15 ;  /* 0x000033400d127816 */ /* 0x000fe4000000000f */
[----:B------:R-:W-:-:S02]  /*e04a0*/  LOP3.LUT R16, R16, 0xffff, RZ, 0xc0, !PT ;  /* 0x0000ffff10107812 */ /* 0x000fc400078ec0ff */
[----:B------:R-:W-:Y:S02]  /*e04b0*/  LOP3.LUT R12, R12, 0xffff, RZ, 0xc0, !PT ;  /* 0x0000ffff0c0c7812 */ /* 0x000fe400078ec0ff */
[----:B------:R-:W-:Y:S02]  /*e04c0*/  PRMT R24, R18, 0x5410, R19 ;  /* 0x0000541012187816 */ /* 0x000fe40000000013 */
[----:B------:R-:W-:Y:S02]  /*e04d0*/  PRMT R19, R14, 0x3340, R0 ;  /* 0x000033400e137816 */ /* 0x000fe40000000000 */
[----:B------:R-:W-:Y:S01]  /*e04e0*/  PRMT R18, R16, 0x3340, R12 ;  /* 0x0000334010127816 */ /* 0x000fe2000000000c */
[----:B------:R0:W-:Y:S03]  /*e04f0*/  STL [R1+0x511c], R24 ;  /* 0x00511c1801007387 */ /* 0x0001e60000100800 */
[----:B0-----:R-:W-:-:S02]  /*e0500*/  PRMT R24, R18, 0x5410, R19 ;  /* 0x0000541012187816 */ /* 0x001fc40000000013 */
[----:B------:R-:W2:Y:S04]  /*e0510*/  LDL.LU R18, [R1+0xb54] ;  /* 0x000b540001127983 */ /* 0x000ea80000300800 */
[----:B------:R-:W3:Y:S04]  /*e0520*/  LDL.LU R19, [R1+0x5e8] ;  /* 0x0005e80001137983 */ /* 0x000ee80000300800 */
[----:B------:R0:W-:Y:S02]  /*e0530*/  STL [R1+0x5118], R24 ;  /* 0x0051181801007387 */ /* 0x0001e40000100800 */
[----:B0-----:R-:W-:-:S05]  /*e0540*/  IADD3 R24, P2, PT, R23, R2, RZ ;  /* 0x0000000217187210 */ /* 0x001fca0007f5e0ff */
[----:B------:R-:W-:-:S05]  /*e0550*/  IMAD.X R25, R20, 0x1, R5, P2 ;  /* 0x0000000114197824 */ /* 0x000fca00010e0605 */
[----:B------:R0:W-:Y:S02]  /*e0560*/  STL.64 [R1+0xe80], R24 ;  /* 0x000e801801007387 */ /* 0x0001e40000100a00 */
[----:B0-----:R-:W-:Y:S02]  /*e0570*/  IADD3 R24, P2, PT, R23, R4, RZ ;  /* 0x0000000417187210 */ /* 0x001fe40007f5e0ff */
[----:B------:R0:W-:Y:S03]  /*e0580*/  STL.64 [R1+0x5648], R8 ;  /* 0x0056480801007387 */ /* 0x0001e60000100a00 */
[----:B------:R-:W-:Y:S01]  /*e0590*/  IMAD.X R25, R20, 0x1, R8, P2 ;  /* 0x0000000114197824 */ /* 0x000fe200010e0608 */
[----:B------:R-:W-:-:S04]  /*e05a0*/  SHF.R.U32.HI R20, RZ, 0x8, R16 ;  /* 0x00000008ff147819 */ /* 0x000fc80000011610 */
[----:B------:R1:W-:Y:S01]  /*e05b0*/  STL.64 [R1+0xe78], R24 ;  /* 0x000e781801007387 */ /* 0x0003e20000100a00 */
[----:B0-----:R-:W-:-:S03]  /*e05c0*/  SHF.R.U32.HI R9, RZ, 0x8, R12 ;  /* 0x00000008ff097819 */ /* 0x001fc6000001160c */
[----:B-1----:R-:W4:Y:S04]  /*e05d0*/  LDL.LU R24, [R1+0x4e54] ;  /* 0x004e540001187983 */ /* 0x002f280000300800 */
[----:B------:R-:W4:Y:S04]  /*e05e0*/  LDL.LU R25, [R1+0x560] ;  /* 0x0005600001197983 */ /* 0x000f280000300800 */
[----:B------:R-:W4:Y:S04]  /*e05f0*/  LDL.LU R16, [R1+0x960] ;  /* 0x0009600001107983 */ /* 0x000f280000300800 */
[----:B------:R-:W4:Y:S04]  /*e0600*/  LDL.LU R12, [R1+0x4e58] ;  /* 0x004e5800010c7983 */ /* 0x000f280000300800 */
[----:B------:R-:W4:Y:S01]  /*e0610*/  LDL.LU R23, [R1+0x55c] ;  /* 0x00055c0001177983 */ /* 0x000f220000300800 */
[----:B------:R-:W-:-:S02]  /*e0620*/  SHF.R.U32.HI R13, RZ, 0x8, R13 ;  /* 0x00000008ff0d7819 */ /* 0x000fc4000001160d */
[----:B------:R-:W-:Y:S02]  /*e0630*/  SHF.R.U32.HI R15, RZ, 0x8, R15 ;  /* 0x00000008ff0f7819 */ /* 0x000fe4000001160f */
[----:B------:R-:W-:Y:S02]  /*e0640*/  LOP3.LUT R13, R13, 0xffff, RZ, 0xc0, !PT ;  /* 0x0000ffff0d0d7812 */ /* 0x000fe400078ec0ff */
[----:B------:R-:W-:Y:S02]  /*e0650*/  LOP3.LUT R15, R15, 0xffff, RZ, 0xc0, !PT ;  /* 0x0000ffff0f0f7812 */ /* 0x000fe400078ec0ff */
[----:B------:R-:W-:Y:S02]  /*e0660*/  LOP3.LUT R8, R20, 0xffff, RZ, 0xc0, !PT ;  /* 0x0000ffff14087812 */ /* 0x000fe400078ec0ff */
[----:B------:R-:W-:Y:S01]  /*e0670*/  LOP3.LUT R9, R9, 0xffff, RZ, 0xc0, !PT ;  /* 0x0000ffff09097812 */ /* 0x000fe200078ec0ff */
[----:B------:R-:W4:Y:S01]  /*e0680*/  LDL.LU R20, [R1+0x964] ;  /* 0x0009640001147983 */ /* 0x000f220000300800 */
[----:B------:R-:W-:-:S03]  /*e0690*/  PRMT R15, R13, 0x3340, R15 ;  /* 0x000033400d0f7816 */ /* 0x000fc6000000000f */
[----:B------:R-:W4:Y:S04]  /*e06a0*/  LDL.LU R13, [R1+0x270] ;  /* 0x00027000010d7983 */ /* 0x000f280000300800 */
[----:B------:R0:W-:Y:S02]  /*e06b0*/  STL [R1+0x1d98], R15 ;  /* 0x001d980f01007387 */ /* 0x0001e40000100800 */
[----:B0-----:R-:W-:Y:S02]  /*e06c0*/  PRMT R15, R8, 0x3340, R9 ;  /* 0x00003340080f7816 */ /* 0x001fe40000000009 */
[----:B------:R-:W-:Y:S02]  /*e06d0*/  SHF.R.U32.HI R9, RZ, 0x8, R14 ;  /* 0x00000008ff097819 */ /* 0x000fe4000001160e */
[----:B------:R-:W-:-:S02]  /*e06e0*/  SHF.R.U32.HI R8, RZ, 0x8, R10 ;  /* 0x00000008ff087819 */ /* 0x000fc4000001160a */
[----:B------:R-:W-:Y:S02]  /*e06f0*/  LOP3.LUT R9, R9, 0xffff, RZ, 0xc0, !PT ;  /* 0x0000ffff09097812 */ /* 0x000fe400078ec0ff */
[----:B------:R-:W-:Y:S02]  /*e0700*/  LOP3.LUT R8, R8, 0xffff, RZ, 0xc0, !PT ;  /* 0x0000ffff08087812 */ /* 0x000fe400078ec0ff */
[--C-:B------:R-:W-:Y:S02]  /*e0710*/  PRMT R10, R9, 0x3340, R0.reuse ;  /* 0x00003340090a7816 */ /* 0x100fe40000000000 */
[----:B------:R-:W-:Y:S01]  /*e0720*/  PRMT R8, R8, 0x3340, R0 ;  /* 0x0000334008087816 */ /* 0x000fe20000000000 */
[----:B------:R-:W-:Y:S04]  /*e0730*/  STL [R1+0x1d8c], R15 ;  /* 0x001d8c0f01007387 */ /* 0x000fe80000100800 */
[----:B------:R-:W-:Y:S04]  /*e0740*/  STL [R1+0x20c], R10 ;  /* 0x00020c0a01007387 */ /* 0x000fe80000100800 */
[----:B------:R0:W-:Y:S02]  /*e0750*/  STL [R1+0x208], R8 ;  /* 0x0002080801007387 */ /* 0x0001e40000100800 */
[----:B0-----:R-:W-:-:S02]  /*e0760*/  LOP3.LUT R8, R11, 0xffff, RZ, 0xc0, !PT ;  /* 0x0000ffff0b087812 */ /* 0x001fc400078ec0ff */
[----:B------:R-:W4:Y:S01]  /*e0770*/  LDL.LU R11, [R1+0x5650] ;  /* 0x00565000010b7983 */ /* 0x000f220000300800 */
[----:B--2---:R-:W-:Y:S02]  /*e0780*/  LOP3.LUT R9, R18, 0xffff, RZ, 0xc0, !PT ;  /* 0x0000ffff12097812 */ /* 0x004fe400078ec0ff */
[----:B---3--:R-:W-:-:S03]  /*e0790*/  LOP3.LUT R10, R19, 0xffff, RZ, 0xc0, !PT ;  /* 0x0000ffff130a7812 */ /* 0x008fc600078ec0ff */
[----:B------:R0:W-:Y:S04]  /*e07a0*/  STL [R1+0x52dc], R9 ;  /* 0x0052dc0901007387 */ /* 0x0001e80000100800 */
[----:B------:R1:W-:Y:S04]  /*e07b0*/  STL [R1+0x52d8], R10 ;  /* 0x0052d80a01007387 */ /* 0x0003e80000100800 */
[----:B------:R2:W-:Y:S01]  /*e07c0*/  STL [R1+0x52d4], R8 ;  /* 0x0052d40801007387 */ /* 0x0005e20000100800 */
[----:B0-----:R-:W-:Y:S02]  /*e07d0*/  SHF.R.U32.HI R9, RZ, 0x8, R9 ;  /* 0x00000008ff097819 */ /* 0x001fe40000011609 */
[----:B-1----:R-:W-:-:S02]  /*e07e0*/  SHF.R.U32.HI R10, RZ, 0x8, R10 ;  /* 0x00000008ff0a7819 */ /* 0x002fc4000001160a */
[----:B--2---:R-:W-:Y:S02]  /*e07f0*/  SHF.R.U32.HI R8, RZ, 0x8, R8 ;  /* 0x00000008ff087819 */ /* 0x004fe40000011608 */
[----:B------:R-:W-:Y:S02]  /*e0800*/  LOP3.LUT R9, R9, 0xffff, RZ, 0xc0, !PT ;  /* 0x0000ffff09097812 */ /* 0x000fe400078ec0ff */
[----:B------:R-:W-:Y:S02]  /*e0810*/  LOP3.LUT R10, R10, 0xffff, RZ, 0xc0, !PT ;  /* 0x0000ffff0a0a7812 */ /* 0x000fe400078ec0ff */
[----:B------:R-:W-:Y:S02]  /*e0820*/  LOP3.LUT R8, R8, 0xffff, RZ, 0xc0, !PT ;  /* 0x0000ffff08087812 */ /* 0x000fe400078ec0ff */
[----:B------:R-:W-:Y:S02]  /*e0830*/  PRMT R10, R9, 0x3340, R10 ;  /* 0x00003340090a7816 */ /* 0x000fe4000000000a */
[----:B------:R-:W-:-:S03]  /*e0840*/  PRMT R9, R8, 0x3340, R0 ;  /* 0x0000334008097816 */ /* 0x000fc60000000000 */
[----:B------:R0:W-:Y:S04]  /*e0850*/  STL [R1+0x1d48], R10 ;  /* 0x001d480a01007387 */ /* 0x0001e80000100800 */
[----:B------:R1:W-:Y:S01]  /*e0860*/  STL [R1+0x210], R9 ;  /* 0x0002100901007387 */ /* 0x0003e20000100800 */
[----:B----4-:R-:W-:Y:S02]  /*e0870*/  LOP3.LUT R15, R24, 0xffff, RZ, 0xc0, !PT ;  /* 0x0000ffff180f7812 */ /* 0x010fe400078ec0ff */
[----:B------:R-:W-:Y:S02]  /*e0880*/  LOP3.LUT R8, R25, 0xffff, RZ, 0xc0, !PT ;  /* 0x0000ffff19087812 */ /* 0x000fe400078ec0ff */
[----:B------:R-:W-:Y:S02]  /*e0890*/  LOP3.LUT R16, R16, 0xffff, RZ, 0xc0, !PT ;  /* 0x0000ffff10107812 */ /* 0x000fe400078ec0ff */
[----:B0-----:R-:W-:Y:S01]  /*e08a0*/  LOP3.LUT R10, R12, 0xffff, RZ, 0xc0, !PT ;  /* 0x0000ffff0c0a7812 */ /* 0x001fe200078ec0ff */
[----:B------:R-:W2:Y:S01]  /*e08b0*/  LDL.LU R25, [R1+0x4e34] ;  /* 0x004e340001197983 */ /* 0x000ea20000300800 */
[----:B------:R-:W-:-:S02]  /*e08c0*/  PRMT R18, R8, 0x3340, R0 ;  /* 0x0000334008127816 */ /* 0x000fc40000000000 */
[----:B------:R-:W-:-:S04]  /*e08d0*/  PRMT R12, R15, 0x3340, R16 ;  /* 0x000033400f0c7816 */ /* 0x000fc80000000010 */
[----:B------:R-:W-:Y:S02]  /*e08e0*/  PRMT R18, R12, 0x5410, R18 ;  /* 0x000054100c127816 */ /* 0x000fe40000000012 */
[----:B-1----:R-:W-:Y:S01]  /*e08f0*/  LOP3.LUT R9, R23, 0xffff, RZ, 0xc0, !PT ;  /* 0x0000ffff17097812 */ /* 0x002fe200078ec0ff */
[----:B------:R-:W3:Y:S04]  /*e0900*/  LDL.LU R12, [R1+0x4b8] ;  /* 0x0004b800010c7983 */ /* 0x000ee80000300800 */
[----:B------:R0:W-:Y:S04]  /*e0910*/  STL [R1+0x4e58], R18 ;  /* 0x004e581201007387 */ /* 0x0001e80000100800 */
[----:B------:R-:W4:Y:S01]  /*e0920*/  LDL.LU R23, [R1+0x770] ;  /* 0x0007700001177983 */ /* 0x000f220000300800 */
[----:B------:R-:W-:-:S02]  /*e0930*/  LOP3.LUT R14, R20, 0xffff, RZ, 0xc0, !PT ;  /* 0x0000ffff140e7812 */ /* 0x000fc400078ec0ff */
[----:B------:R-:W-:Y:S02]  /*e0940*/  PRMT R19, R9, 0x3340, R0 ;  /* 0x0000334009137816 */ /* 0x000fe40000000000 */
[----:B------:R-:W-:Y:S02]  /*e0950*/  SHF.R.U32.HI R15, RZ, 0x8, R15 ;  /* 0x00000008ff0f7819 */ /* 0x000fe4000001160f */
[----:B------:R-:W-:Y:S02]  /*e0960*/  SHF.R.U32.HI R16, RZ, 0x8, R16 ;  /* 0x00000008ff107819 */ /* 0x000fe40000011610 */
[----:B0-----:R-:W-:Y:S02]  /*e0970*/  PRMT R18, R10, 0x3340, R14 ;  /* 0x000033400a127816 */ /* 0x001fe4000000000e */
[----:B------:R-:W-:Y:S02]  /*e0980*/  SHF.R.U32.HI R10, RZ, 0x8, R10 ;  /* 0x00000008ff0a7819 */ /* 0x000fe4000001160a */
[----:B------:R-:W-:-:S02]  /*e0990*/  SHF.R.U32.HI R14, RZ, 0x8, R14 ;  /* 0x00000008ff0e7819 */ /* 0x000fc4000001160e */
[----:B------:R-:W-:Y:S02]  /*e09a0*/  IADD3 R26, P2, PT, R13, R6, RZ ;  /* 0x000000060d1a7210 */ /* 0x000fe40007f5e0ff */
[----:B------:R-:W-:Y:S02]  /*e09b0*/  PRMT R19, R18, 0x5410, R19 ;  /* 0x0000541012137816 */ /* 0x000fe40000000013 */
[----:B------:R-:W-:Y:S02]  /*e09c0*/  SHF.R.S32.HI R18, RZ, 0x1f, R13 ;  /* 0x0000001fff127819 */ /* 0x000fe4000001140d */
[----:B------:R-:W-:Y:S02]  /*e09d0*/  LOP3.LUT R10, R10, 0xffff, RZ, 0xc0, !PT ;  /* 0x0000ffff0a0a7812 */ /* 0x000fe400078ec0ff */
[----:B------:R-:W-:Y:S02]  /*e09e0*/  LOP3.LUT R15, R15, 0xffff, RZ, 0xc0, !PT ;  /* 0x0000ffff0f0f7812 */ /* 0x000fe400078ec0ff */
[----:B------:R-:W-:-:S02]  /*e09f0*/  LOP3.LUT R16, R16, 0xffff, RZ, 0xc0, !PT ;  /* 0x0000ffff10107812 */ /* 0x000fc400078ec0ff */
[----:B------:R-:W-:Y:S01]  /*e0a00*/  LOP3.LUT R14, R14, 0xffff, RZ, 0xc0, !PT ;  /* 0x0000ffff0e0e7812 */ /* 0x000fe200078ec0ff */
[----:B------:R-:W-:Y:S01]  /*e0a10*/  IMAD.X R27, R18, 0x1, R7, P2 ;  /* 0x00000001121b7824 */ /* 0x000fe200010e0607 */
[----:B------:R-:W-:Y:S02]  /*e0a20*/  SHF.R.U32.HI R9, RZ, 0x8, R9 ;  /* 0x00000008ff097819 */ /* 0x000fe40000011609 */
[----:B------:R-:W-:Y:S02]  /*e0a30*/  PRMT R15, R15, 0x3340, R16 ;  /* 0x000033400f0f7816 */ /* 0x000fe40000000010 */
[----:B------:R-:W-:Y:S02]  /*e0a40*/  PRMT R10, R10, 0x3340, R14 ;  /* 0x000033400a0a7816 */ /* 0x000fe4000000000e */
[----:B------:R-:W-:Y:S01]  /*e0a50*/  IADD3 R14, P2, PT, R13, R0, RZ ;  /* 0x000000000d0e7210 */ /* 0x000fe20007f5e0ff */
[----:B------:R-:W-:Y:S01]  /*e0a60*/  STL [R1+0x4e54], R19 ;  /* 0x004e541301007387 */ /* 0x000fe20000100800 */
[----:B------:R-:W-:-:S03]  /*e0a70*/  SHF.R.U32.HI R8, RZ, 0x8, R8 ;  /* 0x00000008ff087819 */ /* 0x000fc60000011608 */
[----:B------:R-:W-:Y:S04]  /*e0a80*/  STL.64 [R1+0xe38], R26 ;  /* 0x000e381a01007387 */ /* 0x000fe80000100a00 */
[----:B------:R-:W4:Y:S04]  /*e0a90*/  LDL.LU R24, [R1+0x4e38] ;  /* 0x004e380001187983 */ /* 0x000f280000300800 */
[----:B------:R0:W-:Y:S01]  /*e0aa0*/  STL [R1+0x1d1c], R15 ;  /* 0x001d1c0f01007387 */ /* 0x0001e20000100800 */
[----:B------:R-:W-:Y:S02]  /*e0ab0*/  LOP3.LUT R9, R9, 0xffff, RZ, 0xc0, !PT ;  /* 0x0000ffff09097812 */ /* 0x000fe400078ec0ff */
[----:B------:R-:W-:Y:S01]  /*e0ac0*/  LOP3.LUT R8, R8, 0xffff, RZ, 0xc0, !PT ;  /* 0x0000ffff08087812 */ /* 0x000fe200078ec0ff */
[----:B------:R-:W4:Y:S04]  /*e0ad0*/  LDL.LU R16, [R1+0x4bc] ;  /* 0x0004bc0001107983 */ /* 0x000f280000300800 */
[----:B------:R-:W-:Y:S01]  /*e0ae0*/  STL [R1+0x1d18], R10 ;  /* 0x001d180a01007387 */ /* 0x000fe20000100800 */
[----:B------:R-:W-:-:S03]  /*e0af0*/  PRMT R9, R9, 0x3340, R0 ;  /* 0x0000334009097816 */ /* 0x000fc60000000000 */
[----:B------:R-:W4:Y:S01]  /*e0b00*/  LDL.LU R20, [R1+0x774] ;  /* 0x0007740001147983 */ /* 0x000f220000300800 */
[----:B0-----:R-:W-:Y:S01]  /*e0b10*/  IMAD.X R15, R18, 0x1, R3, P2 ;  /* 0x00000001120f7824 */ /* 0x001fe200010e0603 */
[----:B------:R-:W-:-:S04]  /*e0b20*/  PRMT R8, R8, 0x3340, R0 ;  /* 0x0000334008087816 */ /* 0x000fc80000000000 */
[----:B------:R2:W-:Y:S04]  /*e0b30*/  STL.64 [R1+0xe50], R14 ;  /* 0x000e500e01007387 */ /* 0x0005e80000100a00 */
[----:B------:R0:W-:Y:S04]  /*e0b40*/  STL [R1+0x218], R9 ;  /* 0x0002180901007387 */ /* 0x0001e80000100800 */
[----:B------:R1:W-:Y:S04]  /*e0b50*/  STL [R1+0x214], R8 ;  /* 0x0002140801007387 */ /* 0x0003e80000100800 */
[----:B------:R-:W4:Y:S04]  /*e0b60*/  LDL.LU R27, [R1+0x274] ;  /* 0x00027400011b7983 */ /* 0x000f280000300800 */
[----:B------:R-:W4:Y:S01]  /*e0b70*/  LDL.LU R19, [R1+0xd50] ;  /* 0x000d500001137983 */ /* 0x000f220000300800 */
[----:B--2---:R-:W-:-:S03]  /*e0b80*/  LOP3.LUT R14, R25, 0xffff, RZ, 0xc0, !PT ;  /* 0x0000ffff190e7812 */ /* 0x004fc600078ec0ff */
[----:B------:R-:W2:Y:S01]  /*e0b90*/  LDL.LU R25, [R1+0x3f4] ;  /* 0x0003f40001197983 */ /* 0x000ea20000300800 */
[----:B---3--:R-:W-:Y:S02]  /*e0ba0*/  LOP3.LUT R10, R12, 0xffff, RZ, 0xc0, !PT ;  /* 0x0000ffff0c0a7812 */ /* 0x008fe400078ec0ff */
[----:B----4-:R-:W-:Y:S02]  /*e0bb0*/  LOP3.LUT R15, R23, 0xffff, RZ, 0xc0, !PT ;  /* 0x0000ffff170f7812 */ /* 0x010fe400078ec0ff */
[----:B0-----:R-:W-:Y:S02]  /*e0bc0*/  PRMT R9, R10, 0x3340, R0 ;  /* 0x000033400a097816 */ /* 0x001fe40000000000 */
[----:B-1----:R-:W-:-:S04]  /*e0bd0*/  PRMT R8, R14, 0x3340, R15 ;  /* 0x000033400e087816 */ /* 0x002fc8000000000f */
[----:B------:R-:W-:-:S05]  /*e0be0*/  PRMT R8, R8, 0x5410, R9 ;  /* 0x0000541008087816 */ /* 0x000fca0000000009 */
[----:B------:R0:W-:Y:S04]  /*e0bf0*/  STL [R1+0x4e40], R8 ;  /* 0x004e400801007387 */ /* 0x0001e80000100800 */
[----:B------:R-:W3:Y:S01]  /*e0c00*/  LDL.LU R23, [R1+0x64c] ;  /* 0x00064c0001177983 */ /* 0x000ee20000300800 */
[----:B0-----:R-:W-:-:S05]  /*e0c10*/  IADD3 R8, P2, PT, R13, R2, RZ ;  /* 0x000000020d087210 */ /* 0x001fca0007f5e0ff */
[----:B------:R-:W-:-:S05]  /*e0c20*/  IMAD.X R9, R18, 0x1, R5, P2 ;  /* 0x0000000112097824 */ /* 0x000fca00010e0605 */
[----:B------:R0:W-:Y:S04]  /*e0c30*/  STL.64 [R1+0xe28], R8 ;  /* 0x000e280801007387 */ /* 0x0001e80000100a00 */
[----:B0-----:R-:W4:Y:S01]  /*e0c40*/  LDL.LU.64 R8, [R1+0x5648] ;  /* 0x0056480001087983 */ /* 0x001f220000300a00 */
[----:B------:R-:W-:Y:S02]  /*e0c50*/  IADD3 R12, P2, PT, R13, R4, RZ ;  /* 0x000000040d0c7210 */ /* 0x000fe40007f5e0ff */
[----:B------:R-:W-:Y:S02]  /*e0c60*/  SHF.R.U32.HI R14, RZ, 0x8, R14 ;  /* 0x00000008ff0e7819 */ /* 0x000fe4000001160e */
[----:B------:R-:W-:-:S04]  /*e0c70*/  SHF.R.U32.HI R10, RZ, 0x8, R10 ;  /* 0x00000008ff0a7819 */ /* 0x000fc8000001160a */
[----:B------:R-:W-:Y:S01]  /*e0c80*/  LOP3.LUT R10, R10, 0xffff, RZ, 0xc0, !PT ;  /* 0x0000ffff0a0a7812 */ /* 0x000fe200078ec0ff */
[----:B----4-:R-:W-:-:S05]  /*e0c90*/  IMAD.X R13, R18, 0x1, R8, P2 ;  /* 0x00000001120d7824 */ /* 0x010fca00010e0608 */
[----:B------:R0:W-:Y:S04]  /*e0ca0*/  STL.64 [R1+0xe20], R12 ;  /* 0x000e200c01007387 */ /* 0x0001e80000100a00 */
[----:B0-----:R-:W4:Y:S04]  /*e0cb0*/  LDL.LU.64 R12, [R1+0x5640] ;  /* 0x00564000010c7983 */ /* 0x001f280000300a00 */
[----:B------:R0:W-:Y:S02]  /*e0cc0*/  STL.64 [R1+0x5638], R8 ;  /* 0x0056380801007387 */ /* 0x0001e40000100a00 */
[----:B0-----:R-:W-:-:S02]  /*e0cd0*/  SHF.R.U32.HI R9, RZ, 0x8, R15 ;  /* 0x00000008ff097819 */ /* 0x001fc4000001160f */
[----:B------:R-:W-:Y:S02]  /*e0ce0*/  LOP3.LUT R8, R14, 0xffff, RZ, 0xc0, !PT ;  /* 0x0000ffff0e087812 */ /* 0x000fe400078ec0ff */
[----:B------:R-:W-:-:S04]  /*e0cf0*/  LOP3.LUT R9, R9, 0xffff, RZ, 0xc0, !PT ;  /* 0x0000ffff09097812 */ /* 0x000fc800078ec0ff */
[----:B------:R-:W-:Y:S02]  /*e0d00*/  PRMT R9, R8, 0x3340, R9 ;  /* 0x0000334008097816 */ /* 0x000fe40000000009 */
[----:B------:R-:W-:Y:S02]  /*e0d10*/  LOP3.LUT R14, R16, 0xffff, RZ, 0xc0, !PT ;  /* 0x0000ffff100e7812 */ /* 0x000fe400078ec0ff */
[----:B------:R-:W-:Y:S01]  /*e0d20*/  LOP3.LUT R8, R24, 0xffff, RZ, 0xc0, !PT ;  /* 0x0000ffff18087812 */ /* 0x000fe200078ec0ff */
[----:B------:R0:W-:Y:S04]  /*e0d30*/  STL [R1+0x1cac], R9 ;  /* 0x001cac0901007387 */ /* 0x0001e80000100800 */
[----:B------:R1:W-:Y:S01]  /*e0d40*/  STL [R1+0x52f8], R14 ;  /* 0x0052f80e01007387 */ /* 0x0003e20000100800 */
[----:B------:R-:W-:-:S03]  /*e0d50*/  PRMT R15, R14, 0x3340, R0 ;  /* 0x000033400e0f7816 */ /* 0x000fc60000000000 */
[----:B------:R-:W4:Y:S04]  /*e0d60*/  LDL.LU R24, [R1+0xd54] ;  /* 0x000d540001187983 */ /* 0x000f280000300800 */
[----:B------:R-:W4:Y:S01]  /*e0d70*/  LDL.LU R16, [R1+0x3f8] ;  /* 0x0003f80001107983 */ /* 0x000f220000300800 */
[----:B0-----:R-:W-:-:S04]  /*e0d80*/  LOP3.LUT R9, R20, 0xffff, RZ, 0xc0, !PT ;  /* 0x0000ffff14097812 */ /* 0x001fc800078ec0ff */
[--C-:B-1----:R-:W-:Y:S02]  /*e0d90*/  PRMT R14, R8, 0x3340, R9.reuse ;  /* 0x00003340080e7816 */ /* 0x102fe40000000009 */
[----:B------:R-:W-:Y:S02]  /*e0da0*/  SHF.R.U32.HI R8, RZ, 0x8, R8 ;  /* 0x00000008ff087819 */ /* 0x000fe40000011608 */
[----:B------:R-:W-:Y:S02]  /*e0db0*/  SHF.R.U32.HI R9, RZ, 0x8, R9 ;  /* 0x00000008ff097819 */ /* 0x000fe40000011609 */
[----:B------:R-:W-:Y:S02]  /*e0dc0*/  PRMT R14, R14, 0x5410, R15 ;  /* 0x000054100e0e7816 */ /* 0x000fe4000000000f */
[----:B------:R-:W-:Y:S02]  /*e0dd0*/  LOP3.LUT R8, R8, 0xffff, RZ, 0xc0, !PT ;  /* 0x0000ffff08087812 */ /* 0x000fe400078ec0ff */
[----:B------:R-:W-:Y:S01]  /*e0de0*/  LOP3.LUT R9, R9, 0xffff, RZ, 0xc0, !PT ;  /* 0x0000ffff09097812 */ /* 0x000fe200078ec0ff */
[----:B------:R0:W-:Y:S04]  /*e0df0*/  STL [R1+0x4e3c], R14 ;  /* 0x004e3c0e01007387 */ /* 0x0001e80000100800 */
[----:B------:R-:W4:Y:S01]  /*e0e00*/  LDL.LU R20, [R1+0x650] ;  /* 0x0006500001147983 */ /* 0x000f220000300800 */
[----:B0-----:R-:W-:-:S02]  /*e0e10*/  PRMT R14, R10, 0x3340, R0 ;  /* 0x000033400a0e7816 */ /* 0x001fc40000000000 */
[----:B------:R-:W-:Y:S02]  /*e0e20*/  PRMT R10, R8, 0x3340, R9 ;  /* 0x00003340080a7816 */ /* 0x000fe40000000009 */
[----:B------:R-:W-:Y:S02]  /*e0e30*/  LOP3.LUT R9, R19, 0xffff, RZ, 0xc0, !PT ;  /* 0x0000ffff13097812 */ /* 0x000fe400078ec0ff */
[----:B--2---:R-:W-:Y:S01]  /*e0e40*/  LOP3.LUT R8, R25, 0xffff, RZ, 0xc0, !PT ;  /* 0x0000ffff19087812 */ /* 0x004fe200078ec0ff */
[----:B------:R-:W-:Y:S04]  /*e0e50*/  STL [R1+0x21c], R14 ;  /* 0x00021c0e01007387 */ /* 0x000fe80000100800 */
[----:B------:R3:W-:Y:S01]  /*e0e60*/  STL [R1+0x1db8], R10 ;  /* 0x001db80a01007387 */ /* 0x0007e20000100800 */
[----:B------:R-:W-:-:S03]  /*e0e70*/  PRMT R15, R8, 0x3340, R0 ;  /* 0x00003340080f7816 */ /* 0x000fc60000000000 */
[----:B------:R-:W2:Y:S01]  /*e0e80*/  LDL.LU R25, [R1+0xb60] ;  /* 0x000b600001197983 */ /* 0x000ea20000300800 */
[----:B---3--:R-:W-:-:S04]  /*e0e90*/  LOP3.LUT R10, R23, 0xffff, RZ, 0xc0, !PT ;  /* 0x0000ffff170a7812 */ /* 0x008fc800078ec0ff */
[----:B------:R-:W-:-:S04]  /*e0ea0*/  PRMT R14, R9, 0x3340, R10 ;  /* 0x00003340090e7816 */ /* 0x000fc8000000000a */
[----:B------:R-:W-:-:S05]  /*e0eb0*/  PRMT R14, R14, 0x5410, R15 ;  /* 0x000054100e0e7816 */ /* 0x000fca000000000f */
[----:B------:R0:W-:Y:S04]  /*e0ec0*/  STL [R1+0x4e38], R14 ;  /* 0x004e380e01007387 */ /* 0x0001e80000100800 */
[----:B------:R-:W3:Y:S01]  /*e0ed0*/  LDL.LU R23, [R1+0x600] ;  /* 0x0006000001177983 */ /* 0x000ee20000300800 */
[----:B------:R-:W-:Y:S02]  /*e0ee0*/  SHF.R.S32.HI R18, RZ, 0x1f, R27 ;  /* 0x0000001fff127819 */ /* 0x000fe4000001141b */
[----:B------:R-:W-:Y:S02]  /*e0ef0*/  SHF.R.U32.HI R9, RZ, 0x8, R9 ;  /* 0x00000008ff097819 */ /* 0x000fe40000011609 */
[----:B------:R-:W-:Y:S02]  /*e0f00*/  SHF.R.U32.HI R10, RZ, 0x8, R10 ;  /* 0x00000008ff0a7819 */ /* 0x000fe4000001160a */
[----:B------:R-:W-:-:S02]  /*e0f10*/  SHF.R.U32.HI R8, RZ, 0x8, R8 ;  /* 0x00000008ff087819 */ /* 0x000fc40000011608 */
        /* <DEDUP_REMOVED lines=10> */
[----:B----4-:R-:W-:Y:S02]  /*e0fc0*/  LOP3.LUT R9, R24, 0xffff, RZ, 0xc0, !PT ;  /* 0x0000ffff18097812 */ /* 0x010fe400078ec0ff */
[----:B------:R-:W-:-:S04]  /*e0fd0*/  LOP3.LUT R8, R16, 0xffff, RZ, 0xc0, !PT ;  /* 0x0000ffff10087812 */ /* 0x000fc800078ec0ff */
[----:B------:R-:W-:Y:S02]  /*e0fe0*/  PRMT R15, R8, 0x3340, R0 ;  /* 0x00003340080f7816 */ /* 0x000fe40000000000 */
[----:B------:R-:W-:Y:S02]  /*e0ff0*/  SHF.R.U32.HI R8, RZ, 0x8, R8 ;  /* 0x00000008ff087819 */ /* 0x000fe40000011608 */
[----:B0-----:R-:W-:-:S04]  /*e1000*/  LOP3.LUT R10, R20, 0xffff, RZ, 0xc0, !PT ;  /* 0x0000ffff140a7812 */ /* 0x001fc800078ec0ff */
[--C-:B------:R-:W-:Y:S02]  /*e1010*/  PRMT R14, R9, 0x3340, R10.reuse ;  /* 0x00003340090e7816 */ /* 0x100fe4000000000a */
[----:B------:R-:W-:Y:S02]  /*e1020*/  SHF.R.U32.HI R9, RZ, 0x8, R9 ;  /* 0x00000008ff097819 */ /* 0x000fe40000011609 */
[----:B------:R-:W-:Y:S02]  /*e1030*/  SHF.R.U32.HI R10, RZ, 0x8, R10 ;  /* 0x00000008ff0a7819 */ /* 0x000fe4000001160a */
[----:B------:R-:W-:Y:S02]  /*e1040*/  PRMT R16, R14, 0x5410, R15 ;  /* 0x000054100e107816 */ /* 0x000fe4000000000f */
[----:B------:R-:W-:Y:S02]  /*e1050*/  IADD3 R14, P2, PT, R27, R0, RZ ;  /* 0x000000001b0e7210 */ /* 0x000fe40007f5e0ff */
[----:B------:R-:W-:-:S02]  /*e1060*/  LOP3.LUT R9, R9, 0xffff, RZ, 0xc0, !PT ;  /* 0x0000ffff09097812 */ /* 0x000fc400078ec0ff */
[----:B------:R-:W-:Y:S02]  /*e1070*/  LOP3.LUT R10, R10, 0xffff, RZ, 0xc0, !PT ;  /* 0x0000ffff0a0a7812 */ /* 0x000fe400078ec0ff */
[----:B------:R-:W-:Y:S01]  /*e1080*/  LOP3.LUT R8, R8, 0xffff, RZ, 0xc0, !PT ;  /* 0x0000ffff08087812 */ /* 0x000fe200078ec0ff */
[----:B------:R-:W-:Y:S01]  /*e1090*/  IMAD.X R15, R18, 0x1, R3, P2 ;  /* 0x00000001120f7824 */ /* 0x000fe200010e0603 */
[----:B------:R0:W-:Y:S04]  /*e10a0*/  STL [R1+0x4e34], R16 ;  /* 0x004e341001007387 */ /* 0x0001e80000100800 */
[----:B------:R-:W4:Y:S01]  /*e10b0*/  LDL.LU R19, [R1+0x4e68] ;  /* 0x004e680001137983 */ /* 0x000f220000300800 */
[----:B------:R-:W-:Y:S02]  /*e10c0*/  PRMT R9, R9, 0x3340, R10 ;  /* 0x0000334009097816 */ /* 0x000fe4000000000a */
[----:B------:R-:W-:-:S02]  /*e10d0*/  PRMT R8, R8, 0x3340, R0 ;  /* 0x0000334008087816 */ /* 0x000fc40000000000 */
[----:B--2---:R-:W-:Y:S01]  /*e10e0*/  LOP3.LUT R10, R25, 0xffff, RZ, 0xc0, !PT ;  /* 0x0000ffff190a7812 */ /* 0x004fe200078ec0ff */
[----:B0-----:R-:W2:Y:S04]  /*e10f0*/  LDL.LU R16, [R1+0x590] ;  /* 0x0005900001107983 */ /* 0x001ea80000300800 */
[----:B------:R0:W-:Y:S04]  /*e1100*/  STL.64 [R1+0xde8], R14 ;  /* 0x000de80e01007387 */ /* 0x0001e80000100a00 */
[----:B------:R-:W2:Y:S04]  /*e1110*/  LDL.LU R20, [R1+0x970] ;  /* 0x0009700001147983 */ /* 0x000ea80000300800 */
[----:B------:R1:W-:Y:S04]  /*e1120*/  STL [R1+0x1bf8], R9 ;  /* 0x001bf80901007387 */ /* 0x0003e80000100800 */
[----:B------:R1:W-:Y:S04]  /*e1130*/  STL [R1+0x1ec], R8 ;  /* 0x0001ec0801007387 */ /* 0x0003e80000100800 */
[----:B------:R-:W2:Y:S01]  /*e1140*/  LDL.LU R25, [R1+0x4e6c] ;  /* 0x004e6c0001197983 */ /* 0x000ea20000300800 */
[----:B0-----:R-:W-:-:S02]  /*e1150*/  LOP3.LUT R15, R13, 0xffff, RZ, 0xc0, !PT ;  /* 0x0000ffff0d0f7812 */ /* 0x001fc400078ec0ff */
[----:B---3--:R-:W-:Y:S01]  /*e1160*/  LOP3.LUT R14, R23, 0xffff, RZ, 0xc0, !PT ;  /* 0x0000ffff170e7812 */ /* 0x008fe200078ec0ff */
[----:B------:R-:W3:Y:S04]  /*e1170*/  LDL.LU R13, [R1+0x588] ;  /* 0x00058800010d7983 */ /* 0x000ee80000300800 */
[----:B------:R-:W3:Y:S01]  /*e1180*/  LDL.LU R23, [R1+0x974] ;  /* 0x0009740001177983 */ /* 0x000ee20000300800 */
[----:B-1----:R-:W-:Y:S02]  /*e1190*/  PRMT R9, R15, 0x3340, R0 ;  /* 0x000033400f097816 */ /* 0x002fe40000000000 */
[----:B------:R-:W-:Y:S01]  /*e11a0*/  PRMT R8, R10, 0x3340, R14 ;  /* 0x000033400a087816 */ /* 0x000fe2000000000e */
[----:B------:R-:W3:Y:S03]  /*e11b0*/  LDL.LU R24, [R1+0x278] ;  /* 0x0002780001187983 */ /* 0x000ee60000300800 */
[----:B------:R-:W-:-:S02]  /*e11c0*/  PRMT R26, R8, 0x5410, R9 ;  /* 0x00005410081a7816 */ /* 0x000fc40000000009 */
[----:B------:R-:W-:-:S05]  /*e11d0*/  IADD3 R8, P2, PT, R27, R2, RZ ;  /* 0x000000021b087210 */ /* 0x000fca0007f5e0ff */
[----:B------:R-:W-:Y:S01]  /*e11e0*/  IMAD.X R9, R18, 0x1, R5, P2 ;  /* 0x0000000112097824 */ /* 0x000fe200010e0605 */
[----:B------:R-:W-:Y:S04]  /*e11f0*/  STL [R1+0x4e30], R26 ;  /* 0x004e301a01007387 */ /* 0x000fe80000100800 */
[----:B------:R0:W-:Y:S04]  /*e1200*/  STL.64 [R1+0xde0], R8 ;  /* 0x000de00801007387 */ /* 0x0001e80000100a00 */
[----:B0-----:R-:W3:Y:S01]  /*e1210*/  LDL.LU.64 R8, [R1+0x5638] ;  /* 0x0056380001087983 */ /* 0x001ee20000300a00 */
[----:B------:R-:W-:-:S02]  /*e1220*/  SHF.R.U32.HI R10, RZ, 0x8, R10 ;  /* 0x00000008ff0a7819 */ /* 0x000fc4000001160a */
[----:B------:R-:W-:Y:S02]  /*e1230*/  SHF.R.U32.HI R14, RZ, 0x8, R14 ;  /* 0x00000008ff0e7819 */ /* 0x000fe4000001160e */
[----:B------:R-:W-:Y:S02]  /*e1240*/  IADD3 R26, P2, PT, R27, R4, RZ ;  /* 0x000000041b1a7210 */ /* 0x000fe40007f5e0ff */
[----:B------:R-:W-:Y:S02]  /*e1250*/  LOP3.LUT R10, R10, 0xffff, RZ, 0xc0, !PT ;  /* 0x0000ffff0a0a7812 */ /* 0x000fe400078ec0ff */
[----:B------:R-:W-:-:S04]  /*e1260*/  LOP3.LUT R14, R14, 0xffff, RZ, 0xc0, !PT ;  /* 0x0000ffff0e0e7812 */ /* 0x000fc800078ec0ff */
[----:B------:R-:W-:Y:S02]  /*e1270*/  PRMT R14, R10, 0x3340, R14 ;  /* 0x000033400a0e7816 */ /* 0x000fe4000000000e */
[----:B------:R-:W-:-:S04]  /*e1280*/  SHF.R.U32.HI R15, RZ, 0x8, R15 ;  /* 0x00000008ff0f7819 */ /* 0x000fc8000001160f */
[----:B------:R-:W-:Y:S02]  /*e1290*/  LOP3.LUT R15, R15, 0xffff, RZ, 0xc0, !PT ;  /* 0x0000ffff0f0f7812 */ /* 0x000fe400078ec0ff */
[----:B----4-:R-:W-:Y:S02]  /*e12a0*/  LOP3.LUT R10, R19, 0xffff, RZ, 0xc0, !PT ;  /* 0x0000ffff130a7812 */ /* 0x010fe400078ec0ff */
[----:B--2---:R-:W-:-:S04]  /*e12b0*/  LOP3.LUT R16, R16, 0xffff, RZ, 0xc0, !PT ;  /* 0x0000ffff10107812 */ /* 0x004fc800078ec0ff */
[----:B------:R-:W-:Y:S01]  /*e12c0*/  PRMT R19, R16, 0x3340, R0 ;  /* 0x0000334010137816 */ /* 0x000fe20000000000 */
[----:B---3--:R-:W-:-:S05]  /*e12d0*/  IMAD.X R27, R18, 0x1, R8, P2 ;  /* 0x00000001121b7824 */ /* 0x008fca00010e0608 */
[----:B------:R-:W-:Y:S04]  /*e12e0*/  STL.64 [R1+0xdd8], R26 ;  /* 0x000dd81a01007387 */ /* 0x000fe80000100a00 */
[----:B------:R0:W-:Y:S02]  /*e12f0*/  STL [R1+0x1bc8], R14 ;  /* 0x001bc80e01007387 */ /* 0x0001e40000100800 */
[----:B0-----:R-:W-:-:S04]  /*e1300*/  LOP3.LUT R14, R20, 0xffff, RZ, 0xc0, !PT ;  /* 0x0000ffff140e7812 */ /* 0x001fc800078ec0ff */
[----:B------:R-:W-:-:S04]  /*e1310*/  PRMT R18, R10, 0x3340, R14 ;  /* 0x000033400a127816 */ /* 0x000fc8000000000e */
[----:B------:R-:W-:-:S05]  /*e1320*/  PRMT R18, R18, 0x5410, R19 ;  /* 0x0000541012127816 */ /* 0x000fca0000000013 */
[----:B------:R0:W-:Y:S04]  /*e1330*/  STL [R1+0x4e2c], R18 ;  /* 0x004e2c1201007387 */ /* 0x0001e80000100800 */
[----:B------:R-:W2:Y:S01]  /*e1340*/  LDL.LU R20, [R1+0x4e4c] ;  /* 0x004e4c0001147983 */ /* 0x000ea20000300800 */
[----:B------:R-:W-:Y:S02]  /*e1350*/  SHF.R.U32.HI R10, RZ, 0x8, R10 ;  /* 0x00000008ff0a7819 */ /* 0x000fe4000001160a */
[----:B------:R-:W-:Y:S02]  /*e1360*/  SHF.R.U32.HI R14, RZ, 0x8, R14 ;  /* 0x00000008ff0e7819 */ /* 0x000fe4000001160e */
[----:B------:R-:W-:Y:S02]  /*e1370*/  LOP3.LUT R10, R10, 0xffff, RZ, 0xc0, !PT ;  /* 0x0000ffff0a0a7812 */ /* 0x000fe400078ec0ff */
[----:B------:R-:W-:-:S02]  /*e1380*/  LOP3.LUT R14, R14, 0xffff, RZ, 0xc0, !PT ;  /* 0x0000ffff0e0e7812 */ /* 0x000fc400078ec0ff */
[----:B0-----:R-:W-:Y:S02]  /*e1390*/  PRMT R18, R15, 0x3340, R0 ;  /* 0x000033400f127816 */ /* 0x001fe40000000000 */
[----:B------:R-:W-:-:S03]  /*e13a0*/  PRMT R15, R10, 0x3340, R14 ;  /* 0x000033400a0f7816 */ /* 0x000fc6000000000e */
[----:B------:R-:W-:Y:S04]  /*e13b0*/  STL [R1+0x1f0], R18 ;  /* 0x0001f01201007387 */ /* 0x000fe80000100800 */
[----:B------:R-:W3:Y:S04]  /*e13c0*/  LDL.LU R14, [R1+0x4ec] ;  /* 0x0004ec00010e7983 */ /* 0x000ee80000300800 */
[----:B------:R0:W-:Y:S01]  /*e13d0*/  STL [R1+0x1b88], R15 ;  /* 0x001b880f01007387 */ /* 0x0001e20000100800 */
[----:B------:R-:W-:-:S03]  /*e13e0*/  LOP3.LUT R10, R25, 0xffff, RZ, 0xc0, !PT ;  /* 0x0000ffff190a7812 */ /* 0x000fc600078ec0ff */
[----:B------:R-:W4:Y:S01]  /*e13f0*/  LDL.LU R25, [R1+0x780] ;  /* 0x0007800001197983 */ /* 0x000f220000300800 */
[----:B0-----:R-:W-:Y:S02]  /*e1400*/  LOP3.LUT R15, R13, 0xffff, RZ, 0xc0, !PT ;  /* 0x0000ffff0d0f7812 */ /* 0x001fe400078ec0ff */
[----:B------:R-:W-:Y:S02]  /*e1410*/  LOP3.LUT R13, R23, 0xffff, RZ, 0xc0, !PT ;  /* 0x0000ffff170d7812 */ /* 0x000fe400078ec0ff */
[----:B------:R-:W-:Y:S02]  /*e1420*/  PRMT R19, R15, 0x3340, R0 ;  /* 0x000033400f137816 */ /* 0x000fe40000000000 */
[----:B------:R-:W-:Y:S02]  /*e1430*/  PRMT R18, R10, 0x3340, R13 ;  /* 0x000033400a127816 */ /* 0x000fe4000000000d */
[----:B------:R-:W-:Y:S02]  /*e1440*/  IADD3 R26, P2, PT, R24, R6, RZ ;  /* 0x00000006181a7210 */ /* 0x000fe40007f5e0ff */
[----:B------:R-:W-:-:S02]  /*e1450*/  PRMT R19, R18, 0x5410, R19 ;  /* 0x0000541012137816 */ /* 0x000fc40000000013 */
[----:B------:R-:W-:-:S05]  /*e1460*/  SHF.R.S32.HI R18, RZ, 0x1f, R24 ;  /* 0x0000001fff127819 */ /* 0x000fca0000011418 */
[----:B------:R-:W-:Y:S01]  /*e1470*/  IMAD.X R27, R18, 0x1, R7, P2 ;  /* 0x00000001121b7824 */ /* 0x000fe200010e0607 */
[----:B------:R0:W-:Y:S04]  /*e1480*/  STL [R1+0x4e28], R19 ;  /* 0x004e281301007387 */ /* 0x0001e80000100800 */
[----:B------:R1:W-:Y:S01]  /*e1490*/  STL.64 [R1+0xdb0], R26 ;  /* 0x000db01a01007387 */ /* 0x0003e20000100a00 */
[----:B0-----:R-:W-:-:S03]  /*e14a0*/  SHF.R.U32.HI R19, RZ, 0x8, R13 ;  /* 0x00000008ff137819 */ /* 0x001fc6000001160d */
[----:B------:R-:W4:Y:S01]  /*e14b0*/  LDL.LU R13, [R1+0x4e50] ;  /* 0x004e5000010d7983 */ /* 0x000f220000300800 */
[----:B------:R-:W-:-:S03]  /*e14c0*/  SHF.R.U32.HI R23, RZ, 0x8, R16 ;  /* 0x00000008ff177819 */ /* 0x000fc60000011610 */
[----:B------:R-:W4:Y:S01]  /*e14d0*/  LDL.LU R16, [R1+0x784] ;  /* 0x0007840001107983 */ /* 0x000f220000300800 */
[----:B------:R-:W-:Y:S02]  /*e14e0*/  SHF.R.U32.HI R10, RZ, 0x8, R10 ;  /* 0x00000008ff0a7819 */ /* 0x000fe4000001160a */
[----:B------:R-:W-:Y:S02]  /*e14f0*/  LOP3.LUT R19, R19, 0xffff, RZ, 0xc0, !PT ;  /* 0x0000ffff13137812 */ /* 0x000fe400078ec0ff */
[----:B------:R-:W-:-:S04]  /*e1500*/  LOP3.LUT R10, R10, 0xffff, RZ, 0xc0, !PT ;  /* 0x0000ffff0a0a7812 */ /* 0x000fc800078ec0ff */
[----:B------:R-:W-:Y:S02]  /*e1510*/  PRMT R19, R10, 0x3340, R19 ;  /* 0x000033400a137816 */ /* 0x000fe40000000013 */
[----:B------:R-:W4:Y:S01]  /*e1520*/  LDL.LU R10, [R1+0x4e8] ;  /* 0x0004e800010a7983 */ /* 0x000f220000300800 */
[----:B------:R-:W-:Y:S02]  /*e1530*/  LOP3.LUT R23, R23, 0xffff, RZ, 0xc0, !PT ;  /* 0x0000ffff17177812 */ /* 0x000fe400078ec0ff */
[----:B------:R-:W-:Y:S02]  /*e1540*/  SHF.R.U32.HI R15, RZ, 0x8, R15 ;  /* 0x00000008ff0f7819 */ /* 0x000fe4000001160f */
[----:B-1----:R-:W-:Y:S02]  /*e1550*/  IADD3 R26, P2, PT, R24, R0, RZ ;  /* 0x00000000181a7210 */ /* 0x002fe40007f5e0ff */
[----:B------:R-:W-:Y:S02]  /*e1560*/  PRMT R23, R23, 0x3340, R0 ;  /* 0x0000334017177816 */ /* 0x000fe40000000000 */
[----:B------:R-:W-:Y:S01]  /*e1570*/  LOP3.LUT R15, R15, 0xffff, RZ, 0xc0, !PT ;  /* 0x0000ffff0f0f7812 */ /* 0x000fe200078ec0ff */
[----:B------:R-:W-:-:S02]  /*e1580*/  IMAD.X R27, R18, 0x1, R3, P2 ;  /* 0x00000001121b7824 */ /* 0x000fc400010e0603 */
[----:B------:R0:W-:Y:S04]  /*e1590*/  STL [R1+0x1f4], R23 ;  /* 0x0001f41701007387 */ /* 0x0001e80000100800 */
[----:B------:R1:W-:Y:S04]  /*e15a0*/  STL [R1+0x1b68], R19 ;  /* 0x001b681301007387 */ /* 0x0003e80000100800 */
[----:B------:R-:W-:Y:S01]  /*e15b0*/  STL.64 [R1+0xda8], R26 ;  /* 0x000da81a01007387 */ /* 0x000fe20000100a00 */
[----:B0-----:R-:W-:-:S03]  /*e15c0*/  PRMT R23, R15, 0x3340, R0 ;  /* 0x000033400f177816 */ /* 0x001fc60000000000 */
[----:B-1----:R-:W4:Y:S04]  /*e15d0*/  LDL.LU R19, [R1+0xd60] ;  /* 0x000d600001137983 */ /* 0x002f280000300800 */
[----:B------:R0:W-:Y:S04]  /*e15e0*/  STL [R1+0x1f8], R23 ;  /* 0x0001f81701007387 */ /* 0x0001e80000100800 */
[----:B0-----:R-:W4:Y:S01]  /*e15f0*/  LDL.LU R23, [R1+0x430] ;  /* 0x0004300001177983 */ /* 0x001f220000300800 */
[----:B--2---:R-:W-:-:S03]  /*e1600*/  LOP3.LUT R15, R20, 0xffff, RZ, 0xc0, !PT ;  /* 0x0000ffff140f7812 */ /* 0x004fc600078ec0ff */
[----:B------:R-:W2:Y:S01]  /*e1610*/  LDL.LU R20, [R1+0x65c] ;  /* 0x00065c0001147983 */ /* 0x000ea20000300800 */
[----:B---3--:R-:W-:Y:S02]  /*e1620*/  LOP3.LUT R14, R14, 0xffff, RZ, 0xc0, !PT ;  /* 0x0000ffff0e0e7812 */ /* 0x008fe400078ec0ff */
[----:B----4-:R-:W-:Y:S02]  /*e1630*/  LOP3.LUT R25, R25, 0xffff, RZ, 0xc0, !PT ;  /* 0x0000ffff19197812 */ /* 0x010fe400078ec0ff */
[----:B------:R-:W-:Y:S02]  /*e1640*/  PRMT R27, R14, 0x3340, R0 ;  /* 0x000033400e1b7816 */ /* 0x000fe40000000000 */
[----:B------:R-:W-:Y:S02]  /*e1650*/  SHF.R.U32.HI R14, RZ, 0x8, R14 ;  /* 0x00000008ff0e7819 */ /* 0x000fe4000001160e */
[----:B------:R-:W-:Y:S02]  /*e1660*/  PRMT R26, R15, 0x3340, R25 ;  /* 0x000033400f1a7816 */ /* 0x000fe40000000019 */
[----:B------:R-:W-:-:S02]  /*e1670*/  SHF.R.U32.HI R15, RZ, 0x8, R15 ;  /* 0x00000008ff0f7819 */ /* 0x000fc4000001160f */
[----:B------:R-:W-:Y:S02]  /*e1680*/  SHF.R.U32.HI R25, RZ, 0x8, R25 ;  /* 0x00000008ff197819 */ /* 0x000fe40000011619 */
[----:B------:R-:W-:Y:S02]  /*e1690*/  LOP3.LUT R14, R14, 0xffff, RZ, 0xc0, !PT ;  /* 0x0000ffff0e0e7812 */ /* 0x000fe400078ec0ff */
[----:B------:R-:W-:Y:S02]  /*e16a0*/  LOP3.LUT R15, R15, 0xffff, RZ, 0xc0, !PT ;  /* 0x0000ffff0f0f7812 */ /* 0x000fe400078ec0ff */
[----:B------:R-:W-:Y:S02]  /*e16b0*/  LOP3.LUT R25, R25, 0xffff, RZ, 0xc0, !PT ;  /* 0x0000ffff19197812 */ /* 0x000fe400078ec0ff */
[----:B------:R-:W-:Y:S02]  /*e16c0*/  PRMT R26, R26, 0x5410, R27 ;  /* 0x000054101a1a7816 */ /* 0x000fe4000000001b */
[----:B------:R-:W-:-:S02]  /*e16d0*/  PRMT R25, R15, 0x3340, R25 ;  /* 0x000033400f197816 */ /* 0x000fc40000000019 */
[----:B------:R-:W-:Y:S01]  /*e16e0*/  PRMT R15, R14, 0x3340, R0 ;  /* 0x000033400e0f7816 */ /* 0x000fe20000000000 */
[----:B------:R-:W-:Y:S04]  /*e16f0*/  STL [R1+0x4e20], R26 ;  /* 0x004e201a01007387 */ /* 0x000fe80000100800 */
[----:B------:R0:W-:Y:S04]  /*e1700*/  STL [R1+0x1b3c], R25 ;  /* 0x001b3c1901007387 */ /* 0x0001e80000100800 */
[----:B------:R1:W-:Y:S04]  /*e1710*/  STL [R1+0x1fc], R15 ;  /* 0x0001fc0f01007387 */ /* 0x0003e80000100800 */
[----:B0-----:R-:W3:Y:S01]  /*e1720*/  LDL.LU R25, [R1+0xd64] ;  /* 0x000d640001197983 */ /* 0x001ee20000300800 */
[----:B------:R-:W-:-:S02]  /*e1730*/  LOP3.LUT R14, R13, 0xffff, RZ, 0xc0, !PT ;  /* 0x0000ffff0d0e7812 */ /* 0x000fc400078ec0ff */
[----:B-1----:R-:W-:-:S03]  /*e1740*/  LOP3.LUT R15, R16, 0xffff, RZ, 0xc0, !PT ;  /* 0x0000ffff100f7812 */ /* 0x002fc600078ec0ff */
[----:B------:R0:W-:Y:S04]  /*e1750*/  STL [R1+0x4e50], R14 ;  /* 0x004e500e01007387 */ /* 0x0001e80000100800 */
[----:B------:R-:W4:Y:S04]  /*e1760*/  LDL.LU R13, [R1+0x43c] ;  /* 0x00043c00010d7983 */ /* 0x000f280000300800 */
[----:B------:R-:W4:Y:S04]  /*e1770*/  LDL.LU R16, [R1+0x660] ;  /* 0x0006600001107983 */ /* 0x000f280000300800 */
[----:B------:R1:W-:Y:S01]  /*e1780*/  STL [R1+0x4e4c], R15 ;  /* 0x004e4c0f01007387 */ /* 0x0003e20000100800 */
[----:B------:R-:W-:-:S02]  /*e1790*/  LOP3.LUT R10, R10, 0xffff, RZ, 0xc0, !PT ;  /* 0x0000ffff0a0a7812 */ /* 0x000fc400078ec0ff */
[----:B0-----:R-:W-:Y:S02]  /*e17a0*/  SHF.R.U32.HI R14, RZ, 0x8, R14 ;  /* 0x00000008ff0e7819 */ /* 0x001fe4000001160e */
[----:B-1----:R-:W-:Y:S01]  /*e17b0*/  SHF.R.U32.HI R15, RZ, 0x8, R15 ;  /* 0x00000008ff0f7819 */ /* 0x002fe2000001160f */
[----:B------:R0:W-:Y:S01]  /*e17c0*/  STL [R1+0x16fc], R10 ;  /* 0x0016fc0a01007387 */ /* 0x0001e20000100800 */
[----:B------:R-:W-:Y:S02]  /*e17d0*/  LOP3.LUT R14, R14, 0xffff, RZ, 0xc0, !PT ;  /* 0x0000ffff0e0e7812 */ /* 0x000fe400078ec0ff */
[----:B------:R-:W-:Y:S02]  /*e17e0*/  LOP3.LUT R15, R15, 0xffff, RZ, 0xc0, !PT ;  /* 0x0000ffff0f0f7812 */ /* 0x000fe400078ec0ff */
[----:B0-----:R-:W-:Y:S02]  /*e17f0*/  SHF.R.U32.HI R10, RZ, 0x8, R10 ;  /* 0x00000008ff0a7819 */ /* 0x001fe4000001160a */
[----:B------:R-:W-:-:S02]  /*e1800*/  PRMT R15, R14, 0x3340, R15 ;  /* 0x000033400e0f7816 */ /* 0x000fc4000000000f */
[----:B------:R-:W-:-:S04]  /*e1810*/  LOP3.LUT R10, R10, 0xffff, RZ, 0xc0, !PT ;  /* 0x0000ffff0a0a7812 */ /* 0x000fc800078ec0ff */
[----:B------:R-:W-:Y:S02]  /*e1820*/  PRMT R14, R10, 0x3340, R0 ;  /* 0x000033400a0e7816 */ /* 0x000fe40000000000 */
[----:B------:R-:W-:Y:S01]  /*e1830*/  LOP3.LUT R10, R19, 0xffff, RZ, 0xc0, !PT ;  /* 0x0000ffff130a7812 */ /* 0x000fe200078ec0ff */
[----:B------:R-:W-:Y:S04]  /*e1840*/  STL [R1+0x1b34], R15 ;  /* 0x001b340f01007387 */ /* 0x000fe80000100800 */
[----:B------:R2:W-:Y:S01]  /*e1850*/  STL [R1+0x200], R14 ;  /* 0x0002000e01007387 */ /* 0x0005e20000100800 */
[----:B------:R-:W-:-:S03]  /*e1860*/  LOP3.LUT R19, R23, 0xffff, RZ, 0xc0, !PT ;  /* 0x0000ffff17137812 */ /* 0x000fc600078ec0ff */
[----:B------:R-:W4:Y:S01]  /*e1870*/  LDL.LU R23, [R1+0xb70] ;  /* 0x000b700001177983 */ /* 0x000f220000300800 */
[----:B--2---:R-:W-:-:S03]  /*e1880*/  LOP3.LUT R14, R20, 0xffff, RZ, 0xc0, !PT ;  /* 0x0000ffff140e7812 */ /* 0x004fc600078ec0ff */
[----:B------:R-:W2:Y:S04]  /*e1890*/  LDL.LU R20, [R1+0x60c] ;  /* 0x00060c0001147983 */ /* 0x000ea80000300800 */
        /* <DEDUP_REMOVED lines=16> */
[----:B------:R-:W-:Y:S04]  /*e19a0*/  STL.64 [R1+0xd78], R26 ;  /* 0x000d781a01007387 */ /* 0x000fe80000100a00 */
[----:B------:R0:W-:Y:S01]  /*e19b0*/  STL [R1+0x1b1c], R18 ;  /* 0x001b1c1201007387 */ /* 0x0001e20000100800 */
[----:B----4-:R-:W-:-:S02]  /*e19c0*/  LOP3.LUT R10, R13, 0xffff, RZ, 0xc0, !PT ;  /* 0x0000ffff0d0a7812 */ /* 0x010fc400078ec0ff */
[----:B------:R-:W-:Y:S02]  /*e19d0*/  LOP3.LUT R16, R16, 0xffff, RZ, 0xc0, !PT ;  /* 0x0000ffff10107812 */ /* 0x000fe400078ec0ff */
[----:B0-----:R-:W-:Y:S02]  /*e19e0*/  PRMT R18, R10, 0x3340, R0 ;  /* 0x000033400a127816 */ /* 0x001fe40000000000 */
[----:B------:R-:W-:-:S04]  /*e19f0*/  PRMT R13, R14, 0x3340, R16 ;  /* 0x000033400e0d7816 */ /* 0x000fc80000000010 */
[----:B------:R-:W-:Y:S02]  /*e1a00*/  PRMT R18, R13, 0x5410, R18 ;  /* 0x000054100d127816 */ /* 0x000fe40000000012 */
[----:B------:R-:W3:Y:S04]  /*e1a10*/  LDL.LU R13, [R1+0xb74] ;  /* 0x000b7400010d7983 */ /* 0x000ee80000300800 */
[----:B------:R0:W-:Y:S02]  /*e1a20*/  STL [R1+0x4e00], R18 ;  /* 0x004e001201007387 */ /* 0x0001e40000100800 */
[----:B0-----:R-:W-:Y:S02]  /*e1a30*/  SHF.R.U32.HI R18, RZ, 0x8, R16 ;  /* 0x00000008ff127819 */ /* 0x001fe40000011610 */
[----:B------:R-:W4:Y:S01]  /*e1a40*/  LDL.LU R16, [R1+0x614] ;  /* 0x0006140001107983 */ /* 0x000f220000300800 */
[----:B------:R-:W-:-:S02]  /*e1a50*/  SHF.R.U32.HI R14, RZ, 0x8, R14 ;  /* 0x00000008ff0e7819 */ /* 0x000fc4000001160e */
[----:B------:R-:W-:Y:S02]  /*e1a60*/  SHF.R.U32.HI R10, RZ, 0x8, R10 ;  /* 0x00000008ff0a7819 */ /* 0x000fe4000001160a */
[----:B------:R-:W-:Y:S02]  /*e1a70*/  LOP3.LUT R18, R18, 0xffff, RZ, 0xc0, !PT ;  /* 0x0000ffff12127812 */ /* 0x000fe400078ec0ff */
[----:B------:R-:W-:Y:S02]  /*e1a80*/  LOP3.LUT R14, R14, 0xffff, RZ, 0xc0, !PT ;  /* 0x0000ffff0e0e7812 */ /* 0x000fe400078ec0ff */
[----:B------:R-:W-:Y:S02]  /*e1a90*/  LOP3.LUT R10, R10, 0xffff, RZ, 0xc0, !PT ;  /* 0x0000ffff0a0a7812 */ /* 0x000fe400078ec0ff */
[----:B------:R-:W-:Y:S02]  /*e1aa0*/  PRMT R24, R14, 0x3340, R18 ;  /* 0x000033400e187816 */ /* 0x000fe40000000012 */
[----:B------:R-:W-:-:S02]  /*e1ab0*/  PRMT R18, R10, 0x3340, R0 ;  /* 0x000033400a127816 */ /* 0x000fc40000000000 */
[----:B------:R-:W-:Y:S01]  /*e1ac0*/  LOP3.LUT R10, R17, 0xffff, RZ, 0xc0, !PT ;  /* 0x0000ffff110a7812 */ /* 0x000fe200078ec0ff */
[----:B------:R-:W-:Y:S04]  /*e1ad0*/  STL [R1+0x1aec], R24 ;  /* 0x001aec1801007387 */ /* 0x000fe80000100800 */
[----:B------:R0:W-:Y:S01]  /*e1ae0*/  STL [R1+0x1d0], R18 ;  /* 0x0001d01201007387 */ /* 0x0001e20000100800 */
[----:B------:R-:W-:Y:S02]  /*e1af0*/  LOP3.LUT R14, R23, 0xffff, RZ, 0xc0, !PT ;  /* 0x0000ffff170e7812 */ /* 0x000fe400078ec0ff */
[----:B------:R-:W-:-:S04]  /*e1b00*/  SHF.R.U32.HI R19, RZ, 0x8, R19 ;  /* 0x00000008ff137819 */ /* 0x000fc80000011613 */
[----:B------:R-:W-:-:S04]  /*e1b10*/  LOP3.LUT R19, R19, 0xffff, RZ, 0xc0, !PT ;  /* 0x0000ffff13137812 */ /* 0x000fc800078ec0ff */
[--C-:B------:R-:W-:Y:S02]  /*e1b20*/  PRMT R19, R19, 0x3340, R0.reuse ;  /* 0x0000334013137816 */ /* 0x100fe40000000000 */
[----:B--2---:R-:W-:Y:S02]  /*e1b30*/  LOP3.LUT R17, R20, 0xffff, RZ, 0xc0, !PT ;  /* 0x0000ffff14117812 */ /* 0x004fe400078ec0ff */
[----:B------:R-:W-:Y:S02]  /*e1b40*/  PRMT R20, R10, 0x3340, R0 ;  /* 0x000033400a147816 */ /* 0x000fe40000000000 */
[----:B0-----:R-:W-:Y:S02]  /*e1b50*/  PRMT R18, R14, 0x3340, R17 ;  /* 0x000033400e127816 */ /* 0x001fe40000000011 */
[----:B------:R-:W-:Y:S02]  /*e1b60*/  IADD3 R24, P2, PT, R15, R6, RZ ;  /* 0x000000060f187210 */ /* 0x000fe40007f5e0ff */
[----:B------:R-:W-:-:S02]  /*e1b70*/  SHF.R.U32.HI R14, RZ, 0x8, R14 ;  /* 0x00000008ff0e7819 */ /* 0x000fc4000001160e */
[----:B------:R-:W-:Y:S02]  /*e1b80*/  PRMT R20, R18, 0x5410, R20 ;  /* 0x0000541012147816 */ /* 0x000fe40000000014 */
[----:B------:R-:W-:Y:S02]  /*e1b90*/  SHF.R.S32.HI R18, RZ, 0x1f, R15 ;  /* 0x0000001fff127819 */ /* 0x000fe4000001140f */
[----:B------:R-:W-:Y:S02]  /*e1ba0*/  SHF.R.U32.HI R17, RZ, 0x8, R17 ;  /* 0x00000008ff117819 */ /* 0x000fe40000011611 */
[----:B------:R-:W-:Y:S01]  /*e1bb0*/  LOP3.LUT R14, R14, 0xffff, RZ, 0xc0, !PT ;  /* 0x0000ffff0e0e7812 */ /* 0x000fe200078ec0ff */
[----:B------:R-:W-:Y:S01]  /*e1bc0*/  IMAD.X R25, R18, 0x1, R7, P2 ;  /* 0x0000000112197824 */ /* 0x000fe200010e0607 */
[----:B------:R-:W-:Y:S01]  /*e1bd0*/  LOP3.LUT R17, R17, 0xffff, RZ, 0xc0, !PT ;  /* 0x0000ffff11117812 */ /* 0x000fe200078ec0ff */
[----:B------:R0:W-:Y:S04]  /*e1be0*/  STL [R1+0x4df0], R20 ;  /* 0x004df01401007387 */ /* 0x0001e80000100800 */
[----:B------:R-:W-:Y:S01]  /*e1bf0*/  STL.64 [R1+0xd60], R24 ;  /* 0x000d601801007387 */ /* 0x000fe20000100a00 */
[----:B------:R-:W-:-:S03]  /*e1c00*/  PRMT R14, R14, 0x3340, R17 ;  /* 0x000033400e0e7816 */ /* 0x000fc60000000011 */
[----:B------:R-:W2:Y:S04]  /*e1c10*/  LDL.LU R17, [R1+0x4e80] ;  /* 0x004e800001117983 */ /* 0x000ea80000300800 */
[----:B------:R1:W-:Y:S04]  /*e1c20*/  STL [R1+0x1d4], R19 ;  /* 0x0001d41301007387 */ /* 0x0003e80000100800 */
[----:B------:R-:W2:Y:S04]  /*e1c30*/  LDL.LU R23, [R1+0x5b4] ;  /* 0x0005b40001177983 */ /* 0x000ea80000300800 */
[----:B------:R1:W-:Y:S04]  /*e1c40*/  STL [R1+0x1aa8], R14 ;  /* 0x001aa80e01007387 */ /* 0x0003e80000100800 */
[----:B0-----:R-:W2:Y:S04]  /*e1c50*/  LDL.LU R20, [R1+0x980] ;  /* 0x0009800001147983 */ /* 0x001ea80000300800 */
[----:B-1----:R-:W2:Y:S04]  /*e1c60*/  LDL.LU R19, [R1+0x4e84] ;  /* 0x004e840001137983 */ /* 0x002ea80000300800 */
[----:B------:R-:W2:Y:S01]  /*e1c70*/  LDL.LU R24, [R1+0x5b0] ;  /* 0x0005b00001187983 */ /* 0x000ea20000300800 */
[----:B------:R-:W-:-:S02]  /*e1c80*/  LOP3.LUT R14, R12, 0xffff, RZ, 0xc0, !PT ;  /* 0x0000ffff0c0e7812 */ /* 0x000fc400078ec0ff */
[----:B------:R-:W-:Y:S02]  /*e1c90*/  SHF.R.U32.HI R10, RZ, 0x8, R10 ;  /* 0x00000008ff0a7819 */ /* 0x000fe4000001160a */
[----:B---3--:R-:W-:Y:S02]  /*e1ca0*/  LOP3.LUT R25, R13, 0xffff, RZ, 0xc0, !PT ;  /* 0x0000ffff0d197812 */ /* 0x008fe400078ec0ff */
[----:B----4-:R-:W-:Y:S02]  /*e1cb0*/  LOP3.LUT R26, R16, 0xffff, RZ, 0xc0, !PT ;  /* 0x0000ffff101a7812 */ /* 0x010fe400078ec0ff */
[----:B------:R-:W3:Y:S01]  /*e1cc0*/  LDL.LU R16, [R1+0x984] ;  /* 0x0009840001107983 */ /* 0x000ee20000300800 */
[----:B------:R-:W-:Y:S02]  /*e1cd0*/  PRMT R13, R14, 0x3340, R0 ;  /* 0x000033400e0d7816 */ /* 0x000fe40000000000 */
[----:B------:R-:W-:Y:S02]  /*e1ce0*/  PRMT R12, R25, 0x3340, R26 ;  /* 0x00003340190c7816 */ /* 0x000fe4000000001a */
[----:B------:R-:W-:-:S02]  /*e1cf0*/  SHF.R.U32.HI R25, RZ, 0x8, R25 ;  /* 0x00000008ff197819 */ /* 0x000fc40000011619 */
[----:B------:R-:W-:Y:S02]  /*e1d00*/  SHF.R.U32.HI R26, RZ, 0x8, R26 ;  /* 0x00000008ff1a7819 */ /* 0x000fe4000001161a */
[----:B------:R-:W-:Y:S02]  /*e1d10*/  PRMT R27, R12, 0x5410, R13 ;  /* 0x000054100c1b7816 */ /* 0x000fe4000000000d */
[----:B------:R-:W-:Y:S02]  /*e1d20*/  IADD3 R12, P2, PT, R15, R0, RZ ;  /* 0x000000000f0c7210 */ /* 0x000fe40007f5e0ff */
[----:B------:R-:W-:Y:S02]  /*e1d30*/  LOP3.LUT R25, R25, 0xffff, RZ, 0xc0, !PT ;  /* 0x0000ffff19197812 */ /* 0x000fe400078ec0ff */
[----:B------:R-:W-:Y:S02]  /*e1d40*/  LOP3.LUT R26, R26, 0xffff, RZ, 0xc0, !PT ;  /* 0x0000ffff1a1a7812 */ /* 0x000fe400078ec0ff */
[----:B------:R-:W-:Y:S01]  /*e1d50*/  SHF.R.U32.HI R14, RZ, 0x8, R14 ;  /* 0x00000008ff0e7819 */ /* 0x000fe2000001160e */
[----:B------:R-:W-:Y:S01]  /*e1d60*/  IMAD.X R13, R18, 0x1, R3, P2 ;  /* 0x00000001120d7824 */ /* 0x000fe200010e0603 */
[----:B------:R-:W-:Y:S01]  /*e1d70*/  PRMT R26, R25, 0x3340, R26 ;  /* 0x00003340191a7816 */ /* 0x000fe2000000001a */
[----:B------:R-:W-:Y:S04]  /*e1d80*/  STL [R1+0x4dec], R27 ;  /* 0x004dec1b01007387 */ /* 0x000fe80000100800 */
[----:B------:R0:W-:Y:S01]  /*e1d90*/  STL.64 [R1+0xd58], R12 ;  /* 0x000d580c01007387 */ /* 0x0001e20000100a00 */
[----:B------:R-:W-:-:S04]  /*e1da0*/  LOP3.LUT R14, R14, 0xffff, RZ, 0xc0, !PT ;  /* 0x0000ffff0e0e7812 */ /* 0x000fc800078ec0ff */
[----:B------:R-:W-:Y:S01]  /*e1db0*/  PRMT R14, R14, 0x3340, R0 ;  /* 0x000033400e0e7816 */ /* 0x000fe20000000000 */
[----:B0-----:R-:W4:Y:S04]  /*e1dc0*/  LDL.LU.64 R12, [R1+0x5630] ;  /* 0x00563000010c7983 */ /* 0x001f280000300a00 */
[----:B------:R-:W4:Y:S04]  /*e1dd0*/  LDL.LU R25, [R1+0x280] ;  /* 0x0002800001197983 */ /* 0x000f280000300800 */
[----:B------:R0:W-:Y:S04]  /*e1de0*/  STL [R1+0x1a88], R26 ;  /* 0x001a881a01007387 */ /* 0x0001e80000100800 */
[----:B------:R1:W-:Y:S01]  /*e1df0*/  STL [R1+0x1d8], R14 ;  /* 0x0001d80e01007387 */ /* 0x0003e20000100800 */
[----:B0-----:R-:W-:-:S05]  /*e1e00*/  IADD3 R26, P2, PT, R15, R2, RZ ;  /* 0x000000020f1a7210 */ /* 0x001fca0007f5e0ff */
[----:B------:R-:W-:Y:S01]  /*e1e10*/  IMAD.X R27, R18, 0x1, R5, P2 ;  /* 0x00000001121b7824 */ /* 0x000fe200010e0605 */
[----:B-1----:R-:W-:Y:S02]  /*e1e20*/  IADD3 R14, P2, PT, R15, R4, RZ ;  /* 0x000000040f0e7210 */ /* 0x002fe40007f5e0ff */
[----:B------:R-:W-:-:S03]  /*e1e30*/  LOP3.LUT R10, R10, 0xffff, RZ, 0xc0, !PT ;  /* 0x0000ffff0a0a7812 */ /* 0x000fc600078ec0ff */
[----:B------:R-:W-:Y:S01]  /*e1e40*/  IMAD.X R15, R18, 0x1, R8, P2 ;  /* 0x00000001120f7824 */ /* 0x000fe200010e0608 */
[----:B------:R-:W-:Y:S04]  /*e1e50*/  STL.64 [R1+0xd50], R26 ;  /* 0x000d501a01007387 */ /* 0x000fe80000100a00 */
[----:B------:R0:W-:Y:S02]  /*e1e60*/  STL.64 [R1+0xd48], R14 ;  /* 0x000d480e01007387 */ /* 0x0001e40000100a00 */
[----:B0-----:R-:W-:-:S05]  /*e1e70*/  PRMT R14, R10, 0x3340, R0 ;  /* 0x000033400a0e7816 */ /* 0x001fca0000000000 */
[----:B------:R0:W-:Y:S01]  /*e1e80*/  STL [R1+0x1dc], R14 ;  /* 0x0001dc0e01007387 */ /* 0x0001e20000100800 */
[----:B--2---:R-:W-:Y:S02]  /*e1e90*/  LOP3.LUT R18, R17, 0xffff, RZ, 0xc0, !PT ;  /* 0x0000ffff11127812 */ /* 0x004fe400078ec0ff */
[----:B------:R-:W-:Y:S02]  /*e1ea0*/  LOP3.LUT R10, R23, 0xffff, RZ, 0xc0, !PT ;  /* 0x0000ffff170a7812 */ /* 0x000fe400078ec0ff */
[----:B------:R-:W2:Y:S01]  /*e1eb0*/  LDL.LU R23, [R1+0x4e64] ;  /* 0x004e640001177983 */ /* 0x000ea20000300800 */
[----:B------:R-:W-:-:S03]  /*e1ec0*/  LOP3.LUT R17, R20, 0xffff, RZ, 0xc0, !PT ;  /* 0x0000ffff14117812 */ /* 0x000fc600078ec0ff */
[----:B------:R-:W2:Y:S01]  /*e1ed0*/  LDL.LU R20, [R1+0x790] ;  /* 0x0007900001147983 */ /* 0x000ea20000300800 */
[----:B------:R-:W-:Y:S02]  /*e1ee0*/  LOP3.LUT R15, R19, 0xffff, RZ, 0xc0, !PT ;  /* 0x0000ffff130f7812 */ /* 0x000fe400078ec0ff */
[----:B0-----:R-:W-:Y:S02]  /*e1ef0*/  LOP3.LUT R14, R24, 0xffff, RZ, 0xc0, !PT ;  /* 0x0000ffff180e7812 */ /* 0x001fe400078ec0ff */
[----:B------:R-:W-:Y:S02]  /*e1f00*/  PRMT R24, R10, 0x3340, R0 ;  /* 0x000033400a187816 */ /* 0x000fe40000000000 */
[----:B------:R-:W-:-:S04]  /*e1f10*/  PRMT R19, R18, 0x3340, R17 ;  /* 0x0000334012137816 */ /* 0x000fc80000000011 */
[----:B------:R-:W-:Y:S02]  /*e1f20*/  PRMT R26, R19, 0x5410, R24 ;  /* 0x00005410131a7816 */ /* 0x000fe40000000018 */
[----:B------:R-:W-:-:S03]  /*e1f30*/  PRMT R24, R14, 0x3340, R0 ;  /* 0x000033400e187816 */ /* 0x000fc60000000000 */
[----:B------:R0:W-:Y:S02]  /*e1f40*/  STL [R1+0x4dd8], R26 ;  /* 0x004dd81a01007387 */ /* 0x0001e40000100800 */
[----:B0-----:R-:W-:Y:S02]  /*e1f50*/  SHF.R.U32.HI R26, RZ, 0x8, R17 ;  /* 0x00000008ff1a7819 */ /* 0x001fe40000011611 */
[----:B---3--:R-:W-:-:S04]  /*e1f60*/  LOP3.LUT R16, R16, 0xffff, RZ, 0xc0, !PT ;  /* 0x0000ffff10107812 */ /* 0x008fc800078ec0ff */
[----:B------:R-:W-:-:S04]  /*e1f70*/  PRMT R19, R15, 0x3340, R16 ;  /* 0x000033400f137816 */ /* 0x000fc80000000010 */
[----:B------:R-:W-:Y:S02]  /*e1f80*/  PRMT R19, R19, 0x5410, R24 ;  /* 0x0000541013137816 */ /* 0x000fe40000000018 */
[----:B------:R-:W-:-:S03]  /*e1f90*/  SHF.R.U32.HI R24, RZ, 0x8, R18 ;  /* 0x00000008ff187819 */ /* 0x000fc60000011612 */
[----:B------:R0:W-:Y:S04]  /*e1fa0*/  STL [R1+0x210c], R19 ;  /* 0x00210c1301007387 */ /* 0x0001e80000100800 */
[----:B------:R-:W3:Y:S04]  /*e1fb0*/  LDL.LU R18, [R1+0x4e44] ;  /* 0x004e440001127983 */ /* 0x000ee80000300800 */
[----:B0-----:R-:W3:Y:S04]  /*e1fc0*/  LDL.LU R19, [R1+0x480] ;  /* 0x0004800001137983 */ /* 0x001ee80000300800 */
[----:B------:R-:W3:Y:S01]  /*e1fd0*/  LDL.LU R17, [R1+0x668] ;  /* 0x0006680001117983 */ /* 0x000ee20000300800 */
[----:B------:R-:W-:-:S02]  /*e1fe0*/  SHF.R.U32.HI R15, RZ, 0x8, R15 ;  /* 0x00000008ff0f7819 */ /* 0x000fc4000001160f */
[----:B------:R-:W-:Y:S02]  /*e1ff0*/  SHF.R.U32.HI R16, RZ, 0x8, R16 ;  /* 0x00000008ff107819 */ /* 0x000fe40000011610 */
[----:B------:R-:W-:Y:S02]  /*e2000*/  LOP3.LUT R24, R24, 0xffff, RZ, 0xc0, !PT ;  /* 0x0000ffff18187812 */ /* 0x000fe400078ec0ff */
[----:B------:R-:W-:Y:S02]  /*e2010*/  LOP3.LUT R26, R26, 0xffff, RZ, 0xc0, !PT ;  /* 0x0000ffff1a1a7812 */ /* 0x000fe400078ec0ff */
[----:B------:R-:W-:Y:S02]  /*e2020*/  LOP3.LUT R15, R15, 0xffff, RZ, 0xc0, !PT ;  /* 0x0000ffff0f0f7812 */ /* 0x000fe400078ec0ff */
[----:B------:R-:W-:Y:S02]  /*e2030*/  LOP3.LUT R16, R16, 0xffff, RZ, 0xc0, !PT ;  /* 0x0000ffff10107812 */ /* 0x000fe400078ec0ff */
[----:B------:R-:W-:-:S02]  /*e2040*/  SHF.R.U32.HI R14, RZ, 0x8, R14 ;  /* 0x00000008ff0e7819 */ /* 0x000fc4000001160e */
[----:B------:R-:W-:Y:S02]  /*e2050*/  PRMT R24, R24, 0x3340, R26 ;  /* 0x0000334018187816 */ /* 0x000fe4000000001a */
[----:B----4-:R-:W-:Y:S02]  /*e2060*/  IADD3 R26, P2, PT, R25, R6, RZ ;  /* 0x00000006191a7210 */ /* 0x010fe40007f5e0ff */
[----:B------:R-:W-:Y:S02]  /*e2070*/  PRMT R15, R15, 0x3340, R16 ;  /* 0x000033400f0f7816 */ /* 0x000fe40000000010 */
[----:B------:R-:W-:Y:S02]  /*e2080*/  SHF.R.S32.HI R16, RZ, 0x1f, R25 ;  /* 0x0000001fff107819 */ /* 0x000fe40000011419 */
[----:B------:R-:W-:Y:S01]  /*e2090*/  LOP3.LUT R14, R14, 0xffff, RZ, 0xc0, !PT ;  /* 0x0000ffff0e0e7812 */ /* 0x000fe200078ec0ff */
[----:B------:R-:W-:Y:S04]  /*e20a0*/  STL [R1+0x1a4c], R24 ;  /* 0x001a4c1801007387 */ /* 0x000fe80000100800 */
[----:B------:R0:W-:Y:S01]  /*e20b0*/  STL [R1+0x1a3c], R15 ;  /* 0x001a3c0f01007387 */ /* 0x0001e20000100800 */
[----:B------:R-:W-:-:S05]  /*e20c0*/  IMAD.X R27, R16, 0x1, R7, P2 ;  /* 0x00000001101b7824 */ /* 0x000fca00010e0607 */
[----:B------:R2:W-:Y:S01]  /*e20d0*/  STL.64 [R1+0xd40], R26 ;  /* 0x000d401a01007387 */ /* 0x0005e20000100a00 */
[----:B0-----:R-:W-:-:S05]  /*e20e0*/  PRMT R15, R14, 0x3340, R0 ;  /* 0x000033400e0f7816 */ /* 0x001fca0000000000 */
[----:B------:R0:W-:Y:S04]  /*e20f0*/  STL [R1+0x1e4], R15 ;  /* 0x0001e40f01007387 */ /* 0x0001e80000100800 */
[----:B------:R-:W4:Y:S01]  /*e2100*/  LDL.LU R24, [R1+0x4e48] ;  /* 0x004e480001187983 */ /* 0x000f220000300800 */
[----:B--2---:R-:W-:Y:S02]  /*e2110*/  LOP3.LUT R26, R23, 0xffff, RZ, 0xc0, !PT ;  /* 0x0000ffff171a7812 */ /* 0x004fe400078ec0ff */
[----:B------:R-:W-:Y:S01]  /*e2120*/  LOP3.LUT R14, R20, 0xffff, RZ, 0xc0, !PT ;  /* 0x0000ffff140e7812 */ /* 0x000fe200078ec0ff */
[----:B------:R-:W2:Y:S04]  /*e2130*/  LDL.LU R23, [R1+0x46c] ;  /* 0x00046c0001177983 */ /* 0x000ea80000300800 */
[----:B------:R-:W2:Y:S01]  /*e2140*/  LDL.LU R20, [R1+0x664] ;  /* 0x0006640001147983 */ /* 0x000ea20000300800 */
[----:B0-----:R-:W-:-:S02]  /*e2150*/  SHF.R.U32.HI R15, RZ, 0x8, R10 ;  /* 0x00000008ff0f7819 */ /* 0x001fc4000001160a */
[----:B------:R-:W-:Y:S02]  /*e2160*/  SHF.R.U32.HI R10, RZ, 0x8, R26 ;  /* 0x00000008ff0a7819 */ /* 0x000fe4000001161a */
[--C-:B------:R-:W-:Y:S02]  /*e2170*/  PRMT R26, R26, 0x3340, R14.reuse ;  /* 0x000033401a1a7816 */ /* 0x100fe4000000000e */
[----:B------:R-:W-:Y:S02]  /*e2180*/  SHF.R.U32.HI R14, RZ, 0x8, R14 ;  /* 0x00000008ff0e7819 */ /* 0x000fe4000001160e */
[----:B------:R-:W-:Y:S02]  /*e2190*/  LOP3.LUT R15, R15, 0xffff, RZ, 0xc0, !PT ;  /* 0x0000ffff0f0f7812 */ /* 0x000fe400078ec0ff */
[----:B------:R-:W-:Y:S02]  /*e21a0*/  LOP3.LUT R10, R10, 0xffff, RZ, 0xc0, !PT ;  /* 0x0000ffff0a0a7812 */ /* 0x000fe400078ec0ff */
[----:B------:R-:W-:Y:S01]  /*e21b0*/  LOP3.LUT R14, R14, 0xffff, RZ, 0xc0, !PT ;  /* 0x0000ffff0e0e7812 */ /* 0x000fe200078ec0ff */
[----:B------:R0:W-:Y:S02]  /*e21c0*/  STL [R1+0x16ac], R26 ;  /* 0x0016ac1a01007387 */ /* 0x0001e40000100800 */
[----:B0-----:R-:W-:-:S02]  /*e21d0*/  PRMT R26, R15, 0x3340, R0 ;  /* 0x000033400f1a7816 */ /* 0x001fc40000000000 */
[----:B------:R-:W-:-:S03]  /*e21e0*/  PRMT R15, R10, 0x3340, R14 ;  /* 0x000033400a0f7816 */ /* 0x000fc6000000000e */
[----:B------:R-:W-:Y:S04]  /*e21f0*/  STL [R1+0x1e0], R26 ;  /* 0x0001e01a01007387 */ /* 0x000fe80000100800 */
[----:B------:R0:W-:Y:S01]  /*e2200*/  STL [R1+0x1acc], R15 ;  /* 0x001acc0f01007387 */ /* 0x0001e20000100800 */
[----:B---3--:R-:W-:Y:S02]  /*e2210*/  LOP3.LUT R14, R18, 0xffff, RZ, 0xc0, !PT ;  /* 0x0000ffff120e7812 */ /* 0x008fe400078ec0ff */
[----:B------:R-:W-:Y:S02]  /*e2220*/  LOP3.LUT R10, R19, 0xffff, RZ, 0xc0, !PT ;  /* 0x0000ffff130a7812 */ /* 0x000fe400078ec0ff */
[----:B0-----:R-:W-:Y:S02]  /*e2230*/  LOP3.LUT R15, R17, 0xffff, RZ, 0xc0, !PT ;  /* 0x0000ffff110f7812 */ /* 0x001fe400078ec0ff */
[----:B------:R-:W-:-:S02]  /*e2240*/  PRMT R18, R10, 0x3340, R0 ;  /* 0x000033400a127816 */ /* 0x000fc40000000000 */
[----:B------:R-:W-:-:S04]  /*e2250*/  PRMT R17, R14, 0x3340, R15 ;  /* 0x000033400e117816 */ /* 0x000fc8000000000f */
[----:B------:R-:W-:Y:S02]  /*e2260*/  PRMT R17, R17, 0x5410, R18 ;  /* 0x0000541011117816 */ /* 0x000fe40000000012 */
[----:B------:R-:W-:-:S05]  /*e2270*/  IADD3 R18, P2, PT, R25, R0, RZ ;  /* 0x0000000019127210 */ /* 0x000fca0007f5e0ff */
[----:B------:R-:W-:Y:S01]  /*e2280*/  IMAD.X R19, R16, 0x1, R3, P2 ;  /* 0x0000000110137824 */ /* 0x000fe200010e0603 */
[----:B------:R0:W-:Y:S01]  /*e2290*/  STL [R1+0x1f88], R17 ;  /* 0x001f881101007387 */ /* 0x0001e20000100800 */
[----:B------:R-:W-:Y:S02]  /*e22a0*/  SHF.R.U32.HI R14, RZ, 0x8, R14 ;  /* 0x00000008ff0e7819 */ /* 0x000fe4000001160e */
[----:B------:R-:W-:Y:S01]  /*e22b0*/  SHF.R.U32.HI R15, RZ, 0x8, R15 ;  /* 0x00000008ff0f7819 */ /* 0x000fe2000001160f */
[----:B0-----:R-:W3:Y:S04]  /*e22c0*/  LDL.LU R17, [R1+0xb80] ;  /* 0x000b800001117983 */ /* 0x001ee80000300800 */
[----:B------:R0:W-:Y:S01]  /*e22d0*/  STL.64 [R1+0xd38], R18 ;  /* 0x000d381201007387 */ /* 0x0001e20000100a00 */
[----:B------:R-:W-:-:S02]  /*e22e0*/  SHF.R.U32.HI R10, RZ, 0x8, R10 ;  /* 0x00000008ff0a7819 */ /* 0x000fc4000001160a */
[----:B------:R-:W-:Y:S01]  /*e22f0*/  LOP3.LUT R14, R14, 0xffff, RZ, 0xc0, !PT ;  /* 0x0000ffff0e0e7812 */ /* 0x000fe200078ec0ff */
[----:B0-----:R-:W3:Y:S01]  /*e2300*/  LDL.LU R19, [R1+0x620] ;  /* 0x0006200001137983 */ /* 0x001ee20000300800 */
[----:B------:R-:W-:Y:S02]  /*e2310*/  LOP3.LUT R15, R15, 0xffff, RZ, 0xc0, !PT ;  /* 0x0000ffff0f0f7812 */ /* 0x000fe400078ec0ff */
[----:B------:R-:W-:Y:S02]  /*e2320*/  LOP3.LUT R10, R10, 0xffff, RZ, 0xc0, !PT ;  /* 0x0000ffff0a0a7812 */ /* 0x000fe400078ec0ff */
[----:B------:R-:W-:Y:S02]  /*e2330*/  PRMT R15, R14, 0x3340, R15 ;  /* 0x000033400e0f7816 */ /* 0x000fe4000000000f */
[----:B------:R-:W-:Y:S02]  /*e2340*/  PRMT R10, R10, 0x3340, R0 ;  /* 0x000033400a0a7816 */ /* 0x000fe40000000000 */
[----:B----4-:R-:W-:Y:S01]  /*e2350*/  LOP3.LUT R14, R24, 0xffff, RZ, 0xc0, !PT ;  /* 0x0000ffff180e7812 */ /* 0x010fe200078ec0ff */
[----:B------:R2:W-:Y:S04]  /*e2360*/  STL [R1+0x1a28], R15 ;  /* 0x001a280f01007387 */ /* 0x0005e80000100800 */
[----:B------:R0:W-:Y:S01]  /*e2370*/  STL [R1+0x1b4], R10 ;  /* 0x0001b40a01007387 */ /* 0x0001e20000100800 */
[----:B------:R-:W-:-:S05]  /*e2380*/  IADD3 R26, P2, PT, R25, R2, RZ ;  /* 0x00000002191a7210 */ /* 0x000fca0007f5e0ff */
[----:B------:R-:W-:Y:S01]  /*e2390*/  IMAD.X R27, R16, 0x1, R5, P2 ;  /* 0x00000001101b7824 */ /* 0x000fe200010e0605 */
[----:B------:R-:W-:-:S05]  /*e23a0*/  IADD3 R24, P2, PT, R25, R4, RZ ;  /* 0x0000000419187210 */ /* 0x000fca0007f5e0ff */
[----:B------:R-:W-:Y:S01]  /*e23b0*/  IMAD.X R25, R16, 0x1, R8, P2 ;  /* 0x0000000110197824 */ /* 0x000fe200010e0608 */
[----:B--2---:R-:W-:Y:S02]  /*e23c0*/  LOP3.LUT R15, R23, 0xffff, RZ, 0xc0, !PT ;  /* 0x0000ffff170f7812 */ /* 0x004fe400078ec0ff */
[----:B0-----:R-:W-:Y:S01]  /*e23d0*/  LOP3.LUT R10, R20, 0xffff, RZ, 0xc0, !PT ;  /* 0x0000ffff140a7812 */ /* 0x001fe200078ec0ff */
[----:B------:R-:W2:Y:S01]  /*e23e0*/  LDL.LU R23, [R1+0xb84] ;  /* 0x000b840001177983 */ /* 0x000ea20000300800 */
[----:B------:R-:W-:Y:S02]  /*e23f0*/  PRMT R20, R15, 0x3340, R0 ;  /* 0x000033400f147816 */ /* 0x000fe40000000000 */
[----:B------:R-:W-:-:S04]  /*e2400*/  PRMT R18, R14, 0x3340, R10 ;  /* 0x000033400e127816 */ /* 0x000fc8000000000a */
[----:B------:R-:W-:Y:S02]  /*e2410*/  PRMT R18, R18, 0x5410, R20 ;  /* 0x0000541012127816 */ /* 0x000fe40000000014 */
[----:B------:R-:W4:Y:S04]  /*e2420*/  LDL.LU R20, [R1+0x628] ;  /* 0x0006280001147983 */ /* 0x000f280000300800 */
[----:B------:R-:W-:Y:S04]  /*e2430*/  STL [R1+0x1f2c], R18 ;  /* 0x001f2c1201007387 */ /* 0x000fe80000100800 */
[----:B------:R0:W-:Y:S01]  /*e2440*/  STL.64 [R1+0x5620], R8 ;  /* 0x0056200801007387 */ /* 0x0001e20000100a00 */
[----:B------:R-:W-:-:S02]  /*e2450*/  SHF.R.U32.HI R14, RZ, 0x8, R14 ;  /* 0x00000008ff0e7819 */ /* 0x000fc4000001160e */
[----:B------:R-:W-:-:S04]  /*e2460*/  SHF.R.U32.HI R10, RZ, 0x8, R10 ;  /* 0x00000008ff0a7819 */ /* 0x000fc8000001160a */
[----:B------:R-:W-:Y:S02]  /*e2470*/  LOP3.LUT R10, R10, 0xffff, RZ, 0xc0, !PT ;  /* 0x0000ffff0a0a7812 */ /* 0x000fe400078ec0ff */
[----:B0-----:R-:W-:Y:S02]  /*e2480*/  SHF.R.U32.HI R8, RZ, 0x8, R15 ;  /* 0x00000008ff087819 */ /* 0x001fe4000001160f */
[----:B------:R-:W-:Y:S02]  /*e2490*/  LOP3.LUT R9, R14, 0xffff, RZ, 0xc0, !PT ;  /* 0x0000ffff0e097812 */ /* 0x000fe400078ec0ff */
[----:B------:R-:W-:Y:S02]  /*e24a0*/  LOP3.LUT R8, R8, 0xffff, RZ, 0xc0, !PT ;  /* 0x0000ffff08087812 */ /* 0x000fe400078ec0ff */
[----:B------:R-:W-:Y:S01]  /*e24b0*/  PRMT R9, R9, 0x3340, R10 ;  /* 0x0000334009097816 */ /* 0x000fe2000000000a */
[----:B------:R-:W-:Y:S01]  /*e24c0*/  STL.64 [R1+0xd30], R26 ;  /* 0x000d301a01007387 */ /* 0x000fe20000100a00 */
[----:B------:R-:W-:-:S03]  /*e24d0*/  PRMT R8, R8, 0x3340, R0 ;  /* 0x0000334008087816 */ /* 0x000fc60000000000 */
[----:B------:R0:W-:Y:S04]  /*e24e0*/  STL.64 [R1+0xd28], R24 ;  /* 0x000d281801007387 */ /* 0x0001e80000100a00 */
[----:B------:R3:W-:Y:S04]  /*e24f0*/  STL [R1+0x1a18], R9 ;  /* 0x001a180901007387 */ /* 0x0007e80000100800 */
[----:B------:R1:W-:Y:S04]  /*e2500*/  STL [R1+0x1b8], R8 ;  /* 0x0001b80801007387 */ /* 0x0003e80000100800 */
[----:B0-----:R-:W4:Y:S04]  /*e2510*/  LDL.LU R24, [R1+0x4e94] ;  /* 0x004e940001187983 */ /* 0x001f280000300800 */
[----:B------:R-:W4:Y:S04]  /*e2520*/  LDL.LU R25, [R1+0x5c8] ;  /* 0x0005c80001197983 */ /* 0x000f280000300800 */
[----:B------:R-:W4:Y:S01]  /*e2530*/  LDL.LU R16, [R1+0x990] ;  /* 0x0009900001107983 */ /* 0x000f220000300800 */
[----:B---3--:R-:W-:-:S05]  /*e2540*/  LOP3.LUT R9, R17, 0xffff, RZ, 0xc0, !PT ;  /* 0x0000ffff11097812 */ /* 0x008fca00078ec0ff */
[----:B------:R-:W-:Y:S04]  /*e2550*/  STL [R1+0x16d8], R9 ;  /* 0x0016d80901007387 */ /* 0x000fe80000100800 */
[----:B------:R-:W3:Y:S01]  /*e2560*/  LDL.LU R17, [R1+0x284] ;  /* 0x0002840001117983 */ /* 0x000ee20000300800 */
[----:B-1----:R-:W-:-:S05]  /*e2570*/  LOP3.LUT R8, R19, 0xffff, RZ, 0xc0, !PT ;  /* 0x0000ffff13087812 */ /* 0x002fca00078ec0ff */
[----:B------:R0:W-:Y:S02]  /*e2580*/  STL [R1+0x16c8], R8 ;  /* 0x0016c80801007387 */ /* 0x0001e40000100800 */
[----:B0-----:R-:W-:-:S04]  /*e2590*/  SHF.R.U32.HI R8, RZ, 0x8, R8 ;  /* 0x00000008ff087819 */ /* 0x001fc80000011608 */
[----:B------:R-:W-:Y:S02]  /*e25a0*/  LOP3.LUT R10, R8, 0xffff, RZ, 0xc0, !PT ;  /* 0x0000ffff080a7812 */ /* 0x000fe400078ec0ff */
[----:B------:R-:W-:Y:S02]  /*e25b0*/  LOP3.LUT R8, R22, 0xffff, RZ, 0xc0, !PT ;  /* 0x0000ffff16087812 */ /* 0x000fe400078ec0ff */
[----:B------:R-:W-:Y:S01]  /*e25c0*/  SHF.R.U32.HI R9, RZ, 0x8, R9 ;  /* 0x00000008ff097819 */ /* 0x000fe20000011609 */
[----:B------:R-:W3:Y:S04]  /*e25d0*/  LDL.LU R22, [R1+0x5628] ;  /* 0x0056280001167983 */ /* 0x000ee80000300800 */
[----:B------:R0:W-:Y:S01]  /*e25e0*/  STL [R1+0x16b8], R8 ;  /* 0x0016b80801007387 */ /* 0x0001e20000100800 */
[----:B------:R-:W-:-:S02]  /*e25f0*/  LOP3.LUT R9, R9, 0xffff, RZ, 0xc0, !PT ;  /* 0x0000ffff09097812 */ /* 0x000fc400078ec0ff */
[----:B0-----:R-:W-:Y:S02]  /*e2600*/  SHF.R.U32.HI R8, RZ, 0x8, R8 ;  /* 0x00000008ff087819 */ /* 0x001fe40000011608 */
[----:B------:R-:W-:Y:S02]  /*e2610*/  PRMT R9, R9, 0x3340, R10 ;  /* 0x0000334009097816 */ /* 0x000fe4000000000a */
[----:B------:R-:W-:-:S04]  /*e2620*/  LOP3.LUT R8, R8, 0xffff, RZ, 0xc0, !PT ;  /* 0x0000ffff08087812 */ /* 0x000fc800078ec0ff */
[----:B------:R-:W-:Y:S01]  /*e2630*/  PRMT R10, R8, 0x3340, R0 ;  /* 0x00003340080a7816 */ /* 0x000fe20000000000 */
[----:B------:R2:W-:Y:S01]  /*e2640*/  STL [R1+0x1a0c], R9 ;  /* 0x001a0c0901007387 */ /* 0x0005e20000100800 */
[----:B------:R-:W-:-:S03]  /*e2650*/  LOP3.LUT R8, R12, 0xffff, RZ, 0xc0, !PT ;  /* 0x0000ffff0c087812 */ /* 0x000fc600078ec0ff */
[----:B------:R4:W-:Y:S01]  /*e2660*/  STL [R1+0x1c0], R10 ;  /* 0x0001c00a01007387 */ /* 0x0009e20000100800 */
[----:B------:R-:W-:Y:S02]  /*e2670*/  PRMT R14, R8, 0x3340, R0 ;  /* 0x00003340080e7816 */ /* 0x000fe40000000000 */
[----:B------:R-:W-:-:S04]  /*e2680*/  SHF.R.U32.HI R8, RZ, 0x8, R8 ;  /* 0x00000008ff087819 */ /* 0x000fc80000011608 */
[----:B------:R-:W-:Y:S02]  /*e2690*/  LOP3.LUT R8, R8, 0xffff, RZ, 0xc0, !PT ;  /* 0x0000ffff08087812 */ /* 0x000fe400078ec0ff */
[----:B--2---:R-:W-:Y:S02]  /*e26a0*/  LOP3.LUT R9, R23, 0xffff, RZ, 0xc0, !PT ;  /* 0x0000ffff17097812 */ /* 0x004fe400078ec0ff */
[----:B----4-:R-:W-:-:S04]  /*e26b0*/  LOP3.LUT R10, R20, 0xffff, RZ, 0xc0, !PT ;  /* 0x0000ffff140a7812 */ /* 0x010fc800078ec0ff */
[--C-:B------:R-:W-:Y:S02]  /*e26c0*/  PRMT R12, R9, 0x3340, R10.reuse ;  /* 0x00003340090c7816 */ /* 0x100fe4000000000a */
[----:B------:R-:W-:Y:S02]  /*e26d0*/  SHF.R.U32.HI R9, RZ, 0x8, R9 ;  /* 0x00000008ff097819 */ /* 0x000fe40000011609 */
[----:B------:R-:W-:Y:S02]  /*e26e0*/  SHF.R.U32.HI R10, RZ, 0x8, R10 ;  /* 0x00000008ff0a7819 */ /* 0x000fe4000001160a */
[----:B------:R-:W-:Y:S02]  /*e26f0*/  PRMT R14, R12, 0x5410, R14 ;  /* 0x000054100c0e7816 */ /* 0x000fe4000000000e */
[----:B------:R-:W-:Y:S02]  /*e2700*/  LOP3.LUT R9, R9, 0xffff, RZ, 0xc0, !PT ;  /* 0x0000ffff09097812 */ /* 0x000fe400078ec0ff */
[----:B------:R-:W-:Y:S01]  /*e2710*/  LOP3.LUT R10, R10, 0xffff, RZ, 0xc0, !PT ;  /* 0x0000ffff0a0a7812 */ /* 0x000fe200078ec0ff */
[----:B------:R-:W2:Y:S04]  /*e2720*/  LDL.LU R12, [R1+0x4e9c] ;  /* 0x004e9c00010c7983 */ /* 0x000ea80000300800 */
[----:B------:R0:W-:Y:S04]  /*e2730*/  STL [R1+0x1ebc], R14 ;  /* 0x001ebc0e01007387 */ /* 0x0001e80000100800 */
[----:B------:R-:W4:Y:S04]  /*e2740*/  LDL.LU R23, [R1+0x5d0] ;  /* 0x0005d00001177983 */ /* 0x000f280000300800 */
[----:B------:R-:W4:Y:S01]  /*e2750*/  LDL.LU R20, [R1+0x994] ;  /* 0x0009940001147983 */ /* 0x000f220000300800 */
[----:B0-----:R-:W-:-:S02]  /*e2760*/  PRMT R14, R9, 0x3340, R10 ;  /* 0x00003340090e7816 */ /* 0x001fc4000000000a */
[----:B------:R-:W-:-:S03]  /*e2770*/  PRMT R10, R8, 0x3340, R0 ;  /* 0x00003340080a7816 */ /* 0x000fc60000000000 */
[----:B------:R-:W-:Y:S04]  /*e2780*/  STL [R1+0x19dc], R14 ;  /* 0x0019dc0e01007387 */ /* 0x000fe80000100800 */
[----:B------:R0:W-:Y:S01]  /*e2790*/  STL [R1+0x1bc], R10 ;  /* 0x0001bc0a01007387 */ /* 0x0001e20000100800 */
[----:B------:R-:W-:Y:S02]  /*e27a0*/  LOP3.LUT R9, R24, 0xffff, RZ, 0xc0, !PT ;  /* 0x0000ffff18097812 */ /* 0x000fe400078ec0ff */
[----:B------:R-:W-:Y:S02]  /*e27b0*/  LOP3.LUT R8, R25, 0xffff, RZ, 0xc0, !PT ;  /* 0x0000ffff19087812 */ /* 0x000fe400078ec0ff */
[----:B0-----:R-:W-:Y:S02]  /*e27c0*/  LOP3.LUT R10, R16, 0xffff, RZ, 0xc0, !PT ;  /* 0x0000ffff100a7812 */ /* 0x001fe400078ec0ff */
[----:B------:R-:W-:-:S02]  /*e27d0*/  PRMT R15, R8, 0x3340, R0 ;  /* 0x00003340080f7816 */ /* 0x000fc40000000000 */
[----:B------:R-:W-:-:S04]  /*e27e0*/  PRMT R14, R9, 0x3340, R10 ;  /* 0x00003340090e7816 */ /* 0x000fc8000000000a */
[----:B------:R-:W-:-:S05]  /*e27f0*/  PRMT R16, R14, 0x5410, R15 ;  /* 0x000054100e107816 */ /* 0x000fca000000000f */
[----:B------:R0:W-:Y:S04]  /*e2800*/  STL [R1+0x1e8c], R16 ;  /* 0x001e8c1001007387 */ /* 0x0001e80000100800 */
[----:B------:R-:W4:Y:S04]  /*e2810*/  LDL.LU R24, [R1+0x4e74] ;  /* 0x004e740001187983 */ /* 0x000f280000300800 */
[----:B------:R-:W4:Y:S04]  /*e2820*/  LDL.LU R25, [R1+0x540] ;  /* 0x0005400001197983 */ /* 0x000f280000300800 */
[----:B0-----:R-:W4:Y:S01]  /*e2830*/  LDL.LU R16, [R1+0x7a0] ;  /* 0x0007a00001107983 */ /* 0x001f220000300800 */
[----:B------:R-:W-:-:S02]  /*e2840*/  SHF.R.U32.HI R9, RZ, 0x8, R9 ;  /* 0x00000008ff097819 */ /* 0x000fc40000011609 */
[----:B------:R-:W-:Y:S02]  /*e2850*/  SHF.R.U32.HI R10, RZ, 0x8, R10 ;  /* 0x00000008ff0a7819 */ /* 0x000fe4000001160a */
[----:B------:R-:W-:Y:S02]  /*e2860*/  SHF.R.U32.HI R8, RZ, 0x8, R8 ;  /* 0x00000008ff087819 */ /* 0x000fe40000011608 */
[----:B------:R-:W-:Y:S02]  /*e2870*/  LOP3.LUT R9, R9, 0xffff, RZ, 0xc0, !PT ;  /* 0x0000ffff09097812 */ /* 0x000fe400078ec0ff */
[----:B------:R-:W-:Y:S02]  /*e2880*/  LOP3.LUT R10, R10, 0xffff, RZ, 0xc0, !PT ;  /* 0x0000ffff0a0a7812 */ /* 0x000fe400078ec0ff */
[----:B------:R-:W-:Y:S02]  /*e2890*/  LOP3.LUT R8, R8, 0xffff, RZ, 0xc0, !PT ;  /* 0x0000ffff08087812 */ /* 0x000fe400078ec0ff */
[----:B---3--:R-:W-:-:S02]  /*e28a0*/  SHF.R.S32.HI R26, RZ, 0x1f, R17 ;  /* 0x0000001fff1a7819 */ /* 0x008fc40000011411 */
[----:B------:R-:W-:-:S05]  /*e28b0*/  IADD3 R14, P2, PT, R17, R6, RZ ;  /* 0x00000006110e7210 */ /* 0x000fca0007f5e0ff */
[----:B------:R-:W-:-:S05]  /*e28c0*/  IMAD.X R15, R26, 0x1, R7, P2 ;  /* 0x000000011a0f7824 */ /* 0x000fca00010e0607 */
[----:B------:R0:W-:Y:S02]  /*e28d0*/  STL.64 [R1+0xd20], R14 ;  /* 0x000d200e01007387 */ /* 0x0001e40000100a00 */
[----:B0-----:R-:W-:Y:S02]  /*e28e0*/  PRMT R14, R9, 0x3340, R10 ;  /* 0x00003340090e7816 */ /* 0x001fe4000000000a */
[----:B------:R-:W-:-:S03]  /*e28f0*/  PRMT R10, R8, 0x3340, R0 ;  /* 0x00003340080a7816 */ /* 0x000fc60000000000 */
[----:B------:R-:W-:Y:S04]  /*e2900*/  STL [R1+0x19cc], R14 ;  /* 0x0019cc0e01007387 */ /* 0x000fe80000100800 */
[----:B------:R0:W-:Y:S01]  /*e2910*/  STL [R1+0x1c4], R10 ;  /* 0x0001c40a01007387 */ /* 0x0001e20000100800 */
[----:B--2---:R-:W-:Y:S02]  /*e2920*/  LOP3.LUT R9, R12, 0xffff, RZ, 0xc0, !PT ;  /* 0x0000ffff0c097812 */ /* 0x004fe400078ec0ff */
[----:B----4-:R-:W-:Y:S02]  /*e2930*/  LOP3.LUT R8, R23, 0xffff, RZ, 0xc0, !PT ;  /* 0x0000ffff17087812 */ /* 0x010fe400078ec0ff */
[----:B0-----:R-:W-:Y:S02]  /*e2940*/  LOP3.LUT R10, R20, 0xffff, RZ, 0xc0, !PT ;  /* 0x0000ffff140a7812 */ /* 0x001fe400078ec0ff */
[----:B------:R-:W-:-:S02]  /*e2950*/  PRMT R14, R8, 0x3340, R0 ;  /* 0x00003340080e7816 */ /* 0x000fc40000000000 */
[--C-:B------:R-:W-:Y:S02]  /*e2960*/  PRMT R12, R9, 0x3340, R10.reuse ;  /* 0x00003340090c7816 */ /* 0x100fe4000000000a */
[----:B------:R-:W-:Y:S02]  /*e2970*/  SHF.R.U32.HI R9, RZ, 0x8, R9 ;  /* 0x00000008ff097819 */ /* 0x000fe40000011609 */
[----:B------:R-:W-:Y:S02]  /*e2980*/  SHF.R.U32.HI R10, RZ, 0x8, R10 ;  /* 0x00000008ff0a7819 */ /* 0x000fe4000001160a */
[----:B------:R-:W-:Y:S02]  /*e2990*/  PRMT R12, R12, 0x5410, R14 ;  /* 0x000054100c0c7816 */ /* 0x000fe4000000000e */
[----:B------:R-:W-:Y:S02]  /*e29a0*/  IADD3 R14, P2, PT, R17, R0, RZ ;  /* 0x00000000110e7210 */ /* 0x000fe40007f5e0ff */
[----:B------:R-:W-:-:S02]  /*e29b0*/  SHF.R.U32.HI R8, RZ, 0x8, R8 ;  /* 0x00000008ff087819 */ /* 0x000fc40000011608 */
[----:B------:R-:W-:Y:S02]  /*e29c0*/  LOP3.LUT R9, R9, 0xffff, RZ, 0xc0, !PT ;  /* 0x0000ffff09097812 */ /* 0x000fe400078ec0ff */
[----:B------:R-:W-:Y:S01]  /*e29d0*/  LOP3.LUT R10, R10, 0xffff, RZ, 0xc0, !PT ;  /* 0x0000ffff0a0a7812 */ /* 0x000fe200078ec0ff */
[----:B------:R-:W-:Y:S01]  /*e29e0*/  IMAD.X R15, R26, 0x1, R3, P2 ;  /* 0x000000011a0f7824 */ /* 0x000fe200010e0603 */
[----:B------:R-:W-:Y:S01]  /*e29f0*/  LOP3.LUT R8, R8, 0xffff, RZ, 0xc0, !PT ;  /* 0x0000ffff08087812 */ /* 0x000fe200078ec0ff */
[----:B------:R0:W-:Y:S01]  /*e2a00*/  STL [R1+0x1e48], R12 ;  /* 0x001e480c01007387 */ /* 0x0001e20000100800 */
[----:B------:R-:W-:Y:S02]  /*e2a10*/  PRMT R9, R9, 0x3340, R10 ;  /* 0x0000334009097816 */ /* 0x000fe4000000000a */
[----:B------:R-:W-:Y:S01]  /*e2a20*/  PRMT R8, R8, 0x3340, R0 ;  /* 0x0000334008087816 */ /* 0x000fe20000000000 */
[----:B0-----:R-:W2:Y:S04]  /*e2a30*/  LDL.LU R12, [R1+0x4e7c] ;  /* 0x004e7c00010c7983 */ /* 0x001ea80000300800 */
[----:B------:R-:W3:Y:S04]  /*e2a40*/  LDL.LU R23, [R1+0x54c] ;  /* 0x00054c0001177983 */ /* 0x000ee80000300800 */
[----:B------:R0:W-:Y:S04]  /*e2a50*/  STL.64 [R1+0xd18], R14 ;  /* 0x000d180e01007387 */ /* 0x0001e80000100a00 */
[----:B------:R-:W4:Y:S04]  /*e2a60*/  LDL.LU R20, [R1+0x7a4] ;  /* 0x0007a40001147983 */ /* 0x000f280000300800 */
[----:B------:R1:W-:Y:S04]  /*e2a70*/  STL [R1+0x19bc], R9 ;  /* 0x0019bc0901007387 */ /* 0x0003e80000100800 */
[----:B------:R1:W-:Y:S01]  /*e2a80*/  STL [R1+0x1c8], R8 ;  /* 0x0001c80801007387 */ /* 0x0003e20000100800 */
[----:B------:R-:W-:-:S02]  /*e2a90*/  LOP3.LUT R10, R24, 0xffff, RZ, 0xc0, !PT ;  /* 0x0000ffff180a7812 */ /* 0x000fc400078ec0ff */
[----:B0-----:R-:W-:Y:S02]  /*e2aa0*/  LOP3.LUT R15, R25, 0xffff, RZ, 0xc0, !PT ;  /* 0x0000ffff190f7812 */ /* 0x001fe400078ec0ff */
[----:B------:R-:W4:Y:S04]  /*e2ab0*/  LDL.LU R25, [R1+0x288] ;  /* 0x0002880001197983 */ /* 0x000f280000300800 */
[----:B------:R-:W4:Y:S01]  /*e2ac0*/  LDL.LU R18, [R1+0x4e5c] ;  /* 0x004e5c0001127983 */ /* 0x000f220000300800 */
[----:B------:R-:W-:Y:S02]  /*e2ad0*/  LOP3.LUT R14, R16, 0xffff, RZ, 0xc0, !PT ;  /* 0x0000ffff100e7812 */ /* 0x000fe400078ec0ff */
[----:B-1----:R-:W-:Y:S01]  /*e2ae0*/  PRMT R9, R15, 0x3340, R0 ;  /* 0x000033400f097816 */ /* 0x002fe20000000000 */
[----:B------:R-:W4:Y:S01]  /*e2af0*/  LDL.LU R19, [R1+0x498] ;  /* 0x0004980001137983 */ /* 0x000f220000300800 */
[----:B------:R-:W-:-:S04]  /*e2b00*/  PRMT R8, R10, 0x3340, R14 ;  /* 0x000033400a087816 */ /* 0x000fc8000000000e */
[----:B------:R-:W-:-:S05]  /*e2b10*/  PRMT R8, R8, 0x5410, R9 ;  /* 0x0000541008087816 */ /* 0x000fca0000000009 */
[----:B------:R0:W-:Y:S04]  /*e2b20*/  STL [R1+0x1e08], R8 ;  /* 0x001e080801007387 */ /* 0x0001e80000100800 */
[----:B------:R-:W4:Y:S01]  /*e2b30*/  LDL.LU R24, [R1+0x670] ;  /* 0x0006700001187983 */ /* 0x000f220000300800 */
[----:B0-----:R-:W-:-:S05]  /*e2b40*/  IADD3 R8, P2, PT, R17, R2, RZ ;  /* 0x0000000211087210 */ /* 0x001fca0007f5e0ff */
[----:B------:R-:W-:-:S05]  /*e2b50*/  IMAD.X R9, R26, 0x1, R5, P2 ;  /* 0x000000011a097824 */ /* 0x000fca00010e0605 */
[----:B------:R0:W-:Y:S04]  /*e2b60*/  STL.64 [R1+0xd10], R8 ;  /* 0x000d100801007387 */ /* 0x0001e80000100a00 */
[----:B0-----:R-:W4:Y:S01]  /*e2b70*/  LDL.LU.64 R8, [R1+0x5620] ;  /* 0x0056200001087983 */ /* 0x001f220000300a00 */
[----:B------:R-:W-:Y:S02]  /*e2b80*/  SHF.R.U32.HI R10, RZ, 0x8, R10 ;  /* 0x00000008ff0a7819 */ /* 0x000fe4000001160a */
[----:B------:R-:W-:Y:S02]  /*e2b90*/  SHF.R.U32.HI R14, RZ, 0x8, R14 ;  /* 0x00000008ff0e7819 */ /* 0x000fe4000001160e */
[----:B------:R-:W-:Y:S02]  /*e2ba0*/  IADD3 R16, P2, PT, R17, R4, RZ ;  /* 0x0000000411107210 */ /* 0x000fe40007f5e0ff */
[----:B------:R-:W-:-:S02]  /*e2bb0*/  LOP3.LUT R10, R10, 0xffff, RZ, 0xc0, !PT ;  /* 0x0000ffff0a0a7812 */ /* 0x000fc400078ec0ff */
[----:B------:R-:W-:-:S04]  /*e2bc0*/  LOP3.LUT R14, R14, 0xffff, RZ, 0xc0, !PT ;  /* 0x0000ffff0e0e7812 */ /* 0x000fc800078ec0ff */
[----:B------:R-:W-:Y:S02]  /*e2bd0*/  PRMT R14, R10, 0x3340, R14 ;  /* 0x000033400a0e7816 */ /* 0x000fe4000000000e */
[----:B--2---:R-:W-:Y:S02]  /*e2be0*/  LOP3.LUT R10, R12, 0xffff, RZ, 0xc0, !PT ;  /* 0x0000ffff0c0a7812 */ /* 0x004fe400078ec0ff */
[----:B---3--:R-:W-:Y:S01]  /*e2bf0*/  LOP3.LUT R12, R23, 0xffff, RZ, 0xc0, !PT ;  /* 0x0000ffff170c7812 */ /* 0x008fe200078ec0ff */
[----:B----4-:R-:W-:-:S05]  /*e2c00*/  IMAD.X R17, R26, 0x1, R8, P2 ;  /* 0x000000011a117824 */ /* 0x010fca00010e0608 */
[----:B------:R-:W-:Y:S04]  /*e2c10*/  STL.64 [R1+0xd08], R16 ;  /* 0x000d081001007387 */ /* 0x000fe80000100a00 */
[----:B------:R0:W-:Y:S04]  /*e2c20*/  STL [R1+0x19a8], R14 ;  /* 0x0019a80e01007387 */ /* 0x0001e80000100800 */
[----:B------:R1:W-:Y:S01]  /*e2c30*/  STL [R1+0x4e44], R12 ;  /* 0x004e440c01007387 */ /* 0x0003e20000100800 */
[----:B0-----:R-:W-:Y:S02]  /*e2c40*/  LOP3.LUT R14, R20, 0xffff, RZ, 0xc0, !PT ;  /* 0x0000ffff140e7812 */ /* 0x001fe400078ec0ff */
[----:B------:R-:W-:-:S02]  /*e2c50*/  PRMT R16, R12, 0x3340, R0 ;  /* 0x000033400c107816 */ /* 0x000fc40000000000 */
[----:B-1----:R-:W-:-:S04]  /*e2c60*/  PRMT R12, R10, 0x3340, R14 ;  /* 0x000033400a0c7816 */ /* 0x002fc8000000000e */
[----:B------:R-:W-:Y:S02]  /*e2c70*/  PRMT R12, R12, 0x5410, R16 ;  /* 0x000054100c0c7816 */ /* 0x000fe40000000010 */
[----:B------:R-:W2:Y:S04]  /*e2c80*/  LDL.LU R16, [R1+0x4e60] ;  /* 0x004e600001107983 */ /* 0x000ea80000300800 */
[----:B------:R-:W3:Y:S04]  /*e2c90*/  LDL.LU R17, [R1+0x4a0] ;  /* 0x0004a00001117983 */ /* 0x000ee80000300800 */
[----:B------:R0:W-:Y:S04]  /*e2ca0*/  STL [R1+0x1ddc], R12 ;  /* 0x001ddc0c01007387 */ /* 0x0001e80000100800 */
[----:B0-----:R-:W4:Y:S04]  /*e2cb0*/  LDL.LU R12, [R1+0x66c] ;  /* 0x00066c00010c7983 */ /* 0x001f280000300800 */
[----:B------:R-:W2:Y:S04]  /*e2cc0*/  LDL.LU R23, [R1+0xb90] ;  /* 0x000b900001177983 */ /* 0x000ea80000300800 */
        /* <DEDUP_REMOVED lines=8> */
[----:B------:R-:W-:Y:S02]  /*e2d50*/  LOP3.LUT R15, R18, 0xffff, RZ, 0xc0, !PT ;  /* 0x0000ffff120f7812 */ /* 0x000fe400078ec0ff */
[----:B------:R-:W-:Y:S02]  /*e2d60*/  PRMT R14, R10, 0x3340, R14 ;  /* 0x000033400a0e7816 */ /* 0x000fe4000000000e */
[----:B------:R-:W-:Y:S02]  /*e2d70*/  LOP3.LUT R10, R19, 0xffff, RZ, 0xc0, !PT ;  /* 0x0000ffff130a7812 */ /* 0x000fe400078ec0ff */
[----:B------:R-:W-:Y:S01]  /*e2d80*/  LOP3.LUT R18, R24, 0xffff, RZ, 0xc0, !PT ;  /* 0x0000ffff18127812 */ /* 0x000fe200078ec0ff */
[----:B------:R-:W-:Y:S04]  /*e2d90*/  STL [R1+0x1cc], R26 ;  /* 0x0001cc1a01007387 */ /* 0x000fe80000100800 */
[----:B------:R0:W-:Y:S01]  /*e2da0*/  STL [R1+0x1a08], R14 ;  /* 0x001a080e01007387 */ /* 0x0001e20000100800 */
[----:B------:R-:W-:-:S02]  /*e2db0*/  PRMT R19, R10, 0x3340, R0 ;  /* 0x000033400a137816 */ /* 0x000fc40000000000 */
[----:B------:R-:W-:Y:S02]  /*e2dc0*/  SHF.R.U32.HI R10, RZ, 0x8, R10 ;  /* 0x00000008ff0a7819 */ /* 0x000fe4000001160a */
[--C-:B0-----:R-:W-:Y:S02]  /*e2dd0*/  PRMT R14, R15, 0x3340, R18.reuse ;  /* 0x000033400f0e7816 */ /* 0x101fe40000000012 */
[----:B------:R-:W-:Y:S02]  /*e2de0*/  SHF.R.U32.HI R15, RZ, 0x8, R15 ;  /* 0x00000008ff0f7819 */ /* 0x000fe4000001160f */
[----:B------:R-:W-:Y:S02]  /*e2df0*/  SHF.R.U32.HI R18, RZ, 0x8, R18 ;  /* 0x00000008ff127819 */ /* 0x000fe40000011612 */
[----:B------:R-:W-:Y:S02]  /*e2e00*/  IADD3 R26, P2, PT, R25, R6, RZ ;  /* 0x00000006191a7210 */ /* 0x000fe40007f5e0ff */
[----:B------:R-:W-:-:S02]  /*e2e10*/  PRMT R19, R14, 0x5410, R19 ;  /* 0x000054100e137816 */ /* 0x000fc40000000013 */
[----:B------:R-:W-:Y:S02]  /*e2e20*/  SHF.R.S32.HI R14, RZ, 0x1f, R25 ;  /* 0x0000001fff0e7819 */ /* 0x000fe40000011419 */
        /* <DEDUP_REMOVED lines=8> */
[----:B------:R-:W-:Y:S04]  /*e2eb0*/  STL [R1+0x1974], R15 ;  /* 0x0019740f01007387 */ /* 0x000fe80000100800 */
[----:B------:R0:W-:Y:S02]  /*e2ec0*/  STL [R1+0x3c4], R10 ;  /* 0x0003c40a01007387 */ /* 0x0001e40000100800 */
[----:B0-----:R-:W-:-:S02]  /*e2ed0*/  LOP3.LUT R10, R21, 0xffff, RZ, 0xc0, !PT ;  /* 0x0000ffff150a7812 */ /* 0x001fc400078ec0ff */
[----:B------:R-:W4:Y:S01]  /*e2ee0*/  LDL.LU R21, [R1+0x4ea0] ;  /* 0x004ea00001157983 */ /* 0x000f220000300800 */
[----:B---3--:R-:W-:Y:S02]  /*e2ef0*/  LOP3.LUT R15, R17, 0xffff, RZ, 0xc0, !PT ;  /* 0x0000ffff110f7812 */ /* 0x008fe400078ec0ff */
[----:B--2---:R-:W-:Y:S02]  /*e2f00*/  LOP3.LUT R17, R23, 0xffff, RZ, 0xc0, !PT ;  /* 0x0000ffff17117812 */ /* 0x004fe400078ec0ff */
[----:B----4-:R-:W-:Y:S01]  /*e2f10*/  LOP3.LUT R18, R20, 0xffff, RZ, 0xc0, !PT ;  /* 0x0000ffff14127812 */ /* 0x010fe200078ec0ff */
[----:B------:R-:W2:Y:S04]  /*e2f20*/  LDL.LU R23, [R1+0x5f0] ;  /* 0x0005f00001177983 */ /* 0x000ea80000300800 */
[----:B------:R-:W3:Y:S01]  /*e2f30*/  LDL.LU R20, [R1+0x9a0] ;  /* 0x0009a00001147983 */ /* 0x000ee20000300800 */
[----:B------:R-:W-:-:S02]  /*e2f40*/  LOP3.LUT R16, R16, 0xffff, RZ, 0xc0, !PT ;  /* 0x0000ffff10107812 */ /* 0x000fc400078ec0ff */
[----:B------:R-:W-:Y:S02]  /*e2f50*/  LOP3.LUT R12, R12, 0xffff, RZ, 0xc0, !PT ;  /* 0x0000ffff0c0c7812 */ /* 0x000fe400078ec0ff */
[----:B------:R-:W-:Y:S02]  /*e2f60*/  PRMT R24, R15, 0x3340, R0 ;  /* 0x000033400f187816 */ /* 0x000fe40000000000 */
[----:B------:R-:W-:-:S04]  /*e2f70*/  PRMT R19, R16, 0x3340, R12 ;  /* 0x0000334010137816 */ /* 0x000fc8000000000c */
[----:B------:R-:W-:Y:S02]  /*e2f80*/  PRMT R26, R19, 0x5410, R24 ;  /* 0x00005410131a7816 */ /* 0x000fe40000000018 */
[----:B------:R-:W-:Y:S02]  /*e2f90*/  PRMT R24, R10, 0x3340, R0 ;  /* 0x000033400a187816 */ /* 0x000fe40000000000 */
[----:B------:R-:W-:Y:S01]  /*e2fa0*/  PRMT R19, R17, 0x3340, R18 ;  /* 0x0000334011137816 */ /* 0x000fe20000000012 */
[----:B------:R0:W-:Y:S03]  /*e2fb0*/  STL [R1+0x1cc8], R26 ;  /* 0x001cc81a01007387 */ /* 0x0001e60000100800 */
[----:B------:R-:W-:Y:S02]  /*e2fc0*/  PRMT R19, R19, 0x5410, R24 ;  /* 0x0000541013137816 */ /* 0x000fe40000000018 */
[----:B------:R-:W-:-:S02]  /*e2fd0*/  SHF.R.U32.HI R16, RZ, 0x8, R16 ;  /* 0x00000008ff107819 */ /* 0x000fc40000011610 */
[----:B------:R-:W-:Y:S02]  /*e2fe0*/  SHF.R.U32.HI R17, RZ, 0x8, R17 ;  /* 0x00000008ff117819 */ /* 0x000fe40000011611 */
[----:B0-----:R-:W-:Y:S02]  /*e2ff0*/  IADD3 R26, P2, PT, R25, R0, RZ ;  /* 0x00000000191a7210 */ /* 0x001fe40007f5e0ff */
[----:B------:R-:W-:-:S03]  /*e3000*/  SHF.R.U32.HI R12, RZ, 0x8, R12 ;  /* 0x00000008ff0c7819 */ /* 0x000fc6000001160c */
[----:B------:R-:W-:Y:S01]  /*e3010*/  IMAD.X R27, R14, 0x1, R3, P2 ;  /* 0x000000010e1b7824 */ /* 0x000fe200010e0603 */
[----:B------:R-:W-:Y:S01]  /*e3020*/  STL [R1+0x1c8c], R19 ;  /* 0x001c8c1301007387 */ /* 0x000fe20000100800 */
[----:B------:R-:W-:Y:S02]  /*e3030*/  SHF.R.U32.HI R24, RZ, 0x8, R18 ;  /* 0x00000008ff187819 */ /* 0x000fe40000011612 */
[----:B------:R-:W-:Y:S01]  /*e3040*/  LOP3.LUT R18, R17, 0xffff, RZ, 0xc0, !PT ;  /* 0x0000ffff11127812 */ /* 0x000fe200078ec0ff */
[----:B------:R0:W-:Y:S02]  /*e3050*/  STL.64 [R1+0xce8], R26 ;  /* 0x000ce81a01007387 */ /* 0x0001e40000100a00 */
[----:B0-----:R-:W-:Y:S02]  /*e3060*/  LOP3.LUT R26, R16, 0xffff, RZ, 0xc0, !PT ;  /* 0x0000ffff101a7812 */ /* 0x001fe400078ec0ff */
[----:B------:R-:W-:Y:S01]  /*e3070*/  LOP3.LUT R27, R12, 0xffff, RZ, 0xc0, !PT ;  /* 0x0000ffff0c1b7812 */ /* 0x000fe200078ec0ff */
[----:B------:R-:W4:Y:S04]  /*e3080*/  LDL.LU R16, [R1+0x4eac] ;  /* 0x004eac0001107983 */ /* 0x000f280000300800 */
[----:B------:R-:W4:Y:S04]  /*e3090*/  LDL.LU R17, [R1+0x5ec] ;  /* 0x0005ec0001117983 */ /* 0x000f280000300800 */
[----:B------:R-:W4:Y:S04]  /*e30a0*/  LDL.LU R12, [R1+0x9a4] ;  /* 0x0009a400010c7983 */ /* 0x000f280000300800 */
[----:B------:R-:W4:Y:S01]  /*e30b0*/  LDL.LU R19, [R1+0x28c] ;  /* 0x00028c0001137983 */ /* 0x000f220000300800 */
[----:B------:R-:W-:-:S02]  /*e30c0*/  PRMT R27, R26, 0x3340, R27 ;  /* 0x000033401a1b7816 */ /* 0x000fc4000000001b */
[C---:B------:R-:W-:Y:S02]  /*e30d0*/  IADD3 R26, P2, PT, R25.reuse, R2, RZ ;  /* 0x00000002191a7210 */ /* 0x040fe40007f5e0ff */
[----:B------:R-:W-:Y:S02]  /*e30e0*/  LOP3.LUT R24, R24, 0xffff, RZ, 0xc0, !PT ;  /* 0x0000ffff18187812 */ /* 0x000fe400078ec0ff */
[----:B------:R-:W-:Y:S01]  /*e30f0*/  SHF.R.U32.HI R10, RZ, 0x8, R10 ;  /* 0x00000008ff0a7819 */ /* 0x000fe2000001160a */
[----:B------:R0:W-:Y:S01]  /*e3100*/  STL [R1+0x1968], R27 ;  /* 0x0019681b01007387 */ /* 0x0001e20000100800 */
[----:B------:R-:W-:Y:S02]  /*e3110*/  PRMT R18, R18, 0x3340, R24 ;  /* 0x0000334012127816 */ /* 0x000fe40000000018 */
[----:B------:R-:W-:Y:S01]  /*e3120*/  LOP3.LUT R10, R10, 0xffff, RZ, 0xc0, !PT ;  /* 0x0000ffff0a0a7812 */ /* 0x000fe200078ec0ff */
[C---:B0-----:R-:W-:Y:S01]  /*e3130*/  IMAD.X R27, R14.reuse, 0x1, R5, P2 ;  /* 0x000000010e1b7824 */ /* 0x041fe200010e0605 */
[----:B------:R-:W-:Y:S01]  /*e3140*/  IADD3 R24, P2, PT, R25, R4, RZ ;  /* 0x0000000419187210 */ /* 0x000fe20007f5e0ff */
[----:B------:R-:W-:Y:S04]  /*e3150*/  STL [R1+0x195c], R18 ;  /* 0x00195c1201007387 */ /* 0x000fe80000100800 */
[----:B------:R-:W-:Y:S01]  /*e3160*/  IMAD.X R25, R14, 0x1, R8, P2 ;  /* 0x000000010e197824 */ /* 0x000fe200010e0608 */
[----:B------:R-:W-:Y:S01]  /*e3170*/  PRMT R14, R10, 0x3340, R0 ;  /* 0x000033400a0e7816 */ /* 0x000fe20000000000 */
[----:B------:R2:W-:Y:S04]  /*e3180*/  STL.64 [R1+0xcf8], R26 ;  /* 0x000cf81a01007387 */ /* 0x0005e80000100a00 */
[----:B------:R-:W-:Y:S01]  /*e3190*/  STL.64 [R1+0xcf0], R24 ;  /* 0x000cf01801007387 */ /* 0x000fe20000100a00 */
[----:B------:R-:W-:-:S03]  /*e31a0*/  LOP3.LUT R10, R21, 0xffff, RZ, 0xc0, !PT ;  /* 0x0000ffff150a7812 */ /* 0x000fc600078ec0ff */
[----:B------:R3:W-:Y:S04]  /*e31b0*/  STL [R1+0x3c0], R14 ;  /* 0x0003c00e01007387 */ /* 0x0007e80000100800 */
[----:B------:R-:W4:Y:S01]  /*e31c0*/  LDL.LU R21, [R1+0x4e8c] ;  /* 0x004e8c0001157983 */ /* 0x000f220000300800 */
[----:B--2---:R-:W-:Y:S02]  /*e31d0*/  LOP3.LUT R26, R23, 0xffff, RZ, 0xc0, !PT ;  /* 0x0000ffff171a7812 */ /* 0x004fe400078ec0ff */
[----:B---3--:R-:W-:Y:S02]  /*e31e0*/  LOP3.LUT R14, R20, 0xffff, RZ, 0xc0, !PT ;  /* 0x0000ffff140e7812 */ /* 0x008fe400078ec0ff */
[----:B------:R-:W-:Y:S02]  /*e31f0*/  PRMT R20, R26, 0x3340, R0 ;  /* 0x000033401a147816 */ /* 0x000fe40000000000 */
[----:B------:R-:W-:-:S04]  /*e3200*/  PRMT R18, R10, 0x3340, R14 ;  /* 0x000033400a127816 */ /* 0x000fc8000000000e */
[----:B------:R-:W-:-:S05]  /*e3210*/  PRMT R18, R18, 0x5410, R20 ;  /* 0x0000541012127816 */ /* 0x000fca0000000014 */
[----:B------:R0:W-:Y:S04]  /*e3220*/  STL [R1+0x1c1c], R18 ;  /* 0x001c1c1201007387 */ /* 0x0001e80000100800 */
[----:B------:R-:W2:Y:S04]  /*e3230*/  LDL.LU R23, [R1+0x570] ;  /* 0x0005700001177983 */ /* 0x000ea80000300800 */
[----:B------:R-:W3:Y:S01]  /*e3240*/  LDL.LU R20, [R1+0x7c0] ;  /* 0x0007c00001147983 */ /* 0x000ee20000300800 */
[----:B------:R-:W-:Y:S02]  /*e3250*/  SHF.R.U32.HI R15, RZ, 0x8, R15 ;  /* 0x00000008ff0f7819 */ /* 0x000fe4000001160f */
[----:B------:R-:W-:-:S02]  /*e3260*/  SHF.R.U32.HI R10, RZ, 0x8, R10 ;  /* 0x00000008ff0a7819 */ /* 0x000fc4000001160a */
[----:B------:R-:W-:Y:S02]  /*e3270*/  SHF.R.U32.HI R14, RZ, 0x8, R14 ;  /* 0x00000008ff0e7819 */ /* 0x000fe4000001160e */
[----:B------:R-:W-:Y:S02]  /*e3280*/  LOP3.LUT R15, R15, 0xffff, RZ, 0xc0, !PT ;  /* 0x0000ffff0f0f7812 */ /* 0x000fe400078ec0ff */
[----:B------:R-:W-:Y:S02]  /*e3290*/  LOP3.LUT R10, R10, 0xffff, RZ, 0xc0, !PT ;  /* 0x0000ffff0a0a7812 */ /* 0x000fe400078ec0ff */
[----:B------:R-:W-:Y:S02]  /*e32a0*/  LOP3.LUT R14, R14, 0xffff, RZ, 0xc0, !PT ;  /* 0x0000ffff0e0e7812 */ /* 0x000fe400078ec0ff */
[----:B0-----:R-:W-:Y:S02]  /*e32b0*/  PRMT R18, R15, 0x3340, R0 ;  /* 0x000033400f127816 */ /* 0x001fe40000000000 */
[----:B------:R-:W-:-:S03]  /*e32c0*/  PRMT R15, R10, 0x3340, R14 ;  /* 0x000033400a0f7816 */ /* 0x000fc6000000000e */
[----:B------:R-:W-:Y:S04]  /*e32d0*/  STL [R1+0x3ac], R18 ;  /* 0x0003ac1201007387 */ /* 0x000fe80000100800 */
[----:B------:R0:W-:Y:S01]  /*e32e0*/  STL [R1+0x194c], R15 ;  /* 0x00194c0f01007387 */ /* 0x0001e20000100800 */
[----:B----4-:R-:W-:Y:S02]  /*e32f0*/  LOP3.LUT R14, R16, 0xffff, RZ, 0xc0, !PT ;  /* 0x0000ffff100e7812 */ /* 0x010fe400078ec0ff */
[----:B------:R-:W-:Y:S02]  /*e3300*/  LOP3.LUT R10, R17, 0xffff, RZ, 0xc0, !PT ;  /* 0x0000ffff110a7812 */ /* 0x000fe400078ec0ff */
[----:B------:R-:W-:Y:S02]  /*e3310*/  LOP3.LUT R16, R12, 0xffff, RZ, 0xc0, !PT ;  /* 0x0000ffff0c107812 */ /* 0x000fe400078ec0ff */
[----:B0-----:R-:W-:-:S02]  /*e3320*/  PRMT R15, R10, 0x3340, R0 ;  /* 0x000033400a0f7816 */ /* 0x001fc40000000000 */
[----:B------:R-:W-:Y:S02]  /*e3330*/  PRMT R12, R14, 0x3340, R16 ;  /* 0x000033400e0c7816 */ /* 0x000fe40000000010 */
[----:B------:R-:W-:Y:S02]  /*e3340*/  IADD3 R24, P2, PT, R19, R6, RZ ;  /* 0x0000000613187210 */ /* 0x000fe40007f5e0ff */
[----:B------:R-:W-:Y:S02]  /*e3350*/  PRMT R12, R12, 0x5410, R15 ;  /* 0x000054100c0c7816 */ /* 0x000fe4000000000f */
[----:B------:R-:W-:-:S03]  /*e3360*/  SHF.R.S32.HI R15, RZ, 0x1f, R19 ;  /* 0x0000001fff0f7819 */ /* 0x000fc60000011413 */
[----:B------:R0:W-:Y:S02]  /*e3370*/  STL [R1+0x1c08], R12 ;  /* 0x001c080c01007387 */ /* 0x0001e40000100800 */
[----:B------:R-:W-:Y:S02]  /*e3380*/  IMAD.X R25, R15, 0x1, R7, P2 ;  /* 0x000000010f197824 */ /* 0x000fe400010e0607 */
[----:B0-----:R-:W4:Y:S04]  /*e3390*/  LDL.LU R12, [R1+0x4e98] ;  /* 0x004e9800010c7983 */ /* 0x001f280000300800 */
        /* <DEDUP_REMOVED lines=13> */
[----:B0-----:R-:W-:-:S03]  /*e3470*/  LOP3.LUT R14, R21, 0xffff, RZ, 0xc0, !PT ;  /* 0x0000ffff150e7812 */ /* 0x001fc600078ec0ff */
[----:B------:R-:W4:Y:S01]  /*e3480*/  LDL.LU R21, [R1+0x4e70] ;  /* 0x004e700001157983 */ /* 0x000f220000300800 */
[----:B--2---:R-:W-:-:S03]  /*e3490*/  LOP3.LUT R10, R23, 0xffff, RZ, 0xc0, !PT ;  /* 0x0000ffff170a7812 */ /* 0x004fc600078ec0ff */
[----:B------:R-:W2:Y:S01]  /*e34a0*/  LDL.LU R23, [R1+0x4c4] ;  /* 0x0004c40001177983 */ /* 0x000ea20000300800 */
[----:B---3--:R-:W-:Y:S02]  /*e34b0*/  LOP3.LUT R24, R20, 0xffff, RZ, 0xc0, !PT ;  /* 0x0000ffff14187812 */ /* 0x008fe400078ec0ff */
[----:B------:R-:W-:Y:S02]  /*e34c0*/  PRMT R17, R10, 0x3340, R0 ;  /* 0x000033400a117816 */ /* 0x000fe40000000000 */
[----:B------:R-:W-:-:S04]  /*e34d0*/  PRMT R16, R14, 0x3340, R24 ;  /* 0x000033400e107816 */ /* 0x000fc80000000018 */
[----:B------:R-:W-:-:S05]  /*e34e0*/  PRMT R16, R16, 0x5410, R17 ;  /* 0x0000541010107816 */ /* 0x000fca0000000011 */
[----:B------:R0:W-:Y:S04]  /*e34f0*/  STL [R1+0x1bcc], R16 ;  /* 0x001bcc1001007387 */ /* 0x0001e80000100800 */
[----:B------:R-:W3:Y:S01]  /*e3500*/  LDL.LU R20, [R1+0x674] ;  /* 0x0006740001147983 */ /* 0x000ee20000300800 */
[----:B------:R-:W-:Y:S02]  /*e3510*/  SHF.R.U32.HI R26, RZ, 0x8, R26 ;  /* 0x00000008ff1a7819 */ /* 0x000fe4000001161a */
[----:B------:R-:W-:Y:S02]  /*e3520*/  SHF.R.U32.HI R14, RZ, 0x8, R14 ;  /* 0x00000008ff0e7819 */ /* 0x000fe4000001160e */
[----:B------:R-:W-:Y:S02]  /*e3530*/  SHF.R.U32.HI R24, RZ, 0x8, R24 ;  /* 0x00000008ff187819 */ /* 0x000fe40000011618 */
[----:B------:R-:W-:-:S02]  /*e3540*/  LOP3.LUT R26, R26, 0xffff, RZ, 0xc0, !PT ;  /* 0x0000ffff1a1a7812 */ /* 0x000fc400078ec0ff */
[----:B0-----:R-:W-:Y:S02]  /*e3550*/  IADD3 R16, P2, PT, R19, R0, RZ ;  /* 0x0000000013107210 */ /* 0x001fe40007f5e0ff */
[----:B------:R-:W-:Y:S02]  /*e3560*/  LOP3.LUT R14, R14, 0xffff, RZ, 0xc0, !PT ;  /* 0x0000ffff0e0e7812 */ /* 0x000fe400078ec0ff */
[----:B------:R-:W-:Y:S02]  /*e3570*/  LOP3.LUT R24, R24, 0xffff, RZ, 0xc0, !PT ;  /* 0x0000ffff18187812 */ /* 0x000fe400078ec0ff */
[----:B------:R-:W-:Y:S01]  /*e3580*/  PRMT R26, R26, 0x3340, R0 ;  /* 0x000033401a1a7816 */ /* 0x000fe20000000000 */
[----:B------:R-:W-:Y:S01]  /*e3590*/  IMAD.X R17, R15, 0x1, R3, P2 ;  /* 0x000000010f117824 */ /* 0x000fe200010e0603 */
[----:B------:R-:W-:-:S04]  /*e35a0*/  PRMT R24, R14, 0x3340, R24 ;  /* 0x000033400e187816 */ /* 0x000fc80000000018 */
[----:B------:R0:W-:Y:S04]  /*e35b0*/  STL.64 [R1+0xcd8], R16 ;  /* 0x000cd81001007387 */ /* 0x0001e80000100a00 */
[----:B0-----:R-:W3:Y:S04]  /*e35c0*/  LDL.LU.64 R16, [R1+0x5618] ;  /* 0x0056180001107983 */ /* 0x001ee80000300a00 */
[----:B------:R-:W-:Y:S04]  /*e35d0*/  STL [R1+0x3a4], R26 ;  /* 0x0003a41a01007387 */ /* 0x000fe80000100800 */
[----:B------:R-:W-:Y:S01]  /*e35e0*/  STL [R1+0x192c], R24 ;  /* 0x00192c1801007387 */ /* 0x000fe20000100800 */
[----:B----4-:R-:W-:-:S05]  /*e35f0*/  LOP3.LUT R12, R12, 0xffff, RZ, 0xc0, !PT ;  /* 0x0000ffff0c0c7812 */ /* 0x010fca00078ec0ff */
[----:B------:R0:W-:Y:S01]  /*e3600*/  STL [R1+0x7c0], R12 ;  /* 0x0007c00c01007387 */ /* 0x0001e20000100800 */
[----:B------:R-:W-:Y:S02]  /*e3610*/  LOP3.LUT R14, R25, 0xffff, RZ, 0xc0, !PT ;  /* 0x0000ffff190e7812 */ /* 0x000fe400078ec0ff */
[----:B0-----:R-:W-:Y:S02]  /*e3620*/  SHF.R.U32.HI R12, RZ, 0x8, R12 ;  /* 0x00000008ff0c7819 */ /* 0x001fe4000001160c */
[----:B------:R-:W-:Y:S01]  /*e3630*/  SHF.R.U32.HI R26, RZ, 0x8, R14 ;  /* 0x00000008ff1a7819 */ /* 0x000fe2000001160e */
[----:B------:R0:W-:Y:S04]  /*e3640*/  STL [R1+0x7a4], R14 ;  /* 0x0007a40e01007387 */ /* 0x0001e80000100800 */
[----:B------:R-:W4:Y:S04]  /*e3650*/  LDL.LU R24, [R1+0x4e78] ;  /* 0x004e780001187983 */ /* 0x000f280000300800 */
[----:B------:R-:W4:Y:S01]  /*e3660*/  LDL.LU R25, [R1+0x4c8] ;  /* 0x0004c80001197983 */ /* 0x000f220000300800 */
[----:B------:R-:W-:-:S02]  /*e3670*/  LOP3.LUT R26, R26, 0xffff, RZ, 0xc0, !PT ;  /* 0x0000ffff1a1a7812 */ /* 0x000fc400078ec0ff */
[----:B0-----:R-:W-:Y:S02]  /*e3680*/  LOP3.LUT R14, R12, 0xffff, RZ, 0xc0, !PT ;  /* 0x0000ffff0c0e7812 */ /* 0x001fe400078ec0ff */
[----:B------:R-:W4:Y:S02]  /*e3690*/  LDL.LU R12, [R1+0x678] ;  /* 0x00067800010c7983 */ /* 0x000f240000300800 */
[----:B------:R-:W-:Y:S02]  /*e36a0*/  PRMT R26, R14, 0x3340, R26 ;  /* 0x000033400e1a7816 */ /* 0x000fe4000000001a */
[----:B------:R-:W-:Y:S02]  /*e36b0*/  LOP3.LUT R14, R18, 0xffff, RZ, 0xc0, !PT ;  /* 0x0000ffff120e7812 */ /* 0x000fe400078ec0ff */
[----:B------:R-:W-:Y:S01]  /*e36c0*/  SHF.R.U32.HI R10, RZ, 0x8, R10 ;  /* 0x00000008ff0a7819 */ /* 0x000fe2000001160a */
[----:B------:R-:W-:Y:S04]  /*e36d0*/  STL [R1+0x190c], R26 ;  /* 0x00190c1a01007387 */ /* 0x000fe80000100800 */
[----:B------:R0:W-:Y:S01]  /*e36e0*/  STL [R1+0x7a0], R14 ;  /* 0x0007a00e01007387 */ /* 0x0001e20000100800 */
[----:B------:R-:W-:-:S02]  /*e36f0*/  LOP3.LUT R10, R10, 0xffff, RZ, 0xc0, !PT ;  /* 0x0000ffff0a0a7812 */ /* 0x000fc400078ec0ff */
[----:B0-----:R-:W-:-:S04]  /*e3700*/  SHF.R.U32.HI R14, RZ, 0x8, R14 ;  /* 0x00000008ff0e7819 */ /* 0x001fc8000001160e */
[----:B------:R-:W-:-:S04]  /*e3710*/  LOP3.LUT R14, R14, 0xffff, RZ, 0xc0, !PT ;  /* 0x0000ffff0e0e7812 */ /* 0x000fc800078ec0ff */
[--C-:B------:R-:W-:Y:S02]  /*e3720*/  PRMT R18, R14, 0x3340, R0.reuse ;  /* 0x000033400e127816 */ /* 0x100fe40000000000 */
[----:B------:R-:W-:Y:S02]  /*e3730*/  PRMT R14, R10, 0x3340, R0 ;  /* 0x000033400a0e7816 */ /* 0x000fe40000000000 */
[----:B------:R-:W-:Y:S01]  /*e3740*/  LOP3.LUT R10, R21, 0xffff, RZ, 0xc0, !PT ;  /* 0x0000ffff150a7812 */ /* 0x000fe200078ec0ff */
[----:B------:R2:W-:Y:S04]  /*e3750*/  STL [R1+0x3a0], R18 ;  /* 0x0003a01201007387 */ /* 0x0005e80000100800 */
[----:B------:R3:W-:Y:S04]  /*e3760*/  STL [R1+0x39c], R14 ;  /* 0x00039c0e01007387 */ /* 0x0007e80000100800 */
[----:B------:R-:W4:Y:S01]  /*e3770*/  LDL.LU R21, [R1+0xba0] ;  /* 0x000ba00001157983 */ /* 0x000f220000300800 */
[----:B--2---:R-:W-:-:S03]  /*e3780*/  LOP3.LUT R18, R23, 0xffff, RZ, 0xc0, !PT ;  /* 0x0000ffff17127812 */ /* 0x004fc600078ec0ff */
[----:B------:R-:W2:Y:S01]  /*e3790*/  LDL.LU R23, [R1+0x644] ;  /* 0x0006440001177983 */ /* 0x000ea20000300800 */
[----:B------:R-:W-:Y:S02]  /*e37a0*/  PRMT R27, R18, 0x3340, R0 ;  /* 0x00003340121b7816 */ /* 0x000fe40000000000 */
[----:B---3--:R-:W-:Y:S02]  /*e37b0*/  LOP3.LUT R14, R20, 0xffff, RZ, 0xc0, !PT ;  /* 0x0000ffff140e7812 */ /* 0x008fe400078ec0ff */
[----:B------:R-:W3:Y:S02]  /*e37c0*/  LDL.LU R20, [R1+0x290] ;  /* 0x0002900001147983 */ /* 0x000ee40000300800 */
        /* <DEDUP_REMOVED lines=12> */
[----:B------:R-:W-:-:S04]  /*e3890*/  PRMT R15, R10, 0x3340, R14 ;  /* 0x000033400a0f7816 */ /* 0x000fc8000000000e */
[----:B------:R-:W-:Y:S04]  /*e38a0*/  STL.64 [R1+0xcc8], R26 ;  /* 0x000cc81a01007387 */ /* 0x000fe80000100a00 */
[----:B------:R0:W-:Y:S01]  /*e38b0*/  STL [R1+0x18f8], R15 ;  /* 0x0018f80f01007387 */ /* 0x0001e20000100800 */
[----:B----4-:R-:W-:Y:S02]  /*e38c0*/  LOP3.LUT R14, R24, 0xffff, RZ, 0xc0, !PT ;  /* 0x0000ffff180e7812 */ /* 0x010fe400078ec0ff */
[----:B------:R-:W-:-:S04]  /*e38d0*/  LOP3.LUT R10, R25, 0xffff, RZ, 0xc0, !PT ;  /* 0x0000ffff190a7812 */ /* 0x000fc800078ec0ff */
[----:B------:R-:W-:Y:S02]  /*e38e0*/  PRMT R19, R10, 0x3340, R0 ;  /* 0x000033400a137816 */ /* 0x000fe40000000000 */
[----:B0-----:R-:W-:-:S04]  /*e38f0*/  LOP3.LUT R15, R12, 0xffff, RZ, 0xc0, !PT ;  /* 0x0000ffff0c0f7812 */ /* 0x001fc800078ec0ff */
[----:B------:R-:W-:-:S04]  /*e3900*/  PRMT R12, R14, 0x3340, R15 ;  /* 0x000033400e0c7816 */ /* 0x000fc8000000000f */
[----:B------:R-:W-:Y:S02]  /*e3910*/  PRMT R19, R12, 0x5410, R19 ;  /* 0x000054100c137816 */ /* 0x000fe40000000013 */
[----:B------:R-:W4:Y:S04]  /*e3920*/  LDL.LU R12, [R1+0x4eb8] ;  /* 0x004eb800010c7983 */ /* 0x000f280000300800 */
[----:B------:R-:W4:Y:S04]  /*e3930*/  LDL.LU R24, [R1+0x5fc] ;  /* 0x0005fc0001187983 */ /* 0x000f280000300800 */
[----:B------:R-:W-:Y:S04]  /*e3940*/  STL [R1+0x1af8], R19 ;  /* 0x001af81301007387 */ /* 0x000fe80000100800 */
        /* <DEDUP_REMOVED lines=12> */
[----:B0-----:R-:W-:-:S04]  /*e3a10*/  LOP3.LUT R14, R17, 0xffff, RZ, 0xc0, !PT ;  /* 0x0000ffff110e7812 */ /* 0x001fc800078ec0ff */
[----:B------:R-:W-:Y:S02]  /*e3a20*/  PRMT R19, R14, 0x3340, R0 ;  /* 0x000033400e137816 */ /* 0x000fe40000000000 */
[----:B--2---:R-:W-:-:S04]  /*e3a30*/  LOP3.LUT R15, R23, 0xffff, RZ, 0xc0, !PT ;  /* 0x0000ffff170f7812 */ /* 0x004fc800078ec0ff */
[----:B------:R-:W-:-:S04]  /*e3a40*/  PRMT R17, R10, 0x3340, R15 ;  /* 0x000033400a117816 */ /* 0x000fc8000000000f */
[----:B------:R-:W-:-:S05]  /*e3a50*/  PRMT R19, R17, 0x5410, R19 ;  /* 0x0000541011137816 */ /* 0x000fca0000000013 */
[----:B------:R-:W-:Y:S04]  /*e3a60*/  STL [R1+0x1aac], R19 ;  /* 0x001aac1301007387 */ /* 0x000fe80000100800 */
[----:B------:R-:W2:Y:S04]  /*e3a70*/  LDL.LU R21, [R1+0xba4] ;  /* 0x000ba40001157983 */ /* 0x000ea80000300800 */
[----:B------:R-:W2:Y:S01]  /*e3a80*/  LDL.LU R23, [R1+0x648] ;  /* 0x0006480001177983 */ /* 0x000ea20000300800 */
[----:B------:R-:W-:Y:S02]  /*e3a90*/  SHF.R.U32.HI R18, RZ, 0x8, R18 ;  /* 0x00000008ff127819 */ /* 0x000fe40000011612 */
[----:B------:R-:W-:-:S02]  /*e3aa0*/  SHF.R.U32.HI R10, RZ, 0x8, R10 ;  /* 0x00000008ff0a7819 */ /* 0x000fc4000001160a */
[----:B------:R-:W-:Y:S02]  /*e3ab0*/  SHF.R.U32.HI R15, RZ, 0x8, R15 ;  /* 0x00000008ff0f7819 */ /* 0x000fe4000001160f */
[----:B---3--:R-:W-:Y:S02]  /*e3ac0*/  SHF.R.S32.HI R17, RZ, 0x1f, R20 ;  /* 0x0000001fff117819 */ /* 0x008fe40000011414 */
[----:B------:R-:W-:Y:S02]  /*e3ad0*/  IADD3 R26, P2, PT, R20, R6, RZ ;  /* 0x00000006141a7210 */ /* 0x000fe40007f5e0ff */
[----:B------:R-:W-:Y:S02]  /*e3ae0*/  LOP3.LUT R18, R18, 0xffff, RZ, 0xc0, !PT ;  /* 0x0000ffff12127812 */ /* 0x000fe400078ec0ff */
[----:B------:R-:W-:Y:S02]  /*e3af0*/  LOP3.LUT R10, R10, 0xffff, RZ, 0xc0, !PT ;  /* 0x0000ffff0a0a7812 */ /* 0x000fe400078ec0ff */
[----:B------:R-:W-:Y:S01]  /*e3b00*/  LOP3.LUT R15, R15, 0xffff, RZ, 0xc0, !PT ;  /* 0x0000ffff0f0f7812 */ /* 0x000fe200078ec0ff */
[----:B------:R-:W-:Y:S01]  /*e3b10*/  IMAD.X R27, R17, 0x1, R7, P2 ;  /* 0x00000001111b7824 */ /* 0x000fe200010e0607 */
[----:B------:R-:W-:-:S02]  /*e3b20*/  PRMT R18, R18, 0x3340, R0 ;  /* 0x0000334012127816 */ /* 0x000fc40000000000 */
[----:B------:R-:W-:Y:S02]  /*e3b30*/  PRMT R15, R10, 0x3340, R15 ;  /* 0x000033400a0f7816 */ /* 0x000fe4000000000f */
[----:B------:R-:W-:Y:S04]  /*e3b40*/  STL.64 [R1+0xcc0], R26 ;  /* 0x000cc01a01007387 */ /* 0x000fe80000100a00 */
[----:B------:R-:W-:Y:S04]  /*e3b50*/  STL [R1+0x394], R18 ;  /* 0x0003941201007387 */ /* 0x000fe80000100800 */
[----:B------:R0:W-:Y:S01]  /*e3b60*/  STL [R1+0x18d8], R15 ;  /* 0x0018d80f01007387 */ /* 0x0001e20000100800 */
[----:B------:R-:W-:-:S02]  /*e3b70*/  SHF.R.U32.HI R14, RZ, 0x8, R14 ;  /* 0x00000008ff0e7819 */ /* 0x000fc4000001160e */
[----:B----4-:R-:W-:Y:S02]  /*e3b80*/  LOP3.LUT R12, R12, 0xffff, RZ, 0xc0, !PT ;  /* 0x0000ffff0c0c7812 */ /* 0x010fe400078ec0ff */
[----:B------:R-:W-:Y:S02]  /*e3b90*/  LOP3.LUT R10, R24, 0xffff, RZ, 0xc0, !PT ;  /* 0x0000ffff180a7812 */ /* 0x000fe400078ec0ff */
[----:B0-----:R-:W-:Y:S02]  /*e3ba0*/  LOP3.LUT R15, R25, 0xffff, RZ, 0xc0, !PT ;  /* 0x0000ffff190f7812 */ /* 0x001fe400078ec0ff */
[----:B------:R-:W-:Y:S02]  /*e3bb0*/  PRMT R19, R10, 0x3340, R0 ;  /* 0x000033400a137816 */ /* 0x000fe40000000000 */
[----:B------:R-:W-:-:S04]  /*e3bc0*/  PRMT R18, R12, 0x3340, R15 ;  /* 0x000033400c127816 */ /* 0x000fc8000000000f */
[----:B------:R-:W-:Y:S02]  /*e3bd0*/  PRMT R24, R18, 0x5410, R19 ;  /* 0x0000541012187816 */ /* 0x000fe40000000013 */
[----:B------:R-:W-:Y:S02]  /*e3be0*/  IADD3 R18, P2, PT, R20, R0, RZ ;  /* 0x0000000014127210 */ /* 0x000fe40007f5e0ff */
[----:B------:R-:W-:-:S03]  /*e3bf0*/  SHF.R.U32.HI R12, RZ, 0x8, R12 ;  /* 0x00000008ff0c7819 */ /* 0x000fc6000001160c */
[----:B------:R-:W-:Y:S01]  /*e3c00*/  IMAD.X R19, R17, 0x1, R3, P2 ;  /* 0x0000000111137824 */ /* 0x000fe200010e0603 */
[----:B------:R-:W-:Y:S01]  /*e3c10*/  STL [R1+0x1a8c], R24 ;  /* 0x001a8c1801007387 */ /* 0x000fe20000100800 */
[----:B------:R-:W-:-:S03]  /*e3c20*/  SHF.R.U32.HI R15, RZ, 0x8, R15 ;  /* 0x00000008ff0f7819 */ /* 0x000fc6000001160f */
[----:B------:R0:W-:Y:S01]  /*e3c30*/  STL.64 [R1+0xcb8], R18 ;  /* 0x000cb81201007387 */ /* 0x0001e20000100a00 */
[----:B------:R-:W-:Y:S02]  /*e3c40*/  LOP3.LUT R15, R15, 0xffff, RZ, 0xc0, !PT ;  /* 0x0000ffff0f0f7812 */ /* 0x000fe400078ec0ff */
[----:B0-----:R-:W-:Y:S02]  /*e3c50*/  LOP3.LUT R18, R14, 0xffff, RZ, 0xc0, !PT ;  /* 0x0000ffff0e127812 */ /* 0x001fe400078ec0ff */
[----:B------:R-:W-:Y:S02]  /*e3c60*/  LOP3.LUT R14, R12, 0xffff, RZ, 0xc0, !PT ;  /* 0x0000ffff0c0e7812 */ /* 0x000fe400078ec0ff */
[----:B------:R-:W3:Y:S01]  /*e3c70*/  LDL.LU R12, [R1+0x4ec8] ;  /* 0x004ec800010c7983 */ /* 0x000ee20000300800 */
[----:B------:R-:W-:-:S03]  /*e3c80*/  PRMT R18, R18, 0x3340, R0 ;  /* 0x0000334012127816 */ /* 0x000fc60000000000 */
[----:B------:R-:W4:Y:S04]  /*e3c90*/  LDL.LU R25, [R1+0x298] ;  /* 0x0002980001197983 */ /* 0x000f280000300800 */
[----:B------:R-:W4:Y:S04]  /*e3ca0*/  LDL.LU R19, [R1+0x604] ;  /* 0x0006040001137983 */ /* 0x000f280000300800 */
[----:B------:R-:W4:Y:S04]  /*e3cb0*/  LDL.LU R24, [R1+0x9b4] ;  /* 0x0009b40001187983 */ /* 0x000f280000300800 */
[----:B------:R0:W-:Y:S01]  /*e3cc0*/  STL [R1+0x390], R18 ;  /* 0x0003901201007387 */ /* 0x0001e20000100800 */
[----:B------:R-:W-:-:S02]  /*e3cd0*/  IADD3 R26, P2, PT, R20, R2, RZ ;  /* 0x00000002141a7210 */ /* 0x000fc40007f5e0ff */
[----:B0-----:R-:W-:Y:S02]  /*e3ce0*/  PRMT R18, R14, 0x3340, R15 ;  /* 0x000033400e127816 */ /* 0x001fe4000000000f */
[----:B------:R-:W-:Y:S01]  /*e3cf0*/  LOP3.LUT R14, R16, 0xffff, RZ, 0xc0, !PT ;  /* 0x0000ffff100e7812 */ /* 0x000fe200078ec0ff */
[----:B------:R-:W-:Y:S02]  /*e3d00*/  IMAD.X R27, R17, 0x1, R5, P2 ;  /* 0x00000001111b7824 */ /* 0x000fe400010e0605 */
[----:B------:R0:W-:Y:S01]  /*e3d10*/  STL [R1+0x18c8], R18 ;  /* 0x0018c81201007387 */ /* 0x0001e20000100800 */
[----:B------:R-:W-:Y:S02]  /*e3d20*/  IADD3 R20, P2, PT, R20, R4, RZ ;  /* 0x0000000414147210 */ /* 0x000fe40007f5e0ff */
[----:B--2---:R-:W-:Y:S02]  /*e3d30*/  LOP3.LUT R15, R21, 0xffff, RZ, 0xc0, !PT ;  /* 0x0000ffff150f7812 */ /* 0x004fe400078ec0ff */
[----:B------:R-:W-:-:S02]  /*e3d40*/  LOP3.LUT R16, R23, 0xffff, RZ, 0xc0, !PT ;  /* 0x0000ffff17107812 */ /* 0x000fc400078ec0ff */
[----:B------:R-:W-:Y:S02]  /*e3d50*/  PRMT R21, R14, 0x3340, R0 ;  /* 0x000033400e157816 */ /* 0x000fe40000000000 */
[----:B0-----:R-:W-:-:S04]  /*e3d60*/  PRMT R18, R15, 0x3340, R16 ;  /* 0x000033400f127816 */ /* 0x001fc80000000010 */
[----:B------:R-:W-:Y:S01]  /*e3d70*/  PRMT R18, R18, 0x5410, R21 ;  /* 0x0000541012127816 */ /* 0x000fe20000000015 */
[----:B------:R-:W-:-:S04]  /*e3d80*/  IMAD.X R21, R17, 0x1, R8, P2 ;  /* 0x0000000111157824 */ /* 0x000fc800010e0608 */
[----:B------:R-:W-:Y:S04]  /*e3d90*/  STL [R1+0x1a78], R18 ;  /* 0x001a781201007387 */ /* 0x000fe80000100800 */
[----:B------:R-:W2:Y:S04]  /*e3da0*/  LDL.LU R23, [R1+0x4ea8] ;  /* 0x004ea80001177983 */ /* 0x000ea80000300800 */
[----:B------:R-:W-:Y:S04]  /*e3db0*/  STL.64 [R1+0xcb0], R26 ;  /* 0x000cb01a01007387 */ /* 0x000fe80000100a00 */
[----:B------:R0:W-:Y:S04]  /*e3dc0*/  STL.64 [R1+0xca8], R20 ;  /* 0x000ca81401007387 */ /* 0x0001e80000100a00 */
[----:B0-----:R-:W2:Y:S01]  /*e3dd0*/  LDL.LU R20, [R1+0x8a0] ;  /* 0x0008a00001147983 */ /* 0x001ea20000300800 */
[----:B------:R-:W-:-:S02]  /*e3de0*/  SHF.R.U32.HI R15, RZ, 0x8, R15 ;  /* 0x00000008ff0f7819 */ /* 0x000fc4000001160f */
[----:B------:R-:W-:Y:S02]  /*e3df0*/  SHF.R.U32.HI R16, RZ, 0x8, R16 ;  /* 0x00000008ff107819 */ /* 0x000fe40000011610 */
[----:B------:R-:W-:Y:S02]  /*e3e00*/  SHF.R.U32.HI R14, RZ, 0x8, R14 ;  /* 0x00000008ff0e7819 */ /* 0x000fe4000001160e */
[----:B------:R-:W-:Y:S02]  /*e3e10*/  SHF.R.U32.HI R10, RZ, 0x8, R10 ;  /* 0x00000008ff0a7819 */ /* 0x000fe4000001160a */
[----:B------:R-:W-:Y:S02]  /*e3e20*/  LOP3.LUT R15, R15, 0xffff, RZ, 0xc0, !PT ;  /* 0x0000ffff0f0f7812 */ /* 0x000fe400078ec0ff */
[----:B------:R-:W-:Y:S02]  /*e3e30*/  LOP3.LUT R16, R16, 0xffff, RZ, 0xc0, !PT ;  /* 0x0000ffff10107812 */ /* 0x000fe400078ec0ff */
[----:B------:R-:W-:-:S02]  /*e3e40*/  LOP3.LUT R14, R14, 0xffff, RZ, 0xc0, !PT ;  /* 0x0000ffff0e0e7812 */ /* 0x000fc400078ec0ff */
[----:B------:R-:W-:Y:S02]  /*e3e50*/  LOP3.LUT R10, R10, 0xffff, RZ, 0xc0, !PT ;  /* 0x0000ffff0a0a7812 */ /* 0x000fe400078ec0ff */
[----:B------:R-:W-:Y:S02]  /*e3e60*/  PRMT R15, R15, 0x3340, R16 ;  /* 0x000033400f0f7816 */ /* 0x000fe40000000010 */
[--C-:B------:R-:W-:Y:S02]  /*e3e70*/  PRMT R14, R14, 0x3340, R0.reuse ;  /* 0x000033400e0e7816 */ /* 0x100fe40000000000 */
[----:B------:R-:W-:Y:S01]  /*e3e80*/  PRMT R10, R10, 0x3340, R0 ;  /* 0x000033400a0a7816 */ /* 0x000fe20000000000 */
[----:B------:R-:W-:Y:S04]  /*e3e90*/  STL [R1+0x18b8], R15 ;  /* 0x0018b80f01007387 */ /* 0x000fe80000100800 */
[----:B------:R-:W-:Y:S04]  /*e3ea0*/  STL [R1+0x38c], R14 ;  /* 0x00038c0e01007387 */ /* 0x000fe80000100800 */
[----:B------:R-:W2:Y:S04]  /*e3eb0*/  LDL.LU R21, [R1+0x4e88] ;  /* 0x004e880001157983 */ /* 0x000ea80000300800 */
[----:B------:R4:W-:Y:S04]  /*e3ec0*/  STL [R1+0x388], R10 ;  /* 0x0003880a01007387 */ /* 0x0009e80000100800 */
[----:B------:R-:W2:Y:S04]  /*e3ed0*/  LDL.LU R16, [R1+0x4f0] ;  /* 0x0004f00001107983 */ /* 0x000ea80000300800 */
[----:B------:R-:W2:Y:S01]  /*e3ee0*/  LDL.LU R17, [R1+0x6a0] ;  /* 0x0006a00001117983 */ /* 0x000ea20000300800 */
[----:B---3--:R-:W-:-:S02]  /*e3ef0*/  LOP3.LUT R12, R12, 0xffff, RZ, 0xc0, !PT ;  /* 0x0000ffff0c0c7812 */ /* 0x008fc400078ec0ff */
[----:B----4-:R-:W-:Y:S02]  /*e3f00*/  LOP3.LUT R10, R19, 0xffff, RZ, 0xc0, !PT ;  /* 0x0000ffff130a7812 */ /* 0x010fe400078ec0ff */
[----:B------:R-:W-:Y:S02]  /*e3f10*/  LOP3.LUT R14, R24, 0xffff, RZ, 0xc0, !PT ;  /* 0x0000ffff180e7812 */ /* 0x000fe400078ec0ff */
[----:B------:R-:W-:Y:S02]  /*e3f20*/  PRMT R18, R10, 0x3340, R0 ;  /* 0x000033400a127816 */ /* 0x000fe40000000000 */
[----:B------:R-:W-:Y:S02]  /*e3f30*/  PRMT R15, R12, 0x3340, R14 ;  /* 0x000033400c0f7816 */ /* 0x000fe4000000000e */
[----:B------:R-:W-:Y:S02]  /*e3f40*/  SHF.R.U32.HI R12, RZ, 0x8, R12 ;  /* 0x00000008ff0c7819 */ /* 0x000fe4000001160c */
[----:B------:R-:W-:-:S02]  /*e3f50*/  SHF.R.U32.HI R14, RZ, 0x8, R14 ;  /* 0x00000008ff0e7819 */ /* 0x000fc4000001160e */
[----:B------:R-:W-:Y:S02]  /*e3f60*/  SHF.R.S32.HI R24, RZ, 0x1f, R25 ;  /* 0x0000001fff187819 */ /* 0x000fe40000011419 */
[----:B------:R-:W-:Y:S02]  /*e3f70*/  PRMT R15, R15, 0x5410, R18 ;  /* 0x000054100f0f7816 */ /* 0x000fe40000000012 */
[----:B------:R-:W-:Y:S02]  /*e3f80*/  IADD3 R18, P2, PT, R25, R6, RZ ;  /* 0x0000000619127210 */ /* 0x000fe40007f5e0ff */
[----:B------:R-:W-:Y:S02]  /*e3f90*/  LOP3.LUT R12, R12, 0xffff, RZ, 0xc0, !PT ;  /* 0x0000ffff0c0c7812 */ /* 0x000fe400078ec0ff */
[----:B------:R-:W-:Y:S01]  /*e3fa0*/  LOP3.LUT R14, R14, 0xffff, RZ, 0xc0, !PT ;  /* 0x0000ffff0e0e7812 */ /* 0x000fe200078ec0ff */
[----:B------:R-:W-:-:S03]  /*e3fb0*/  IMAD.X R19, R24, 0x1, R7, P2 ;  /* 0x0000000118137824 */ /* 0x000fc600010e0607 */
[----:B------:R-:W-:Y:S01]  /*e3fc0*/  PRMT R12, R12, 0x3340, R14 ;  /* 0x000033400c0c7816 */ /* 0x000fe2000000000e */
[----:B------:R-:W-:Y:S04]  /*e3fd0*/  STL [R1+0x1a48], R15 ;  /* 0x001a480f01007387 */ /* 0x000fe80000100800 */
[----:B------:R-:W-:Y:S04]  /*e3fe0*/  STL.64 [R1+0xca0], R18 ;  /* 0x000ca01201007387 */ /* 0x000fe80000100a00 */
[----:B------:R0:W-:Y:S04]  /*e3ff0*/  STL [R1+0x189c], R12 ;  /* 0x00189c0c01007387 */ /* 0x0001e80000100800 */
[----:B0-----:R-:W3:Y:S01]  /*e4000*/  LDL.LU R12, [R1+0x4e90] ;  /* 0x004e9000010c7983 */ /* 0x001ee20000300800 */
[----:B--2---:R-:W-:-:S03]  /*e4010*/  LOP3.LUT R18, R23, 0xffff, RZ, 0xc0, !PT ;  /* 0x0000ffff17127812 */ /* 0x004fc600078ec0ff */
[----:B------:R-:W2:Y:S01]  /*e4020*/  LDL.LU R23, [R1+0x4f4] ;  /* 0x0004f40001177983 */ /* 0x000ea20000300800 */
[----:B------:R-:W-:-:S03]  /*e4030*/  LOP3.LUT R14, R20, 0xffff, RZ, 0xc0, !PT ;  /* 0x0000ffff140e7812 */ /* 0x000fc600078ec0ff */
[----:B------:R-:W4:Y:S01]  /*e4040*/  LDL.LU R20, [R1+0x6a4] ;  /* 0x0006a40001147983 */ /* 0x000f220000300800 */
[----:B------:R-:W-:Y:S02]  /*e4050*/  SHF.R.U32.HI R15, RZ, 0x8, R10 ;  /* 0x00000008ff0f7819 */ /* 0x000fe4000001160a */
[----:B------:R-:W-:Y:S02]  /*e4060*/  SHF.R.U32.HI R10, RZ, 0x8, R18 ;  /* 0x00000008ff0a7819 */ /* 0x000fe40000011612 */
[--C-:B------:R-:W-:Y:S02]  /*e4070*/  PRMT R18, R18, 0x3340, R14.reuse ;  /* 0x0000334012127816 */ /* 0x100fe4000000000e */
[----:B------:R-:W-:Y:S02]  /*e4080*/  SHF.R.U32.HI R14, RZ, 0x8, R14 ;  /* 0x00000008ff0e7819 */ /* 0x000fe4000001160e */
[----:B------:R-:W-:Y:S02]  /*e4090*/  LOP3.LUT R15, R15, 0xffff, RZ, 0xc0, !PT ;  /* 0x0000ffff0f0f7812 */ /* 0x000fe400078ec0ff */
[----:B------:R-:W-:-:S02]  /*e40a0*/  LOP3.LUT R10, R10, 0xffff, RZ, 0xc0, !PT ;  /* 0x0000ffff0a0a7812 */ /* 0x000fc400078ec0ff */
[----:B------:R-:W-:Y:S01]  /*e40b0*/  LOP3.LUT R14, R14, 0xffff, RZ, 0xc0, !PT ;  /* 0x0000ffff0e0e7812 */ /* 0x000fe200078ec0ff */
[----:B------:R0:W-:Y:S02]  /*e40c0*/  STL [R1+0x750], R18 ;  /* 0x0007501201007387 */ /* 0x0001e40000100800 */
[----:B0-----:R-:W-:Y:S02]  /*e40d0*/  PRMT R18, R15, 0x3340, R0 ;  /* 0x000033400f127816 */ /* 0x001fe40000000000 */
[----:B------:R-:W-:Y:S02]  /*e40e0*/  PRMT R15, R10, 0x3340, R14 ;  /* 0x000033400a0f7816 */ /* 0x000fe4000000000e */
[----:B------:R-:W-:Y:S02]  /*e40f0*/  LOP3.LUT R14, R21, 0xffff, RZ, 0xc0, !PT ;  /* 0x0000ffff150e7812 */ /* 0x000fe400078ec0ff */
[----:B------:R-:W-:Y:S01]  /*e4100*/  LOP3.LUT R10, R16, 0xffff, RZ, 0xc0, !PT ;  /* 0x0000ffff100a7812 */ /* 0x000fe200078ec0ff */
[----:B------:R-:W-:Y:S04]  /*e4110*/  STL [R1+0x384], R18 ;  /* 0x0003841201007387 */ /* 0x000fe80000100800 */
[----:B------:R0:W-:Y:S04]  /*e4120*/  STL [R1+0x18cc], R15 ;  /* 0x0018cc0f01007387 */ /* 0x0001e80000100800 */
[----:B------:R-:W4:Y:S01]  /*e4130*/  LDL.LU R21, [R1+0xbb0] ;  /* 0x000bb00001157983 */ /* 0x000f220000300800 */
[----:B0-----:R-:W-:-:S02]  /*e4140*/  LOP3.LUT R15, R17, 0xffff, RZ, 0xc0, !PT ;  /* 0x0000ffff110f7812 */ /* 0x001fc400078ec0ff */
[----:B------:R-:W-:Y:S02]  /*e4150*/  PRMT R17, R10, 0x3340, R0 ;  /* 0x000033400a117816 */ /* 0x000fe40000000000 */
[----:B------:R-:W-:-:S04]  /*e4160*/  PRMT R16, R14, 0x3340, R15 ;  /* 0x000033400e107816 */ /* 0x000fc8000000000f */
[----:B------:R-:W-:Y:S02]  /*e4170*/  PRMT R18, R16, 0x5410, R17 ;  /* 0x0000541010127816 */ /* 0x000fe40000000011 */
[----:B------:R-:W-:-:S05]  /*e4180*/  IADD3 R16, P2, PT, R25, R0, RZ ;  /* 0x0000000019107210 */ /* 0x000fca0007f5e0ff */
[----:B------:R-:W-:Y:S01]  /*e4190*/  IMAD.X R17, R24, 0x1, R3, P2 ;  /* 0x0000000118117824 */ /* 0x000fe200010e0603 */
[----:B------:R-:W-:Y:S01]  /*e41a0*/  STL [R1+0x19ec], R18 ;  /* 0x0019ec1201007387 */ /* 0x000fe20000100800 */
[----:B------:R-:W-:Y:S02]  /*e41b0*/  SHF.R.U32.HI R14, RZ, 0x8, R14 ;  /* 0x00000008ff0e7819 */ /* 0x000fe4000001160e */
[----:B------:R-:W-:Y:S01]  /*e41c0*/  SHF.R.U32.HI R15, RZ, 0x8, R15 ;  /* 0x00000008ff0f7819 */ /* 0x000fe2000001160f */
[----:B------:R0:W-:Y:S01]  /*e41d0*/  STL.64 [R1+0xc98], R16 ;  /* 0x000c981001007387 */ /* 0x0001e20000100a00 */
[----:B------:R-:W-:Y:S02]  /*e41e0*/  SHF.R.U32.HI R10, RZ, 0x8, R10 ;  /* 0x00000008ff0a7819 */ /* 0x000fe4000001160a */
[----:B------:R-:W-:Y:S02]  /*e41f0*/  LOP3.LUT R14, R14, 0xffff, RZ, 0xc0, !PT ;  /* 0x0000ffff0e0e7812 */ /* 0x000fe400078ec0ff */
[----:B------:R-:W-:-:S02]  /*e4200*/  LOP3.LUT R15, R15, 0xffff, RZ, 0xc0, !PT ;  /* 0x0000ffff0f0f7812 */ /* 0x000fc400078ec0ff */
[----:B------:R-:W-:Y:S01]  /*e4210*/  LOP3.LUT R10, R10, 0xffff, RZ, 0xc0, !PT ;  /* 0x0000ffff0a0a7812 */ /* 0x000fe200078ec0ff */
[----:B0-----:R-:W4:Y:S01]  /*e4220*/  LDL.LU R16, [R1+0x654] ;  /* 0x0006540001107983 */ /* 0x001f220000300800 */
[----:B------:R-:W-:Y:S02]  /*e4230*/  PRMT R15, R14, 0x3340, R15 ;  /* 0x000033400e0f7816 */ /* 0x000fe4000000000f */
[----:B------:R-:W-:-:S03]  /*e4240*/  PRMT R14, R10, 0x3340, R0 ;  /* 0x000033400a0e7816 */ /* 0x000fc60000000000 */
[----:B------:R2:W-:Y:S04]  /*e4250*/  STL [R1+0x1888], R15 ;  /* 0x0018880f01007387 */ /* 0x0005e80000100800 */
[----:B------:R4:W-:Y:S01]  /*e4260*/  STL [R1+0x380], R14 ;  /* 0x0003800e01007387 */ /* 0x0009e20000100800 */
[----:B---3--:R-:W-:-:S03]  /*e4270*/  LOP3.LUT R10, R12, 0xffff, RZ, 0xc0, !PT ;  /* 0x0000ffff0c0a7812 */ /* 0x008fc600078ec0ff */
[----:B------:R-:W3:Y:S01]  /*e4280*/  LDL.LU R12, [R1+0x4ecc] ;  /* 0x004ecc00010c7983 */ /* 0x000ee20000300800 */
[----:B--2---:R-:W-:-:S03]  /*e4290*/  LOP3.LUT R15, R23, 0xffff, RZ, 0xc0, !PT ;  /* 0x0000ffff170f7812 */ /* 0x004fc600078ec0ff */
[----:B------:R-:W2:Y:S01]  /*e42a0*/  LDL.LU R23, [R1+0x610] ;  /* 0x0006100001177983 */ /* 0x000ea20000300800 */
[----:B----4-:R-:W-:-:S03]  /*e42b0*/  LOP3.LUT R14, R20, 0xffff, RZ, 0xc0, !PT ;  /* 0x0000ffff140e7812 */ /* 0x010fc600078ec0ff */
[----:B------:R-:W4:Y:S04]  /*e42c0*/  LDL.LU R20, [R1+0x9c0] ;  /* 0x0009c00001147983 */ /* 0x000f280000300800 */
[----:B------:R-:W4:Y:S01]  /*e42d0*/  LDL.LU R17, [R1+0x29c] ;  /* 0x00029c0001117983 */ /* 0x000f220000300800 */
        /* <DEDUP_REMOVED lines=10> */
[----:B------:R-:W-:-:S04]  /*e4380*/  LOP3.LUT R14, R14, 0xffff, RZ, 0xc0, !PT ;  /* 0x0000ffff0e0e7812 */ /* 0x000fc800078ec0ff */
[----:B------:R-:W-:Y:S02]  /*e4390*/  PRMT R14, R10, 0x3340, R14 ;  /* 0x000033400a0e7816 */ /* 0x000fe4000000000e */
[----:B0-----:R-:W-:-:S05]  /*e43a0*/  IADD3 R18, P2, PT, R25, R4, RZ ;  /* 0x0000000419127210 */ /* 0x001fca0007f5e0ff */
[----:B------:R-:W-:Y:S01]  /*e43b0*/  IMAD.X R19, R24, 0x1, R8, P2 ;  /* 0x0000000118137824 */ /* 0x000fe200010e0608 */
[----:B------:R-:W-:Y:S02]  /*e43c0*/  LOP3.LUT R10, R21, 0xffff, RZ, 0xc0, !PT ;  /* 0x0000ffff150a7812 */ /* 0x000fe400078ec0ff */
[----:B------:R-:W-:Y:S02]  /*e43d0*/  LOP3.LUT R27, R28, 0xffff, RZ, 0xc0, !PT ;  /* 0x0000ffff1c1b7812 */ /* 0x000fe400078ec0ff */
[----:B------:R0:W-:Y:S04]  /*e43e0*/  STL.64 [R1+0xc88], R18 ;  /* 0x000c881201007387 */ /* 0x0001e80000100a00 */
[----:B------:R1:W-:Y:S01]  /*e43f0*/  STL [R1+0x187c], R14 ;  /* 0x00187c0e01007387 */ /* 0x0003e20000100800 */
[----:B------:R-:W-:-:S03]  /*e4400*/  SHF.R.U32.HI R15, RZ, 0x8, R15 ;  /* 0x00000008ff0f7819 */ /* 0x000fc6000001160f */
[----:B------:R-:W4:Y:S01]  /*e4410*/  LDL.LU R28, [R1+0x5610] ;  /* 0x00561000011c7983 */ /* 0x000f220000300800 */
[----:B------:R-:W-:Y:S02]  /*e4420*/  LOP3.LUT R15, R15, 0xffff, RZ, 0xc0, !PT ;  /* 0x0000ffff0f0f7812 */ /* 0x000fe400078ec0ff */
[----:B0-----:R-:W-:Y:S02]  /*e4430*/  PRMT R18, R27, 0x3340, R0 ;  /* 0x000033401b127816 */ /* 0x001fe40000000000 */
[----:B-1----:R-:W-:-:S04]  /*e4440*/  LOP3.LUT R14, R16, 0xffff, RZ, 0xc0, !PT ;  /* 0x0000ffff100e7812 */ /* 0x002fc800078ec0ff */
[----:B------:R-:W-:Y:S02]  /*e4450*/  PRMT R16, R10, 0x3340, R14 ;  /* 0x000033400a107816 */ /* 0x000fe4000000000e */
[----:B------:R-:W-:Y:S02]  /*e4460*/  SHF.R.U32.HI R10, RZ, 0x8, R10 ;  /* 0x00000008ff0a7819 */ /* 0x000fe4000001160a */
[----:B------:R-:W-:Y:S02]  /*e4470*/  SHF.R.U32.HI R14, RZ, 0x8, R14 ;  /* 0x00000008ff0e7819 */ /* 0x000fe4000001160e */
[----:B------:R-:W-:Y:S02]  /*e4480*/  PRMT R16, R16, 0x5410, R18 ;  /* 0x0000541010107816 */ /* 0x000fe40000000012 */
[----:B------:R-:W-:Y:S02]  /*e4490*/  LOP3.LUT R10, R10, 0xffff, RZ, 0xc0, !PT ;  /* 0x0000ffff0a0a7812 */ /* 0x000fe400078ec0ff */
[----:B------:R-:W-:Y:S01]  /*e44a0*/  LOP3.LUT R14, R14, 0xffff, RZ, 0xc0, !PT ;  /* 0x0000ffff0e0e7812 */ /* 0x000fe200078ec0ff */
[----:B------:R0:W-:Y:S03]  /*e44b0*/  STL [R1+0x19c8], R16 ;  /* 0x0019c81001007387 */ /* 0x0001e60000100800 */
[----:B------:R-:W-:Y:S01]  /*e44c0*/  PRMT R14, R10, 0x3340, R14 ;  /* 0x000033400a0e7816 */ /* 0x000fe2000000000e */
[----:B------:R-:W4:Y:S04]  /*e44d0*/  LDL.LU R18, [R1+0xbb4] ;  /* 0x000bb40001127983 */ /* 0x000f280000300800 */
[----:B------:R-:W4:Y:S01]  /*e44e0*/  LDL.LU R19, [R1+0x658] ;  /* 0x0006580001137983 */ /* 0x000f220000300800 */
[----:B0-----:R-:W-:-:S05]  /*e44f0*/  PRMT R16, R15, 0x3340, R0 ;  /* 0x000033400f107816 */ /* 0x001fca0000000000 */
[----:B------:R-:W-:Y:S04]  /*e4500*/  STL [R1+0x37c], R16 ;  /* 0x00037c1001007387 */ /* 0x000fe80000100800 */
[----:B------:R0:W-:Y:S04]  /*e4510*/  STL [R1+0x1868], R14 ;  /* 0x0018680e01007387 */ /* 0x0001e80000100800 */
[----:B------:R-:W4:Y:S01]  /*e4520*/  LDL.LU R24, [R1+0x4ee4] ;  /* 0x004ee40001187983 */ /* 0x000f220000300800 */
[----:B---3--:R-:W-:Y:S02]  /*e4530*/  LOP3.LUT R15, R12, 0xffff, RZ, 0xc0, !PT ;  /* 0x0000ffff0c0f7812 */ /* 0x008fe400078ec0ff */
[----:B--2---:R-:W-:-:S04]  /*e4540*/  LOP3.LUT R10, R23, 0xffff, RZ, 0xc0, !PT ;  /* 0x0000ffff170a7812 */ /* 0x004fc800078ec0ff */
[----:B0-----:R-:W-:Y:S02]  /*e4550*/  PRMT R14, R10, 0x3340, R0 ;  /* 0x000033400a0e7816 */ /* 0x001fe40000000000 */
[----:B----4-:R-:W-:-:S04]  /*e4560*/  LOP3.LUT R26, R20, 0xffff, RZ, 0xc0, !PT ;  /* 0x0000ffff141a7812 */ /* 0x010fc800078ec0ff */
[----:B------:R-:W-:Y:S02]  /*e4570*/  PRMT R12, R15, 0x3340, R26 ;  /* 0x000033400f0c7816 */ /* 0x000fe4000000001a */
[----:B------:R-:W-:Y:S02]  /*e4580*/  IADD3 R20, P2, PT, R17, R6, RZ ;  /* 0x0000000611147210 */ /* 0x000fe40007f5e0ff */
[----:B------:R-:W-:Y:S02]  /*e4590*/  PRMT R12, R12, 0x5410, R14 ;  /* 0x000054100c0c7816 */ /* 0x000fe4000000000e */
[----:B------:R-:W-:-:S03]  /*e45a0*/  SHF.R.S32.HI R14, RZ, 0x1f, R17 ;  /* 0x0000001fff0e7819 */ /* 0x000fc60000011411 */
[----:B------:R0:W-:Y:S02]  /*e45b0*/  STL [R1+0x19ac], R12 ;  /* 0x0019ac0c01007387 */ /* 0x0001e40000100800 */
[----:B------:R-:W-:Y:S02]  /*e45c0*/  IMAD.X R21, R14, 0x1, R7, P2 ;  /* 0x000000010e157824 */ /* 0x000fe400010e0607 */
[----:B------:R-:W2:Y:S04]  /*e45d0*/  LDL.LU R25, [R1+0x618] ;  /* 0x0006180001197983 */ /* 0x000ea80000300800 */
[----:B------:R-:W3:Y:S04]  /*e45e0*/  LDL.LU R16, [R1+0x9c4] ;  /* 0x0009c40001107983 */ /* 0x000ee80000300800 */
[----:B0-----:R-:W4:Y:S04]  /*e45f0*/  LDL.LU R12, [R1+0x4eb4] ;  /* 0x004eb400010c7983 */ /* 0x001f280000300800 */
[----:B------:R-:W2:Y:S04]  /*e4600*/  LDL.LU R23, [R1+0x5ac] ;  /* 0x0005ac0001177983 */ /* 0x000ea80000300800 */
[----:B------:R0:W-:Y:S04]  /*e4610*/  STL.64 [R1+0xc80], R20 ;  /* 0x000c801401007387 */ /* 0x0001e80000100a00 */
[----:B0-----:R-:W2:Y:S04]  /*e4620*/  LDL.LU R21, [R1+0x560c] ;  /* 0x00560c0001157983 */ /* 0x001ea80000300800 */
        /* <DEDUP_REMOVED lines=11> */
[----:B------:R-:W-:Y:S02]  /*e46e0*/  SHF.R.U32.HI R10, RZ, 0x8, R10 ;  /* 0x00000008ff0a7819 */ /* 0x000fe4000001160a */
        /* <DEDUP_REMOVED lines=9> */
[----:B------:R-:W-:-:S04]  /*e4780*/  LOP3.LUT R10, R10, 0xffff, RZ, 0xc0, !PT ;  /* 0x0000ffff0a0a7812 */ /* 0x000fc800078ec0ff */
[----:B------:R-:W-:Y:S02]  /*e4790*/  PRMT R10, R10, 0x3340, R0 ;  /* 0x000033400a0a7816 */ /* 0x000fe40000000000 */
[----:B---3--:R-:W-:Y:S02]  /*e47a0*/  LOP3.LUT R19, R16, 0xffff, RZ, 0xc0, !PT ;  /* 0x0000ffff10137812 */ /* 0x008fe400078ec0ff */
[----:B--2---:R-:W-:Y:S02]  /*e47b0*/  LOP3.LUT R15, R21, 0xffff, RZ, 0xc0, !PT ;  /* 0x0000ffff150f7812 */ /* 0x004fe400078ec0ff */
[----:B------:R-:W2:Y:S04]  /*e47c0*/  LDL.LU R21, [R1+0x5608] ;  /* 0x0056080001157983 */ /* 0x000ea80000300800 */
[----:B------:R-:W-:Y:S04]  /*e47d0*/  STL [R1+0x184c], R18 ;  /* 0x00184c1201007387 */ /* 0x000fe80000100800 */
[----:B------:R0:W-:Y:S02]  /*e47e0*/  STL [R1+0x774], R15 ;  /* 0x0007740f01007387 */ /* 0x0001e40000100800 */
[----:B0-----:R-:W-:-:S04]  /*e47f0*/  SHF.R.U32.HI R15, RZ, 0x8, R15 ;  /* 0x00000008ff0f7819 */ /* 0x001fc8000001160f */
[----:B------:R-:W-:-:S04]  /*e4800*/  LOP3.LUT R15, R15, 0xffff, RZ, 0xc0, !PT ;  /* 0x0000ffff0f0f7812 */ /* 0x000fc800078ec0ff */
[----:B------:R-:W-:Y:S02]  /*e4810*/  PRMT R15, R15, 0x3340, R0 ;  /* 0x000033400f0f7816 */ /* 0x000fe40000000000 */
[----:B----4-:R-:W-:Y:S02]  /*e4820*/  LOP3.LUT R16, R12, 0xffff, RZ, 0xc0, !PT ;  /* 0x0000ffff0c107812 */ /* 0x010fe400078ec0ff */
[----:B------:R-:W-:Y:S01]  /*e4830*/  LOP3.LUT R18, R24, 0xffff, RZ, 0xc0, !PT ;  /* 0x0000ffff18127812 */ /* 0x000fe200078ec0ff */
[----:B------:R-:W-:Y:S04]  /*e4840*/  STL [R1+0x374], R15 ;  /* 0x0003740f01007387 */ /* 0x000fe80000100800 */
[----:B------:R0:W-:Y:S04]  /*e4850*/  STL [R1+0x370], R10 ;  /* 0x0003700a01007387 */ /* 0x0001e80000100800 */
[----:B------:R-:W3:Y:S01]  /*e4860*/  LDL.LU R12, [R1+0x4ec4] ;  /* 0x004ec400010c7983 */ /* 0x000ee20000300800 */
[----:B------:R-:W-:-:S02]  /*e4870*/  LOP3.LUT R24, R20, 0xffff, RZ, 0xc0, !PT ;  /* 0x0000ffff14187812 */ /* 0x000fc400078ec0ff */
[----:B0-----:R-:W-:Y:S02]  /*e4880*/  LOP3.LUT R10, R23, 0xffff, RZ, 0xc0, !PT ;  /* 0x0000ffff170a7812 */ /* 0x001fe400078ec0ff */
[----:B------:R-:W4:Y:S04]  /*e4890*/  LDL.LU R23, [R1+0x5b8] ;  /* 0x0005b80001177983 */ /* 0x000f280000300800 */
[----:B------:R-:W2:Y:S01]  /*e48a0*/  LDL.LU R20, [R1+0x8d8] ;  /* 0x0008d80001147983 */ /* 0x000ea20000300800 */
        /* <DEDUP_REMOVED lines=8> */
[----:B------:R0:W-:Y:S04]  /*e4930*/  STL [R1+0x197c], R27 ;  /* 0x00197c1b01007387 */ /* 0x0001e80000100800 */
[----:B------:R1:W-:Y:S01]  /*e4940*/  STL [R1+0x1978], R25 ;  /* 0x0019781901007387 */ /* 0x0003e20000100800 */
[----:B------:R-:W-:Y:S02]  /*e4950*/  SHF.R.U32.HI R18, RZ, 0x8, R18 ;  /* 0x00000008ff127819 */ /* 0x000fe40000011612 */
[----:B------:R-:W-:-:S02]  /*e4960*/  SHF.R.U32.HI R19, RZ, 0x8, R19 ;  /* 0x00000008ff137819 */ /* 0x000fc40000011613 */
[----:B------:R-:W-:Y:S01]  /*e4970*/  SHF.R.U32.HI R16, RZ, 0x8, R16 ;  /* 0x00000008ff107819 */ /* 0x000fe20000011610 */
[----:B0-----:R-:W-:Y:S01]  /*e4980*/  IMAD.X R27, R14, 0x1, R3, P2 ;  /* 0x000000010e1b7824 */ /* 0x001fe200010e0603 */
[----:B-1----:R-:W-:Y:S02]  /*e4990*/  SHF.R.U32.HI R25, RZ, 0x8, R24 ;  /* 0x00000008ff197819 */ /* 0x002fe40000011618 */
[----:B------:R-:W-:Y:S02]  /*e49a0*/  LOP3.LUT R18, R18, 0xffff, RZ, 0xc0, !PT ;  /* 0x0000ffff12127812 */ /* 0x000fe400078ec0ff */
[----:B------:R-:W-:Y:S02]  /*e49b0*/  LOP3.LUT R19, R19, 0xffff, RZ, 0xc0, !PT ;  /* 0x0000ffff13137812 */ /* 0x000fe400078ec0ff */
[----:B------:R-:W-:Y:S01]  /*e49c0*/  LOP3.LUT R16, R16, 0xffff, RZ, 0xc0, !PT ;  /* 0x0000ffff10107812 */ /* 0x000fe200078ec0ff */
[----:B------:R0:W-:Y:S04]  /*e49d0*/  STL.64 [R1+0xc68], R26 ;  /* 0x000c681a01007387 */ /* 0x0001e80000100a00 */
[----:B------:R-:W2:Y:S01]  /*e49e0*/  LDL.LU R24, [R1+0x2a0] ;  /* 0x0002a00001187983 */ /* 0x000ea20000300800 */
[----:B------:R-:W-:-:S02]  /*e49f0*/  SHF.R.U32.HI R10, RZ, 0x8, R10 ;  /* 0x00000008ff0a7819 */ /* 0x000fc4000001160a */
[----:B0-----:R-:W-:Y:S02]  /*e4a00*/  LOP3.LUT R26, R25, 0xffff, RZ, 0xc0, !PT ;  /* 0x0000ffff191a7812 */ /* 0x001fe400078ec0ff */
[----:B------:R-:W-:Y:S02]  /*e4a10*/  PRMT R25, R18, 0x3340, R19 ;  /* 0x0000334012197816 */ /* 0x000fe40000000013 */
[----:B------:R-:W2:Y:S01]  /*e4a20*/  LDL.LU R18, [R1+0x4ea4] ;  /* 0x004ea40001127983 */ /* 0x000ea20000300800 */
[----:B------:R-:W-:Y:S02]  /*e4a30*/  PRMT R16, R16, 0x3340, R26 ;  /* 0x0000334010107816 */ /* 0x000fe4000000001a */
[----:B------:R-:W-:Y:S01]  /*e4a40*/  IADD3 R26, P2, PT, R17, R2, RZ ;  /* 0x00000002111a7210 */ /* 0x000fe20007f5e0ff */
[----:B------:R-:W2:Y:S04]  /*e4a50*/  LDL.LU R19, [R1+0x524] ;  /* 0x0005240001137983 */ /* 0x000ea80000300800 */
[----:B------:R0:W-:Y:S01]  /*e4a60*/  STL [R1+0x1828], R25 ;  /* 0x0018281901007387 */ /* 0x0001e20000100800 */
[----:B------:R-:W-:Y:S01]  /*e4a70*/  IMAD.X R27, R14, 0x1, R5, P2 ;  /* 0x000000010e1b7824 */ /* 0x000fe200010e0605 */
[----:B------:R-:W-:-:S02]  /*e4a80*/  LOP3.LUT R10, R10, 0xffff, RZ, 0xc0, !PT ;  /* 0x0000ffff0a0a7812 */ /* 0x000fc400078ec0ff */
[----:B0-----:R-:W2:Y:S04]  /*e4a90*/  LDL.LU R25, [R1+0x6dc] ;  /* 0x0006dc0001197983 */ /* 0x001ea80000300800 */
[----:B------:R0:W-:Y:S04]  /*e4aa0*/  STL [R1+0x1818], R16 ;  /* 0x0018181001007387 */ /* 0x0001e80000100800 */
[----:B------:R-:W-:Y:S01]  /*e4ab0*/  STL.64 [R1+0xc78], R26 ;  /* 0x000c781a01007387 */ /* 0x000fe20000100a00 */
[----:B0-----:R-:W-:-:S05]  /*e4ac0*/  IADD3 R16, P2, PT, R17, R4, RZ ;  /* 0x0000000411107210 */ /* 0x001fca0007f5e0ff */
[----:B------:R-:W-:Y:S01]  /*e4ad0*/  IMAD.X R17, R14, 0x1, R8, P2 ;  /* 0x000000010e117824 */ /* 0x000fe200010e0608 */
[----:B------:R-:W-:-:S04]  /*e4ae0*/  PRMT R14, R10, 0x3340, R0 ;  /* 0x000033400a0e7816 */ /* 0x000fc80000000000 */
[----:B------:R-:W-:Y:S04]  /*e4af0*/  STL.64 [R1+0xc70], R16 ;  /* 0x000c701001007387 */ /* 0x000fe80000100a00 */
[----:B------:R2:W-:Y:S01]  /*e4b00*/  STL [R1+0x36c], R14 ;  /* 0x00036c0e01007387 */ /* 0x0005e20000100800 */
[----:B---3--:R-:W-:Y:S02]  /*e4b10*/  LOP3.LUT R10, R12, 0xffff, RZ, 0xc0, !PT ;  /* 0x0000ffff0c0a7812 */ /* 0x008fe400078ec0ff */
[----:B----4-:R-:W-:Y:S02]  /*e4b20*/  LOP3.LUT R12, R23, 0xffff, RZ, 0xc0, !PT ;  /* 0x0000ffff170c7812 */ /* 0x010fe400078ec0ff */
[----:B--2---:R-:W-:Y:S02]  /*e4b30*/  LOP3.LUT R14, R20, 0xffff, RZ, 0xc0, !PT ;  /* 0x0000ffff140e7812 */ /* 0x004fe400078ec0ff */
[----:B------:R-:W-:Y:S01]  /*e4b40*/  PRMT R16, R12, 0x3340, R0 ;  /* 0x000033400c107816 */ /* 0x000fe20000000000 */
[----:B------:R0:W-:Y:S02]  /*e4b50*/  STL [R1+0x790], R12 ;  /* 0x0007900c01007387 */ /* 0x0001e40000100800 */
[----:B0-----:R-:W-:-:S04]  /*e4b60*/  PRMT R12, R10, 0x3340, R14 ;  /* 0x000033400a0c7816 */ /* 0x001fc8000000000e */
[----:B------:R-:W-:Y:S02]  /*e4b70*/  PRMT R17, R12, 0x5410, R16 ;  /* 0x000054100c117816 */ /* 0x000fe40000000010 */
[----:B------:R-:W2:Y:S04]  /*e4b80*/  LDL.LU R12, [R1+0x4eb0] ;  /* 0x004eb000010c7983 */ /* 0x000ea80000300800 */
[----:B------:R-:W3:Y:S04]  /*e4b90*/  LDL.LU R16, [R1+0x528] ;  /* 0x0005280001107983 */ /* 0x000ee80000300800 */
[----:B------:R0:W-:Y:S04]  /*e4ba0*/  STL [R1+0x1970], R17 ;  /* 0x0019701101007387 */ /* 0x0001e80000100800 */
[----:B0-----:R-:W4:Y:S04]  /*e4bb0*/  LDL.LU R17, [R1+0x708] ;  /* 0x0007080001117983 */ /* 0x001f280000300800 */
        /* <DEDUP_REMOVED lines=32> */
[----:B------:R2:W-:Y:S04]  /*e4dc0*/  STL [R1+0x364], R14 ;  /* 0x0003640e01007387 */ /* 0x0005e80000100800 */
[----:B------:R-:W4:Y:S01]  /*e4dd0*/  LDL.LU R25, [R1+0x4ee8] ;  /* 0x004ee80001197983 */ /* 0x000f220000300800 */
[----:B---3--:R-:W-:-:S03]  /*e4de0*/  LOP3.LUT R10, R16, 0xffff, RZ, 0xc0, !PT ;  /* 0x0000ffff100a7812 */ /* 0x008fc600078ec0ff */
[----:B------:R-:W3:Y:S01]  /*e4df0*/  LDL.LU R16, [R1+0x624] ;  /* 0x0006240001107983 */ /* 0x000ee20000300800 */
[----:B--2---:R-:W-:-:S03]  /*e4e00*/  LOP3.LUT R14, R20, 0xffff, RZ, 0xc0, !PT ;  /* 0x0000ffff140e7812 */ /* 0x004fc600078ec0ff */
[----:B------:R-:W2:Y:S01]  /*e4e10*/  LDL.LU R20, [R1+0x9d0] ;  /* 0x0009d00001147983 */ /* 0x000ea20000300800 */
[----:B------:R-:W-:Y:S02]  /*e4e20*/  LOP3.LUT R12, R12, 0xffff, RZ, 0xc0, !PT ;  /* 0x0000ffff0c0c7812 */ /* 0x000fe400078ec0ff */
[----:B----4-:R-:W-:Y:S02]  /*e4e30*/  LOP3.LUT R15, R17, 0xffff, RZ, 0xc0, !PT ;  /* 0x0000ffff110f7812 */ /* 0x010fe400078ec0ff */
[----:B------:R-:W-:Y:S02]  /*e4e40*/  LOP3.LUT R17, R23, 0xffff, RZ, 0xc0, !PT ;  /* 0x0000ffff17117812 */ /* 0x000fe400078ec0ff */
[----:B------:R-:W-:Y:S02]  /*e4e50*/  PRMT R23, R10, 0x3340, R0 ;  /* 0x000033400a177816 */ /* 0x000fe40000000000 */
[----:B------:R-:W-:Y:S02]  /*e4e60*/  PRMT R19, R12, 0x3340, R15 ;  /* 0x000033400c137816 */ /* 0x000fe4000000000f */
[----:B------:R-:W-:-:S02]  /*e4e70*/  LOP3.LUT R13, R13, 0xffff, RZ, 0xc0, !PT ;  /* 0x0000ffff0d0d7812 */ /* 0x000fc400078ec0ff */
        /* <DEDUP_REMOVED lines=10> */
[----:B------:R0:W-:Y:S04]  /*e4f20*/  STL [R1+0x18fc], R19 ;  /* 0x0018fc1301007387 */ /* 0x0001e80000100800 */
[----:B------:R1:W-:Y:S01]  /*e4f30*/  STL.64 [R1+0xc48], R26 ;  /* 0x000c481a01007387 */ /* 0x0003e20000100a00 */
[----:B------:R-:W-:Y:S02]  /*e4f40*/  SHF.R.U32.HI R15, RZ, 0x8, R15 ;  /* 0x00000008ff0f7819 */ /* 0x000fe4000001160f */
[----:B0-----:R-:W-:Y:S02]  /*e4f50*/  LOP3.LUT R19, R17, 0xffff, RZ, 0xc0, !PT ;  /* 0x0000ffff11137812 */ /* 0x001fe400078ec0ff */
[----:B------:R-:W4:Y:S01]  /*e4f60*/  LDL.LU R17, [R1+0x4ef8] ;  /* 0x004ef80001117983 */ /* 0x000f220000300800 */
[----:B-1----:R-:W-:-:S02]  /*e4f70*/  LOP3.LUT R26, R14, 0xffff, RZ, 0xc0, !PT ;  /* 0x0000ffff0e1a7812 */ /* 0x002fc400078ec0ff */
[----:B------:R-:W-:Y:S02]  /*e4f80*/  LOP3.LUT R14, R12, 0xffff, RZ, 0xc0, !PT ;  /* 0x0000ffff0c0e7812 */ /* 0x000fe400078ec0ff */
[----:B------:R-:W4:Y:S04]  /*e4f90*/  LDL.LU R12, [R1+0x62c] ;  /* 0x00062c00010c7983 */ /* 0x000f280000300800 */
[----:B------:R-:W4:Y:S01]  /*e4fa0*/  LDL.LU R23, [R1+0x9d4] ;  /* 0x0009d40001177983 */ /* 0x000f220000300800 */
[----:B------:R-:W-:Y:S02]  /*e4fb0*/  LOP3.LUT R15, R15, 0xffff, RZ, 0xc0, !PT ;  /* 0x0000ffff0f0f7812 */ /* 0x000fe400078ec0ff */
[----:B------:R-:W-:Y:S01]  /*e4fc0*/  PRMT R26, R19, 0x3340, R26 ;  /* 0x00003340131a7816 */ /* 0x000fe2000000001a */
[----:B------:R-:W4:Y:S01]  /*e4fd0*/  LDL.LU R27, [R1+0x2a4] ;  /* 0x0002a400011b7983 */ /* 0x000f220000300800 */
[----:B------:R-:W-:-:S02]  /*e4fe0*/  PRMT R19, R14, 0x3340, R15 ;  /* 0x000033400e137816 */ /* 0x000fc4000000000f */
        /* <DEDUP_REMOVED lines=13> */
[----:B---3--:R-:W-:-:S04]  /*e50c0*/  LOP3.LUT R14, R16, 0xffff, RZ, 0xc0, !PT ;  /* 0x0000ffff100e7812 */ /* 0x008fc800078ec0ff */
[----:B------:R-:W-:Y:S02]  /*e50d0*/  PRMT R18, R14, 0x3340, R0 ;  /* 0x000033400e127816 */ /* 0x000fe40000000000 */
[----:B--2---:R-:W-:-:S04]  /*e50e0*/  LOP3.LUT R15, R20, 0xffff, RZ, 0xc0, !PT ;  /* 0x0000ffff140f7812 */ /* 0x004fc800078ec0ff */
[----:B------:R-:W-:-:S04]  /*e50f0*/  PRMT R16, R10, 0x3340, R15 ;  /* 0x000033400a107816 */ /* 0x000fc8000000000f */
[----:B------:R-:W-:Y:S02]  /*e5100*/  PRMT R18, R16, 0x5410, R18 ;  /* 0x0000541010127816 */ /* 0x000fe40000000012 */
[----:B------:R-:W-:Y:S02]  /*e5110*/  SHF.R.U32.HI R16, RZ, 0x8, R13 ;  /* 0x00000008ff107819 */ /* 0x000fe4000001160d */
[----:B------:R-:W2:Y:S04]  /*e5120*/  LDL.LU R13, [R1+0x4ed0] ;  /* 0x004ed000010d7983 */ /* 0x000ea80000300800 */
[----:B------:R0:W-:Y:S04]  /*e5130*/  STL [R1+0x18ec], R18 ;  /* 0x0018ec1201007387 */ /* 0x0001e80000100800 */
[----:B------:R-:W3:Y:S01]  /*e5140*/  LDL.LU R20, [R1+0x908] ;  /* 0x0009080001147983 */ /* 0x000ee20000300800 */
        /* <DEDUP_REMOVED lines=8> */
[----:B------:R0:W-:Y:S04]  /*e51d0*/  STL [R1+0x17ec], R16 ;  /* 0x0017ec1001007387 */ /* 0x0001e80000100800 */
[----:B------:R-:W3:Y:S01]  /*e51e0*/  LDL.LU R25, [R1+0x4ed8] ;  /* 0x004ed80001197983 */ /* 0x000ee20000300800 */
[----:B----4-:R-:W-:Y:S02]  /*e51f0*/  LOP3.LUT R10, R12, 0xffff, RZ, 0xc0, !PT ;  /* 0x0000ffff0c0a7812 */ /* 0x010fe400078ec0ff */
[----:B------:R-:W-:Y:S01]  /*e5200*/  LOP3.LUT R19, R23, 0xffff, RZ, 0xc0, !PT ;  /* 0x0000ffff17137812 */ /* 0x000fe200078ec0ff */
[----:B------:R-:W4:Y:S04]  /*e5210*/  LDL.LU R12, [R1+0x5d4] ;  /* 0x0005d400010c7983 */ /* 0x000f280000300800 */
[----:B------:R-:W4:Y:S01]  /*e5220*/  LDL.LU R23, [R1+0x90c] ;  /* 0x00090c0001177983 */ /* 0x000f220000300800 */
[----:B------:R-:W-:-:S02]  /*e5230*/  LOP3.LUT R15, R17, 0xffff, RZ, 0xc0, !PT ;  /* 0x0000ffff110f7812 */ /* 0x000fc400078ec0ff */
[----:B------:R-:W-:Y:S02]  /*e5240*/  PRMT R17, R10, 0x3340, R0 ;  /* 0x000033400a117816 */ /* 0x000fe40000000000 */
[----:B0-----:R-:W-:Y:S02]  /*e5250*/  PRMT R16, R15, 0x3340, R19 ;  /* 0x000033400f107816 */ /* 0x001fe40000000013 */
[----:B------:R-:W-:Y:S02]  /*e5260*/  SHF.R.S32.HI R18, RZ, 0x1f, R27 ;  /* 0x0000001fff127819 */ /* 0x000fe4000001141b */
[----:B------:R-:W-:Y:S02]  /*e5270*/  PRMT R24, R16, 0x5410, R17 ;  /* 0x0000541010187816 */ /* 0x000fe40000000011 */
[----:B------:R-:W-:Y:S02]  /*e5280*/  IADD3 R16, P2, PT, R27, R6, RZ ;  /* 0x000000061b107210 */ /* 0x000fe40007f5e0ff */
[----:B------:R-:W-:-:S02]  /*e5290*/  SHF.R.U32.HI R19, RZ, 0x8, R19 ;  /* 0x00000008ff137819 */ /* 0x000fc40000011613 */
[----:B------:R-:W-:Y:S01]  /*e52a0*/  SHF.R.U32.HI R15, RZ, 0x8, R15 ;  /* 0x00000008ff0f7819 */ /* 0x000fe2000001160f */
[----:B------:R-:W-:Y:S01]  /*e52b0*/  IMAD.X R17, R18, 0x1, R7, P2 ;  /* 0x0000000112117824 */ /* 0x000fe200010e0607 */
[----:B------:R-:W-:Y:S02]  /*e52c0*/  LOP3.LUT R19, R19, 0xffff, RZ, 0xc0, !PT ;  /* 0x0000ffff13137812 */ /* 0x000fe400078ec0ff */
[----:B------:R-:W-:Y:S01]  /*e52d0*/  LOP3.LUT R15, R15, 0xffff, RZ, 0xc0, !PT ;  /* 0x0000ffff0f0f7812 */ /* 0x000fe200078ec0ff */
[----:B------:R0:W-:Y:S04]  /*e52e0*/  STL [R1+0x18dc], R24 ;  /* 0x0018dc1801007387 */ /* 0x0001e80000100800 */
[----:B------:R1:W-:Y:S01]  /*e52f0*/  STL.64 [R1+0xc40], R16 ;  /* 0x000c401001007387 */ /* 0x0003e20000100a00 */
[----:B------:R-:W-:-:S02]  /*e5300*/  SHF.R.U32.HI R10, RZ, 0x8, R10 ;  /* 0x00000008ff0a7819 */ /* 0x000fc4000001160a */
[----:B0-----:R-:W-:Y:S01]  /*e5310*/  PRMT R24, R15, 0x3340, R19 ;  /* 0x000033400f187816 */ /* 0x001fe20000000013 */
[----:B-1----:R-:W4:Y:S04]  /*e5320*/  LDL.LU.64 R16, [R1+0x5600] ;  /* 0x0056000001107983 */ /* 0x002f280000300a00 */
[----:B------:R-:W4:Y:S01]  /*e5330*/  LDL.LU R19, [R1+0x5d8] ;  /* 0x0005d80001137983 */ /* 0x000f220000300800 */
[----:B------:R-:W-:-:S04]  /*e5340*/  LOP3.LUT R10, R10, 0xffff, RZ, 0xc0, !PT ;  /* 0x0000ffff0a0a7812 */ /* 0x000fc800078ec0ff */
[----:B------:R-:W-:Y:S01]  /*e5350*/  PRMT R15, R10, 0x3340, R0 ;  /* 0x000033400a0f7816 */ /* 0x000fe20000000000 */
[----:B------:R-:W-:Y:S04]  /*e5360*/  STL [R1+0x17dc], R24 ;  /* 0x0017dc1801007387 */ /* 0x000fe80000100800 */
[----:B------:R0:W-:Y:S02]  /*e5370*/  STL [R1+0x358], R15 ;  /* 0x0003580f01007387 */ /* 0x0001e40000100800 */
[----:B0-----:R-:W-:Y:S02]  /*e5380*/  SHF.R.U32.HI R15, RZ, 0x8, R14 ;  /* 0x00000008ff0f7819 */ /* 0x001fe4000001160e */
[----:B--2---:R-:W-:Y:S02]  /*e5390*/  LOP3.LUT R10, R13, 0xffff, RZ, 0xc0, !PT ;  /* 0x0000ffff0d0a7812 */ /* 0x004fe400078ec0ff */
[----:B---3--:R-:W-:-:S03]  /*e53a0*/  LOP3.LUT R13, R20, 0xffff, RZ, 0xc0, !PT ;  /* 0x0000ffff140d7812 */ /* 0x008fc600078ec0ff */
[----:B------:R-:W-:Y:S04]  /*e53b0*/  STL [R1+0x770], R10 ;  /* 0x0007700a01007387 */ /* 0x000fe80000100800 */
[----:B------:R0:W-:Y:S01]  /*e53c0*/  STL [R1+0x760], R13 ;  /* 0x0007600d01007387 */ /* 0x0001e20000100800 */
[----:B------:R-:W-:-:S03]  /*e53d0*/  SHF.R.U32.HI R14, RZ, 0x8, R13 ;  /* 0x00000008ff0e7819 */ /* 0x000fc6000001160d */
[----:B0-----:R-:W2:Y:S04]  /*e53e0*/  LDL.LU R13, [R1+0x4ebc] ;  /* 0x004ebc00010d7983 */ /* 0x001ea80000300800 */
[----:B------:R-:W3:Y:S01]  /*e53f0*/  LDL.LU R20, [R1+0x734] ;  /* 0x0007340001147983 */ /* 0x000ee20000300800 */
[----:B------:R-:W-:Y:S02]  /*e5400*/  SHF.R.U32.HI R10, RZ, 0x8, R10 ;  /* 0x00000008ff0a7819 */ /* 0x000fe4000001160a */
[----:B------:R-:W-:Y:S02]  /*e5410*/  LOP3.LUT R15, R15, 0xffff, RZ, 0xc0, !PT ;  /* 0x0000ffff0f0f7812 */ /* 0x000fe400078ec0ff */
[----:B------:R-:W-:Y:S02]  /*e5420*/  LOP3.LUT R14, R14, 0xffff, RZ, 0xc0, !PT ;  /* 0x0000ffff0e0e7812 */ /* 0x000fe400078ec0ff */
[----:B------:R-:W-:-:S02]  /*e5430*/  LOP3.LUT R10, R10, 0xffff, RZ, 0xc0, !PT ;  /* 0x0000ffff0a0a7812 */ /* 0x000fc400078ec0ff */
[----:B------:R-:W-:Y:S02]  /*e5440*/  PRMT R15, R15, 0x3340, R0 ;  /* 0x000033400f0f7816 */ /* 0x000fe40000000000 */
[----:B------:R-:W-:-:S03]  /*e5450*/  PRMT R14, R10, 0x3340, R14 ;  /* 0x000033400a0e7816 */ /* 0x000fc6000000000e */
[----:B------:R-:W-:Y:S04]  /*e5460*/  STL [R1+0x354], R15 ;  /* 0x0003540f01007387 */ /* 0x000fe80000100800 */
[----:B------:R0:W-:Y:S01]  /*e5470*/  STL [R1+0x17d8], R14 ;  /* 0x0017d80e01007387 */ /* 0x0001e20000100800 */
[----:B------:R-:W-:Y:S02]  /*e5480*/  LOP3.LUT R10, R25, 0xffff, RZ, 0xc0, !PT ;  /* 0x0000ffff190a7812 */ /* 0x000fe400078ec0ff */
[----:B------:R-:W-:Y:S02]  /*e5490*/  IADD3 R24, P2, PT, R27, R0, RZ ;  /* 0x000000001b187210 */ /* 0x000fe40007f5e0ff */
[----:B----4-:R-:W-:Y:S02]  /*e54a0*/  LOP3.LUT R12, R12, 0xffff, RZ, 0xc0, !PT ;  /* 0x0000ffff0c0c7812 */ /* 0x010fe400078ec0ff */
[----:B0-----:R-:W-:-:S02]  /*e54b0*/  LOP3.LUT R14, R23, 0xffff, RZ, 0xc0, !PT ;  /* 0x0000ffff170e7812 */ /* 0x001fc400078ec0ff */
[----:B------:R-:W-:Y:S02]  /*e54c0*/  PRMT R23, R12, 0x3340, R0 ;  /* 0x000033400c177816 */ /* 0x000fe40000000000 */
[----:B------:R-:W-:Y:S01]  /*e54d0*/  PRMT R15, R10, 0x3340, R14 ;  /* 0x000033400a0f7816 */ /* 0x000fe2000000000e */
[----:B------:R-:W-:-:S03]  /*e54e0*/  IMAD.X R25, R18, 0x1, R3, P2 ;  /* 0x0000000112197824 */ /* 0x000fc600010e0603 */
[----:B------:R-:W-:-:S05]  /*e54f0*/  PRMT R15, R15, 0x5410, R23 ;  /* 0x000054100f0f7816 */ /* 0x000fca0000000017 */
[----:B------:R-:W-:Y:S04]  /*e5500*/  STL [R1+0x18bc], R15 ;  /* 0x0018bc0f01007387 */ /* 0x000fe80000100800 */
[----:B------:R0:W-:Y:S04]  /*e5510*/  STL.64 [R1+0xc38], R24 ;  /* 0x000c381801007387 */ /* 0x0001e80000100a00 */
[----:B0-----:R-:W4:Y:S04]  /*e5520*/  LDL.LU R24, [R1+0x4ec0] ;  /* 0x004ec00001187983 */ /* 0x001f280000300800 */
[----:B------:R-:W4:Y:S04]  /*e5530*/  LDL.LU R25, [R1+0x554] ;  /* 0x0005540001197983 */ /* 0x000f280000300800 */
[----:B------:R-:W4:Y:S01]  /*e5540*/  LDL.LU R23, [R1+0x73c] ;  /* 0x00073c0001177983 */ /* 0x000f220000300800 */
[----:B------:R-:W-:-:S02]  /*e5550*/  SHF.R.U32.HI R10, RZ, 0x8, R10 ;  /* 0x00000008ff0a7819 */ /* 0x000fc4000001160a */
[----:B------:R-:W-:Y:S02]  /*e5560*/  SHF.R.U32.HI R14, RZ, 0x8, R14 ;  /* 0x00000008ff0e7819 */ /* 0x000fe4000001160e */
        /* <DEDUP_REMOVED lines=14> */
[----:B------:R0:W-:Y:S04]  /*e5650*/  STL [R1+0x2a0], R12 ;  /* 0x0002a00c01007387 */ /* 0x0001e80000100800 */
[----:B------:R-:W4:Y:S01]  /*e5660*/  LDL.LU R17, [R1+0xbd0] ;  /* 0x000bd00001117983 */ /* 0x000f220000300800 */
[----:B---3--:R-:W-:-:S03]  /*e5670*/  LOP3.LUT R14, R20, 0xffff, RZ, 0xc0, !PT ;  /* 0x0000ffff140e7812 */ /* 0x008fc600078ec0ff */
[----:B------:R-:W3:Y:S04]  /*e5680*/  LDL.LU R20, [R1+0x6b4] ;  /* 0x0006b40001147983 */ /* 0x000ee80000300800 */
[----:B------:R-:W3:Y:S01]  /*e5690*/  LDL.LU R15, [R1+0x2a8] ;  /* 0x0002a800010f7983 */ /* 0x000ee20000300800 */
[----:B--2---:R-:W-:Y:S02]  /*e56a0*/  LOP3.LUT R10, R13, 0xffff, RZ, 0xc0, !PT ;  /* 0x0000ffff0d0a7812 */ /* 0x004fe400078ec0ff */
[----:B------:R-:W-:Y:S02]  /*e56b0*/  PRMT R13, R19, 0x3340, R0 ;  /* 0x00003340130d7816 */ /* 0x000fe40000000000 */
[----:B0-----:R-:W-:-:S04]  /*e56c0*/  PRMT R12, R10, 0x3340, R14 ;  /* 0x000033400a0c7816 */ /* 0x001fc8000000000e */
        /* <DEDUP_REMOVED lines=11> */
[----:B------:R-:W-:Y:S01]  /*e5780*/  PRMT R18, R10, 0x3340, R14 ;  /* 0x000033400a127816 */ /* 0x000fe2000000000e */
[----:B0-----:R-:W2:Y:S04]  /*e5790*/  LDL.LU.64 R12, [R1+0x55f8] ;  /* 0x0055f800010c7983 */ /* 0x001ea80000300a00 */
        /* <DEDUP_REMOVED lines=9> */
[----:B------:R-:W-:Y:S04]  /*e5830*/  STL [R1+0x186c], R23 ;  /* 0x00186c1701007387 */ /* 0x000fe80000100800 */
        /* <DEDUP_REMOVED lines=11> */
[----:B------:R-:W-:Y:S02]  /*e58f0*/  SHF.R.U32.HI R14, RZ, 0x8, R14 ;  /* 0x00000008ff0e7819 */ /* 0x000fe4000001160e */
[----:B------:R-:W-:Y:S02]  /*e5900*/  LOP3.LUT R10, R17, 0xffff, RZ, 0xc0, !PT ;  /* 0x0000ffff110a7812 */ /* 0x000fe400078ec0ff */
[----:B------:R-:W-:-:S04]  /*e5910*/  LOP3.LUT R17, R11, 0xffff, RZ, 0xc0, !PT ;  /* 0x0000ffff0b117812 */ /* 0x000fc800078ec0ff */
[----:B0-----:R-:W-:Y:S02]  /*e5920*/  PRMT R19, R17, 0x3340, R0 ;  /* 0x0000334011137816 */ /* 0x001fe40000000000 */
[----:B------:R-:W-:-:S04]  /*e5930*/  LOP3.LUT R14, R14, 0xffff, RZ, 0xc0, !PT ;  /* 0x0000ffff0e0e7812 */ /* 0x000fc800078ec0ff */
[----:B------:R-:W-:Y:S02]  /*e5940*/  PRMT R14, R14, 0x3340, R0 ;  /* 0x000033400e0e7816 */ /* 0x000fe40000000000 */
[----:B---3--:R-:W-:-:S04]  /*e5950*/  LOP3.LUT R11, R20, 0xffff, RZ, 0xc0, !PT ;  /* 0x0000ffff140b7812 */ /* 0x008fc800078ec0ff */
        /* <DEDUP_REMOVED lines=12> */
[----:B------:R-:W3:Y:S04]  /*e5a20*/  LDL.LU R11, [R1+0x4f10] ;  /* 0x004f1000010b7983 */ /* 0x000ee80000300800 */
[----:B------:R-:W-:Y:S04]  /*e5a30*/  STL [R1+0x298], R14 ;  /* 0x0002980e01007387 */ /* 0x000fe80000100800 */
[----:B------:R-:W3:Y:S04]  /*e5a40*/  LDL.LU R23, [R1+0x698] ;  /* 0x0006980001177983 */ /* 0x000ee80000300800 */
[----:B------:R0:W-:Y:S04]  /*e5a50*/  STL [R1+0x155c], R10 ;  /* 0x00155c0a01007387 */ /* 0x0001e80000100800 */
[----:B------:R-:W3:Y:S01]  /*e5a60*/  LDL.LU R20, [R1+0x9e0] ;  /* 0x0009e00001147983 */ /* 0x000ee20000300800 */
[----:B0-----:R-:W-:-:S03]  /*e5a70*/  LOP3.LUT R10, R9, 0xffff, RZ, 0xc0, !PT ;  /* 0x0000ffff090a7812 */ /* 0x001fc600078ec0ff */
[----:B------:R-:W3:Y:S01]  /*e5a80*/  LDL.LU R9, [R1+0x55f0] ;  /* 0x0055f00001097983 */ /* 0x000ee20000300800 */
[----:B------:R-:W-:Y:S02]  /*e5a90*/  SHF.R.U32.HI R17, RZ, 0x8, R17 ;  /* 0x00000008ff117819 */ /* 0x000fe40000011611 */
[----:B----4-:R-:W-:Y:S02]  /*e5aa0*/  LOP3.LUT R14, R24, 0xffff, RZ, 0xc0, !PT ;  /* 0x0000ffff180e7812 */ /* 0x010fe400078ec0ff */
[----:B--2---:R-:W-:Y:S02]  /*e5ab0*/  LOP3.LUT R18, R25, 0xffff, RZ, 0xc0, !PT ;  /* 0x0000ffff19127812 */ /* 0x004fe400078ec0ff */
[----:B------:R-:W-:Y:S02]  /*e5ac0*/  PRMT R25, R10, 0x3340, R0 ;  /* 0x000033400a197816 */ /* 0x000fe40000000000 */
[----:B------:R-:W-:-:S04]  /*e5ad0*/  PRMT R24, R14, 0x3340, R18 ;  /* 0x000033400e187816 */ /* 0x000fc80000000012 */
[----:B------:R-:W-:Y:S02]  /*e5ae0*/  PRMT R26, R24, 0x5410, R25 ;  /* 0x00005410181a7816 */ /* 0x000fe40000000019 */
[----:B------:R-:W-:-:S05]  /*e5af0*/  IADD3 R24, P2, PT, R15, R0, RZ ;  /* 0x000000000f187210 */ /* 0x000fca0007f5e0ff */
[----:B------:R-:W-:Y:S01]  /*e5b00*/  IMAD.X R25, R19, 0x1, R3, P2 ;  /* 0x0000000113197824 */ /* 0x000fe200010e0603 */
[----:B------:R-:W-:Y:S01]  /*e5b10*/  STL [R1+0x182c], R26 ;  /* 0x00182c1a01007387 */ /* 0x000fe20000100800 */
[----:B------:R-:W-:-:S03]  /*e5b20*/  SHF.R.U32.HI R14, RZ, 0x8, R14 ;  /* 0x00000008ff0e7819 */ /* 0x000fc6000001160e */
[----:B------:R0:W-:Y:S01]  /*e5b30*/  STL.64 [R1+0xc18], R24 ;  /* 0x000c181801007387 */ /* 0x0001e20000100a00 */
[----:B------:R-:W-:Y:S02]  /*e5b40*/  LOP3.LUT R14, R14, 0xffff, RZ, 0xc0, !PT ;  /* 0x0000ffff0e0e7812 */ /* 0x000fe400078ec0ff */
[----:B0-----:R-:W-:Y:S02]  /*e5b50*/  SHF.R.U32.HI R24, RZ, 0x8, R18 ;  /* 0x00000008ff187819 */ /* 0x001fe40000011612 */
[----:B------:R-:W-:Y:S02]  /*e5b60*/  LOP3.LUT R18, R17, 0xffff, RZ, 0xc0, !PT ;  /* 0x0000ffff11127812 */ /* 0x000fe400078ec0ff */
[----:B------:R-:W2:Y:S01]  /*e5b70*/  LDL.LU R17, [R1+0x4f20] ;  /* 0x004f200001117983 */ /* 0x000ea20000300800 */
[----:B------:R-:W-:Y:S02]  /*e5b80*/  LOP3.LUT R26, R24, 0xffff, RZ, 0xc0, !PT ;  /* 0x0000ffff181a7812 */ /* 0x000fe400078ec0ff */
[----:B------:R-:W-:Y:S01]  /*e5b90*/  PRMT R27, R18, 0x3340, R0 ;  /* 0x00003340121b7816 */ /* 0x000fe20000000000 */
[----:B------:R-:W4:Y:S04]  /*e5ba0*/  LDL.LU R25, [R1+0x2ac] ;  /* 0x0002ac0001197983 */ /* 0x000f280000300800 */
[----:B------:R-:W4:Y:S01]  /*e5bb0*/  LDL.LU R18, [R1+0x69c] ;  /* 0x00069c0001127983 */ /* 0x000f220000300800 */
[----:B------:R-:W-:-:S02]  /*e5bc0*/  PRMT R14, R14, 0x3340, R26 ;  /* 0x000033400e0e7816 */ /* 0x000fc4000000001a */
[----:B------:R-:W-:Y:S01]  /*e5bd0*/  IADD3 R26, P2, PT, R15, R2, RZ ;  /* 0x000000020f1a7210 */ /* 0x000fe20007f5e0ff */
        /* <DEDUP_REMOVED lines=11> */
[----:B------:R3:W-:Y:S04]  /*e5c90*/  STL [R1+0x290], R14 ;  /* 0x0002900e01007387 */ /* 0x0007e80000100800 */
[----:B------:R-:W4:Y:S01]  /*e5ca0*/  LDL.LU R19, [R1+0x4efc] ;  /* 0x004efc0001137983 */ /* 0x000f220000300800 */
[----:B---3--:R-:W-:-:S03]  /*e5cb0*/  LOP3.LUT R14, R20, 0xffff, RZ, 0xc0, !PT ;  /* 0x0000ffff140e7812 */ /* 0x008fc600078ec0ff */
[----:B------:R-:W3:Y:S01]  /*e5cc0*/  LDL.LU R20, [R1+0x94c] ;  /* 0x00094c0001147983 */ /* 0x000ee20000300800 */
[----:B------:R-:W-:Y:S02]  /*e5cd0*/  LOP3.LUT R11, R11, 0xffff, RZ, 0xc0, !PT ;  /* 0x0000ffff0b0b7812 */ /* 0x000fe400078ec0ff */
[----:B------:R-:W-:Y:S02]  /*e5ce0*/  LOP3.LUT R10, R23, 0xffff, RZ, 0xc0, !PT ;  /* 0x0000ffff170a7812 */ /* 0x000fe400078ec0ff */
[--C-:B------:R-:W-:Y:S02]  /*e5cf0*/  PRMT R15, R11, 0x3340, R14.reuse ;  /* 0x000033400b0f7816 */ /* 0x100fe4000000000e */
[----:B------:R-:W-:Y:S02]  /*e5d00*/  SHF.R.U32.HI R11, RZ, 0x8, R11 ;  /* 0x00000008ff0b7819 */ /* 0x000fe4000001160b */
[----:B------:R-:W-:Y:S02]  /*e5d10*/  SHF.R.U32.HI R14, RZ, 0x8, R14 ;  /* 0x00000008ff0e7819 */ /* 0x000fe4000001160e */
[----:B------:R-:W-:-:S02]  /*e5d20*/  PRMT R23, R10, 0x3340, R0 ;  /* 0x000033400a177816 */ /* 0x000fc40000000000 */
[----:B------:R-:W-:Y:S02]  /*e5d30*/  SHF.R.U32.HI R10, RZ, 0x8, R10 ;  /* 0x00000008ff0a7819 */ /* 0x000fe4000001160a */
[----:B------:R-:W-:Y:S02]  /*e5d40*/  LOP3.LUT R11, R11, 0xffff, RZ, 0xc0, !PT ;  /* 0x0000ffff0b0b7812 */ /* 0x000fe400078ec0ff */
[----:B------:R-:W-:Y:S02]  /*e5d50*/  LOP3.LUT R14, R14, 0xffff, RZ, 0xc0, !PT ;  /* 0x0000ffff0e0e7812 */ /* 0x000fe400078ec0ff */
[----:B------:R-:W-:Y:S02]  /*e5d60*/  PRMT R15, R15, 0x5410, R23 ;  /* 0x000054100f0f7816 */ /* 0x000fe40000000017 */
[----:B------:R-:W-:Y:S02]  /*e5d70*/  LOP3.LUT R10, R10, 0xffff, RZ, 0xc0, !PT ;  /* 0x0000ffff0a0a7812 */ /* 0x000fe400078ec0ff */
[----:B------:R-:W-:-:S02]  /*e5d80*/  PRMT R11, R11, 0x3340, R14 ;  /* 0x000033400b0b7816 */ /* 0x000fc4000000000e */
[----:B------:R-:W-:Y:S01]  /*e5d90*/  PRMT R10, R10, 0x3340, R0 ;  /* 0x000033400a0a7816 */ /* 0x000fe20000000000 */
[----:B------:R-:W-:Y:S04]  /*e5da0*/  STL [R1+0x181c], R15 ;  /* 0x00181c0f01007387 */ /* 0x000fe80000100800 */
[----:B------:R0:W-:Y:S04]  /*e5db0*/  STL [R1+0x1548], R11 ;  /* 0x0015480b01007387 */ /* 0x0001e80000100800 */
[----:B0-----:R-:W3:Y:S04]  /*e5dc0*/  LDL.LU R11, [R1+0x4ed4] ;  /* 0x004ed400010b7983 */ /* 0x001ee80000300800 */
[----:B------:R4:W-:Y:S04]  /*e5dd0*/  STL [R1+0x28c], R10 ;  /* 0x00028c0a01007387 */ /* 0x0009e80000100800 */
[----:B------:R-:W3:Y:S01]  /*e5de0*/  LDL.LU R23, [R1+0x578] ;  /* 0x0005780001177983 */ /* 0x000ee20000300800 */
[----:B--2---:R-:W-:-:S03]  /*e5df0*/  LOP3.LUT R14, R17, 0xffff, RZ, 0xc0, !PT ;  /* 0x0000ffff110e7812 */ /* 0x004fc600078ec0ff */
[----:B------:R-:W2:Y:S01]  /*e5e00*/  LDL.LU R17, [R1+0x918] ;  /* 0x0009180001117983 */ /* 0x000ea20000300800 */
[----:B----4-:R-:W-:Y:S02]  /*e5e10*/  LOP3.LUT R10, R18, 0xffff, RZ, 0xc0, !PT ;  /* 0x0000ffff120a7812 */ /* 0x010fe400078ec0ff */
[----:B------:R-:W-:Y:S02]  /*e5e20*/  LOP3.LUT R15, R24, 0xffff, RZ, 0xc0, !PT ;  /* 0x0000ffff180f7812 */ /* 0x000fe400078ec0ff */
[----:B------:R-:W-:Y:S02]  /*e5e30*/  PRMT R24, R10, 0x3340, R0 ;  /* 0x000033400a187816 */ /* 0x000fe40000000000 */
[--C-:B------:R-:W-:Y:S02]  /*e5e40*/  PRMT R18, R14, 0x3340, R15.reuse ;  /* 0x000033400e127816 */ /* 0x100fe4000000000f */
[----:B------:R-:W-:Y:S02]  /*e5e50*/  SHF.R.U32.HI R14, RZ, 0x8, R14 ;  /* 0x00000008ff0e7819 */ /* 0x000fe4000001160e */
[----:B------:R-:W-:-:S02]  /*e5e60*/  SHF.R.U32.HI R15, RZ, 0x8, R15 ;  /* 0x00000008ff0f7819 */ /* 0x000fc4000001160f */
[----:B------:R-:W-:Y:S02]  /*e5e70*/  IADD3 R26, P2, PT, R25, R6, RZ ;  /* 0x00000006191a7210 */ /* 0x000fe40007f5e0ff */
        /* <DEDUP_REMOVED lines=9> */
[----:B---3--:R-:W-:-:S03]  /*e5f10*/  LOP3.LUT R14, R20, 0xffff, RZ, 0xc0, !PT ;  /* 0x0000ffff140e7812 */ /* 0x008fc600078ec0ff */
[----:B------:R-:W3:Y:S01]  /*e5f20*/  LDL.LU R20, [R1+0x4ee0] ;  /* 0x004ee00001147983 */ /* 0x000ee20000300800 */
[----:B0-----:R-:W-:Y:S02]  /*e5f30*/  LOP3.LUT R26, R19, 0xffff, RZ, 0xc0, !PT ;  /* 0x0000ffff131a7812 */ /* 0x001fe400078ec0ff */
[----:B-1----:R-:W-:Y:S01]  /*e5f40*/  SHF.R.U32.HI R15, RZ, 0x8, R10 ;  /* 0x00000008ff0f7819 */ /* 0x002fe2000001160a */
[----:B------:R-:W4:Y:S04]  /*e5f50*/  LDL.LU R18, [R1+0x57c] ;  /* 0x00057c0001127983 */ /* 0x000f280000300800 */
[----:B------:R-:W4:Y:S01]  /*e5f60*/  LDL.LU R19, [R1+0x7b8] ;  /* 0x0007b80001137983 */ /* 0x000f220000300800 */
[----:B------:R-:W-:Y:S02]  /*e5f70*/  SHF.R.U32.HI R10, RZ, 0x8, R26 ;  /* 0x00000008ff0a7819 */ /* 0x000fe4000001161a */
[----:B------:R-:W-:-:S02]  /*e5f80*/  PRMT R26, R26, 0x3340, R14 ;  /* 0x000033401a1a7816 */ /* 0x000fc4000000000e */
[----:B------:R-:W-:Y:S02]  /*e5f90*/  SHF.R.U32.HI R14, RZ, 0x8, R14 ;  /* 0x00000008ff0e7819 */ /* 0x000fe4000001160e */
[----:B------:R-:W-:Y:S02]  /*e5fa0*/  LOP3.LUT R15, R15, 0xffff, RZ, 0xc0, !PT ;  /* 0x0000ffff0f0f7812 */ /* 0x000fe400078ec0ff */
[----:B------:R-:W-:Y:S02]  /*e5fb0*/  LOP3.LUT R10, R10, 0xffff, RZ, 0xc0, !PT ;  /* 0x0000ffff0a0a7812 */ /* 0x000fe400078ec0ff */
[----:B------:R-:W-:Y:S02]  /*e5fc0*/  LOP3.LUT R14, R14, 0xffff, RZ, 0xc0, !PT ;  /* 0x0000ffff0e0e7812 */ /* 0x000fe400078ec0ff */
[----:B------:R-:W-:Y:S02]  /*e5fd0*/  PRMT R15, R15, 0x3340, R0 ;  /* 0x000033400f0f7816 */ /* 0x000fe40000000000 */
[----:B------:R-:W-:Y:S01]  /*e5fe0*/  PRMT R14, R10, 0x3340, R14 ;  /* 0x000033400a0e7816 */ /* 0x000fe2000000000e */
[----:B------:R0:W-:Y:S04]  /*e5ff0*/  STL [R1+0x700], R26 ;  /* 0x0007001a01007387 */ /* 0x0001e80000100800 */
[----:B------:R-:W-:Y:S04]  /*e6000*/  STL [R1+0x288], R15 ;  /* 0x0002880f01007387 */ /* 0x000fe80000100800 */
[----:B------:R2:W-:Y:S01]  /*e6010*/  STL [R1+0x1558], R14 ;  /* 0x0015580e01007387 */ /* 0x0005e20000100800 */
[----:B------:R-:W-:-:S02]  /*e6020*/  LOP3.LUT R11, R11, 0xffff, RZ, 0xc0, !PT ;  /* 0x0000ffff0b0b7812 */ /* 0x000fc400078ec0ff */
[----:B------:R-:W-:Y:S02]  /*e6030*/  LOP3.LUT R10, R23, 0xffff, RZ, 0xc0, !PT ;  /* 0x0000ffff170a7812 */ /* 0x000fe400078ec0ff */
[----:B0-----:R-:W-:-:S05]  /*e6040*/  IADD3 R26, P2, PT, R25, R0, RZ ;  /* 0x00000000191a7210 */ /* 0x001fca0007f5e0ff */
[----:B------:R-:W-:Y:S01]  /*e6050*/  IMAD.X R27, R24, 0x1, R3, P2 ;  /* 0x00000001181b7824 */ /* 0x000fe200010e0603 */
[----:B--2---:R-:W-:Y:S02]  /*e6060*/  LOP3.LUT R14, R17, 0xffff, RZ, 0xc0, !PT ;  /* 0x0000ffff110e7812 */ /* 0x004fe400078ec0ff */
[----:B------:R-:W-:Y:S02]  /*e6070*/  PRMT R17, R10, 0x3340, R0 ;  /* 0x000033400a117816 */ /* 0x000fe40000000000 */
[--C-:B------:R-:W-:Y:S02]  /*e6080*/  PRMT R15, R11, 0x3340, R14.reuse ;  /* 0x000033400b0f7816 */ /* 0x100fe4000000000e */
[----:B------:R-:W-:Y:S02]  /*e6090*/  SHF.R.U32.HI R11, RZ, 0x8, R11 ;  /* 0x00000008ff0b7819 */ /* 0x000fe4000001160b */
[----:B------:R-:W-:Y:S02]  /*e60a0*/  SHF.R.U32.HI R14, RZ, 0x8, R14 ;  /* 0x00000008ff0e7819 */ /* 0x000fe4000001160e */
[----:B------:R-:W-:-:S02]  /*e60b0*/  PRMT R15, R15, 0x5410, R17 ;  /* 0x000054100f0f7816 */ /* 0x000fc40000000011 */
[----:B------:R-:W-:Y:S02]  /*e60c0*/  SHF.R.U32.HI R10, RZ, 0x8, R10 ;  /* 0x00000008ff0a7819 */ /* 0x000fe4000001160a */
[----:B------:R-:W-:Y:S02]  /*e60d0*/  LOP3.LUT R11, R11, 0xffff, RZ, 0xc0, !PT ;  /* 0x0000ffff0b0b7812 */ /* 0x000fe400078ec0ff */
[----:B------:R-:W-:Y:S01]  /*e60e0*/  LOP3.LUT R14, R14, 0xffff, RZ, 0xc0, !PT ;  /* 0x0000ffff0e0e7812 */ /* 0x000fe200078ec0ff */
[----:B------:R-:W-:Y:S04]  /*e60f0*/  STL [R1+0x17e8], R15 ;  /* 0x0017e80f01007387 */ /* 0x000fe80000100800 */
[----:B------:R-:W2:Y:S04]  /*e6100*/  LDL.LU R23, [R1+0xbe0] ;  /* 0x000be00001177983 */ /* 0x000ea80000300800 */
[----:B------:R-:W-:Y:S04]  /*e6110*/  STL.64 [R1+0xbf8], R26 ;  /* 0x000bf81a01007387 */ /* 0x000fe80000100a00 */
[----:B------:R-:W2:Y:S01]  /*e6120*/  LDL.LU R17, [R1+0x6ec] ;  /* 0x0006ec0001117983 */ /* 0x000ea20000300800 */
[----:B------:R-:W-:-:S02]  /*e6130*/  LOP3.LUT R10, R10, 0xffff, RZ, 0xc0, !PT ;  /* 0x0000ffff0a0a7812 */ /* 0x000fc400078ec0ff */
[----:B------:R-:W-:Y:S02]  /*e6140*/  PRMT R11, R11, 0x3340, R14 ;  /* 0x000033400b0b7816 */ /* 0x000fe4000000000e */
[----:B------:R-:W-:-:S03]  /*e6150*/  PRMT R10, R10, 0x3340, R0 ;  /* 0x000033400a0a7816 */ /* 0x000fc60000000000 */
[----:B------:R0:W-:Y:S04]  /*e6160*/  STL [R1+0x594], R11 ;  /* 0x0005940b01007387 */ /* 0x0001e80000100800 */
[----:B0-----:R-:W2:Y:S04]  /*e6170*/  LDL.LU R11, [R1+0xbe4] ;  /* 0x000be400010b7983 */ /* 0x001ea80000300800 */
[----:B------:R4:W-:Y:S01]  /*e6180*/  STL [R1+0x284], R10 ;  /* 0x0002840a01007387 */ /* 0x0009e20000100800 */
[----:B---3--:R-:W-:-:S03]  /*e6190*/  LOP3.LUT R14, R20, 0xffff, RZ, 0xc0, !PT ;  /* 0x0000ffff140e7812 */ /* 0x008fc600078ec0ff */
[----:B------:R-:W3:Y:S01]  /*e61a0*/  LDL.LU R20, [R1+0x6fc] ;  /* 0x0006fc0001147983 */ /* 0x000ee20000300800 */
[----:B----4-:R-:W-:Y:S02]  /*e61b0*/  LOP3.LUT R10, R18, 0xffff, RZ, 0xc0, !PT ;  /* 0x0000ffff120a7812 */ /* 0x010fe400078ec0ff */
[----:B------:R-:W-:Y:S02]  /*e61c0*/  LOP3.LUT R15, R19, 0xffff, RZ, 0xc0, !PT ;  /* 0x0000ffff130f7812 */ /* 0x000fe400078ec0ff */
        /* <DEDUP_REMOVED lines=10> */
[----:B------:R-:W-:Y:S02]  /*e6270*/  LOP3.LUT R15, R15, 0xffff, RZ, 0xc0, !PT ;  /* 0x0000ffff0f0f7812 */ /* 0x000fe400078ec0ff */
[----:B------:R-:W-:Y:S02]  /*e6280*/  SHF.R.U32.HI R10, RZ, 0x8, R10 ;  /* 0x00000008ff0a7819 */ /* 0x000fe4000001160a */
[----:B------:R-:W-:Y:S02]  /*e6290*/  LOP3.LUT R13, R13, 0xffff, RZ, 0xc0, !PT ;  /* 0x0000ffff0d0d7812 */ /* 0x000fe400078ec0ff */
[----:B------:R-:W-:Y:S02]  /*e62a0*/  PRMT R15, R14, 0x3340, R15 ;  /* 0x000033400e0f7816 */ /* 0x000fe4000000000f */
[----:B0-----:R-:W-:-:S02]  /*e62b0*/  IADD3 R18, P2, PT, R25, R4, RZ ;  /* 0x0000000419127210 */ /* 0x001fc40007f5e0ff */
[----:B------:R-:W-:-:S03]  /*e62c0*/  LOP3.LUT R10, R10, 0xffff, RZ, 0xc0, !PT ;  /* 0x0000ffff0a0a7812 */ /* 0x000fc600078ec0ff */
[----:B------:R-:W-:Y:S01]  /*e62d0*/  IMAD.X R19, R24, 0x1, R8, P2 ;  /* 0x0000000118137824 */ /* 0x000fe200010e0608 */
[----:B------:R-:W-:-:S04]  /*e62e0*/  PRMT R10, R10, 0x3340, R0 ;  /* 0x000033400a0a7816 */ /* 0x000fc80000000000 */
[----:B------:R0:W-:Y:S04]  /*e62f0*/  STL.64 [R1+0xbe8], R18 ;  /* 0x000be81201007387 */ /* 0x0001e80000100a00 */
[----:B------:R-:W-:Y:S04]  /*e6300*/  STL [R1+0x58c], R15 ;  /* 0x00058c0f01007387 */ /* 0x000fe80000100800 */
[----:B0-----:R-:W4:Y:S04]  /*e6310*/  LDL.LU R19, [R1+0x2b0] ;  /* 0x0002b00001137983 */ /* 0x001f280000300800 */
[----:B------:R0:W-:Y:S04]  /*e6320*/  STL [R1+0x280], R10 ;  /* 0x0002800a01007387 */ /* 0x0001e80000100800 */
[----:B0-----:R-:W4:Y:S04]  /*e6330*/  LDL.LU R10, [R1+0x4f28] ;  /* 0x004f2800010a7983 */ /* 0x001f280000300800 */
[----:B------:R-:W4:Y:S04]  /*e6340*/  LDL.LU R18, [R1+0x6a8] ;  /* 0x0006a80001127983 */ /* 0x000f280000300800 */
[----:B------:R-:W4:Y:S01]  /*e6350*/  LDL.LU R24, [R1+0x9f0] ;  /* 0x0009f00001187983 */ /* 0x000f220000300800 */
[----:B--2---:R-:W-:-:S02]  /*e6360*/  LOP3.LUT R14, R23, 0xffff, RZ, 0xc0, !PT ;  /* 0x0000ffff170e7812 */ /* 0x004fc400078ec0ff */
[----:B------:R-:W-:Y:S02]  /*e6370*/  LOP3.LUT R17, R17, 0xffff, RZ, 0xc0, !PT ;  /* 0x0000ffff11117812 */ /* 0x000fe400078ec0ff */
[----:B------:R-:W-:Y:S02]  /*e6380*/  PRMT R23, R13, 0x3340, R0 ;  /* 0x000033400d177816 */ /* 0x000fe40000000000 */
[----:B------:R-:W-:-:S04]  /*e6390*/  PRMT R15, R14, 0x3340, R17 ;  /* 0x000033400e0f7816 */ /* 0x000fc80000000011 */
[----:B------:R-:W-:Y:S02]  /*e63a0*/  PRMT R23, R15, 0x5410, R23 ;  /* 0x000054100f177816 */ /* 0x000fe40000000017 */
[----:B------:R-:W-:Y:S02]  /*e63b0*/  SHF.R.U32.HI R15, RZ, 0x8, R14 ;  /* 0x00000008ff0f7819 */ /* 0x000fe4000001160e */
[----:B------:R-:W-:Y:S01]  /*e63c0*/  SHF.R.U32.HI R17, RZ, 0x8, R17 ;  /* 0x00000008ff117819 */ /* 0x000fe20000011611 */
[----:B------:R-:W-:Y:S01]  /*e63d0*/  STL [R1+0x17b8], R23 ;  /* 0x0017b81701007387 */ /* 0x000fe20000100800 */
[----:B------:R-:W-:Y:S02]  /*e63e0*/  LOP3.LUT R11, R11, 0xffff, RZ, 0xc0, !PT ;  /* 0x0000ffff0b0b7812 */ /* 0x000fe400078ec0ff */
[----:B------:R-:W-:-:S03]  /*e63f0*/  LOP3.LUT R15, R15, 0xffff, RZ, 0xc0, !PT ;  /* 0x0000ffff0f0f7812 */ /* 0x000fc600078ec0ff */
[----:B------:R0:W-:Y:S01]  /*e6400*/  STL [R1+0x730], R11 ;  /* 0x0007300b01007387 */ /* 0x0001e20000100800 */
[----:B------:R-:W-:Y:S02]  /*e6410*/  LOP3.LUT R17, R17, 0xffff, RZ, 0xc0, !PT ;  /* 0x0000ffff11117812 */ /* 0x000fe400078ec0ff */
[----:B0-----:R-:W-:Y:S02]  /*e6420*/  SHF.R.U32.HI R11, RZ, 0x8, R11 ;  /* 0x00000008ff0b7819 */ /* 0x001fe4000001160b */
[----:B------:R-:W-:Y:S02]  /*e6430*/  PRMT R15, R15, 0x3340, R17 ;  /* 0x000033400f0f7816 */ /* 0x000fe40000000011 */
[----:B------:R-:W-:Y:S02]  /*e6440*/  LOP3.LUT R11, R11, 0xffff, RZ, 0xc0, !PT ;  /* 0x0000ffff0b0b7812 */ /* 0x000fe400078ec0ff */
[----:B---3--:R-:W-:-:S05]  /*e6450*/  LOP3.LUT R14, R20, 0xffff, RZ, 0xc0, !PT ;  /* 0x0000ffff140e7812 */ /* 0x008fca00078ec0ff */
[----:B------:R0:W-:Y:S04]  /*e6460*/  STL [R1+0x724], R14 ;  /* 0x0007240e01007387 */ /* 0x0001e80000100800 */
[----:B------:R-:W2:Y:S01]  /*e6470*/  LDL.LU R20, [R1+0x4f34] ;  /* 0x004f340001147983 */ /* 0x000ea20000300800 */
[----:B0-----:R-:W-:-:S04]  /*e6480*/  SHF.R.U32.HI R14, RZ, 0x8, R14 ;  /* 0x00000008ff0e7819 */ /* 0x001fc8000001160e */
[----:B------:R-:W-:Y:S01]  /*e6490*/  LOP3.LUT R14, R14, 0xffff, RZ, 0xc0, !PT ;  /* 0x0000ffff0e0e7812 */ /* 0x000fe200078ec0ff */
[----:B------:R0:W-:Y:S04]  /*e64a0*/  STL [R1+0x588], R15 ;  /* 0x0005880f01007387 */ /* 0x0001e80000100800 */
[----:B------:R-:W3:Y:S01]  /*e64b0*/  LDL.LU R25, [R1+0x6b8] ;  /* 0x0006b80001197983 */ /* 0x000ee20000300800 */
[----:B------:R-:W-:-:S05]  /*e64c0*/  PRMT R11, R11, 0x3340, R14 ;  /* 0x000033400b0b7816 */ /* 0x000fca000000000e */
[----:B------:R1:W-:Y:S01]  /*e64d0*/  STL [R1+0x584], R11 ;  /* 0x0005840b01007387 */ /* 0x0003e20000100800 */
[----:B------:R-:W-:Y:S02]  /*e64e0*/  SHF.R.U32.HI R14, RZ, 0x8, R13 ;  /* 0x00000008ff0e7819 */ /* 0x000fe4000001160d */
[----:B0-----:R-:W-:Y:S01]  /*e64f0*/  LOP3.LUT R15, R16, 0xffff, RZ, 0xc0, !PT ;  /* 0x0000ffff100f7812 */ /* 0x001fe200078ec0ff */
[----:B-1----:R-:W3:Y:S04]  /*e6500*/  LDL.LU R11, [R1+0x9f4] ;  /* 0x0009f400010b7983 */ /* 0x002ee80000300800 */
[----:B------:R-:W3:Y:S04]  /*e6510*/  LDL.LU R17, [R1+0x4f04] ;  /* 0x004f040001117983 */ /* 0x000ee80000300800 */
[----:B------:R-:W3:Y:S04]  /*e6520*/  LDL.LU R23, [R1+0x680] ;  /* 0x0006800001177983 */ /* 0x000ee80000300800 */
[----:B------:R-:W3:Y:S04]  /*e6530*/  LDL.LU R16, [R1+0x55ec] ;  /* 0x0055ec0001107983 */ /* 0x000ee80000300800 */
[----:B------:R-:W3:Y:S04]  /*e6540*/  LDL.LU R13, [R1+0x978] ;  /* 0x00097800010d7983 */ /* 0x000ee80000300800 */
[----:B------:R0:W-:Y:S01]  /*e6550*/  STL [R1+0x720], R15 ;  /* 0x0007200f01007387 */ /* 0x0001e20000100800 */
[----:B------:R-:W-:-:S02]  /*e6560*/  LOP3.LUT R14, R14, 0xffff, RZ, 0xc0, !PT ;  /* 0x0000ffff0e0e7812 */ /* 0x000fc400078ec0ff */
[----:B0-----:R-:W-:-:S04]  /*e6570*/  SHF.R.U32.HI R15, RZ, 0x8, R15 ;  /* 0x00000008ff0f7819 */ /* 0x001fc8000001160f */
[----:B------:R-:W-:-:S04]  /*e6580*/  LOP3.LUT R15, R15, 0xffff, RZ, 0xc0, !PT ;  /* 0x0000ffff0f0f7812 */ /* 0x000fc800078ec0ff */
[--C-:B------:R-:W-:Y:S02]  /*e6590*/  PRMT R26, R15, 0x3340, R0.reuse ;  /* 0x000033400f1a7816 */ /* 0x100fe40000000000 */
[--C-:B------:R-:W-:Y:S02]  /*e65a0*/  PRMT R15, R14, 0x3340, R0.reuse ;  /* 0x000033400e0f7816 */ /* 0x100fe40000000000 */
[----:B----4-:R-:W-:Y:S02]  /*e65b0*/  LOP3.LUT R14, R10, 0xffff, RZ, 0xc0, !PT ;  /* 0x0000ffff0a0e7812 */ /* 0x010fe400078ec0ff */
[----:B------:R-:W-:Y:S02]  /*e65c0*/  LOP3.LUT R10, R18, 0xffff, RZ, 0xc0, !PT ;  /* 0x0000ffff120a7812 */ /* 0x000fe400078ec0ff */
[----:B------:R-:W-:Y:S01]  /*e65d0*/  LOP3.LUT R18, R24, 0xffff, RZ, 0xc0, !PT ;  /* 0x0000ffff18127812 */ /* 0x000fe200078ec0ff */
[----:B------:R-:W-:Y:S04]  /*e65e0*/  STL [R1+0x27c], R26 ;  /* 0x00027c1a01007387 */ /* 0x000fe80000100800 */
[----:B------:R0:W-:Y:S01]  /*e65f0*/  STL [R1+0x278], R15 ;  /* 0x0002780f01007387 */ /* 0x0001e20000100800 */
[----:B------:R-:W-:-:S02]  /*e6600*/  PRMT R24, R10, 0x3340, R0 ;  /* 0x000033400a187816 */ /* 0x000fc40000000000 */
[----:B------:R-:W-:Y:S02]  /*e6610*/  SHF.R.U32.HI R10, RZ, 0x8, R10 ;  /* 0x00000008ff0a7819 */ /* 0x000fe4000001160a */
[----:B0-----:R-:W-:Y:S02]  /*e6620*/  PRMT R15, R14, 0x3340, R18 ;  /* 0x000033400e0f7816 */ /* 0x001fe40000000012 */
        /* <DEDUP_REMOVED lines=14> */
[----:B------:R0:W-:Y:S01]  /*e6710*/  STL [R1+0x274], R14 ;  /* 0x0002740e01007387 */ /* 0x0001e20000100800 */
[----:B--2---:R-:W-:-:S02]  /*e6720*/  LOP3.LUT R20, R20, 0xffff, RZ, 0xc0, !PT ;  /* 0x0000ffff14147812 */ /* 0x004fc400078ec0ff */
[----:B---3--:R-:W-:Y:S02]  /*e6730*/  LOP3.LUT R10, R25, 0xffff, RZ, 0xc0, !PT ;  /* 0x0000ffff190a7812 */ /* 0x008fe400078ec0ff */
[----:B------:R-:W-:Y:S02]  /*e6740*/  LOP3.LUT R11, R11, 0xffff, RZ, 0xc0, !PT ;  /* 0x0000ffff0b0b7812 */ /* 0x000fe400078ec0ff */
[----:B0-----:R-:W-:Y:S02]  /*e6750*/  LOP3.LUT R14, R23, 0xffff, RZ, 0xc0, !PT ;  /* 0x0000ffff170e7812 */ /* 0x001fe400078ec0ff */
[----:B------:R-:W-:Y:S02]  /*e6760*/  PRMT R23, R10, 0x3340, R0 ;  /* 0x000033400a177816 */ /* 0x000fe40000000000 */
[----:B------:R-:W-:Y:S02]  /*e6770*/  PRMT R18, R20, 0x3340, R11 ;  /* 0x0000334014127816 */ /* 0x000fe4000000000b */
[----:B------:R-:W-:-:S02]  /*e6780*/  LOP3.LUT R17, R17, 0xffff, RZ, 0xc0, !PT ;  /* 0x0000ffff11117812 */ /* 0x000fc400078ec0ff */
[----:B------:R-:W-:Y:S02]  /*e6790*/  LOP3.LUT R13, R13, 0xffff, RZ, 0xc0, !PT ;  /* 0x0000ffff0d0d7812 */ /* 0x000fe400078ec0ff */
[----:B------:R-:W-:Y:S02]  /*e67a0*/  PRMT R23, R18, 0x5410, R23 ;  /* 0x0000541012177816 */ /* 0x000fe40000000017 */
[----:B------:R-:W2:Y:S04]  /*e67b0*/  LDL.LU R18, [R1+0x4f14] ;  /* 0x004f140001127983 */ /* 0x000ea80000300800 */
[----:B------:R-:W3:Y:S04]  /*e67c0*/  LDL.LU R24, [R1+0x68c] ;  /* 0x00068c0001187983 */ /* 0x000ee80000300800 */
[----:B------:R0:W-:Y:S01]  /*e67d0*/  STL [R1+0x17a8], R23 ;  /* 0x0017a81701007387 */ /* 0x0001e20000100800 */
[----:B------:R-:W-:-:S03]  /*e67e0*/  PRMT R26, R14, 0x3340, R0 ;  /* 0x000033400e1a7816 */ /* 0x000fc60000000000 */
[----:B------:R-:W4:Y:S01]  /*e67f0*/  LDL.LU R25, [R1+0x97c] ;  /* 0x00097c0001197983 */ /* 0x000f220000300800 */
[----:B0-----:R-:W-:-:S04]  /*e6800*/  PRMT R23, R17, 0x3340, R13 ;  /* 0x0000334011177816 */ /* 0x001fc8000000000d */
[----:B------:R-:W-:Y:S02]  /*e6810*/  PRMT R23, R23, 0x5410, R26 ;  /* 0x0000541017177816 */ /* 0x000fe4000000001a */
[----:B------:R-:W-:Y:S02]  /*e6820*/  IADD3 R26, P2, PT, R19, R0, RZ ;  /* 0x00000000131a7210 */ /* 0x000fe40007f5e0ff */
[----:B------:R-:W-:Y:S02]  /*e6830*/  SHF.R.U32.HI R20, RZ, 0x8, R20 ;  /* 0x00000008ff147819 */ /* 0x000fe40000011614 */
[----:B------:R-:W-:Y:S01]  /*e6840*/  SHF.R.U32.HI R11, RZ, 0x8, R11 ;  /* 0x00000008ff0b7819 */ /* 0x000fe2000001160b */
[----:B------:R-:W-:Y:S01]  /*e6850*/  IMAD.X R27, R15, 0x1, R3, P2 ;  /* 0x000000010f1b7824 */ /* 0x000fe200010e0603 */
[----:B------:R0:W-:Y:S01]  /*e6860*/  STL [R1+0x179c], R23 ;  /* 0x00179c1701007387 */ /* 0x0001e20000100800 */
[----:B------:R-:W-:Y:S02]  /*e6870*/  SHF.R.U32.HI R17, RZ, 0x8, R17 ;  /* 0x00000008ff117819 */ /* 0x000fe40000011611 */
[----:B------:R-:W-:Y:S01]  /*e6880*/  LOP3.LUT R11, R11, 0xffff, RZ, 0xc0, !PT ;  /* 0x0000ffff0b0b7812 */ /* 0x000fe200078ec0ff */
[----:B------:R1:W-:Y:S01]  /*e6890*/  STL.64 [R1+0xbc8], R26 ;  /* 0x000bc81a01007387 */ /* 0x0003e20000100a00 */
[----:B------:R-:W-:-:S03]  /*e68a0*/  SHF.R.U32.HI R13, RZ, 0x8, R13 ;  /* 0x00000008ff0d7819 */ /* 0x000fc6000001160d */
[----:B0-----:R-:W4:Y:S01]  /*e68b0*/  LDL.LU R23, [R1+0x4ef0] ;  /* 0x004ef00001177983 */ /* 0x001f220000300800 */
[----:B-1----:R-:W-:Y:S02]  /*e68c0*/  LOP3.LUT R27, R20, 0xffff, RZ, 0xc0, !PT ;  /* 0x0000ffff141b7812 */ /* 0x002fe400078ec0ff */
[----:B------:R-:W-:Y:S02]  /*e68d0*/  LOP3.LUT R20, R17, 0xffff, RZ, 0xc0, !PT ;  /* 0x0000ffff11147812 */ /* 0x000fe400078ec0ff */
[----:B------:R-:W-:Y:S01]  /*e68e0*/  LOP3.LUT R26, R13, 0xffff, RZ, 0xc0, !PT ;  /* 0x0000ffff0d1a7812 */ /* 0x000fe200078ec0ff */
[----:B------:R-:W4:Y:S01]  /*e68f0*/  LDL.LU R17, [R1+0x958] ;  /* 0x0009580001117983 */ /* 0x000f220000300800 */
[----:B------:R-:W-:-:S03]  /*e6900*/  PRMT R27, R27, 0x3340, R11 ;  /* 0x000033401b1b7816 */ /* 0x000fc6000000000b */
[----:B------:R-:W4:Y:S04]  /*e6910*/  LDL.LU R13, [R1+0x4ef4] ;  /* 0x004ef400010d7983 */ /* 0x000f280000300800 */
[----:B------:R-:W4:Y:S04]  /*e6920*/  LDL.LU R11, [R1+0x55e8] ;  /* 0x0055e800010b7983 */ /* 0x000f280000300800 */
[----:B------:R0:W-:Y:S02]  /*e6930*/  STL [R1+0x578], R27 ;  /* 0x0005781b01007387 */ /* 0x0001e40000100800 */
[----:B0-----:R-:W-:-:S02]  /*e6940*/  PRMT R27, R20, 0x3340, R26 ;  /* 0x00003340141b7816 */ /* 0x001fc4000000001a */
[----:B------:R-:W4:Y:S01]  /*e6950*/  LDL.LU R20, [R1+0x95c] ;  /* 0x00095c0001147983 */ /* 0x000f220000300800 */
[----:B------:R-:W-:-:S03]  /*e6960*/  IADD3 R26, P2, PT, R19, R2, RZ ;  /* 0x00000002131a7210 */ /* 0x000fc60007f5e0ff */
[----:B------:R0:W-:Y:S01]  /*e6970*/  STL [R1+0x574], R27 ;  /* 0x0005741b01007387 */ /* 0x0001e20000100800 */
[----:B------:R-:W-:Y:S01]  /*e6980*/  SHF.R.U32.HI R14, RZ, 0x8, R14 ;  /* 0x00000008ff0e7819 */ /* 0x000fe2000001160e */
[----:B0-----:R-:W-:-:S05]  /*e6990*/  IMAD.X R27, R15, 0x1, R5, P2 ;  /* 0x000000010f1b7824 */ /* 0x001fca00010e0605 */
[----:B------:R0:W-:Y:S02]  /*e69a0*/  STL.64 [R1+0xbd8], R26 ;  /* 0x000bd81a01007387 */ /* 0x0001e40000100a00 */
[----:B0-----:R-:W-:Y:S02]  /*e69b0*/  IADD3 R26, P2, PT, R19, R4, RZ ;  /* 0x00000004131a7210 */ /* 0x001fe40007f5e0ff */
[----:B------:R-:W4:Y:S04]  /*e69c0*/  LDL.LU R19, [R1+0x2b4] ;  /* 0x0002b40001137983 */ /* 0x000f280000300800 */
[----:B------:R0:W-:Y:S01]  /*e69d0*/  STL.64 [R1+0x55d8], R8 ;  /* 0x0055d80801007387 */ /* 0x0001e20000100a00 */
[----:B------:R-:W-:Y:S01]  /*e69e0*/  IMAD.X R27, R15, 0x1, R8, P2 ;  /* 0x000000010f1b7824 */ /* 0x000fe200010e0608 */
[----:B0-----:R-:W-:-:S04]  /*e69f0*/  LOP3.LUT R8, R14, 0xffff, RZ, 0xc0, !PT ;  /* 0x0000ffff0e087812 */ /* 0x001fc800078ec0ff */
[----:B------:R-:W-:Y:S01]  /*e6a00*/  PRMT R9, R8, 0x3340, R0 ;  /* 0x0000334008097816 */ /* 0x000fe20000000000 */
[----:B------:R-:W-:Y:S04]  /*e6a10*/  STL.64 [R1+0xbd0], R26 ;  /* 0x000bd01a01007387 */ /* 0x000fe80000100a00 */
[----:B------:R4:W-:Y:S01]  /*e6a20*/  STL [R1+0x270], R9 ;  /* 0x0002700901007387 */ /* 0x0009e20000100800 */
[----:B------:R-:W-:-:S04]  /*e6a30*/  SHF.R.U32.HI R10, RZ, 0x8, R10 ;  /* 0x00000008ff0a7819 */ /* 0x000fc8000001160a */
[----:B------:R-:W-:-:S04]  /*e6a40*/  LOP3.LUT R10, R10, 0xffff, RZ, 0xc0, !PT ;  /* 0x0000ffff0a0a7812 */ /* 0x000fc800078ec0ff */
[--C-:B------:R-:W-:Y:S02]  /*e6a50*/  PRMT R10, R10, 0x3340, R0.reuse ;  /* 0x000033400a0a7816 */ /* 0x100fe40000000000 */
[----:B---3--:R-:W-:Y:S02]  /*e6a60*/  LOP3.LUT R14, R24, 0xffff, RZ, 0xc0, !PT ;  /* 0x0000ffff180e7812 */ /* 0x008fe400078ec0ff */
[----:B--2---:R-:W-:Y:S02]  /*e6a70*/  LOP3.LUT R8, R18, 0xffff, RZ, 0xc0, !PT ;  /* 0x0000ffff12087812 */ /* 0x004fe400078ec0ff */
[----:B----4-:R-:W-:Y:S02]  /*e6a80*/  LOP3.LUT R9, R25, 0xffff, RZ, 0xc0, !PT ;  /* 0x0000ffff19097812 */ /* 0x010fe400078ec0ff */
[----:B------:R-:W-:Y:S01]  /*e6a90*/  PRMT R15, R14, 0x3340, R0 ;  /* 0x000033400e0f7816 */ /* 0x000fe20000000000 */
[----:B------:R0:W-:Y:S02]  /*e6aa0*/  STL [R1+0x734], R14 ;  /* 0x0007340e01007387 */ /* 0x0001e40000100800 */
[----:B0-----:R-:W-:-:S02]  /*e6ab0*/  PRMT R14, R8, 0x3340, R9 ;  /* 0x00003340080e7816 */ /* 0x001fc40000000009 */
[----:B------:R-:W-:Y:S02]  /*e6ac0*/  SHF.R.U32.HI R8, RZ, 0x8, R8 ;  /* 0x00000008ff087819 */ /* 0x000fe40000011608 */
[----:B------:R-:W-:Y:S02]  /*e6ad0*/  SHF.R.U32.HI R9, RZ, 0x8, R9 ;  /* 0x00000008ff097819 */ /* 0x000fe40000011609 */
[----:B------:R-:W-:Y:S02]  /*e6ae0*/  LOP3.LUT R8, R8, 0xffff, RZ, 0xc0, !PT ;  /* 0x0000ffff08087812 */ /* 0x000fe400078ec0ff */
[----:B------:R-:W-:Y:S02]  /*e6af0*/  LOP3.LUT R9, R9, 0xffff, RZ, 0xc0, !PT ;  /* 0x0000ffff09097812 */ /* 0x000fe400078ec0ff */
[----:B------:R-:W-:Y:S02]  /*e6b00*/  PRMT R14, R14, 0x5410, R15 ;  /* 0x000054100e0e7816 */ /* 0x000fe4000000000f */
[----:B------:R-:W-:-:S03]  /*e6b10*/  PRMT R9, R8, 0x3340, R9 ;  /* 0x0000334008097816 */ /* 0x000fc60000000009 */
[----:B------:R0:W-:Y:S04]  /*e6b20*/  STL [R1+0x1798], R14 ;  /* 0x0017980e01007387 */ /* 0x0001e80000100800 */
[----:B------:R-:W-:Y:S04]  /*e6b30*/  STL [R1+0x26c], R10 ;  /* 0x00026c0a01007387 */ /* 0x000fe80000100800 */
[----:B------:R1:W-:Y:S01]  /*e6b40*/  STL [R1+0x570], R9 ;  /* 0x0005700901007387 */ /* 0x0003e20000100800 */
[----:B0-----:R-:W-:Y:S02]  /*e6b50*/  LOP3.LUT R14, R23, 0xffff, RZ, 0xc0, !PT ;  /* 0x0000ffff170e7812 */ /* 0x001fe400078ec0ff */
[----:B-1----:R-:W-:-:S02]  /*e6b60*/  LOP3.LUT R9, R16, 0xffff, RZ, 0xc0, !PT ;  /* 0x0000ffff10097812 */ /* 0x002fc400078ec0ff */
[----:B------:R-:W-:Y:S02]  /*e6b70*/  LOP3.LUT R8, R11, 0xffff, RZ, 0xc0, !PT ;  /* 0x0000ffff0b087812 */ /* 0x000fe400078ec0ff */
[----:B------:R-:W-:Y:S01]  /*e6b80*/  LOP3.LUT R10, R13, 0xffff, RZ, 0xc0, !PT ;  /* 0x0000ffff0d0a7812 */ /* 0x000fe200078ec0ff */
[----:B------:R-:W2:Y:S04]  /*e6b90*/  LDL.LU R11, [R1+0x55e4] ;  /* 0x0055e400010b7983 */ /* 0x000ea80000300800 */
[----:B------:R-:W3:Y:S04]  /*e6ba0*/  LDL.LU R16, [R1+0x55e0] ;  /* 0x0055e00001107983 */ /* 0x000ee80000300800 */
[----:B------:R-:W4:Y:S01]  /*e6bb0*/  LDL.LU R23, [R1+0x4edc] ;  /* 0x004edc0001177983 */ /* 0x000f220000300800 */
[----:B------:R-:W-:-:S03]  /*e6bc0*/  LOP3.LUT R13, R20, 0xffff, RZ, 0xc0, !PT ;  /* 0x0000ffff140d7812 */ /* 0x000fc600078ec0ff */
[----:B------:R-:W2:Y:S01]  /*e6bd0*/  LDL.LU R20, [R1+0x748] ;  /* 0x0007480001147983 */ /* 0x000ea20000300800 */
[----:B------:R-:W-:Y:S02]  /*e6be0*/  LOP3.LUT R17, R17, 0xffff, RZ, 0xc0, !PT ;  /* 0x0000ffff11117812 */ /* 0x000fe400078ec0ff */
[----:B------:R-:W-:Y:S02]  /*e6bf0*/  PRMT R18, R8, 0x3340, R0 ;  /* 0x0000334008127816 */ /* 0x000fe40000000000 */
[----:B------:R-:W-:-:S04]  /*e6c00*/  PRMT R15, R14, 0x3340, R17 ;  /* 0x000033400e0f7816 */ /* 0x000fc80000000011 */
[----:B------:R-:W-:Y:S02]  /*e6c10*/  PRMT R15, R15, 0x5410, R18 ;  /* 0x000054100f0f7816 */ /* 0x000fe40000000012 */
[----:B------:R-:W-:-:S03]  /*e6c20*/  PRMT R18, R9, 0x3340, R0 ;  /* 0x0000334009127816 */ /* 0x000fc60000000000 */
[----:B------:R0:W-:Y:S01]  /*e6c30*/  STL [R1+0x1788], R15 ;  /* 0x0017880f01007387 */ /* 0x0001e20000100800 */
[----:B------:R-:W-:Y:S02]  /*e6c40*/  SHF.R.U32.HI R14, RZ, 0x8, R14 ;  /* 0x00000008ff0e7819 */ /* 0x000fe4000001160e */
[----:B------:R-:W-:Y:S02]  /*e6c50*/  SHF.R.U32.HI R17, RZ, 0x8, R17 ;  /* 0x00000008ff117819 */ /* 0x000fe40000011611 */
[--C-:B0-----:R-:W-:Y:S02]  /*e6c60*/  PRMT R15, R10, 0x3340, R13.reuse ;  /* 0x000033400a0f7816 */ /* 0x101fe4000000000d */
[----:B------:R-:W-:Y:S02]  /*e6c70*/  SHF.R.U32.HI R10, RZ, 0x8, R10 ;  /* 0x00000008ff0a7819 */ /* 0x000fe4000001160a */
[----:B------:R-:W-:Y:S02]  /*e6c80*/  SHF.R.U32.HI R13, RZ, 0x8, R13 ;  /* 0x00000008ff0d7819 */ /* 0x000fe4000001160d */
[----:B------:R-:W-:-:S02]  /*e6c90*/  PRMT R18, R15, 0x5410, R18 ;  /* 0x000054100f127816 */ /* 0x000fc40000000012 */
[----:B------:R-:W-:Y:S02]  /*e6ca0*/  SHF.R.S32.HI R15, RZ, 0x1f, R19 ;  /* 0x0000001fff0f7819 */ /* 0x000fe40000011413 */
[----:B------:R-:W-:Y:S02]  /*e6cb0*/  IADD3 R24, P2, PT, R19, R6, RZ ;  /* 0x0000000613187210 */ /* 0x000fe40007f5e0ff */
[----:B------:R-:W-:Y:S02]  /*e6cc0*/  LOP3.LUT R14, R14, 0xffff, RZ, 0xc0, !PT ;  /* 0x0000ffff0e0e7812 */ /* 0x000fe400078ec0ff */
[----:B------:R-:W-:Y:S02]  /*e6cd0*/  LOP3.LUT R17, R17, 0xffff, RZ, 0xc0, !PT ;  /* 0x0000ffff11117812 */ /* 0x000fe400078ec0ff */
[----:B------:R-:W-:Y:S02]  /*e6ce0*/  LOP3.LUT R10, R10, 0xffff, RZ, 0xc0, !PT ;  /* 0x0000ffff0a0a7812 */ /* 0x000fe400078ec0ff */
[----:B------:R-:W-:Y:S01]  /*e6cf0*/  LOP3.LUT R13, R13, 0xffff, RZ, 0xc0, !PT ;  /* 0x0000ffff0d0d7812 */ /* 0x000fe200078ec0ff */
[----:B------:R-:W-:Y:S01]  /*e6d00*/  IMAD.X R25, R15, 0x1, R7, P2 ;  /* 0x000000010f197824 */ /* 0x000fe200010e0607 */
[----:B------:R-:W-:-:S02]  /*e6d10*/  IADD3 R26, P2, PT, R19, R0, RZ ;  /* 0x00000000131a7210 */ /* 0x000fc40007f5e0ff */
[----:B------:R-:W-:Y:S02]  /*e6d20*/  SHF.R.U32.HI R9, RZ, 0x8, R9 ;  /* 0x00000008ff097819 */ /* 0x000fe40000011609 */
[----:B------:R-:W-:Y:S02]  /*e6d30*/  PRMT R14, R14, 0x3340, R17 ;  /* 0x000033400e0e7816 */ /* 0x000fe40000000011 */
[----:B------:R-:W-:Y:S01]  /*e6d40*/  SHF.R.U32.HI R8, RZ, 0x8, R8 ;  /* 0x00000008ff087819 */ /* 0x000fe20000011608 */
[----:B------:R-:W-:Y:S01]  /*e6d50*/  STL [R1+0x177c], R18 ;  /* 0x00177c1201007387 */ /* 0x000fe20000100800 */
[----:B------:R-:W-:-:S03]  /*e6d60*/  PRMT R10, R10, 0x3340, R13 ;  /* 0x000033400a0a7816 */ /* 0x000fc6000000000d */
[----:B------:R0:W-:Y:S01]  /*e6d70*/  STL.64 [R1+0xbb8], R24 ;  /* 0x000bb81801007387 */ /* 0x0001e20000100a00 */
[----:B------:R-:W-:-:S03]  /*e6d80*/  LOP3.LUT R9, R9, 0xffff, RZ, 0xc0, !PT ;  /* 0x0000ffff09097812 */ /* 0x000fc600078ec0ff */
[----:B------:R-:W3:Y:S01]  /*e6d90*/  LDL.LU R13, [R1+0x4f90] ;  /* 0x004f9000010d7983 */ /* 0x000ee20000300800 */
[----:B------:R-:W-:Y:S01]  /*e6da0*/  IMAD.X R27, R15, 0x1, R3, P2 ;  /* 0x000000010f1b7824 */ /* 0x000fe200010e0603 */
[----:B------:R-:W-:Y:S02]  /*e6db0*/  LOP3.LUT R8, R8, 0xffff, RZ, 0xc0, !PT ;  /* 0x0000ffff08087812 */ /* 0x000fe400078ec0ff */
[----:B------:R-:W-:Y:S01]  /*e6dc0*/  STL [R1+0x568], R14 ;  /* 0x0005680e01007387 */ /* 0x000fe20000100800 */
[--C-:B------:R-:W-:Y:S02]  /*e6dd0*/  PRMT R9, R9, 0x3340, R0.reuse ;  /* 0x0000334009097816 */ /* 0x100fe40000000000 */
[----:B------:R-:W-:Y:S01]  /*e6de0*/  PRMT R8, R8, 0x3340, R0 ;  /* 0x0000334008087816 */ /* 0x000fe20000000000 */
[----:B0-----:R-:W3:Y:S04]  /*e6df0*/  LDL.LU R25, [R1+0x6e8] ;  /* 0x0006e80001197983 */ /* 0x001ee80000300800 */
[----:B------:R-:W-:Y:S04]  /*e6e00*/  STL [R1+0x564], R10 ;  /* 0x0005640a01007387 */ /* 0x000fe80000100800 */
[----:B------:R-:W3:Y:S04]  /*e6e10*/  LDL.LU R17, [R1+0xa00] ;  /* 0x000a000001117983 */ /* 0x000ee80000300800 */
[----:B------:R0:W-:Y:S04]  /*e6e20*/  STL.64 [R1+0xbc0], R26 ;  /* 0x000bc01a01007387 */ /* 0x0001e80000100a00 */
[----:B------:R1:W-:Y:S04]  /*e6e30*/  STL [R1+0x268], R9 ;  /* 0x0002680901007387 */ /* 0x0003e80000100800 */
[----:B------:R2:W-:Y:S01]  /*e6e40*/  STL [R1+0x264], R8 ;  /* 0x0002640801007387 */ /* 0x0005e20000100800 */
[----:B0-----:R-:W-:-:S03]  /*e6e50*/  LOP3.LUT R26, R22, 0xffff, RZ, 0xc0, !PT ;  /* 0x0000ffff161a7812 */ /* 0x001fc600078ec0ff */
[----:B------:R-:W3:Y:S01]  /*e6e60*/  LDL.LU R22, [R1+0x4fa0] ;  /* 0x004fa00001167983 */ /* 0x000ee20000300800 */
[----:B-1----:R-:W-:Y:S02]  /*e6e70*/  PRMT R9, R26, 0x3340, R0 ;  /* 0x000033401a097816 */ /* 0x002fe40000000000 */
[----:B----4-:R-:W-:Y:S02]  /*e6e80*/  LOP3.LUT R10, R23, 0xffff, RZ, 0xc0, !PT ;  /* 0x0000ffff170a7812 */ /* 0x010fe400078ec0ff */
[----:B------:R-:W4:Y:S01]  /*e6e90*/  LDL.LU R23, [R1+0x6f8] ;  /* 0x0006f80001177983 */ /* 0x000f220000300800 */
[----:B--2---:R-:W-:-:S03]  /*e6ea0*/  LOP3.LUT R14, R20, 0xffff, RZ, 0xc0, !PT ;  /* 0x0000ffff140e7812 */ /* 0x004fc600078ec0ff */
[----:B------:R-:W2:Y:S04]  /*e6eb0*/  LDL.LU R20, [R1+0xa04] ;  /* 0x000a040001147983 */ /* 0x000ea80000300800 */
[----:B------:R-:W2:Y:S01]  /*e6ec0*/  LDL.LU R24, [R1+0x2b8] ;  /* 0x0002b80001187983 */ /* 0x000ea20000300800 */
[----:B------:R-:W-:-:S04]  /*e6ed0*/  PRMT R8, R10, 0x3340, R14 ;  /* 0x000033400a087816 */ /* 0x000fc8000000000e */
        /* <DEDUP_REMOVED lines=10> */
[----:B------:R-:W-:-:S04]  /*e6f80*/  LOP3.LUT R14, R14, 0xffff, RZ, 0xc0, !PT ;  /* 0x0000ffff0e0e7812 */ /* 0x000fc800078ec0ff */
[----:B------:R-:W-:Y:S02]  /*e6f90*/  PRMT R14, R10, 0x3340, R14 ;  /* 0x000033400a0e7816 */ /* 0x000fe4000000000e */
[----:B---3--:R-:W-:Y:S02]  /*e6fa0*/  LOP3.LUT R13, R13, 0xffff, RZ, 0xc0, !PT ;  /* 0x0000ffff0d0d7812 */ /* 0x008fe400078ec0ff */
[----:B------:R-:W-:Y:S01]  /*e6fb0*/  LOP3.LUT R10, R25, 0xffff, RZ, 0xc0, !PT ;  /* 0x0000ffff190a7812 */ /* 0x000fe200078ec0ff */
[----:B--2---:R-:W-:Y:S01]  /*e6fc0*/  IMAD.X R19, R15, 0x1, R8, P2 ;  /* 0x000000010f137824 */ /* 0x004fe200010e0608 */
[----:B------:R-:W-:Y:S02]  /*e6fd0*/  LOP3.LUT R15, R17, 0xffff, RZ, 0xc0, !PT ;  /* 0x0000ffff110f7812 */ /* 0x000fe400078ec0ff */
[----:B------:R-:W-:Y:S02]  /*e6fe0*/  PRMT R17, R10, 0x3340, R0 ;  /* 0x000033400a117816 */ /* 0x000fe40000000000 */
[----:B------:R-:W-:Y:S04]  /*e6ff0*/  STL.64 [R1+0xba8], R18 ;  /* 0x000ba81201007387 */ /* 0x000fe80000100a00 */
[----:B------:R0:W-:Y:S02]  /*e7000*/  STL [R1+0x560], R14 ;  /* 0x0005600e01007387 */ /* 0x0001e40000100800 */
[----:B0-----:R-:W-:-:S04]  /*e7010*/  PRMT R14, R13, 0x3340, R15 ;  /* 0x000033400d0e7816 */ /* 0x001fc8000000000f */
[----:B------:R-:W-:Y:S02]  /*e7020*/  PRMT R17, R14, 0x5410, R17 ;  /* 0x000054100e117816 */ /* 0x000fe40000000011 */
[----:B------:R-:W-:-:S03]  /*e7030*/  SHF.R.U32.HI R14, RZ, 0x8, R13 ;  /* 0x00000008ff0e7819 */ /* 0x000fc6000001160d */
[----:B------:R0:W-:Y:S04]  /*e7040*/  STL [R1+0x1774], R17 ;  /* 0x0017741101007387 */ /* 0x0001e80000100800 */
[----:B------:R-:W2:Y:S04]  /*e7050*/  LDL.LU R13, [R1+0x4f24] ;  /* 0x004f2400010d7983 */ /* 0x000ea80000300800 */
[----:B0-----:R-:W3:Y:S01]  /*e7060*/  LDL.LU R17, [R1+0x9b8] ;  /* 0x0009b80001117983 */ /* 0x001ee20000300800 */
[----:B------:R-:W-:Y:S02]  /*e7070*/  SHF.R.U32.HI R15, RZ, 0x8, R15 ;  /* 0x00000008ff0f7819 */ /* 0x000fe4000001160f */
        /* <DEDUP_REMOVED lines=8> */
[----:B------:R0:W-:Y:S04]  /*e7100*/  STL [R1+0x260], R10 ;  /* 0x0002600a01007387 */ /* 0x0001e80000100800 */
[----:B0-----:R-:W3:Y:S04]  /*e7110*/  LDL.LU R10, [R1+0x4f30] ;  /* 0x004f3000010a7983 */ /* 0x001ee80000300800 */
[----:B------:R-:W3:Y:S04]  /*e7120*/  LDL.LU R25, [R1+0x6ac] ;  /* 0x0006ac0001197983 */ /* 0x000ee80000300800 */
[----:B------:R-:W3:Y:S01]  /*e7130*/  LDL.LU R20, [R1+0x9bc] ;  /* 0x0009bc0001147983 */ /* 0x000ee20000300800 */
[----:B------:R-:W-:-:S02]  /*e7140*/  LOP3.LUT R15, R22, 0xffff, RZ, 0xc0, !PT ;  /* 0x0000ffff160f7812 */ /* 0x000fc400078ec0ff */
[----:B----4-:R-:W-:Y:S02]  /*e7150*/  LOP3.LUT R14, R23, 0xffff, RZ, 0xc0, !PT ;  /* 0x0000ffff170e7812 */ /* 0x010fe400078ec0ff */
        /* <DEDUP_REMOVED lines=8> */
[----:B------:R0:W-:Y:S01]  /*e71e0*/  STL [R1+0x57c], R27 ;  /* 0x00057c1b01007387 */ /* 0x0001e20000100800 */
[----:B------:R-:W-:-:S03]  /*e71f0*/  SHF.R.U32.HI R15, RZ, 0x8, R15 ;  /* 0x00000008ff0f7819 */ /* 0x000fc6000001160f */
[----:B------:R1:W-:Y:S01]  /*e7200*/  STL.64 [R1+0xba0], R22 ;  /* 0x000ba01601007387 */ /* 0x0003e20000100a00 */
[----:B0-----:R-:W-:Y:S02]  /*e7210*/  LOP3.LUT R27, R26, 0xffff, RZ, 0xc0, !PT ;  /* 0x0000ffff1a1b7812 */ /* 0x001fe400078ec0ff */
[----:B------:R-:W-:Y:S01]  /*e7220*/  LOP3.LUT R26, R19, 0xffff, RZ, 0xc0, !PT ;  /* 0x0000ffff131a7812 */ /* 0x000fe200078ec0ff */
[----:B-1----:R-:W4:Y:S04]  /*e7230*/  LDL.LU.64 R22, [R1+0x55d0] ;  /* 0x0055d00001167983 */ /* 0x002f280000300a00 */
[----:B------:R-:W4:Y:S01]  /*e7240*/  LDL.LU R19, [R1+0x6bc] ;  /* 0x0006bc0001137983 */ /* 0x000f220000300800 */
[----:B------:R-:W-:Y:S02]  /*e7250*/  LOP3.LUT R15, R15, 0xffff, RZ, 0xc0, !PT ;  /* 0x0000ffff0f0f7812 */ /* 0x000fe400078ec0ff */
[----:B------:R-:W-:-:S02]  /*e7260*/  PRMT R27, R27, 0x3340, R0 ;  /* 0x000033401b1b7816 */ /* 0x000fc40000000000 */
[----:B------:R-:W-:-:S03]  /*e7270*/  PRMT R15, R15, 0x3340, R26 ;  /* 0x000033400f0f7816 */ /* 0x000fc6000000001a */
[----:B------:R-:W-:Y:S04]  /*e7280*/  STL [R1+0x25c], R27 ;  /* 0x00025c1b01007387 */ /* 0x000fe80000100800 */
[----:B------:R3:W-:Y:S01]  /*e7290*/  STL [R1+0x550], R15 ;  /* 0x0005500f01007387 */ /* 0x0007e20000100800 */
[----:B------:R-:W-:Y:S02]  /*e72a0*/  SHF.R.U32.HI R26, RZ, 0x8, R14 ;  /* 0x00000008ff1a7819 */ /* 0x000fe4000001160e */
[----:B--2---:R-:W-:-:S04]  /*e72b0*/  LOP3.LUT R13, R13, 0xffff, RZ, 0xc0, !PT ;  /* 0x0000ffff0d0d7812 */ /* 0x004fc800078ec0ff */
[----:B------:R-:W-:Y:S01]  /*e72c0*/  SHF.R.U32.HI R14, RZ, 0x8, R13 ;  /* 0x00000008ff0e7819 */ /* 0x000fe2000001160d */
[----:B------:R0:W-:Y:S01]  /*e72d0*/  STL [R1+0x714], R13 ;  /* 0x0007140d01007387 */ /* 0x0001e20000100800 */
[----:B---3--:R-:W-:-:S03]  /*e72e0*/  LOP3.LUT R15, R17, 0xffff, RZ, 0xc0, !PT ;  /* 0x0000ffff110f7812 */ /* 0x008fc600078ec0ff */
[----:B0-----:R-:W2:Y:S04]  /*e72f0*/  LDL.LU R13, [R1+0x4f0c] ;  /* 0x004f0c00010d7983 */ /* 0x001ea80000300800 */
[----:B------:R0:W-:Y:S04]  /*e7300*/  STL [R1+0x710], R15 ;  /* 0x0007100f01007387 */ /* 0x0001e80000100800 */
[----:B------:R-:W3:Y:S01]  /*e7310*/  LDL.LU R17, [R1+0x998] ;  /* 0x0009980001117983 */ /* 0x000ee20000300800 */
[----:B------:R-:W-:Y:S02]  /*e7320*/  LOP3.LUT R26, R26, 0xffff, RZ, 0xc0, !PT ;  /* 0x0000ffff1a1a7812 */ /* 0x000fe400078ec0ff */
[----:B------:R-:W-:-:S02]  /*e7330*/  LOP3.LUT R14, R14, 0xffff, RZ, 0xc0, !PT ;  /* 0x0000ffff0e0e7812 */ /* 0x000fc400078ec0ff */
[----:B0-----:R-:W-:Y:S02]  /*e7340*/  SHF.R.U32.HI R15, RZ, 0x8, R15 ;  /* 0x00000008ff0f7819 */ /* 0x001fe4000001160f */
[----:B------:R-:W-:Y:S02]  /*e7350*/  PRMT R26, R26, 0x3340, R0 ;  /* 0x000033401a1a7816 */ /* 0x000fe40000000000 */
[----:B------:R-:W-:-:S04]  /*e7360*/  LOP3.LUT R15, R15, 0xffff, RZ, 0xc0, !PT ;  /* 0x0000ffff0f0f7812 */ /* 0x000fc800078ec0ff */
[----:B------:R-:W-:Y:S01]  /*e7370*/  PRMT R15, R14, 0x3340, R15 ;  /* 0x000033400e0f7816 */ /* 0x000fe2000000000f */
[----:B------:R-:W-:Y:S01]  /*e7380*/  STL [R1+0x258], R26 ;  /* 0x0002581a01007387 */ /* 0x000fe20000100800 */
[----:B------:R-:W-:Y:S02]  /*e7390*/  LOP3.LUT R10, R10, 0xffff, RZ, 0xc0, !PT ;  /* 0x0000ffff0a0a7812 */ /* 0x000fe400078ec0ff */
[----:B------:R-:W-:Y:S01]  /*e73a0*/  LOP3.LUT R14, R25, 0xffff, RZ, 0xc0, !PT ;  /* 0x0000ffff190e7812 */ /* 0x000fe200078ec0ff */
[----:B------:R0:W-:Y:S03]  /*e73b0*/  STL [R1+0x54c], R15 ;  /* 0x00054c0f01007387 */ /* 0x0001e60000100800 */
[----:B------:R-:W-:Y:S02]  /*e73c0*/  PRMT R25, R14, 0x3340, R0 ;  /* 0x000033400e197816 */ /* 0x000fe40000000000 */
[----:B0-----:R-:W-:-:S02]  /*e73d0*/  LOP3.LUT R15, R20, 0xffff, RZ, 0xc0, !PT ;  /* 0x0000ffff140f7812 */ /* 0x001fc400078ec0ff */
[----:B------:R-:W-:Y:S02]  /*e73e0*/  IADD3 R26, P2, PT, R24, R0, RZ ;  /* 0x00000000181a7210 */ /* 0x000fe40007f5e0ff */
[----:B------:R-:W-:-:S03]  /*e73f0*/  PRMT R20, R10, 0x3340, R15 ;  /* 0x000033400a147816 */ /* 0x000fc6000000000f */
[----:B------:R-:W-:Y:S01]  /*e7400*/  IMAD.X R27, R18, 0x1, R3, P2 ;  /* 0x00000001121b7824 */ /* 0x000fe200010e0603 */
[----:B------:R-:W-:-:S05]  /*e7410*/  PRMT R20, R20, 0x5410, R25 ;  /* 0x0000541014147816 */ /* 0x000fca0000000019 */
[----:B------:R0:W-:Y:S04]  /*e7420*/  STL [R1+0x56c], R20 ;  /* 0x00056c1401007387 */ /* 0x0001e80000100800 */
[----:B------:R-:W3:Y:S04]  /*e7430*/  LDL.LU R25, [R1+0x4f18] ;  /* 0x004f180001197983 */ /* 0x000ee80000300800 */
[----:B------:R-:W-:Y:S04]  /*e7440*/  STL.64 [R1+0xb98], R26 ;  /* 0x000b981a01007387 */ /* 0x000fe80000100a00 */
[----:B0-----:R-:W3:Y:S01]  /*e7450*/  LDL.LU R20, [R1+0x9a8] ;  /* 0x0009a80001147983 */ /* 0x001ee20000300800 */
[----:B------:R-:W-:-:S02]  /*e7460*/  SHF.R.U32.HI R10, RZ, 0x8, R10 ;  /* 0x00000008ff0a7819 */ /* 0x000fc4000001160a */
[----:B------:R-:W-:Y:S02]  /*e7470*/  SHF.R.U32.HI R15, RZ, 0x8, R15 ;  /* 0x00000008ff0f7819 */ /* 0x000fe4000001160f */
[----:B------:R-:W-:Y:S02]  /*e7480*/  LOP3.LUT R10, R10, 0xffff, RZ, 0xc0, !PT ;  /* 0x0000ffff0a0a7812 */ /* 0x000fe400078ec0ff */
[----:B------:R-:W-:-:S04]  /*e7490*/  LOP3.LUT R15, R15, 0xffff, RZ, 0xc0, !PT ;  /* 0x0000ffff0f0f7812 */ /* 0x000fc800078ec0ff */
[----:B------:R-:W-:Y:S02]  /*e74a0*/  PRMT R15, R10, 0x3340, R15 ;  /* 0x000033400a0f7816 */ /* 0x000fe4000000000f */
[----:B----4-:R-:W-:Y:S02]  /*e74b0*/  LOP3.LUT R10, R19, 0xffff, RZ, 0xc0, !PT ;  /* 0x0000ffff130a7812 */ /* 0x010fe400078ec0ff */
        /* <DEDUP_REMOVED lines=8> */
[----:B------:R0:W-:Y:S04]  /*e7540*/  STL [R1+0x254], R15 ;  /* 0x0002540f01007387 */ /* 0x0001e80000100800 */
[----:B------:R3:W-:Y:S01]  /*e7550*/  STL [R1+0x250], R14 ;  /* 0x0002500e01007387 */ /* 0x0007e20000100800 */
[----:B0-----:R-:W-:-:S03]  /*e7560*/  LOP3.LUT R15, R11, 0xffff, RZ, 0xc0, !PT ;  /* 0x0000ffff0b0f7812 */ /* 0x001fc600078ec0ff */
[----:B------:R-:W4:Y:S01]  /*e7570*/  LDL.LU R11, [R1+0x55cc] ;  /* 0x0055cc00010b7983 */ /* 0x000f220000300800 */
[----:B--2---:R-:W-:Y:S02]  /*e7580*/  LOP3.LUT R10, R13, 0xffff, RZ, 0xc0, !PT ;  /* 0x0000ffff0d0a7812 */ /* 0x004fe400078ec0ff */
[----:B---3--:R-:W-:Y:S01]  /*e7590*/  LOP3.LUT R14, R17, 0xffff, RZ, 0xc0, !PT ;  /* 0x0000ffff110e7812 */ /* 0x008fe200078ec0ff */
[----:B------:R-:W2:Y:S04]  /*e75a0*/  LDL.LU R13, [R1+0x4eec] ;  /* 0x004eec00010d7983 */ /* 0x000ea80000300800 */
[----:B------:R-:W3:Y:S04]  /*e75b0*/  LDL.LU R17, [R1+0x7bc] ;  /* 0x0007bc0001117983 */ /* 0x000ee80000300800 */
[----:B------:R-:W4:Y:S01]  /*e75c0*/  LDL.LU R19, [R1+0x2bc] ;  /* 0x0002bc0001137983 */ /* 0x000f220000300800 */
[----:B------:R-:W-:-:S02]  /*e75d0*/  PRMT R27, R15, 0x3340, R0 ;  /* 0x000033400f1b7816 */ /* 0x000fc40000000000 */
        /* <DEDUP_REMOVED lines=13> */
[----:B------:R-:W-:Y:S02]  /*e76b0*/  LOP3.LUT R14, R25, 0xffff, RZ, 0xc0, !PT ;  /* 0x0000ffff190e7812 */ /* 0x000fe400078ec0ff */
[----:B------:R-:W-:Y:S01]  /*e76c0*/  LOP3.LUT R10, R23, 0xffff, RZ, 0xc0, !PT ;  /* 0x0000ffff170a7812 */ /* 0x000fe200078ec0ff */
[----:B------:R-:W-:Y:S04]  /*e76d0*/  STL.64 [R1+0xb88], R26 ;  /* 0x000b881a01007387 */ /* 0x000fe80000100a00 */
[----:B------:R0:W-:Y:S01]  /*e76e0*/  STL [R1+0x540], R18 ;  /* 0x0005401201007387 */ /* 0x0001e20000100800 */
[----:B------:R-:W-:-:S03]  /*e76f0*/  PRMT R24, R10, 0x3340, R0 ;  /* 0x000033400a187816 */ /* 0x000fc60000000000 */
[----:B------:R-:W4:Y:S01]  /*e7700*/  LDL.LU R23, [R1+0x4f00] ;  /* 0x004f000001177983 */ /* 0x000f220000300800 */
[----:B0-----:R-:W-:-:S04]  /*e7710*/  LOP3.LUT R18, R20, 0xffff, RZ, 0xc0, !PT ;  /* 0x0000ffff14127812 */ /* 0x001fc800078ec0ff */
[----:B------:R-:W-:-:S04]  /*e7720*/  PRMT R20, R14, 0x3340, R18 ;  /* 0x000033400e147816 */ /* 0x000fc80000000012 */
[----:B------:R-:W-:-:S05]  /*e7730*/  PRMT R20, R20, 0x5410, R24 ;  /* 0x0000541014147816 */ /* 0x000fca0000000018 */
[----:B------:R0:W-:Y:S04]  /*e7740*/  STL [R1+0x554], R20 ;  /* 0x0005541401007387 */ /* 0x0001e80000100800 */
[----:B0-----:R-:W4:Y:S01]  /*e7750*/  LDL.LU R20, [R1+0x870] ;  /* 0x0008700001147983 */ /* 0x001f220000300800 */
[----:B------:R-:W-:Y:S02]  /*e7760*/  SHF.R.U32.HI R14, RZ, 0x8, R14 ;  /* 0x00000008ff0e7819 */ /* 0x000fe4000001160e */
[----:B------:R-:W-:Y:S02]  /*e7770*/  SHF.R.U32.HI R18, RZ, 0x8, R18 ;  /* 0x00000008ff127819 */ /* 0x000fe40000011612 */
[----:B------:R-:W-:Y:S02]  /*e7780*/  SHF.R.U32.HI R10, RZ, 0x8, R10 ;  /* 0x00000008ff0a7819 */ /* 0x000fe4000001160a */
[----:B------:R-:W-:-:S02]  /*e7790*/  LOP3.LUT R14, R14, 0xffff, RZ, 0xc0, !PT ;  /* 0x0000ffff0e0e7812 */ /* 0x000fc400078ec0ff */
[----:B------:R-:W-:Y:S02]  /*e77a0*/  LOP3.LUT R18, R18, 0xffff, RZ, 0xc0, !PT ;  /* 0x0000ffff12127812 */ /* 0x000fe400078ec0ff */
[----:B------:R-:W-:Y:S02]  /*e77b0*/  LOP3.LUT R10, R10, 0xffff, RZ, 0xc0, !PT ;  /* 0x0000ffff0a0a7812 */ /* 0x000fe400078ec0ff */
[----:B------:R-:W-:Y:S02]  /*e77c0*/  PRMT R18, R14, 0x3340, R18 ;  /* 0x000033400e127816 */ /* 0x000fe40000000012 */
        /* <DEDUP_REMOVED lines=10> */
[----:B---3--:R-:W-:-:S04]  /*e7870*/  LOP3.LUT R14, R17, 0xffff, RZ, 0xc0, !PT ;  /* 0x0000ffff110e7812 */ /* 0x008fc800078ec0ff */
[----:B------:R-:W-:Y:S02]  /*e7880*/  PRMT R17, R13, 0x3340, R14 ;  /* 0x000033400d117816 */ /* 0x000fe4000000000e */
[----:B----4-:R-:W-:Y:S02]  /*e7890*/  IADD3 R24, P2, PT, R19, R6, RZ ;  /* 0x0000000613187210 */ /* 0x010fe40007f5e0ff */
[----:B------:R-:W-:Y:S02]  /*e78a0*/  PRMT R17, R17, 0x5410, R18 ;  /* 0x0000541011117816 */ /* 0x000fe40000000012 */
[----:B------:R-:W-:Y:S02]  /*e78b0*/  SHF.R.S32.HI R18, RZ, 0x1f, R19 ;  /* 0x0000001fff127819 */ /* 0x000fe40000011413 */
[----:B------:R-:W-:Y:S02]  /*e78c0*/  SHF.R.U32.HI R13, RZ, 0x8, R13 ;  /* 0x00000008ff0d7819 */ /* 0x000fe4000001160d */
[----:B------:R-:W-:Y:S01]  /*e78d0*/  SHF.R.U32.HI R14, RZ, 0x8, R14 ;  /* 0x00000008ff0e7819 */ /* 0x000fe2000001160e */
[----:B------:R-:W-:Y:S01]  /*e78e0*/  IMAD.X R25, R18, 0x1, R7, P2 ;  /* 0x0000000112197824 */ /* 0x000fe200010e0607 */
[----:B------:R-:W-:-:S02]  /*e78f0*/  LOP3.LUT R13, R13, 0xffff, RZ, 0xc0, !PT ;  /* 0x0000ffff0d0d7812 */ /* 0x000fc400078ec0ff */
[----:B------:R-:W-:Y:S01]  /*e7900*/  LOP3.LUT R14, R14, 0xffff, RZ, 0xc0, !PT ;  /* 0x0000ffff0e0e7812 */ /* 0x000fe200078ec0ff */
[----:B------:R-:W-:Y:S04]  /*e7910*/  STL [R1+0x548], R17 ;  /* 0x0005481101007387 */ /* 0x000fe80000100800 */
[----:B------:R0:W-:Y:S01]  /*e7920*/  STL.64 [R1+0xb80], R24 ;  /* 0x000b801801007387 */ /* 0x0001e20000100a00 */
[----:B------:R-:W-:-:S03]  /*e7930*/  PRMT R13, R13, 0x3340, R14 ;  /* 0x000033400d0d7816 */ /* 0x000fc6000000000e */
[----:B0-----:R-:W2:Y:S04]  /*e7940*/  LDL.LU R24, [R1+0x5028] ;  /* 0x0050280001187983 */ /* 0x001ea80000300800 */
[----:B------:R-:W-:Y:S04]  /*e7950*/  STL [R1+0x248], R15 ;  /* 0x0002480f01007387 */ /* 0x000fe80000100800 */
[----:B------:R-:W3:Y:S04]  /*e7960*/  LDL.LU R17, [R1+0x764] ;  /* 0x0007640001117983 */ /* 0x000ee80000300800 */
[----:B------:R0:W-:Y:S04]  /*e7970*/  STL [R1+0x528], R13 ;  /* 0x0005280d01007387 */ /* 0x0001e80000100800 */
[----:B0-----:R-:W4:Y:S01]  /*e7980*/  LDL.LU R13, [R1+0xa10] ;  /* 0x000a1000010d7983 */ /* 0x001f220000300800 */
[----:B------:R-:W-:-:S02]  /*e7990*/  LOP3.LUT R14, R12, 0xffff, RZ, 0xc0, !PT ;  /* 0x0000ffff0c0e7812 */ /* 0x000fc400078ec0ff */
[----:B------:R-:W-:Y:S02]  /*e79a0*/  IADD3 R26, P2, PT, R19, R0, RZ ;  /* 0x00000000131a7210 */ /* 0x000fe40007f5e0ff */
[----:B------:R-:W-:Y:S02]  /*e79b0*/  LOP3.LUT R15, R23, 0xffff, RZ, 0xc0, !PT ;  /* 0x0000ffff170f7812 */ /* 0x000fe400078ec0ff */
[----:B------:R-:W-:Y:S01]  /*e79c0*/  PRMT R23, R14, 0x3340, R0 ;  /* 0x000033400e177816 */ /* 0x000fe20000000000 */
[----:B------:R-:W-:Y:S01]  /*e79d0*/  IMAD.X R27, R18, 0x1, R3, P2 ;  /* 0x00000001121b7824 */ /* 0x000fe200010e0603 */
[----:B------:R-:W-:-:S04]  /*e79e0*/  SHF.R.U32.HI R14, RZ, 0x8, R14 ;  /* 0x00000008ff0e7819 */ /* 0x000fc8000001160e */
[----:B------:R-:W-:Y:S02]  /*e79f0*/  LOP3.LUT R14, R14, 0xffff, RZ, 0xc0, !PT ;  /* 0x0000ffff0e0e7812 */ /* 0x000fe400078ec0ff */
[----:B------:R-:W-:-:S04]  /*e7a00*/  LOP3.LUT R12, R20, 0xffff, RZ, 0xc0, !PT ;  /* 0x0000ffff140c7812 */ /* 0x000fc800078ec0ff */
[--C-:B------:R-:W-:Y:S02]  /*e7a10*/  PRMT R20, R15, 0x3340, R12.reuse ;  /* 0x000033400f147816 */ /* 0x100fe4000000000c */
[----:B------:R-:W-:Y:S02]  /*e7a20*/  SHF.R.U32.HI R15, RZ, 0x8, R15 ;  /* 0x00000008ff0f7819 */ /* 0x000fe4000001160f */
[----:B------:R-:W-:Y:S02]  /*e7a30*/  PRMT R20, R20, 0x5410, R23 ;  /* 0x0000541014147816 */ /* 0x000fe40000000017 */
[----:B------:R-:W-:Y:S02]  /*e7a40*/  SHF.R.U32.HI R12, RZ, 0x8, R12 ;  /* 0x00000008ff0c7819 */ /* 0x000fe4000001160c */
[----:B------:R-:W-:Y:S01]  /*e7a50*/  LOP3.LUT R15, R15, 0xffff, RZ, 0xc0, !PT ;  /* 0x0000ffff0f0f7812 */ /* 0x000fe200078ec0ff */
[----:B------:R-:W-:Y:S04]  /*e7a60*/  STL [R1+0x52c], R20 ;  /* 0x00052c1401007387 */ /* 0x000fe80000100800 */
[----:B------:R0:W-:Y:S02]  /*e7a70*/  STL.64 [R1+0xb78], R26 ;  /* 0x000b781a01007387 */ /* 0x0001e40000100a00 */
[----:B0-----:R-:W-:-:S02]  /*e7a80*/  LOP3.LUT R26, R12, 0xffff, RZ, 0xc0, !PT ;  /* 0x0000ffff0c1a7812 */ /* 0x001fc400078ec0ff */
[----:B------:R-:W2:Y:S04]  /*e7a90*/  LDL.LU R12, [R1+0x5040] ;  /* 0x00504000010c7983 */ /* 0x000ea80000300800 */
[----:B------:R-:W2:Y:S01]  /*e7aa0*/  LDL.LU R25, [R1+0x778] ;  /* 0x0007780001197983 */ /* 0x000ea20000300800 */
[----:B------:R-:W-:Y:S02]  /*e7ab0*/  PRMT R27, R15, 0x3340, R26 ;  /* 0x000033400f1b7816 */ /* 0x000fe4000000001a */
[----:B------:R-:W-:Y:S02]  /*e7ac0*/  PRMT R26, R14, 0x3340, R0 ;  /* 0x000033400e1a7816 */ /* 0x000fe40000000000 */
[----:B------:R-:W-:Y:S01]  /*e7ad0*/  IADD3 R14, P2, PT, R19, R2, RZ ;  /* 0x00000002130e7210 */ /* 0x000fe20007f5e0ff */
[----:B------:R-:W2:Y:S04]  /*e7ae0*/  LDL.LU R23, [R1+0x2c0] ;  /* 0x0002c00001177983 */ /* 0x000ea80000300800 */
[----:B------:R-:W2:Y:S01]  /*e7af0*/  LDL.LU R20, [R1+0xa14] ;  /* 0x000a140001147983 */ /* 0x000ea20000300800 */
        /* <DEDUP_REMOVED lines=11> */
[----:B---3--:R-:W-:-:S03]  /*e7bb0*/  LOP3.LUT R10, R17, 0xffff, RZ, 0xc0, !PT ;  /* 0x0000ffff110a7812 */ /* 0x008fc600078ec0ff */
[----:B------:R-:W3:Y:S01]  /*e7bc0*/  LDL.LU R17, [R1+0x4fac] ;  /* 0x004fac0001117983 */ /* 0x000ee20000300800 */
[----:B----4-:R-:W-:-:S03]  /*e7bd0*/  LOP3.LUT R15, R13, 0xffff, RZ, 0xc0, !PT ;  /* 0x0000ffff0d0f7812 */ /* 0x010fc600078ec0ff */
[----:B------:R-:W4:Y:S01]  /*e7be0*/  LDL.LU R13, [R1+0x9d8] ;  /* 0x0009d800010d7983 */ /* 0x000f220000300800 */
[----:B--2---:R-:W-:Y:S02]  /*e7bf0*/  LOP3.LUT R14, R24, 0xffff, RZ, 0xc0, !PT ;  /* 0x0000ffff180e7812 */ /* 0x004fe400078ec0ff */
[----:B------:R-:W-:Y:S02]  /*e7c00*/  PRMT R19, R10, 0x3340, R0 ;  /* 0x000033400a137816 */ /* 0x000fe40000000000 */
[--C-:B------:R-:W-:Y:S02]  /*e7c10*/  PRMT R18, R14, 0x3340, R15.reuse ;  /* 0x000033400e127816 */ /* 0x100fe4000000000f */
[----:B------:R-:W-:Y:S02]  /*e7c20*/  SHF.R.U32.HI R14, RZ, 0x8, R14 ;  /* 0x00000008ff0e7819 */ /* 0x000fe4000001160e */
[----:B------:R-:W-:Y:S02]  /*e7c30*/  SHF.R.U32.HI R15, RZ, 0x8, R15 ;  /* 0x00000008ff0f7819 */ /* 0x000fe4000001160f */
[----:B------:R-:W-:-:S02]  /*e7c40*/  SHF.R.U32.HI R10, RZ, 0x8, R10 ;  /* 0x00000008ff0a7819 */ /* 0x000fc4000001160a */
[----:B------:R-:W-:Y:S02]  /*e7c50*/  LOP3.LUT R14, R14, 0xffff, RZ, 0xc0, !PT ;  /* 0x0000ffff0e0e7812 */ /* 0x000fe400078ec0ff */
[----:B------:R-:W-:Y:S02]  /*e7c60*/  LOP3.LUT R15, R15, 0xffff, RZ, 0xc0, !PT ;  /* 0x0000ffff0f0f7812 */ /* 0x000fe400078ec0ff */
[----:B------:R-:W-:Y:S02]  /*e7c70*/  LOP3.LUT R10, R10, 0xffff, RZ, 0xc0, !PT ;  /* 0x0000ffff0a0a7812 */ /* 0x000fe400078ec0ff */
[----:B------:R-:W-:Y:S02]  /*e7c80*/  PRMT R18, R18, 0x5410, R19 ;  /* 0x0000541012127816 */ /* 0x000fe40000000013 */
[----:B------:R-:W-:Y:S02]  /*e7c90*/  PRMT R14, R14, 0x3340, R15 ;  /* 0x000033400e0e7816 */ /* 0x000fe4000000000f */
[----:B------:R-:W-:Y:S01]  /*e7ca0*/  PRMT R10, R10, 0x3340, R0 ;  /* 0x000033400a0a7816 */ /* 0x000fe20000000000 */
[----:B------:R-:W-:Y:S04]  /*e7cb0*/  STL [R1+0x500], R18 ;  /* 0x0005001201007387 */ /* 0x000fe80000100800 */
[----:B------:R-:W-:Y:S04]  /*e7cc0*/  STL [R1+0x518], R14 ;  /* 0x0005180e01007387 */ /* 0x000fe80000100800 */
[----:B------:R-:W2:Y:S04]  /*e7cd0*/  LDL.LU R19, [R1+0x4f2c] ;  /* 0x004f2c0001137983 */ /* 0x000ea80000300800 */
[----:B------:R0:W-:Y:S04]  /*e7ce0*/  STL [R1+0x23c], R10 ;  /* 0x00023c0a01007387 */ /* 0x0001e80000100800 */
[----:B------:R-:W2:Y:S01]  /*e7cf0*/  LDL.LU R24, [R1+0x9c8] ;  /* 0x0009c80001187983 */ /* 0x000ea20000300800 */
[----:B------:R-:W-:-:S02]  /*e7d00*/  LOP3.LUT R12, R12, 0xffff, RZ, 0xc0, !PT ;  /* 0x0000ffff0c0c7812 */ /* 0x000fc400078ec0ff */
[----:B0-----:R-:W-:Y:S02]  /*e7d10*/  LOP3.LUT R10, R25, 0xffff, RZ, 0xc0, !PT ;  /* 0x0000ffff190a7812 */ /* 0x001fe400078ec0ff */
[----:B------:R-:W-:Y:S02]  /*e7d20*/  LOP3.LUT R14, R20, 0xffff, RZ, 0xc0, !PT ;  /* 0x0000ffff140e7812 */ /* 0x000fe400078ec0ff */
[----:B------:R-:W-:Y:S02]  /*e7d30*/  PRMT R18, R10, 0x3340, R0 ;  /* 0x000033400a127816 */ /* 0x000fe40000000000 */
[----:B------:R-:W-:Y:S02]  /*e7d40*/  SHF.R.S32.HI R20, RZ, 0x1f, R23 ;  /* 0x0000001fff147819 */ /* 0x000fe40000011417 */
[----:B------:R-:W-:Y:S02]  /*e7d50*/  PRMT R15, R12, 0x3340, R14 ;  /* 0x000033400c0f7816 */ /* 0x000fe4000000000e */
[----:B------:R-:W-:-:S02]  /*e7d60*/  SHF.R.U32.HI R12, RZ, 0x8, R12 ;  /* 0x00000008ff0c7819 */ /* 0x000fc4000001160c */
[----:B------:R-:W-:Y:S02]  /*e7d70*/  SHF.R.U32.HI R14, RZ, 0x8, R14 ;  /* 0x00000008ff0e7819 */ /* 0x000fe4000001160e */
[----:B------:R-:W-:Y:S02]  /*e7d80*/  IADD3 R26, P2, PT, R23, R6, RZ ;  /* 0x00000006171a7210 */ /* 0x000fe40007f5e0ff */
[----:B------:R-:W-:Y:S02]  /*e7d90*/  PRMT R15, R15, 0x5410, R18 ;  /* 0x000054100f0f7816 */ /* 0x000fe40000000012 */
[----:B------:R-:W-:Y:S02]  /*e7da0*/  LOP3.LUT R12, R12, 0xffff, RZ, 0xc0, !PT ;  /* 0x0000ffff0c0c7812 */ /* 0x000fe400078ec0ff */
[----:B------:R-:W-:Y:S01]  /*e7db0*/  LOP3.LUT R14, R14, 0xffff, RZ, 0xc0, !PT ;  /* 0x0000ffff0e0e7812 */ /* 0x000fe200078ec0ff */
[----:B------:R-:W-:-:S03]  /*e7dc0*/  IMAD.X R27, R20, 0x1, R7, P2 ;  /* 0x00000001141b7824 */ /* 0x000fc600010e0607 */
[----:B------:R-:W-:Y:S01]  /*e7dd0*/  PRMT R14, R12, 0x3340, R14 ;  /* 0x000033400c0e7816 */ /* 0x000fe2000000000e */
[----:B------:R0:W-:Y:S04]  /*e7de0*/  STL [R1+0x4fc], R15 ;  /* 0x0004fc0f01007387 */ /* 0x0001e80000100800 */
[----:B------:R-:W-:Y:S01]  /*e7df0*/  STL.64 [R1+0xb60], R26 ;  /* 0x000b601a01007387 */ /* 0x000fe20000100a00 */
[----:B0-----:R-:W-:Y:S02]  /*e7e00*/  SHF.R.U32.HI R15, RZ, 0x8, R10 ;  /* 0x00000008ff0f7819 */ /* 0x001fe4000001160a */
[----:B---3--:R-:W-:Y:S02]  /*e7e10*/  LOP3.LUT R12, R17, 0xffff, RZ, 0xc0, !PT ;  /* 0x0000ffff110c7812 */ /* 0x008fe400078ec0ff */
[----:B------:R-:W3:Y:S04]  /*e7e20*/  LDL.LU R17, [R1+0x4f3c] ;  /* 0x004f3c0001117983 */ /* 0x000ee80000300800 */
[----:B------:R4:W-:Y:S02]  /*e7e30*/  STL [R1+0x510], R14 ;  /* 0x0005100e01007387 */ /* 0x0009e40000100800 */
[----:B----4-:R-:W-:-:S02]  /*e7e40*/  LOP3.LUT R14, R13, 0xffff, RZ, 0xc0, !PT ;  /* 0x0000ffff0d0e7812 */ /* 0x010fc400078ec0ff */
[----:B------:R-:W4:Y:S04]  /*e7e50*/  LDL.LU R13, [R1+0x9cc] ;  /* 0x0009cc00010d7983 */ /* 0x000f280000300800 */
[----:B------:R-:W4:Y:S01]  /*e7e60*/  LDL.LU R25, [R1+0x4f08] ;  /* 0x004f080001197983 */ /* 0x000f220000300800 */
[----:B------:R-:W-:Y:S02]  /*e7e70*/  SHF.R.U32.HI R10, RZ, 0x8, R12 ;  /* 0x00000008ff0a7819 */ /* 0x000fe4000001160c */
[--C-:B------:R-:W-:Y:S02]  /*e7e80*/  PRMT R18, R12, 0x3340, R14.reuse ;  /* 0x000033400c127816 */ /* 0x100fe4000000000e */
[----:B------:R-:W4:Y:S01]  /*e7e90*/  LDL.LU R12, [R1+0x890] ;  /* 0x00089000010c7983 */ /* 0x000f220000300800 */
[----:B------:R-:W-:-:S02]  /*e7ea0*/  SHF.R.U32.HI R14, RZ, 0x8, R14 ;  /* 0x00000008ff0e7819 */ /* 0x000fc4000001160e */
[----:B------:R-:W-:Y:S02]  /*e7eb0*/  LOP3.LUT R15, R15, 0xffff, RZ, 0xc0, !PT ;  /* 0x0000ffff0f0f7812 */ /* 0x000fe400078ec0ff */
[----:B------:R-:W-:Y:S02]  /*e7ec0*/  LOP3.LUT R10, R10, 0xffff, RZ, 0xc0, !PT ;  /* 0x0000ffff0a0a7812 */ /* 0x000fe400078ec0ff */
[----:B------:R-:W-:Y:S01]  /*e7ed0*/  LOP3.LUT R14, R14, 0xffff, RZ, 0xc0, !PT ;  /* 0x0000ffff0e0e7812 */ /* 0x000fe200078ec0ff */
[----:B------:R0:W-:Y:S02]  /*e7ee0*/  STL [R1+0x5a4], R18 ;  /* 0x0005a41201007387 */ /* 0x0001e40000100800 */
[----:B0-----:R-:W-:Y:S02]  /*e7ef0*/  PRMT R18, R15, 0x3340, R0 ;  /* 0x000033400f127816 */ /* 0x001fe40000000000 */
[----:B------:R-:W-:Y:S02]  /*e7f00*/  PRMT R15, R10, 0x3340, R14 ;  /* 0x000033400a0f7816 */ /* 0x000fe4000000000e */
[----:B--2---:R-:W-:-:S02]  /*e7f10*/  LOP3.LUT R14, R19, 0xffff, RZ, 0xc0, !PT ;  /* 0x0000ffff130e7812 */ /* 0x004fc400078ec0ff */
[----:B------:R-:W-:Y:S01]  /*e7f20*/  LOP3.LUT R10, R11, 0xffff, RZ, 0xc0, !PT ;  /* 0x0000ffff0b0a7812 */ /* 0x000fe200078ec0ff */
[----:B------:R-:W-:Y:S04]  /*e7f30*/  STL [R1+0x238], R18 ;  /* 0x0002381201007387 */ /* 0x000fe80000100800 */
[----:B------:R0:W-:Y:S01]  /*e7f40*/  STL [R1+0x508], R15 ;  /* 0x0005080f01007387 */ /* 0x0001e20000100800 */
[----:B------:R-:W-:Y:S02]  /*e7f50*/  PRMT R19, R10, 0x3340, R0 ;  /* 0x000033400a137816 */ /* 0x000fe40000000000 */
[----:B------:R-:W-:Y:S01]  /*e7f60*/  SHF.R.U32.HI R10, RZ, 0x8, R10 ;  /* 0x00000008ff0a7819 */ /* 0x000fe2000001160a */
[----:B------:R-:W2:Y:S01]  /*e7f70*/  LDL.LU R11, [R1+0x55c4] ;  /* 0x0055c400010b7983 */ /* 0x000ea20000300800 */
        /* <DEDUP_REMOVED lines=10> */
[----:B------:R-:W-:Y:S02]  /*e8020*/  PRMT R15, R14, 0x3340, R15 ;  /* 0x000033400e0f7816 */ /* 0x000fe4000000000f */
[--C-:B------:R-:W-:Y:S02]  /*e8030*/  PRMT R14, R10, 0x3340, R0.reuse ;  /* 0x000033400a0e7816 */ /* 0x100fe40000000000 */
[----:B------:R-:W-:Y:S01]  /*e8040*/  LOP3.LUT R10, R16, 0xffff, RZ, 0xc0, !PT ;  /* 0x0000ffff100a7812 */ /* 0x000fe200078ec0ff */
[----:B------:R-:W-:Y:S04]  /*e8050*/  STL [R1+0x498], R24 ;  /* 0x0004981801007387 */ /* 0x000fe80000100800 */
[----:B------:R0:W-:Y:S04]  /*e8060*/  STL.64 [R1+0xb58], R18 ;  /* 0x000b581201007387 */ /* 0x0001e80000100a00 */
[----:B------:R-:W-:Y:S04]  /*e8070*/  STL [R1+0x3f8], R15 ;  /* 0x0003f80f01007387 */ /* 0x000fe80000100800 */
[----:B------:R1:W-:Y:S04]  /*e8080*/  STL [R1+0x10], R14 ;  /* 0x0000100e01007387 */ /* 0x0003e80000100800 */
[----:B------:R-:W2:Y:S01]  /*e8090*/  LDL.LU R16, [R1+0x55c0] ;  /* 0x0055c00001107983 */ /* 0x000ea20000300800 */
[----:B0-----:R-:W-:-:S02]  /*e80a0*/  PRMT R19, R10, 0x3340, R0 ;  /* 0x000033400a137816 */ /* 0x001fc40000000000 */
[----:B-1----:R-:W-:Y:S02]  /*e80b0*/  LOP3.LUT R14, R9, 0xffff, RZ, 0xc0, !PT ;  /* 0x0000ffff090e7812 */ /* 0x002fe400078ec0ff */
[----:B------:R-:W2:Y:S01]  /*e80c0*/  LDL.LU R9, [R1+0x55bc] ;  /* 0x0055bc0001097983 */ /* 0x000ea20000300800 */
[----:B---3--:R-:W-:Y:S02]  /*e80d0*/  LOP3.LUT R17, R17, 0xffff, RZ, 0xc0, !PT ;  /* 0x0000ffff11117812 */ /* 0x008fe400078ec0ff */
[----:B----4-:R-:W-:-:S04]  /*e80e0*/  LOP3.LUT R13, R13, 0xffff, RZ, 0xc0, !PT ;  /* 0x0000ffff0d0d7812 */ /* 0x010fc800078ec0ff */
[----:B------:R-:W-:Y:S02]  /*e80f0*/  PRMT R18, R17, 0x3340, R13 ;  /* 0x0000334011127816 */ /* 0x000fe4000000000d */
[----:B------:R-:W-:Y:S02]  /*e8100*/  LOP3.LUT R15, R25, 0xffff, RZ, 0xc0, !PT ;  /* 0x0000ffff190f7812 */ /* 0x000fe400078ec0ff */
[----:B------:R-:W-:Y:S02]  /*e8110*/  LOP3.LUT R12, R12, 0xffff, RZ, 0xc0, !PT ;  /* 0x0000ffff0c0c7812 */ /* 0x000fe400078ec0ff */
[----:B------:R-:W-:Y:S02]  /*e8120*/  PRMT R24, R18, 0x5410, R19 ;  /* 0x0000541012187816 */ /* 0x000fe40000000013 */
[----:B------:R-:W3:Y:S04]  /*e8130*/  LDL.LU R18, [R1+0x4f1c] ;  /* 0x004f1c0001127983 */ /* 0x000ee80000300800 */
[----:B------:R-:W4:Y:S04]  /*e8140*/  LDL.LU R19, [R1+0x898] ;  /* 0x0008980001137983 */ /* 0x000f280000300800 */
[----:B------:R0:W-:Y:S01]  /*e8150*/  STL [R1+0x490], R24 ;  /* 0x0004901801007387 */ /* 0x0001e20000100800 */
[----:B------:R-:W-:-:S02]  /*e8160*/  PRMT R25, R14, 0x3340, R0 ;  /* 0x000033400e197816 */ /* 0x000fc40000000000 */
[----:B0-----:R-:W-:-:S04]  /*e8170*/  PRMT R24, R15, 0x3340, R12 ;  /* 0x000033400f187816 */ /* 0x001fc8000000000c */
[----:B------:R-:W-:Y:S02]  /*e8180*/  PRMT R26, R24, 0x5410, R25 ;  /* 0x00005410181a7816 */ /* 0x000fe40000000019 */
[----:B------:R-:W-:-:S05]  /*e8190*/  IADD3 R24, P2, PT, R23, R2, RZ ;  /* 0x0000000217187210 */ /* 0x000fca0007f5e0ff */
[----:B------:R-:W-:Y:S01]  /*e81a0*/  IMAD.X R25, R20, 0x1, R5, P2 ;  /* 0x0000000114197824 */ /* 0x000fe200010e0605 */
[----:B------:R-:W-:Y:S04]  /*e81b0*/  STL [R1+0x48c], R26 ;  /* 0x00048c1a01007387 */ /* 0x000fe80000100800 */
[----:B------:R0:W-:Y:S02]  /*e81c0*/  STL.64 [R1+0xb50], R24 ;  /* 0x000b501801007387 */ /* 0x0001e40000100a00 */
[----:B0-----:R-:W-:-:S05]  /*e81d0*/  IADD3 R24, P2, PT, R23, R4, RZ ;  /* 0x0000000417187210 */ /* 0x001fca0007f5e0ff */
[----:B------:R-:W-:Y:S01]  /*e81e0*/  IMAD.X R25, R20, 0x1, R8, P2 ;  /* 0x0000000114197824 */ /* 0x000fe200010e0608 */
[----:B------:R-:W-:Y:S02]  /*e81f0*/  SHF.R.U32.HI R20, RZ, 0x8, R17 ;  /* 0x00000008ff147819 */ /* 0x000fe40000011611 */
[----:B------:R-:W-:Y:S02]  /*e8200*/  SHF.R.U32.HI R26, RZ, 0x8, R12 ;  /* 0x00000008ff1a7819 */ /* 0x000fe4000001160c */
[----:B------:R0:W-:Y:S04]  /*e8210*/  STL.64 [R1+0xb48], R24 ;  /* 0x000b481801007387 */ /* 0x0001e80000100a00 */
[----:B------:R-:W2:Y:S01]  /*e8220*/  LDL.LU R17, [R1+0x507c] ;  /* 0x00507c0001117983 */ /* 0x000ea20000300800 */
[----:B------:R-:W-:-:S03]  /*e8230*/  SHF.R.U32.HI R27, RZ, 0x8, R13 ;  /* 0x00000008ff1b7819 */ /* 0x000fc6000001160d */
[----:B0-----:R-:W2:Y:S04]  /*e8240*/  LDL.LU R24, [R1+0x7c4] ;  /* 0x0007c40001187983 */ /* 0x001ea80000300800 */
[----:B------:R-:W2:Y:S04]  /*e8250*/  LDL.LU R12, [R1+0xa20] ;  /* 0x000a2000010c7983 */ /* 0x000ea80000300800 */
[----:B------:R-:W2:Y:S04]  /*e8260*/  LDL.LU R13, [R1+0x5084] ;  /* 0x00508400010d7983 */ /* 0x000ea80000300800 */
[----:B------:R-:W2:Y:S01]  /*e8270*/  LDL.LU R23, [R1+0x7c8] ;  /* 0x0007c80001177983 */ /* 0x000ea20000300800 */
[----:B------:R-:W-:-:S03]  /*e8280*/  LOP3.LUT R25, R20, 0xffff, RZ, 0xc0, !PT ;  /* 0x0000ffff14197812 */ /* 0x000fc600078ec0ff */
[----:B------:R-:W2:Y:S01]  /*e8290*/  LDL.LU R20, [R1+0xa24] ;  /* 0x000a240001147983 */ /* 0x000ea20000300800 */
[----:B------:R-:W-:-:S04]  /*e82a0*/  LOP3.LUT R27, R27, 0xffff, RZ, 0xc0, !PT ;  /* 0x0000ffff1b1b7812 */ /* 0x000fc800078ec0ff */
[----:B------:R-:W-:Y:S02]  /*e82b0*/  PRMT R27, R25, 0x3340, R27 ;  /* 0x00003340191b7816 */ /* 0x000fe4000000001b */
[----:B------:R-:W2:Y:S01]  /*e82c0*/  LDL.LU R25, [R1+0x2c4] ;  /* 0x0002c40001197983 */ /* 0x000ea20000300800 */
[----:B------:R-:W-:Y:S02]  /*e82d0*/  SHF.R.U32.HI R15, RZ, 0x8, R15 ;  /* 0x00000008ff0f7819 */ /* 0x000fe4000001160f */
[----:B------:R-:W-:Y:S02]  /*e82e0*/  LOP3.LUT R26, R26, 0xffff, RZ, 0xc0, !PT ;  /* 0x0000ffff1a1a7812 */ /* 0x000fe400078ec0ff */
[----:B------:R-:W-:Y:S02]  /*e82f0*/  SHF.R.U32.HI R14, RZ, 0x8, R14 ;  /* 0x00000008ff0e7819 */ /* 0x000fe4000001160e */
[----:B------:R-:W-:Y:S02]  /*e8300*/  LOP3.LUT R15, R15, 0xffff, RZ, 0xc0, !PT ;  /* 0x0000ffff0f0f7812 */ /* 0x000fe400078ec0ff */
[----:B------:R-:W-:-:S02]  /*e8310*/  SHF.R.U32.HI R10, RZ, 0x8, R10 ;  /* 0x00000008ff0a7819 */ /* 0x000fc4000001160a */
[----:B------:R-:W-:Y:S02]  /*e8320*/  LOP3.LUT R14, R14, 0xffff, RZ, 0xc0, !PT ;  /* 0x0000ffff0e0e7812 */ /* 0x000fe400078ec0ff */
[----:B------:R-:W-:Y:S02]  /*e8330*/  PRMT R15, R15, 0x3340, R26 ;  /* 0x000033400f0f7816 */ /* 0x000fe4000000001a */
[----:B------:R-:W-:Y:S01]  /*e8340*/  LOP3.LUT R10, R10, 0xffff, RZ, 0xc0, !PT ;  /* 0x0000ffff0a0a7812 */ /* 0x000fe200078ec0ff */
[----:B------:R-:W-:Y:S04]  /*e8350*/  STL [R1+0x3d8], R27 ;  /* 0x0003d81b01007387 */ /* 0x000fe80000100800 */
[----:B------:R0:W-:Y:S01]  /*e8360*/  STL [R1+0x154], R15 ;  /* 0x0001540f01007387 */ /* 0x0001e20000100800 */
[----:B------:R-:W-:-:S02]  /*e8370*/  PRMT R10, R10, 0x3340, R0 ;  /* 0x000033400a0a7816 */ /* 0x000fc40000000000 */
[----:B0-----:R-:W-:-:S05]  /*e8380*/  PRMT R15, R14, 0x3340, R0 ;  /* 0x000033400e0f7816 */ /* 0x001fca0000000000 */
[----:B------:R-:W-:Y:S04]  /*e8390*/  STL [R1+0x8], R15 ;  /* 0x0000080f01007387 */ /* 0x000fe80000100800 */
[----:B------:R0:W-:Y:S02]  /*e83a0*/  STL [R1+0x1c], R10 ;  /* 0x00001c0a01007387 */ /* 0x0001e40000100800 */
[----:B0-----:R-:W-:Y:S02]  /*e83b0*/  LOP3.LUT R10, R21, 0xffff, RZ, 0xc0, !PT ;  /* 0x0000ffff150a7812 */ /* 0x001fe400078ec0ff */
[----:B------:R-:W2:Y:S01]  /*e83c0*/  LDL.LU R21, [R1+0x55b8] ;  /* 0x0055b80001157983 */ /* 0x000ea20000300800 */
[----:B---3--:R-:W-:Y:S02]  /*e83d0*/  LOP3.LUT R14, R18, 0xffff, RZ, 0xc0, !PT ;  /* 0x0000ffff120e7812 */ /* 0x008fe400078ec0ff */
[----:B----4-:R-:W-:-:S03]  /*e83e0*/  LOP3.LUT R15, R19, 0xffff, RZ, 0xc0, !PT ;  /* 0x0000ffff130f7812 */ /* 0x010fc600078ec0ff */
[----:B------:R0:W-:Y:S04]  /*e83f0*/  STL [R1+0x5c0], R14 ;  /* 0x0005c00e01007387 */ /* 0x0001e80000100800 */
[----:B------:R1:W-:Y:S04]  /*e8400*/  STL [R1+0x5bc], R15 ;  /* 0x0005bc0f01007387 */ /* 0x0003e80000100800 */
[----:B------:R3:W-:Y:S01]  /*e8410*/  STL [R1+0x5b8], R10 ;  /* 0x0005b80a01007387 */ /* 0x0007e20000100800 */
[----:B0-----:R-:W-:Y:S02]  /*e8420*/  SHF.R.U32.HI R14, RZ, 0x8, R14 ;  /* 0x00000008ff0e7819 */ /* 0x001fe4000001160e */
[----:B-1----:R-:W-:-:S02]  /*e8430*/  SHF.R.U32.HI R15, RZ, 0x8, R15 ;  /* 0x00000008ff0f7819 */ /* 0x002fc4000001160f */
[----:B---3--:R-:W-:Y:S02]  /*e8440*/  SHF.R.U32.HI R10, RZ, 0x8, R10 ;  /* 0x00000008ff0a7819 */ /* 0x008fe4000001160a */
[----:B------:R-:W-:Y:S02]  /*e8450*/  LOP3.LUT R14, R14, 0xffff, RZ, 0xc0, !PT ;  /* 0x0000ffff0e0e7812 */ /* 0x000fe400078ec0ff */
[----:B------:R-:W-:Y:S02]  /*e8460*/  LOP3.LUT R15, R15, 0xffff, RZ, 0xc0, !PT ;  /* 0x0000ffff0f0f7812 */ /* 0x000fe400078ec0ff */
[----:B------:R-:W-:Y:S02]  /*e8470*/  LOP3.LUT R10, R10, 0xffff, RZ, 0xc0, !PT ;  /* 0x0000ffff0a0a7812 */ /* 0x000fe400078ec0ff */
[----:B------:R-:W-:Y:S02]  /*e8480*/  PRMT R15, R14, 0x3340, R15 ;  /* 0x000033400e0f7816 */ /* 0x000fe4000000000f */
[----:B------:R-:W-:-:S03]  /*e8490*/  PRMT R14, R10, 0x3340, R0 ;  /* 0x000033400a0e7816 */ /* 0x000fc60000000000 */
[----:B------:R0:W-:Y:S04]  /*e84a0*/  STL [R1+0x3d4], R15 ;  /* 0x0003d40f01007387 */ /* 0x0001e80000100800 */
[----:B------:R1:W-:Y:S01]  /*e84b0*/  STL [R1+0x90], R14 ;  /* 0x0000900e01007387 */ /* 0x0003e20000100800 */
[----:B--2---:R-:W-:Y:S02]  /*e84c0*/  LOP3.LUT R17, R17, 0xffff, RZ, 0xc0, !PT ;  /* 0x0000ffff11117812 */ /* 0x004fe400078ec0ff */
[----:B------:R-:W-:Y:S02]  /*e84d0*/  LOP3.LUT R18, R12, 0xffff, RZ, 0xc0, !PT ;  /* 0x0000ffff0c127812 */ /* 0x000fe400078ec0ff */
[----:B0-----:R-:W-:Y:S02]  /*e84e0*/  LOP3.LUT R15, R13, 0xffff, RZ, 0xc0, !PT ;  /* 0x0000ffff0d0f7812 */ /* 0x001fe400078ec0ff */
[----:B-1----:R-:W-:Y:S01]  /*e84f0*/  LOP3.LUT R14, R23, 0xffff, RZ, 0xc0, !PT ;  /* 0x0000ffff170e7812 */ /* 0x002fe200078ec0ff */
        /* <DEDUP_REMOVED lines=14> */
[----:B------:R-:W-:Y:S02]  /*e85e0*/  SHF.R.U32.HI R18, RZ, 0x8, R18 ;  /* 0x00000008ff127819 */ /* 0x000fe40000011612 */
[----:B------:R-:W-:Y:S02]  /*e85f0*/  SHF.R.U32.HI R12, RZ, 0x8, R12 ;  /* 0x00000008ff0c7819 */ /* 0x000fe4000001160c */
[----:B0-----:R-:W-:Y:S01]  /*e8600*/  IADD3 R26, P2, PT, R25, R6, RZ ;  /* 0x00000006191a7210 */ /* 0x001fe20007f5e0ff */
[----:B------:R0:W-:Y:S01]  /*e8610*/  STL [R1+0x480], R19 ;  /* 0x0004801301007387 */ /* 0x0001e20000100800 */
[----:B------:R-:W-:-:S03]  /*e8620*/  LOP3.LUT R17, R17, 0xffff, RZ, 0xc0, !PT ;  /* 0x0000ffff11117812 */ /* 0x000fc600078ec0ff */
[----:B------:R-:W-:Y:S01]  /*e8630*/  IMAD.X R27, R24, 0x1, R7, P2 ;  /* 0x00000001181b7824 */ /* 0x000fe200010e0607 */
[----:B0-----:R-:W-:-:S04]  /*e8640*/  LOP3.LUT R19, R18, 0xffff, RZ, 0xc0, !PT ;  /* 0x0000ffff12137812 */ /* 0x001fc800078ec0ff */
[----:B------:R-:W-:Y:S01]  /*e8650*/  STL.64 [R1+0xb38], R26 ;  /* 0x000b381a01007387 */ /* 0x000fe20000100a00 */
[----:B------:R-:W-:-:S03]  /*e8660*/  LOP3.LUT R18, R12, 0xffff, RZ, 0xc0, !PT ;  /* 0x0000ffff0c127812 */ /* 0x000fc600078ec0ff */
[----:B------:R-:W4:Y:S01]  /*e8670*/  LDL.LU R12, [R1+0x502c] ;  /* 0x00502c00010c7983 */ /* 0x000f220000300800 */
[----:B------:R-:W-:-:S03]  /*e8680*/  PRMT R19, R17, 0x3340, R19 ;  /* 0x0000334011137816 */ /* 0x000fc60000000013 */
[----:B------:R-:W4:Y:S01]  /*e8690*/  LDL.LU R17, [R1+0x9f8] ;  /* 0x0009f80001117983 */ /* 0x000f220000300800 */
[----:B------:R-:W-:Y:S02]  /*e86a0*/  SHF.R.U32.HI R15, RZ, 0x8, R15 ;  /* 0x00000008ff0f7819 */ /* 0x000fe4000001160f */
[----:B------:R-:W-:Y:S02]  /*e86b0*/  SHF.R.U32.HI R14, RZ, 0x8, R14 ;  /* 0x00000008ff0e7819 */ /* 0x000fe4000001160e */
[----:B------:R-:W-:Y:S02]  /*e86c0*/  LOP3.LUT R15, R15, 0xffff, RZ, 0xc0, !PT ;  /* 0x0000ffff0f0f7812 */ /* 0x000fe400078ec0ff */
[----:B------:R-:W-:Y:S02]  /*e86d0*/  SHF.R.U32.HI R10, RZ, 0x8, R10 ;  /* 0x00000008ff0a7819 */ /* 0x000fe4000001160a */
[----:B------:R-:W-:Y:S02]  /*e86e0*/  PRMT R15, R15, 0x3340, R18 ;  /* 0x000033400f0f7816 */ /* 0x000fe40000000012 */
[----:B------:R-:W-:-:S02]  /*e86f0*/  IADD3 R18, P2, PT, R25, R0, RZ ;  /* 0x0000000019127210 */ /* 0x000fc40007f5e0ff */
[----:B------:R-:W-:Y:S02]  /*e8700*/  LOP3.LUT R14, R14, 0xffff, RZ, 0xc0, !PT ;  /* 0x0000ffff0e0e7812 */ /* 0x000fe400078ec0ff */
[----:B------:R-:W-:Y:S01]  /*e8710*/  LOP3.LUT R10, R10, 0xffff, RZ, 0xc0, !PT ;  /* 0x0000ffff0a0a7812 */ /* 0x000fe200078ec0ff */
[----:B------:R0:W-:Y:S04]  /*e8720*/  STL [R1+0x3b8], R19 ;  /* 0x0003b81301007387 */ /* 0x0001e80000100800 */
[----:B------:R1:W-:Y:S01]  /*e8730*/  STL [R1+0x3b4], R15 ;  /* 0x0003b40f01007387 */ /* 0x0003e20000100800 */
[----:B0-----:R-:W-:Y:S01]  /*e8740*/  IMAD.X R19, R24, 0x1, R3, P2 ;  /* 0x0000000118137824 */ /* 0x001fe200010e0603 */
[--C-:B-1----:R-:W-:Y:S02]  /*e8750*/  PRMT R15, R14, 0x3340, R0.reuse ;  /* 0x000033400e0f7816 */ /* 0x102fe40000000000 */
[----:B------:R-:W-:-:S02]  /*e8760*/  PRMT R14, R10, 0x3340, R0 ;  /* 0x000033400a0e7816 */ /* 0x000fc40000000000 */
[----:B------:R-:W-:Y:S04]  /*e8770*/  STL.64 [R1+0xb40], R18 ;  /* 0x000b401201007387 */ /* 0x000fe80000100a00 */
[----:B------:R3:W-:Y:S04]  /*e8780*/  STL [R1+0x14], R15 ;  /* 0x0000140f01007387 */ /* 0x0007e80000100800 */
[----:B------:R4:W-:Y:S01]  /*e8790*/  STL [R1+0x88], R14 ;  /* 0x0000880e01007387 */ /* 0x0009e20000100800 */
[----:B--2---:R-:W-:Y:S02]  /*e87a0*/  LOP3.LUT R10, R13, 0xffff, RZ, 0xc0, !PT ;  /* 0x0000ffff0d0a7812 */ /* 0x004fe400078ec0ff */
[----:B---3--:R-:W-:Y:S01]  /*e87b0*/  LOP3.LUT R15, R23, 0xffff, RZ, 0xc0, !PT ;  /* 0x0000ffff170f7812 */ /* 0x008fe200078ec0ff */
[----:B------:R-:W2:Y:S01]  /*e87c0*/  LDL.LU R13, [R1+0x4fa8] ;  /* 0x004fa800010d7983 */ /* 0x000ea20000300800 */
[----:B----4-:R-:W-:-:S02]  /*e87d0*/  LOP3.LUT R14, R20, 0xffff, RZ, 0xc0, !PT ;  /* 0x0000ffff140e7812 */ /* 0x010fc400078ec0ff */
[----:B------:R-:W-:Y:S01]  /*e87e0*/  PRMT R19, R15, 0x3340, R0 ;  /* 0x000033400f137816 */ /* 0x000fe20000000000 */
[----:B------:R-:W3:Y:S04]  /*e87f0*/  LDL.LU R20, [R1+0x9dc] ;  /* 0x0009dc0001147983 */ /* 0x000ee80000300800 */
[----:B------:R-:W4:Y:S01]  /*e8800*/  LDL.LU R23, [R1+0x2c8] ;  /* 0x0002c80001177983 */ /* 0x000f220000300800 */
        /* <DEDUP_REMOVED lines=13> */
[----:B------:R-:W-:-:S04]  /*e88e0*/  LOP3.LUT R10, R12, 0xffff, RZ, 0xc0, !PT ;  /* 0x0000ffff0c0a7812 */ /* 0x000fc800078ec0ff */
[----:B------:R-:W-:Y:S04]  /*e88f0*/  STL.64 [R1+0xb28], R18 ;  /* 0x000b281201007387 */ /* 0x000fe80000100a00 */
[----:B------:R0:W-:Y:S01]  /*e8900*/  STL [R1+0x2c4], R14 ;  /* 0x0002c40e01007387 */ /* 0x0001e20000100800 */
[----:B------:R-:W-:-:S03]  /*e8910*/  LOP3.LUT R12, R21, 0xffff, RZ, 0xc0, !PT ;  /* 0x0000ffff150c7812 */ /* 0x000fc600078ec0ff */
[----:B------:R-:W4:Y:S01]  /*e8920*/  LDL.LU R21, [R1+0x55b4] ;  /* 0x0055b40001157983 */ /* 0x000f220000300800 */
[----:B0-----:R-:W-:Y:S02]  /*e8930*/  LOP3.LUT R14, R17, 0xffff, RZ, 0xc0, !PT ;  /* 0x0000ffff110e7812 */ /* 0x001fe400078ec0ff */
[----:B------:R-:W-:Y:S02]  /*e8940*/  PRMT R18, R12, 0x3340, R0 ;  /* 0x000033400c127816 */ /* 0x000fe40000000000 */
[----:B------:R-:W-:Y:S01]  /*e8950*/  PRMT R17, R10, 0x3340, R14 ;  /* 0x000033400a117816 */ /* 0x000fe2000000000e */
[----:B------:R0:W-:Y:S03]  /*e8960*/  STL [R1+0x5b4], R12 ;  /* 0x0005b40c01007387 */ /* 0x0001e60000100800 */
[----:B------:R-:W-:Y:S01]  /*e8970*/  PRMT R18, R17, 0x5410, R18 ;  /* 0x0000541011127816 */ /* 0x000fe20000000012 */
        /* <DEDUP_REMOVED lines=9> */
[----:B------:R-:W-:Y:S01]  /*e8a10*/  PRMT R10, R10, 0x3340, R14 ;  /* 0x000033400a0a7816 */ /* 0x000fe2000000000e */
[----:B------:R-:W-:Y:S04]  /*e8a20*/  STL [R1+0x4f4], R18 ;  /* 0x0004f41201007387 */ /* 0x000fe80000100800 */
[----:B------:R-:W-:Y:S04]  /*e8a30*/  STL [R1+0x18], R15 ;  /* 0x0000180f01007387 */ /* 0x000fe80000100800 */
[----:B------:R0:W-:Y:S02]  /*e8a40*/  STL [R1+0x4f8], R10 ;  /* 0x0004f80a01007387 */ /* 0x0001e40000100800 */
[----:B0-----:R-:W-:-:S02]  /*e8a50*/  LOP3.LUT R10, R11, 0xffff, RZ, 0xc0, !PT ;  /* 0x0000ffff0b0a7812 */ /* 0x001fc400078ec0ff */
[----:B------:R-:W4:Y:S02]  /*e8a60*/  LDL.LU R11, [R1+0x55b0] ;  /* 0x0055b000010b7983 */ /* 0x000f240000300800 */
[----:B------:R-:W-:Y:S02]  /*e8a70*/  PRMT R18, R10, 0x3340, R0 ;  /* 0x000033400a127816 */ /* 0x000fe40000000000 */
[----:B------:R-:W-:-:S04]  /*e8a80*/  SHF.R.U32.HI R10, RZ, 0x8, R10 ;  /* 0x00000008ff0a7819 */ /* 0x000fc8000001160a */
[----:B------:R-:W-:Y:S02]  /*e8a90*/  LOP3.LUT R10, R10, 0xffff, RZ, 0xc0, !PT ;  /* 0x0000ffff0a0a7812 */ /* 0x000fe400078ec0ff */
[----:B--2---:R-:W-:Y:S02]  /*e8aa0*/  LOP3.LUT R14, R13, 0xffff, RZ, 0xc0, !PT ;  /* 0x0000ffff0d0e7812 */ /* 0x004fe400078ec0ff */
[----:B---3--:R-:W-:-:S04]  /*e8ab0*/  LOP3.LUT R15, R20, 0xffff, RZ, 0xc0, !PT ;  /* 0x0000ffff140f7812 */ /* 0x008fc800078ec0ff */
[----:B------:R-:W-:-:S04]  /*e8ac0*/  PRMT R13, R14, 0x3340, R15 ;  /* 0x000033400e0d7816 */ /* 0x000fc8000000000f */
[----:B------:R-:W-:Y:S02]  /*e8ad0*/  PRMT R19, R13, 0x5410, R18 ;  /* 0x000054100d137816 */ /* 0x000fe40000000012 */
[----:B------:R-:W2:Y:S04]  /*e8ae0*/  LDL.LU R13, [R1+0x4f38] ;  /* 0x004f3800010d7983 */ /* 0x000ea80000300800 */
[----:B------:R-:W-:Y:S04]  /*e8af0*/  STL [R1+0x46c], R19 ;  /* 0x00046c1301007387 */ /* 0x000fe80000100800 */
[----:B------:R-:W3:Y:S01]  /*e8b00*/  LDL.LU R20, [R1+0x8cc] ;  /* 0x0008cc0001147983 */ /* 0x000ee20000300800 */
[----:B------:R-:W-:-:S02]  /*e8b10*/  SHF.R.U32.HI R14, RZ, 0x8, R14 ;  /* 0x00000008ff0e7819 */ /* 0x000fc4000001160e */
[----:B------:R-:W-:Y:S02]  /*e8b20*/  SHF.R.U32.HI R15, RZ, 0x8, R15 ;  /* 0x00000008ff0f7819 */ /* 0x000fe4000001160f */
[----:B----4-:R-:W-:Y:S02]  /*e8b30*/  SHF.R.S32.HI R18, RZ, 0x1f, R23 ;  /* 0x0000001fff127819 */ /* 0x010fe40000011417 */
[----:B------:R-:W-:Y:S02]  /*e8b40*/  IADD3 R24, P2, PT, R23, R6, RZ ;  /* 0x0000000617187210 */ /* 0x000fe40007f5e0ff */
[----:B------:R-:W-:Y:S02]  /*e8b50*/  LOP3.LUT R14, R14, 0xffff, RZ, 0xc0, !PT ;  /* 0x0000ffff0e0e7812 */ /* 0x000fe400078ec0ff */
[----:B------:R-:W-:Y:S01]  /*e8b60*/  LOP3.LUT R15, R15, 0xffff, RZ, 0xc0, !PT ;  /* 0x0000ffff0f0f7812 */ /* 0x000fe200078ec0ff */
[----:B------:R-:W-:-:S03]  /*e8b70*/  IMAD.X R25, R18, 0x1, R7, P2 ;  /* 0x0000000112197824 */ /* 0x000fc600010e0607 */
[----:B------:R-:W-:Y:S02]  /*e8b80*/  PRMT R15, R14, 0x3340, R15 ;  /* 0x000033400e0f7816 */ /* 0x000fe4000000000f */
[----:B------:R-:W-:Y:S02]  /*e8b90*/  PRMT R14, R10, 0x3340, R0 ;  /* 0x000033400a0e7816 */ /* 0x000fe40000000000 */
[----:B------:R-:W-:Y:S01]  /*e8ba0*/  LOP3.LUT R10, R28, 0xffff, RZ, 0xc0, !PT ;  /* 0x0000ffff1c0a7812 */ /* 0x000fe200078ec0ff */
[----:B------:R0:W-:Y:S04]  /*e8bb0*/  STL.64 [R1+0xb10], R24 ;  /* 0x000b101801007387 */ /* 0x0001e80000100a00 */
[----:B------:R1:W-:Y:S04]  /*e8bc0*/  STL [R1+0x2b0], R15 ;  /* 0x0002b00f01007387 */ /* 0x0003e80000100800 */
[----:B------:R4:W-:Y:S04]  /*e8bd0*/  STL [R1+0x28], R14 ;  /* 0x0000280e01007387 */ /* 0x0009e80000100800 */
[----:B------:R-:W3:Y:S01]  /*e8be0*/  LDL.LU R28, [R1+0x55ac] ;  /* 0x0055ac00011c7983 */ /* 0x000ee20000300800 */
[----:B0-----:R-:W-:-:S05]  /*e8bf0*/  IADD3 R24, P2, PT, R23, R0, RZ ;  /* 0x0000000017187210 */ /* 0x001fca0007f5e0ff */
[----:B------:R-:W-:Y:S01]  /*e8c00*/  IMAD.X R25, R18, 0x1, R3, P2 ;  /* 0x0000000112197824 */ /* 0x000fe200010e0603 */
[----:B------:R-:W-:Y:S02]  /*e8c10*/  LOP3.LUT R12, R12, 0xffff, RZ, 0xc0, !PT ;  /* 0x0000ffff0c0c7812 */ /* 0x000fe400078ec0ff */
[----:B-1----:R-:W-:Y:S02]  /*e8c20*/  LOP3.LUT R15, R17, 0xffff, RZ, 0xc0, !PT ;  /* 0x0000ffff110f7812 */ /* 0x002fe400078ec0ff */
[----:B------:R-:W-:Y:S02]  /*e8c30*/  PRMT R17, R10, 0x3340, R0 ;  /* 0x000033400a117816 */ /* 0x000fe40000000000 */
[----:B----4-:R-:W-:-:S04]  /*e8c40*/  PRMT R14, R12, 0x3340, R15 ;  /* 0x000033400c0e7816 */ /* 0x010fc8000000000f */
[----:B------:R-:W-:-:S05]  /*e8c50*/  PRMT R14, R14, 0x5410, R17 ;  /* 0x000054100e0e7816 */ /* 0x000fca0000000011 */
[----:B------:R0:W-:Y:S04]  /*e8c60*/  STL [R1+0x474], R14 ;  /* 0x0004740e01007387 */ /* 0x0001e80000100800 */
[----:B------:R1:W-:Y:S01]  /*e8c70*/  STL.64 [R1+0xae0], R24 ;  /* 0x000ae01801007387 */ /* 0x0003e20000100a00 */
[----:B0-----:R-:W-:-:S03]  /*e8c80*/  SHF.R.U32.HI R14, RZ, 0x8, R12 ;  /* 0x00000008ff0e7819 */ /* 0x001fc6000001160c */
[----:B-1----:R-:W4:Y:S04]  /*e8c90*/  LDL.LU R24, [R1+0x5100] ;  /* 0x0051000001187983 */ /* 0x002f280000300800 */
[----:B------:R-:W4:Y:S04]  /*e8ca0*/  LDL.LU R12, [R1+0x894] ;  /* 0x00089400010c7983 */ /* 0x000f280000300800 */
[----:B------:R-:W4:Y:S01]  /*e8cb0*/  LDL.LU R17, [R1+0xa30] ;  /* 0x000a300001117983 */ /* 0x000f220000300800 */
        /* <DEDUP_REMOVED lines=8> */
[----:B------:R0:W-:Y:S04]  /*e8d40*/  STL [R1+0x2a4], R19 ;  /* 0x0002a41301007387 */ /* 0x0001e80000100800 */
[----:B------:R3:W-:Y:S01]  /*e8d50*/  STL [R1+0x38], R15 ;  /* 0x0000380f01007387 */ /* 0x0007e20000100800 */
[----:B------:R-:W-:-:S02]  /*e8d60*/  IADD3 R26, P2, PT, R23, R2, RZ ;  /* 0x00000002171a7210 */ /* 0x000fc40007f5e0ff */
[----:B0-----:R-:W-:-:S03]  /*e8d70*/  PRMT R19, R10, 0x3340, R0 ;  /* 0x000033400a137816 */ /* 0x001fc60000000000 */
[----:B------:R-:W-:Y:S01]  /*e8d80*/  IMAD.X R27, R18, 0x1, R5, P2 ;  /* 0x00000001121b7824 */ /* 0x000fe200010e0605 */
[----:B------:R-:W-:-:S05]  /*e8d90*/  IADD3 R22, P2, PT, R23, R4, RZ ;  /* 0x0000000417167210 */ /* 0x000fca0007f5e0ff */
[----:B------:R-:W-:Y:S01]  /*e8da0*/  IMAD.X R23, R18, 0x1, R8, P2 ;  /* 0x0000000112177824 */ /* 0x000fe200010e0608 */
[----:B--2---:R-:W-:Y:S02]  /*e8db0*/  LOP3.LUT R14, R13, 0xffff, RZ, 0xc0, !PT ;  /* 0x0000ffff0d0e7812 */ /* 0x004fe400078ec0ff */
[----:B---3--:R-:W-:-:S04]  /*e8dc0*/  LOP3.LUT R15, R20, 0xffff, RZ, 0xc0, !PT ;  /* 0x0000ffff140f7812 */ /* 0x008fc800078ec0ff */
[----:B------:R-:W-:-:S04]  /*e8dd0*/  PRMT R13, R14, 0x3340, R15 ;  /* 0x000033400e0d7816 */ /* 0x000fc8000000000f */
[----:B------:R-:W-:Y:S02]  /*e8de0*/  PRMT R13, R13, 0x5410, R19 ;  /* 0x000054100d0d7816 */ /* 0x000fe40000000013 */
[----:B------:R-:W2:Y:S04]  /*e8df0*/  LDL.LU R19, [R1+0x5104] ;  /* 0x0051040001137983 */ /* 0x000ea80000300800 */
[----:B------:R-:W3:Y:S04]  /*e8e00*/  LDL.LU R25, [R1+0x89c] ;  /* 0x00089c0001197983 */ /* 0x000ee80000300800 */
[----:B------:R0:W-:Y:S04]  /*e8e10*/  STL [R1+0x478], R13 ;  /* 0x0004780d01007387 */ /* 0x0001e80000100800 */
[----:B------:R-:W3:Y:S01]  /*e8e20*/  LDL.LU R20, [R1+0xa34] ;  /* 0x000a340001147983 */ /* 0x000ee20000300800 */
[----:B------:R-:W-:-:S03]  /*e8e30*/  SHF.R.U32.HI R14, RZ, 0x8, R14 ;  /* 0x00000008ff0e7819 */ /* 0x000fc6000001160e */
[----:B0-----:R-:W3:Y:S04]  /*e8e40*/  LDL.LU R13, [R1+0x2cc] ;  /* 0x0002cc00010d7983 */ /* 0x001ee80000300800 */
[----:B------:R0:W-:Y:S04]  /*e8e50*/  STL.64 [R1+0xad8], R26 ;  /* 0x000ad81a01007387 */ /* 0x0001e80000100a00 */
[----:B0-----:R-:W3:Y:S04]  /*e8e60*/  LDL.LU R26, [R1+0x55a8] ;  /* 0x0055a800011a7983 */ /* 0x001ee80000300800 */
[----:B------:R0:W-:Y:S04]  /*e8e70*/  STL.64 [R1+0xad0], R22 ;  /* 0x000ad01601007387 */ /* 0x0001e80000100a00 */
[----:B0-----:R-:W3:Y:S04]  /*e8e80*/  LDL.LU.64 R22, [R1+0x55a0] ;  /* 0x0055a00001167983 */ /* 0x001ee80000300a00 */
[----:B------:R0:W-:Y:S02]  /*e8e90*/  STL.64 [R1+0x5590], R8 ;  /* 0x0055900801007387 */ /* 0x0001e40000100a00 */
[----:B0-----:R-:W-:-:S02]  /*e8ea0*/  SHF.R.U32.HI R9, RZ, 0x8, R15 ;  /* 0x00000008ff097819 */ /* 0x001fc4000001160f */
[----:B------:R-:W-:Y:S02]  /*e8eb0*/  LOP3.LUT R8, R14, 0xffff, RZ, 0xc0, !PT ;  /* 0x0000ffff0e087812 */ /* 0x000fe400078ec0ff */
[----:B------:R-:W-:-:S04]  /*e8ec0*/  LOP3.LUT R9, R9, 0xffff, RZ, 0xc0, !PT ;  /* 0x0000ffff09097812 */ /* 0x000fc800078ec0ff */
[----:B------:R-:W-:-:S05]  /*e8ed0*/  PRMT R9, R8, 0x3340, R9 ;  /* 0x0000334008097816 */ /* 0x000fca0000000009 */
[----:B------:R0:W-:Y:S01]  /*e8ee0*/  STL [R1+0x2ac], R9 ;  /* 0x0002ac0901007387 */ /* 0x0001e20000100800 */
[----:B----4-:R-:W-:Y:S02]  /*e8ef0*/  LOP3.LUT R8, R24, 0xffff, RZ, 0xc0, !PT ;  /* 0x0000ffff18087812 */ /* 0x010fe400078ec0ff */
[----:B------:R-:W-:Y:S02]  /*e8f00*/  LOP3.LUT R12, R12, 0xffff, RZ, 0xc0, !PT ;  /* 0x0000ffff0c0c7812 */ /* 0x000fe400078ec0ff */
[----:B0-----:R-:W-:Y:S02]  /*e8f10*/  LOP3.LUT R9, R17, 0xffff, RZ, 0xc0, !PT ;  /* 0x0000ffff11097812 */ /* 0x001fe400078ec0ff */
[----:B------:R-:W-:Y:S02]  /*e8f20*/  PRMT R15, R12, 0x3340, R0 ;  /* 0x000033400c0f7816 */ /* 0x000fe40000000000 */
[----:B------:R-:W-:-:S04]  /*e8f30*/  PRMT R14, R8, 0x3340, R9 ;  /* 0x00003340080e7816 */ /* 0x000fc80000000009 */
[----:B------:R-:W-:-:S05]  /*e8f40*/  PRMT R15, R14, 0x5410, R15 ;  /* 0x000054100e0f7816 */ /* 0x000fca000000000f */
[----:B------:R-:W-:Y:S04]  /*e8f50*/  STL [R1+0x5464], R15 ;  /* 0x0054640f01007387 */ /* 0x000fe80000100800 */
[----:B------:R-:W4:Y:S01]  /*e8f60*/  LDL.LU R17, [R1+0x5098] ;  /* 0x0050980001117983 */ /* 0x000f220000300800 */
[----:B------:R-:W-:Y:S02]  /*e8f70*/  SHF.R.U32.HI R10, RZ, 0x8, R10 ;  /* 0x00000008ff0a7819 */ /* 0x000fe4000001160a */
[----:B------:R-:W-:Y:S02]  /*e8f80*/  SHF.R.U32.HI R8, RZ, 0x8, R8 ;  /* 0x00000008ff087819 */ /* 0x000fe40000011608 */
[----:B------:R-:W-:Y:S01]  /*e8f90*/  SHF.R.U32.HI R9, RZ, 0x8, R9 ;  /* 0x00000008ff097819 */ /* 0x000fe20000011609 */
[----:B------:R-:W4:Y:S01]  /*e8fa0*/  LDL.LU R24, [R1+0xa0c] ;  /* 0x000a0c0001187983 */ /* 0x000f220000300800 */
[----:B------:R-:W-:-:S02]  /*e8fb0*/  LOP3.LUT R10, R10, 0xffff, RZ, 0xc0, !PT ;  /* 0x0000ffff0a0a7812 */ /* 0x000fc400078ec0ff */
[----:B------:R-:W-:Y:S02]  /*e8fc0*/  LOP3.LUT R8, R8, 0xffff, RZ, 0xc0, !PT ;  /* 0x0000ffff08087812 */ /* 0x000fe400078ec0ff */
[----:B------:R-:W-:Y:S02]  /*e8fd0*/  LOP3.LUT R9, R9, 0xffff, RZ, 0xc0, !PT ;  /* 0x0000ffff09097812 */ /* 0x000fe400078ec0ff */
[----:B------:R-:W-:Y:S02]  /*e8fe0*/  PRMT R14, R10, 0x3340, R0 ;  /* 0x000033400a0e7816 */ /* 0x000fe40000000000 */
[----:B------:R-:W-:-:S03]  /*e8ff0*/  PRMT R10, R8, 0x3340, R9 ;  /* 0x00003340080a7816 */ /* 0x000fc60000000009 */
[----:B------:R-:W-:Y:S04]  /*e9000*/  STL [R1+0x3c], R14 ;  /* 0x00003c0e01007387 */ /* 0x000fe80000100800 */
[----:B------:R0:W-:Y:S01]  /*e9010*/  STL [R1+0x2a8], R10 ;  /* 0x0002a80a01007387 */ /* 0x0001e20000100800 */
[----:B------:R-:W-:-:S04]  /*e9020*/  SHF.R.U32.HI R12, RZ, 0x8, R12 ;  /* 0x00000008ff0c7819 */ /* 0x000fc8000001160c */
[----:B------:R-:W-:-:S04]  /*e9030*/  LOP3.LUT R12, R12, 0xffff, RZ, 0xc0, !PT ;  /* 0x0000ffff0c0c7812 */ /* 0x000fc800078ec0ff */
[--C-:B------:R-:W-:Y:S02]  /*e9040*/  PRMT R12, R12, 0x3340, R0.reuse ;  /* 0x000033400c0c7816 */ /* 0x100fe40000000000 */
[----:B--2---:R-:W-:Y:S02]  /*e9050*/  LOP3.LUT R9, R19, 0xffff, RZ, 0xc0, !PT ;  /* 0x0000ffff13097812 */ /* 0x004fe400078ec0ff */
[----:B---3--:R-:W-:Y:S02]  /*e9060*/  LOP3.LUT R8, R25, 0xffff, RZ, 0xc0, !PT ;  /* 0x0000ffff19087812 */ /* 0x008fe400078ec0ff */
[----:B0-----:R-:W-:Y:S02]  /*e9070*/  LOP3.LUT R10, R20, 0xffff, RZ, 0xc0, !PT ;  /* 0x0000ffff140a7812 */ /* 0x001fe400078ec0ff */
[----:B------:R-:W-:Y:S02]  /*e9080*/  PRMT R15, R8, 0x3340, R0 ;  /* 0x00003340080f7816 */ /* 0x000fe40000000000 */
[----:B------:R-:W-:-:S04]  /*e9090*/  PRMT R14, R9, 0x3340, R10 ;  /* 0x00003340090e7816 */ /* 0x000fc8000000000a */
[----:B------:R-:W-:Y:S02]  /*e90a0*/  PRMT R14, R14, 0x5410, R15 ;  /* 0x000054100e0e7816 */ /* 0x000fe4000000000f */
[----:B------:R-:W-:Y:S02]  /*e90b0*/  SHF.R.S32.HI R15, RZ, 0x1f, R13 ;  /* 0x0000001fff0f7819 */ /* 0x000fe4000001140d */
[----:B------:R-:W-:-:S05]  /*e90c0*/  IADD3 R18, P2, PT, R13, R6, RZ ;  /* 0x000000060d127210 */ /* 0x000fca0007f5e0ff */
[----:B------:R-:W-:Y:S01]  /*e90d0*/  IMAD.X R19, R15, 0x1, R7, P2 ;  /* 0x000000010f137824 */ /* 0x000fe200010e0607 */
[----:B------:R-:W-:Y:S04]  /*e90e0*/  STL [R1+0x488], R14 ;  /* 0x0004880e01007387 */ /* 0x000fe80000100800 */
[----:B------:R-:W2:Y:S01]  /*e90f0*/  LDL.LU R25, [R1+0x509c] ;  /* 0x00509c0001197983 */ /* 0x000ea20000300800 */
[----:B------:R-:W-:Y:S02]  /*e9100*/  SHF.R.U32.HI R9, RZ, 0x8, R9 ;  /* 0x00000008ff097819 */ /* 0x000fe40000011609 */
[----:B------:R-:W-:Y:S01]  /*e9110*/  SHF.R.U32.HI R10, RZ, 0x8, R10 ;  /* 0x00000008ff0a7819 */ /* 0x000fe2000001160a */
[----:B------:R0:W-:Y:S04]  /*e9120*/  STL.64 [R1+0xa88], R18 ;  /* 0x000a881201007387 */ /* 0x0001e80000100a00 */
[----:B------:R-:W3:Y:S01]  /*e9130*/  LDL.LU R20, [R1+0xa18] ;  /* 0x000a180001147983 */ /* 0x000ee20000300800 */
[----:B------:R-:W-:-:S02]  /*e9140*/  SHF.R.U32.HI R8, RZ, 0x8, R8 ;  /* 0x00000008ff087819 */ /* 0x000fc40000011608 */
[----:B------:R-:W-:Y:S02]  /*e9150*/  LOP3.LUT R9, R9, 0xffff, RZ, 0xc0, !PT ;  /* 0x0000ffff09097812 */ /* 0x000fe400078ec0ff */
[----:B------:R-:W-:Y:S02]  /*e9160*/  LOP3.LUT R10, R10, 0xffff, RZ, 0xc0, !PT ;  /* 0x0000ffff0a0a7812 */ /* 0x000fe400078ec0ff */
[----:B------:R-:W-:Y:S02]  /*e9170*/  LOP3.LUT R8, R8, 0xffff, RZ, 0xc0, !PT ;  /* 0x0000ffff08087812 */ /* 0x000fe400078ec0ff */
[----:B------:R-:W-:Y:S02]  /*e9180*/  PRMT R9, R9, 0x3340, R10 ;  /* 0x0000334009097816 */ /* 0x000fe4000000000a */
[----:B0-----:R-:W-:Y:S02]  /*e9190*/  IADD3 R18, P2, PT, R13, R0, RZ ;  /* 0x000000000d127210 */ /* 0x001fe40007f5e0ff */
[----:B------:R-:W-:Y:S01]  /*e91a0*/  PRMT R8, R8, 0x3340, R0 ;  /* 0x0000334008087816 */ /* 0x000fe20000000000 */
[----:B------:R0:W-:Y:S02]  /*e91b0*/  STL [R1+0x48], R12 ;  /* 0x0000480c01007387 */ /* 0x0001e40000100800 */
[----:B------:R-:W-:-:S02]  /*e91c0*/  IMAD.X R19, R15, 0x1, R3, P2 ;  /* 0x000000010f137824 */ /* 0x000fc400010e0603 */
[----:B------:R4:W-:Y:S04]  /*e91d0*/  STL [R1+0x2b8], R9 ;  /* 0x0002b80901007387 */ /* 0x0009e80000100800 */
[----:B------:R-:W-:Y:S04]  /*e91e0*/  STL.64 [R1+0xab8], R18 ;  /* 0x000ab81201007387 */ /* 0x000fe80000100a00 */
[----:B0-----:R-:W3:Y:S04]  /*e91f0*/  LDL.LU R12, [R1+0x5018] ;  /* 0x00501800010c7983 */ /* 0x001ee80000300800 */
[----:B------:R0:W-:Y:S01]  /*e9200*/  STL [R1+0x6c], R8 ;  /* 0x00006c0801007387 */ /* 0x0001e20000100800 */
[----:B----4-:R-:W-:-:S03]  /*e9210*/  LOP3.LUT R9, R17, 0xffff, RZ, 0xc0, !PT ;  /* 0x0000ffff11097812 */ /* 0x010fc600078ec0ff */
[----:B------:R-:W4:Y:S01]  /*e9220*/  LDL.LU R17, [R1+0x9fc] ;  /* 0x0009fc0001117983 */ /* 0x000f220000300800 */
[----:B------:R-:W-:Y:S02]  /*e9230*/  LOP3.LUT R10, R24, 0xffff, RZ, 0xc0, !PT ;  /* 0x0000ffff180a7812 */ /* 0x000fe400078ec0ff */
[----:B0-----:R-:W-:Y:S02]  /*e9240*/  LOP3.LUT R8, R11, 0xffff, RZ, 0xc0, !PT ;  /* 0x0000ffff0b087812 */ /* 0x001fe400078ec0ff */
[----:B------:R-:W4:Y:S01]  /*e9250*/  LDL.LU R11, [R1+0x559c] ;  /* 0x00559c00010b7983 */ /* 0x000f220000300800 */
[--C-:B------:R-:W-:Y:S02]  /*e9260*/  PRMT R14, R9, 0x3340, R10.reuse ;  /* 0x00003340090e7816 */ /* 0x100fe4000000000a */
[----:B------:R-:W-:Y:S02]  /*e9270*/  SHF.R.U32.HI R9, RZ, 0x8, R9 ;  /* 0x00000008ff097819 */ /* 0x000fe40000011609 */
[----:B------:R-:W-:-:S02]  /*e9280*/  SHF.R.U32.HI R10, RZ, 0x8, R10 ;  /* 0x00000008ff0a7819 */ /* 0x000fc4000001160a */
[----:B------:R-:W-:Y:S02]  /*e9290*/  PRMT R18, R8, 0x3340, R0 ;  /* 0x0000334008127816 */ /* 0x000fe40000000000 */
        /* <DEDUP_REMOVED lines=8> */
[----:B------:R3:W-:Y:S01]  /*e9320*/  STL [R1+0x2b4], R10 ;  /* 0x0002b40a01007387 */ /* 0x0007e20000100800 */
[----:B------:R-:W-:Y:S02]  /*e9330*/  LOP3.LUT R18, R23, 0xffff, RZ, 0xc0, !PT ;  /* 0x0000ffff17127812 */ /* 0x000fe400078ec0ff */
[----:B--2---:R-:W-:-:S02]  /*e9340*/  LOP3.LUT R9, R25, 0xffff, RZ, 0xc0, !PT ;  /* 0x0000ffff19097812 */ /* 0x004fc400078ec0ff */
[----:B------:R-:W2:Y:S04]  /*e9350*/  LDL.LU R25, [R1+0x5030] ;  /* 0x0050300001197983 */ /* 0x000ea80000300800 */
[----:B------:R0:W-:Y:S01]  /*e9360*/  STL [R1+0x84], R8 ;  /* 0x0000840801007387 */ /* 0x0001e20000100800 */
[----:B---3--:R-:W-:-:S03]  /*e9370*/  LOP3.LUT R10, R20, 0xffff, RZ, 0xc0, !PT ;  /* 0x0000ffff140a7812 */ /* 0x008fc600078ec0ff */
[----:B------:R-:W3:Y:S04]  /*e9380*/  LDL.LU R20, [R1+0xa08] ;  /* 0x000a080001147983 */ /* 0x000ee80000300800 */
[----:B------:R1:W-:Y:S01]  /*e9390*/  STL [R1+0x5b0], R9 ;  /* 0x0005b00901007387 */ /* 0x0003e20000100800 */
[----:B0-----:R-:W-:-:S03]  /*e93a0*/  LOP3.LUT R8, R21, 0xffff, RZ, 0xc0, !PT ;  /* 0x0000ffff15087812 */ /* 0x001fc600078ec0ff */
[----:B------:R-:W2:Y:S04]  /*e93b0*/  LDL.LU R21, [R1+0x5598] ;  /* 0x0055980001157983 */ /* 0x000ea80000300800 */
        /* <DEDUP_REMOVED lines=9> */
[--C-:B------:R-:W-:Y:S02]  /*e9450*/  PRMT R8, R8, 0x3340, R0.reuse ;  /* 0x0000334008087816 */ /* 0x100fe40000000000 */
[----:B------:R-:W-:Y:S01]  /*e9460*/  LOP3.LUT R10, R12, 0xffff, RZ, 0xc0, !PT ;  /* 0x0000ffff0c0a7812 */ /* 0x000fe200078ec0ff */
[----:B------:R0:W-:Y:S04]  /*e9470*/  STL [R1+0x3bc], R9 ;  /* 0x0003bc0901007387 */ /* 0x0001e80000100800 */
[----:B------:R1:W-:Y:S04]  /*e9480*/  STL [R1+0x8c], R8 ;  /* 0x00008c0801007387 */ /* 0x0003e80000100800 */
[----:B------:R-:W2:Y:S01]  /*e9490*/  LDL.LU R23, [R1+0x4fa4] ;  /* 0x004fa40001177983 */ /* 0x000ea20000300800 */
[----:B0-----:R-:W-:-:S02]  /*e94a0*/  PRMT R9, R18, 0x3340, R0 ;  /* 0x0000334012097816 */ /* 0x001fc40000000000 */
[----:B----4-:R-:W-:Y:S02]  /*e94b0*/  LOP3.LUT R14, R17, 0xffff, RZ, 0xc0, !PT ;  /* 0x0000ffff110e7812 */ /* 0x010fe400078ec0ff */
        /* <DEDUP_REMOVED lines=9> */
[----:B------:R-:W-:-:S02]  /*e9550*/  IADD3 R12, P2, PT, R13, R4, RZ ;  /* 0x000000040d0c7210 */ /* 0x000fc40007f5e0ff */
[----:B------:R-:W-:Y:S02]  /*e9560*/  SHF.R.U32.HI R10, RZ, 0x8, R10 ;  /* 0x00000008ff0a7819 */ /* 0x000fe4000001160a */
[----:B------:R-:W-:Y:S02]  /*e9570*/  SHF.R.U32.HI R14, RZ, 0x8, R14 ;  /* 0x00000008ff0e7819 */ /* 0x000fe4000001160e */
[----:B------:R-:W-:Y:S02]  /*e9580*/  LOP3.LUT R10, R10, 0xffff, RZ, 0xc0, !PT ;  /* 0x0000ffff0a0a7812 */ /* 0x000fe400078ec0ff */
[----:B------:R-:W-:-:S04]  /*e9590*/  LOP3.LUT R14, R14, 0xffff, RZ, 0xc0, !PT ;  /* 0x0000ffff0e0e7812 */ /* 0x000fc800078ec0ff */
[----:B------:R-:W-:Y:S01]  /*e95a0*/  PRMT R14, R10, 0x3340, R14 ;  /* 0x000033400a0e7816 */ /* 0x000fe2000000000e */
[----:B--2---:R-:W-:-:S05]  /*e95b0*/  IMAD.X R13, R15, 0x1, R8, P2 ;  /* 0x000000010f0d7824 */ /* 0x004fca00010e0608 */
[----:B------:R0:W-:Y:S04]  /*e95c0*/  STL.64 [R1+0xa78], R12 ;  /* 0x000a780c01007387 */ /* 0x0001e80000100a00 */
[----:B0-----:R-:W2:Y:S04]  /*e95d0*/  LDL.LU.64 R12, [R1+0x5588] ;  /* 0x00558800010c7983 */ /* 0x001ea80000300a00 */
[----:B------:R3:W-:Y:S02]  /*e95e0*/  STL [R1+0x2c0], R14 ;  /* 0x0002c00e01007387 */ /* 0x0007e40000100800 */
[----:B---3--:R-:W-:-:S02]  /*e95f0*/  LOP3.LUT R14, R20, 0xffff, RZ, 0xc0, !PT ;  /* 0x0000ffff140e7812 */ /* 0x008fc400078ec0ff */
[----:B------:R-:W3:Y:S01]  /*e9600*/  LDL.LU R20, [R1+0x4fc0] ;  /* 0x004fc00001147983 */ /* 0x000ee20000300800 */
[----:B------:R-:W-:Y:S02]  /*e9610*/  LOP3.LUT R10, R25, 0xffff, RZ, 0xc0, !PT ;  /* 0x0000ffff190a7812 */ /* 0x000fe400078ec0ff */
[----:B------:R-:W-:Y:S02]  /*e9620*/  LOP3.LUT R15, R22, 0xffff, RZ, 0xc0, !PT ;  /* 0x0000ffff160f7812 */ /* 0x000fe400078ec0ff */
[----:B------:R-:W-:Y:S02]  /*e9630*/  SHF.R.U32.HI R18, RZ, 0x8, R18 ;  /* 0x00000008ff127819 */ /* 0x000fe40000011612 */
[----:B------:R-:W-:Y:S02]  /*e9640*/  PRMT R19, R10, 0x3340, R14 ;  /* 0x000033400a137816 */ /* 0x000fe4000000000e */
[----:B------:R-:W-:Y:S02]  /*e9650*/  PRMT R22, R15, 0x3340, R0 ;  /* 0x000033400f167816 */ /* 0x000fe40000000000 */
[----:B------:R-:W-:-:S02]  /*e9660*/  SHF.R.U32.HI R10, RZ, 0x8, R10 ;  /* 0x00000008ff0a7819 */ /* 0x000fc4000001160a */
[----:B------:R-:W-:Y:S02]  /*e9670*/  SHF.R.U32.HI R14, RZ, 0x8, R14 ;  /* 0x00000008ff0e7819 */ /* 0x000fe4000001160e */
[----:B------:R-:W-:Y:S02]  /*e9680*/  PRMT R19, R19, 0x5410, R22 ;  /* 0x0000541013137816 */ /* 0x000fe40000000016 */
[----:B------:R-:W-:Y:S02]  /*e9690*/  LOP3.LUT R18, R18, 0xffff, RZ, 0xc0, !PT ;  /* 0x0000ffff12127812 */ /* 0x000fe400078ec0ff */
[----:B------:R-:W-:Y:S02]  /*e96a0*/  LOP3.LUT R10, R10, 0xffff, RZ, 0xc0, !PT ;  /* 0x0000ffff0a0a7812 */ /* 0x000fe400078ec0ff */
[----:B------:R-:W-:Y:S01]  /*e96b0*/  LOP3.LUT R14, R14, 0xffff, RZ, 0xc0, !PT ;  /* 0x0000ffff0e0e7812 */ /* 0x000fe200078ec0ff */
[----:B------:R0:W-:Y:S02]  /*e96c0*/  STL [R1+0x4a8], R19 ;  /* 0x0004a81301007387 */ /* 0x0001e40000100800 */
[----:B0-----:R-:W-:-:S02]  /*e96d0*/  PRMT R19, R18, 0x3340, R0 ;  /* 0x0000334012137816 */ /* 0x001fc40000000000 */
[----:B------:R-:W-:Y:S02]  /*e96e0*/  PRMT R18, R10, 0x3340, R14 ;  /* 0x000033400a127816 */ /* 0x000fe4000000000e */
[----:B------:R-:W-:Y:S01]  /*e96f0*/  LOP3.LUT R14, R23, 0xffff, RZ, 0xc0, !PT ;  /* 0x0000ffff170e7812 */ /* 0x000fe200078ec0ff */
[----:B------:R-:W-:Y:S04]  /*e9700*/  STL [R1+0x80], R19 ;  /* 0x0000801301007387 */ /* 0x000fe80000100800 */
[----:B------:R0:W-:Y:S01]  /*e9710*/  STL [R1+0x2bc], R18 ;  /* 0x0002bc1201007387 */ /* 0x0001e20000100800 */
[----:B------:R-:W-:Y:S02]  /*e9720*/  IADD3 R22, P2, PT, R24, R6, RZ ;  /* 0x0000000618167210 */ /* 0x000fe40007f5e0ff */
[----:B------:R-:W-:-:S02]  /*e9730*/  SHF.R.U32.HI R15, RZ, 0x8, R15 ;  /* 0x00000008ff0f7819 */ /* 0x000fc4000001160f */
[----:B--2---:R-:W-:Y:S02]  /*e9740*/  LOP3.LUT R10, R12, 0xffff, RZ, 0xc0, !PT ;  /* 0x0000ffff0c0a7812 */ /* 0x004fe400078ec0ff */
[----:B----4-:R-:W-:Y:S02]  /*e9750*/  LOP3.LUT R12, R17, 0xffff, RZ, 0xc0, !PT ;  /* 0x0000ffff110c7812 */ /* 0x010fe400078ec0ff */
[----:B0-----:R-:W-:Y:S02]  /*e9760*/  PRMT R18, R10, 0x3340, R0 ;  /* 0x000033400a127816 */ /* 0x001fe40000000000 */
[----:B------:R-:W-:Y:S02]  /*e9770*/  PRMT R17, R14, 0x3340, R12 ;  /* 0x000033400e117816 */ /* 0x000fe4000000000c */
[----:B------:R-:W-:Y:S02]  /*e9780*/  SHF.R.U32.HI R14, RZ, 0x8, R14 ;  /* 0x00000008ff0e7819 */ /* 0x000fe4000001160e */
[----:B------:R-:W-:-:S02]  /*e9790*/  PRMT R17, R17, 0x5410, R18 ;  /* 0x0000541011117816 */ /* 0x000fc40000000012 */
[----:B------:R-:W-:Y:S02]  /*e97a0*/  SHF.R.S32.HI R18, RZ, 0x1f, R24 ;  /* 0x0000001fff127819 */ /* 0x000fe40000011418 */
[----:B------:R-:W-:Y:S02]  /*e97b0*/  SHF.R.U32.HI R12, RZ, 0x8, R12 ;  /* 0x00000008ff0c7819 */ /* 0x000fe4000001160c */
[----:B------:R-:W-:Y:S01]  /*e97c0*/  LOP3.LUT R14, R14, 0xffff, RZ, 0xc0, !PT ;  /* 0x0000ffff0e0e7812 */ /* 0x000fe200078ec0ff */
[----:B------:R0:W-:Y:S01]  /*e97d0*/  STL [R1+0x4ec], R17 ;  /* 0x0004ec1101007387 */ /* 0x0001e20000100800 */
[----:B------:R-:W-:Y:S01]  /*e97e0*/  IMAD.X R23, R18, 0x1, R7, P2 ;  /* 0x0000000112177824 */ /* 0x000fe200010e0607 */
[----:B0-----:R-:W-:Y:S02]  /*e97f0*/  LOP3.LUT R17, R15, 0xffff, RZ, 0xc0, !PT ;  /* 0x0000ffff0f117812 */ /* 0x001fe400078ec0ff */
[----:B------:R-:W-:Y:S02]  /*e9800*/  LOP3.LUT R15, R12, 0xffff, RZ, 0xc0, !PT ;  /* 0x0000ffff0c0f7812 */ /* 0x000fe400078ec0ff */
[----:B------:R0:W-:Y:S01]  /*e9810*/  STL.64 [R1+0xa40], R22 ;  /* 0x000a401601007387 */ /* 0x0001e20000100a00 */
[----:B------:R-:W-:-:S02]  /*e9820*/  PRMT R19, R17, 0x3340, R0 ;  /* 0x0000334011137816 */ /* 0x000fc40000000000 */
[----:B------:R-:W-:Y:S02]  /*e9830*/  PRMT R14, R14, 0x3340, R15 ;  /* 0x000033400e0e7816 */ /* 0x000fe4000000000f */
[----:B---3--:R-:W-:Y:S02]  /*e9840*/  LOP3.LUT R15, R20, 0xffff, RZ, 0xc0, !PT ;  /* 0x0000ffff140f7812 */ /* 0x008fe400078ec0ff */
[----:B------:R-:W-:Y:S01]  /*e9850*/  LOP3.LUT R13, R13, 0xffff, RZ, 0xc0, !PT ;  /* 0x0000ffff0d0d7812 */ /* 0x000fe200078ec0ff */
[----:B0-----:R-:W2:Y:S04]  /*e9860*/  LDL.LU.64 R22, [R1+0x5580] ;  /* 0x0055800001167983 */ /* 0x001ea80000300a00 */
[----:B------:R-:W3:Y:S04]  /*e9870*/  LDL.LU R12, [R1+0x5130] ;  /* 0x00513000010c7983 */ /* 0x000ee80000300800 */
[----:B------:R-:W4:Y:S04]  /*e9880*/  LDL.LU R17, [R1+0xa54] ;  /* 0x000a540001117983 */ /* 0x000f280000300800 */
[----:B------:R-:W-:Y:S04]  /*e9890*/  STL [R1+0x7c], R19 ;  /* 0x00007c1301007387 */ /* 0x000fe80000100800 */
[----:B------:R0:W-:Y:S01]  /*e98a0*/  STL [R1+0x3f4], R14 ;  /* 0x0003f40e01007387 */ /* 0x0001e20000100800 */
[----:B------:R-:W-:-:S02]  /*e98b0*/  PRMT R20, R13, 0x3340, R0 ;  /* 0x000033400d147816 */ /* 0x000fc40000000000 */
[----:B0-----:R-:W-:-:S04]  /*e98c0*/  LOP3.LUT R14, R21, 0xffff, RZ, 0xc0, !PT ;  /* 0x0000ffff150e7812 */ /* 0x001fc800078ec0ff */
[----:B------:R-:W-:-:S04]  /*e98d0*/  PRMT R19, R15, 0x3340, R14 ;  /* 0x000033400f137816 */ /* 0x000fc8000000000e */
[----:B------:R-:W-:Y:S02]  /*e98e0*/  PRMT R19, R19, 0x5410, R20 ;  /* 0x0000541013137816 */ /* 0x000fe40000000014 */
[----:B------:R-:W-:-:S05]  /*e98f0*/  IADD3 R20, P2, PT, R24, R0, RZ ;  /* 0x0000000018147210 */ /* 0x000fca0007f5e0ff */
[----:B------:R-:W-:Y:S01]  /*e9900*/  IMAD.X R21, R18, 0x1, R3, P2 ;  /* 0x0000000112157824 */ /* 0x000fe200010e0603 */
[----:B------:R-:W-:Y:S04]  /*e9910*/  STL [R1+0x4e8], R19 ;  /* 0x0004e81301007387 */ /* 0x000fe80000100800 */
[----:B------:R0:W-:Y:S04]  /*e9920*/  STL.64 [R1+0xa38], R20 ;  /* 0x000a381401007387 */ /* 0x0001e80000100a00 */
[----:B0-----:R-:W2:Y:S01]  /*e9930*/  LDL.LU R20, [R1+0x557c] ;  /* 0x00557c0001147983 */ /* 0x001ea20000300800 */
[----:B------:R-:W-:-:S02]  /*e9940*/  SHF.R.U32.HI R14, RZ, 0x8, R14 ;  /* 0x00000008ff0e7819 */ /* 0x000fc4000001160e */
[----:B------:R-:W-:Y:S01]  /*e9950*/  SHF.R.U32.HI R13, RZ, 0x8, R13 ;  /* 0x00000008ff0d7819 */ /* 0x000fe2000001160d */
[----:B------:R-:W2:Y:S01]  /*e9960*/  LDL.LU R25, [R1+0x2d4] ;  /* 0x0002d40001197983 */ /* 0x000ea20000300800 */
[----:B------:R-:W-:Y:S02]  /*e9970*/  LOP3.LUT R19, R14, 0xffff, RZ, 0xc0, !PT ;  /* 0x0000ffff0e137812 */ /* 0x000fe400078ec0ff */
[----:B------:R-:W-:Y:S02]  /*e9980*/  LOP3.LUT R14, R13, 0xffff, RZ, 0xc0, !PT ;  /* 0x0000ffff0d0e7812 */ /* 0x000fe400078ec0ff */
[----:B------:R-:W2:Y:S04]  /*e9990*/  LDL.LU R13, [R1+0x513c] ;  /* 0x00513c00010d7983 */ /* 0x000ea80000300800 */
[----:B------:R-:W2:Y:S01]  /*e99a0*/  LDL.LU R21, [R1+0xa5c] ;  /* 0x000a5c0001157983 */ /* 0x000ea20000300800 */
[----:B------:R-:W-:-:S04]  /*e99b0*/  SHF.R.U32.HI R15, RZ, 0x8, R15 ;  /* 0x00000008ff0f7819 */ /* 0x000fc8000001160f */
[----:B------:R-:W-:-:S04]  /*e99c0*/  LOP3.LUT R15, R15, 0xffff, RZ, 0xc0, !PT ;  /* 0x0000ffff0f0f7812 */ /* 0x000fc800078ec0ff */
[----:B------:R-:W-:Y:S02]  /*e99d0*/  PRMT R15, R15, 0x3340, R19 ;  /* 0x000033400f0f7816 */ /* 0x000fe40000000013 */
[----:B------:R-:W-:Y:S02]  /*e99e0*/  PRMT R19, R14, 0x3340, R0 ;  /* 0x000033400e137816 */ /* 0x000fe40000000000 */
[----:B------:R-:W-:Y:S01]  /*e99f0*/  IADD3 R14, P2, PT, R24, R2, RZ ;  /* 0x00000002180e7210 */ /* 0x000fe20007f5e0ff */
[----:B------:R0:W-:Y:S04]  /*e9a00*/  STL [R1+0x2c8], R15 ;  /* 0x0002c80f01007387 */ /* 0x0001e80000100800 */
[----:B------:R-:W-:Y:S01]  /*e9a10*/  STL [R1+0x78], R19 ;  /* 0x0000781301007387 */ /* 0x000fe20000100800 */
[----:B0-----:R-:W-:Y:S01]  /*e9a20*/  IMAD.X R15, R18, 0x1, R5, P2 ;  /* 0x00000001120f7824 */ /* 0x001fe200010e0605 */
[----:B------:R-:W-:-:S04]  /*e9a30*/  SHF.R.U32.HI R10, RZ, 0x8, R10 ;  /* 0x00000008ff0a7819 */ /* 0x000fc8000001160a */
[----:B------:R0:W-:Y:S01]  /*e9a40*/  STL.64 [R1+0xa68], R14 ;  /* 0x000a680e01007387 */ /* 0x0001e20000100a00 */
[----:B------:R-:W-:Y:S02]  /*e9a50*/  LOP3.LUT R10, R10, 0xffff, RZ, 0xc0, !PT ;  /* 0x0000ffff0a0a7812 */ /* 0x000fe400078ec0ff */
[----:B0-----:R-:W-:-:S05]  /*e9a60*/  IADD3 R14, P2, PT, R24, R4, RZ ;  /* 0x00000004180e7210 */ /* 0x001fca0007f5e0ff */
[----:B------:R-:W-:-:S05]  /*e9a70*/  IMAD.X R15, R18, 0x1, R8, P2 ;  /* 0x00000001120f7824 */ /* 0x000fca00010e0608 */
[----:B------:R0:W-:Y:S02]  /*e9a80*/  STL.64 [R1+0xa60], R14 ;  /* 0x000a600e01007387 */ /* 0x0001e40000100a00 */
[----:B0-----:R-:W-:-:S05]  /*e9a90*/  PRMT R14, R10, 0x3340, R0 ;  /* 0x000033400a0e7816 */ /* 0x001fca0000000000 */
[----:B------:R0:W-:Y:S01]  /*e9aa0*/  STL [R1+0x74], R14 ;  /* 0x0000740e01007387 */ /* 0x0001e20000100800 */
[----:B---3--:R-:W-:Y:S02]  /*e9ab0*/  LOP3.LUT R12, R12, 0xffff, RZ, 0xc0, !PT ;  /* 0x0000ffff0c0c7812 */ /* 0x008fe400078ec0ff */
[----:B----4-:R-:W-:-:S04]  /*e9ac0*/  LOP3.LUT R15, R17, 0xffff, RZ, 0xc0, !PT ;  /* 0x0000ffff110f7812 */ /* 0x010fc800078ec0ff */
[--C-:B------:R-:W-:Y:S02]  /*e9ad0*/  PRMT R17, R12, 0x3340, R15.reuse ;  /* 0x000033400c117816 */ /* 0x100fe4000000000f */
[----:B------:R-:W-:Y:S02]  /*e9ae0*/  SHF.R.U32.HI R12, RZ, 0x8, R12 ;  /* 0x00000008ff0c7819 */ /* 0x000fe4000001160c */
[----:B------:R-:W-:Y:S02]  /*e9af0*/  SHF.R.U32.HI R15, RZ, 0x8, R15 ;  /* 0x00000008ff0f7819 */ /* 0x000fe4000001160f */
[----:B------:R-:W-:Y:S02]  /*e9b00*/  LOP3.LUT R12, R12, 0xffff, RZ, 0xc0, !PT ;  /* 0x0000ffff0c0c7812 */ /* 0x000fe400078ec0ff */
[----:B------:R-:W-:-:S04]  /*e9b10*/  LOP3.LUT R15, R15, 0xffff, RZ, 0xc0, !PT ;  /* 0x0000ffff0f0f7812 */ /* 0x000fc800078ec0ff */
[----:B------:R-:W-:Y:S02]  /*e9b20*/  PRMT R12, R12, 0x3340, R15 ;  /* 0x000033400c0c7816 */ /* 0x000fe4000000000f */
[----:B--2---:R-:W-:Y:S02]  /*e9b30*/  LOP3.LUT R10, R20, 0xffff, RZ, 0xc0, !PT ;  /* 0x0000ffff140a7812 */ /* 0x004fe400078ec0ff */
[----:B------:R-:W2:Y:S04]  /*e9b40*/  LDL.LU R20, [R1+0x5578] ;  /* 0x0055780001147983 */ /* 0x000ea80000300800 */
[----:B0-----:R-:W3:Y:S04]  /*e9b50*/  LDL.LU R14, [R1+0x510c] ;  /* 0x00510c00010e7983 */ /* 0x001ee80000300800 */
[----:B------:R-:W4:Y:S01]  /*e9b60*/  LDL.LU R18, [R1+0xa2c] ;  /* 0x000a2c0001127983 */ /* 0x000f220000300800 */
[----:B------:R-:W-:-:S02]  /*e9b70*/  PRMT R19, R10, 0x3340, R0 ;  /* 0x000033400a137816 */ /* 0x000fc40000000000 */
[----:B------:R-:W-:Y:S02]  /*e9b80*/  SHF.R.U32.HI R10, RZ, 0x8, R10 ;  /* 0x00000008ff0a7819 */ /* 0x000fe4000001160a */
[----:B------:R-:W-:Y:S02]  /*e9b90*/  PRMT R17, R17, 0x5410, R19 ;  /* 0x0000541011117816 */ /* 0x000fe40000000013 */
[----:B------:R-:W-:-:S03]  /*e9ba0*/  LOP3.LUT R10, R10, 0xffff, RZ, 0xc0, !PT ;  /* 0x0000ffff0a0a7812 */ /* 0x000fc600078ec0ff */
[----:B------:R0:W-:Y:S01]  /*e9bb0*/  STL [R1+0x4e4], R17 ;  /* 0x0004e41101007387 */ /* 0x0001e20000100800 */
[----:B------:R-:W-:-:S03]  /*e9bc0*/  PRMT R10, R10, 0x3340, R0 ;  /* 0x000033400a0a7816 */ /* 0x000fc60000000000 */
[----:B------:R-:W2:Y:S04]  /*e9bd0*/  LDL.LU R19, [R1+0x5090] ;  /* 0x0050900001137983 */ /* 0x000ea80000300800 */
[----:B------:R-:W-:Y:S04]  /*e9be0*/  STL [R1+0x2d0], R12 ;  /* 0x0002d00c01007387 */ /* 0x000fe80000100800 */
[----:B------:R-:W2:Y:S04]  /*e9bf0*/  LDL.LU R24, [R1+0xa1c] ;  /* 0x000a1c0001187983 */ /* 0x000ea80000300800 */
[----:B0-----:R-:W2:Y:S04]  /*e9c00*/  LDL.LU R17, [R1+0x5094] ;  /* 0x0050940001117983 */ /* 0x001ea80000300800 */
[----:B------:R0:W-:Y:S02]  /*e9c10*/  STL [R1+0x70], R10 ;  /* 0x0000700a01007387 */ /* 0x0001e40000100800 */
[----:B0-----:R-:W-:-:S02]  /*e9c20*/  LOP3.LUT R10, R22, 0xffff, RZ, 0xc0, !PT ;  /* 0x0000ffff160a7812 */ /* 0x001fc400078ec0ff */
[----:B------:R-:W-:Y:S02]  /*e9c30*/  LOP3.LUT R22, R21, 0xffff, RZ, 0xc0, !PT ;  /* 0x0000ffff15167812 */ /* 0x000fe400078ec0ff */
[----:B------:R-:W2:Y:S01]  /*e9c40*/  LDL.LU R21, [R1+0xa28] ;  /* 0x000a280001157983 */ /* 0x000ea20000300800 */
[----:B------:R-:W-:Y:S02]  /*e9c50*/  LOP3.LUT R27, R13, 0xffff, RZ, 0xc0, !PT ;  /* 0x0000ffff0d1b7812 */ /* 0x000fe400078ec0ff */
[----:B------:R-:W-:Y:S02]  /*e9c60*/  PRMT R13, R10, 0x3340, R0 ;  /* 0x000033400a0d7816 */ /* 0x000fe40000000000 */
[----:B------:R-:W-:Y:S02]  /*e9c70*/  PRMT R12, R27, 0x3340, R22 ;  /* 0x000033401b0c7816 */ /* 0x000fe40000000016 */
[----:B------:R-:W-:Y:S02]  /*e9c80*/  SHF.R.S32.HI R15, RZ, 0x1f, R25 ;  /* 0x0000001fff0f7819 */ /* 0x000fe40000011419 */
[----:B------:R-:W-:-:S02]  /*e9c90*/  SHF.R.U32.HI R27, RZ, 0x8, R27 ;  /* 0x00000008ff1b7819 */ /* 0x000fc4000001161b */
[----:B------:R-:W-:Y:S02]  /*e9ca0*/  SHF.R.U32.HI R22, RZ, 0x8, R22 ;  /* 0x00000008ff167819 */ /* 0x000fe40000011616 */
[----:B------:R-:W-:Y:S02]  /*e9cb0*/  PRMT R13, R12, 0x5410, R13 ;  /* 0x000054100c0d7816 */ /* 0x000fe4000000000d */
[----:B------:R-:W-:Y:S02]  /*e9cc0*/  IADD3 R12, P2, PT, R25, R6, RZ ;  /* 0x00000006190c7210 */ /* 0x000fe40007f5e0ff */
[----:B------:R-:W-:Y:S02]  /*e9cd0*/  LOP3.LUT R27, R27, 0xffff, RZ, 0xc0, !PT ;  /* 0x0000ffff1b1b7812 */ /* 0x000fe400078ec0ff */
[----:B------:R-:W-:Y:S01]  /*e9ce0*/  LOP3.LUT R22, R22, 0xffff, RZ, 0xc0, !PT ;  /* 0x0000ffff16167812 */ /* 0x000fe200078ec0ff */
[----:B------:R0:W-:Y:S03]  /*e9cf0*/  STL [R1+0x4e0], R13 ;  /* 0x0004e00d01007387 */ /* 0x0001e60000100800 */
[----:B------:R-:W-:Y:S01]  /*e9d00*/  PRMT R27, R27, 0x3340, R22 ;  /* 0x000033401b1b7816 */ /* 0x000fe20000000016 */
[----:B0-----:R-:W-:-:S05]  /*e9d10*/  IMAD.X R13, R15, 0x1, R7, P2 ;  /* 0x000000010f0d7824 */ /* 0x001fca00010e0607 */
[----:B------:R0:W-:Y:S04]  /*e9d20*/  STL.64 [R1+0xa20], R12 ;  /* 0x000a200c01007387 */ /* 0x0001e80000100a00 */
[----:B0-----:R-:W2:Y:S04]  /*e9d30*/  LDL.LU.64 R12, [R1+0x5570] ;  /* 0x00557000010c7983 */ /* 0x001ea80000300a00 */
[----:B------:R-:W2:Y:S04]  /*e9d40*/  LDL.LU R22, [R1+0x556c] ;  /* 0x00556c0001167983 */ /* 0x000ea80000300800 */
[----:B------:R3:W-:Y:S02]  /*e9d50*/  STL [R1+0x2cc], R27 ;  /* 0x0002cc1b01007387 */ /* 0x0007e40000100800 */
[----:B---3--:R-:W-:-:S02]  /*e9d60*/  LOP3.LUT R27, R14, 0xffff, RZ, 0xc0, !PT ;  /* 0x0000ffff0e1b7812 */ /* 0x008fc400078ec0ff */
[----:B----4-:R-:W-:Y:S02]  /*e9d70*/  LOP3.LUT R14, R18, 0xffff, RZ, 0xc0, !PT ;  /* 0x0000ffff120e7812 */ /* 0x010fe400078ec0ff */
[----:B------:R-:W-:Y:S02]  /*e9d80*/  SHF.R.U32.HI R18, RZ, 0x8, R10 ;  /* 0x00000008ff127819 */ /* 0x000fe4000001160a */
[----:B------:R-:W-:Y:S02]  /*e9d90*/  SHF.R.U32.HI R10, RZ, 0x8, R27 ;  /* 0x00000008ff0a7819 */ /* 0x000fe4000001161b */
[--C-:B------:R-:W-:Y:S02]  /*e9da0*/  PRMT R27, R27, 0x3340, R14.reuse ;  /* 0x000033401b1b7816 */ /* 0x100fe4000000000e */
[----:B------:R-:W-:Y:S02]  /*e9db0*/  SHF.R.U32.HI R14, RZ, 0x8, R14 ;  /* 0x00000008ff0e7819 */ /* 0x000fe4000001160e */
[----:B------:R-:W-:-:S02]  /*e9dc0*/  LOP3.LUT R18, R18, 0xffff, RZ, 0xc0, !PT ;  /* 0x0000ffff12127812 */ /* 0x000fc400078ec0ff */
[----:B------:R-:W-:Y:S02]  /*e9dd0*/  LOP3.LUT R10, R10, 0xffff, RZ, 0xc0, !PT ;  /* 0x0000ffff0a0a7812 */ /* 0x000fe400078ec0ff */
[----:B------:R-:W-:Y:S01]  /*e9de0*/  LOP3.LUT R14, R14, 0xffff, RZ, 0xc0, !PT ;  /* 0x0000ffff0e0e7812 */ /* 0x000fe200078ec0ff */
[----:B------:R0:W-:Y:S03]  /*e9df0*/  STL [R1+0x530], R27 ;  /* 0x0005301b01007387 */ /* 0x0001e60000100800 */
[----:B------:R-:W-:Y:S02]  /*e9e00*/  PRMT R14, R10, 0x3340, R14 ;  /* 0x000033400a0e7816 */ /* 0x000fe4000000000e */
[----:B------:R-:W-:Y:S02]  /*e9e10*/  LOP3.LUT R10, R9, 0xffff, RZ, 0xc0, !PT ;  /* 0x0000ffff090a7812 */ /* 0x000fe400078ec0ff */
[----:B0-----:R-:W-:-:S05]  /*e9e20*/  PRMT R27, R18, 0x3340, R0 ;  /* 0x00003340121b7816 */ /* 0x001fca0000000000 */
[----:B------:R2:W-:Y:S04]  /*e9e30*/  STL [R1+0x68], R27 ;  /* 0x0000681b01007387 */ /* 0x0005e80000100800 */
[----:B------:R0:W-:Y:S04]  /*e9e40*/  STL [R1+0x4f0], R14 ;  /* 0x0004f00e01007387 */ /* 0x0001e80000100800 */
[----:B------:R-:W3:Y:S01]  /*e9e50*/  LDL.LU R9, [R1+0x5568] ;  /* 0x0055680001097983 */ /* 0x000ee20000300800 */
[----:B--2---:R-:W-:-:S03]  /*e9e60*/  LOP3.LUT R27, R21, 0xffff, RZ, 0xc0, !PT ;  /* 0x0000ffff151b7812 */ /* 0x004fc600078ec0ff */
[----:B------:R-:W2:Y:S01]  /*e9e70*/  LDL.LU R21, [R1+0x501c] ;  /* 0x00501c0001157983 */ /* 0x000ea20000300800 */
[----:B------:R-:W-:Y:S02]  /*e9e80*/  LOP3.LUT R18, R19, 0xffff, RZ, 0xc0, !PT ;  /* 0x0000ffff13127812 */ /* 0x000fe400078ec0ff */
[----:B------:R-:W-:Y:S02]  /*e9e90*/  LOP3.LUT R19, R24, 0xffff, RZ, 0xc0, !PT ;  /* 0x0000ffff18137812 */ /* 0x000fe400078ec0ff */
[----:B------:R-:W-:Y:S02]  /*e9ea0*/  LOP3.LUT R24, R17, 0xffff, RZ, 0xc0, !PT ;  /* 0x0000ffff11187812 */ /* 0x000fe400078ec0ff */
[----:B0-----:R-:W-:Y:S02]  /*e9eb0*/  LOP3.LUT R14, R16, 0xffff, RZ, 0xc0, !PT ;  /* 0x0000ffff100e7812 */ /* 0x001fe400078ec0ff */
[----:B------:R-:W-:Y:S02]  /*e9ec0*/  PRMT R17, R10, 0x3340, R0 ;  /* 0x000033400a117816 */ /* 0x000fe40000000000 */
[----:B------:R-:W-:-:S04]  /*e9ed0*/  PRMT R16, R18, 0x3340, R19 ;  /* 0x0000334012107816 */ /* 0x000fc80000000013 */
[----:B------:R-:W-:Y:S02]  /*e9ee0*/  PRMT R16, R16, 0x5410, R17 ;  /* 0x0000541010107816 */ /* 0x000fe40000000011 */
[----:B------:R-:W-:-:S03]  /*e9ef0*/  PRMT R17, R14, 0x3340, R0 ;  /* 0x000033400e117816 */ /* 0x000fc60000000000 */
[----:B------:R0:W-:Y:S02]  /*e9f00*/  STL [R1+0x4a0], R16 ;  /* 0x0004a01001007387 */ /* 0x0001e40000100800 */
[--C-:B0-----:R-:W-:Y:S02]  /*e9f10*/  PRMT R16, R24, 0x3340, R27.reuse ;  /* 0x0000334018107816 */ /* 0x101fe4000000001b */
[----:B------:R-:W-:Y:S02]  /*e9f20*/  SHF.R.U32.HI R24, RZ, 0x8, R24 ;  /* 0x00000008ff187819 */ /* 0x000fe40000011618 */
[----:B------:R-:W-:Y:S02]  /*e9f30*/  SHF.R.U32.HI R27, RZ, 0x8, R27 ;  /* 0x00000008ff1b7819 */ /* 0x000fe4000001161b */
[----:B------:R-:W-:Y:S02]  /*e9f40*/  PRMT R17, R16, 0x5410, R17 ;  /* 0x0000541010117816 */ /* 0x000fe40000000011 */
[----:B------:R-:W-:-:S02]  /*e9f50*/  IADD3 R16, P2, PT, R25, R0, RZ ;  /* 0x0000000019107210 */ /* 0x000fc40007f5e0ff */
[----:B------:R-:W-:Y:S02]  /*e9f60*/  LOP3.LUT R24, R24, 0xffff, RZ, 0xc0, !PT ;  /* 0x0000ffff18187812 */ /* 0x000fe400078ec0ff */
[----:B------:R-:W-:Y:S01]  /*e9f70*/  LOP3.LUT R27, R27, 0xffff, RZ, 0xc0, !PT ;  /* 0x0000ffff1b1b7812 */ /* 0x000fe200078ec0ff */
[----:B------:R0:W-:Y:S01]  /*e9f80*/  STL [R1+0x4a4], R17 ;  /* 0x0004a41101007387 */ /* 0x0001e20000100800 */
[----:B------:R-:W-:Y:S02]  /*e9f90*/  SHF.R.U32.HI R18, RZ, 0x8, R18 ;  /* 0x00000008ff127819 */ /* 0x000fe40000011612 */
[----:B------:R-:W-:Y:S02]  /*e9fa0*/  SHF.R.U32.HI R19, RZ, 0x8, R19 ;  /* 0x00000008ff137819 */ /* 0x000fe40000011613 */
[----:B------:R-:W-:Y:S02]  /*e9fb0*/  PRMT R27, R24, 0x3340, R27 ;  /* 0x00003340181b7816 */ /* 0x000fe4000000001b */
[----:B------:R-:W-:Y:S01]  /*e9fc0*/  LOP3.LUT R18, R18, 0xffff, RZ, 0xc0, !PT ;  /* 0x0000ffff12127812 */ /* 0x000fe200078ec0ff */
[----:B0-----:R-:W-:Y:S01]  /*e9fd0*/  IMAD.X R17, R15, 0x1, R3, P2 ;  /* 0x000000010f117824 */ /* 0x001fe200010e0603 */
[----:B------:R-:W-:-:S04]  /*e9fe0*/  LOP3.LUT R19, R19, 0xffff, RZ, 0xc0, !PT ;  /* 0x0000ffff13137812 */ /* 0x000fc800078ec0ff */
[----:B------:R0:W-:Y:S04]  /*e9ff0*/  STL.64 [R1+0x9e8], R16 ;  /* 0x0009e81001007387 */ /* 0x0001e80000100a00 */
[----:B0-----:R-:W4:Y:S04]  /*ea000*/  LDL.LU.64 R16, [R1+0x5560] ;  /* 0x0055600001107983 */ /* 0x001f280000300a00 */
[----:B------:R-:W4:Y:S04]  /*ea010*/  LDL.LU R24, [R1+0x503c] ;  /* 0x00503c0001187983 */ /* 0x000f280000300800 */
[----:B------:R0:W-:Y:S02]  /*ea020*/  STL [R1+0x410], R27 ;  /* 0x0004101b01007387 */ /* 0x0001e40000100800 */
[----:B0-----:R-:W-:-:S02]  /*ea030*/  PRMT R27, R18, 0x3340, R19 ;  /* 0x00003340121b7816 */ /* 0x001fc40000000013 */
[----:B------:R-:W-:-:S05]  /*ea040*/  IADD3 R18, P2, PT, R25, R2, RZ ;  /* 0x0000000219127210 */ /* 0x000fca0007f5e0ff */
[----:B------:R-:W-:Y:S01]  /*ea050*/  IMAD.X R19, R15, 0x1, R5, P2 ;  /* 0x000000010f137824 */ /* 0x000fe200010e0605 */
[----:B------:R-:W-:Y:S04]  /*ea060*/  STL [R1+0x3fc], R27 ;  /* 0x0003fc1b01007387 */ /* 0x000fe80000100800 */
[----:B------:R0:W-:Y:S01]  /*ea070*/  STL.64 [R1+0xa18], R18 ;  /* 0x000a181201007387 */ /* 0x0001e20000100a00 */
[----:B------:R-:W-:Y:S02]  /*ea080*/  SHF.R.U32.HI R10, RZ, 0x8, R10 ;  /* 0x00000008ff0a7819 */ /* 0x000fe4000001160a */
[----:B0-----:R-:W-:-:S05]  /*ea090*/  IADD3 R18, P2, PT, R25, R4, RZ ;  /* 0x0000000419127210 */ /* 0x001fca0007f5e0ff */
[----:B------:R-:W-:Y:S01]  /*ea0a0*/  IMAD.X R19, R15, 0x1, R8, P2 ;  /* 0x000000010f137824 */ /* 0x000fe200010e0608 */
[----:B---3--:R0:W-:Y:S04]  /*ea0b0*/  STL.64 [R1+0x5550], R8 ;  /* 0x0055500801007387 */ /* 0x0081e80000100a00 */
[----:B------:R-:W-:Y:S04]  /*ea0c0*/  STL.64 [R1+0xa10], R18 ;  /* 0x000a101201007387 */ /* 0x000fe80000100a00 */
[----:B------:R-:W3:Y:S01]  /*ea0d0*/  LDL.LU R25, [R1+0x5154] ;  /* 0x0051540001197983 */ /* 0x000ee20000300800 */
[----:B0-----:R-:W-:-:S02]  /*ea0e0*/  SHF.R.U32.HI R8, RZ, 0x8, R14 ;  /* 0x00000008ff087819 */ /* 0x001fc4000001160e */
[----:B------:R-:W-:Y:S02]  /*ea0f0*/  LOP3.LUT R9, R10, 0xffff, RZ, 0xc0, !PT ;  /* 0x0000ffff0a097812 */ /* 0x000fe400078ec0ff */
[----:B------:R-:W-:Y:S02]  /*ea100*/  LOP3.LUT R8, R8, 0xffff, RZ, 0xc0, !PT ;  /* 0x0000ffff08087812 */ /* 0x000fe400078ec0ff */
[--C-:B------:R-:W-:Y:S02]  /*ea110*/  PRMT R9, R9, 0x3340, R0.reuse ;  /* 0x0000334009097816 */ /* 0x100fe40000000000 */
[----:B------:R-:W-:-:S03]  /*ea120*/  PRMT R8, R8, 0x3340, R0 ;  /* 0x0000334008087816 */ /* 0x000fc60000000000 */
[----:B------:R2:W-:Y:S04]  /*ea130*/  STL [R1+0x64], R9 ;  /* 0x0000640901007387 */ /* 0x0005e80000100800 */
[----:B------:R0:W-:Y:S01]  /*ea140*/  STL [R1+0x60], R8 ;  /* 0x0000600801007387 */ /* 0x0001e20000100800 */
[----:B--2---:R-:W-:Y:S02]  /*ea150*/  LOP3.LUT R9, R21, 0xffff, RZ, 0xc0, !PT ;  /* 0x0000ffff15097812 */ /* 0x004fe400078ec0ff */
[----:B0-----:R-:W-:Y:S01]  /*ea160*/  LOP3.LUT R8, R26, 0xffff, RZ, 0xc0, !PT ;  /* 0x0000ffff1a087812 */ /* 0x001fe200078ec0ff */
[----:B------:R-:W2:Y:S04]  /*ea170*/  LDL.LU R21, [R1+0xa90] ;  /* 0x000a900001157983 */ /* 0x000ea80000300800 */
[----:B------:R-:W2:Y:S04]  /*ea180*/  LDL.LU R19, [R1+0x2d8] ;  /* 0x0002d80001137983 */ /* 0x000ea80000300800 */
[----:B------:R-:W2:Y:S01]  /*ea190*/  LDL.LU R26, [R1+0x555c] ;  /* 0x00555c00011a7983 */ /* 0x000ea20000300800 */
[----:B------:R-:W-:-:S02]  /*ea1a0*/  LOP3.LUT R10, R22, 0xffff, RZ, 0xc0, !PT ;  /* 0x0000ffff160a7812 */ /* 0x000fc400078ec0ff */
[----:B------:R-:W-:Y:S02]  /*ea1b0*/  PRMT R15, R8, 0x3340, R0 ;  /* 0x00003340080f7816 */ /* 0x000fe40000000000 */
[----:B------:R-:W-:Y:S02]  /*ea1c0*/  SHF.R.U32.HI R8, RZ, 0x8, R8 ;  /* 0x00000008ff087819 */ /* 0x000fe40000011608 */
[--C-:B------:R-:W-:Y:S02]  /*ea1d0*/  PRMT R14, R9, 0x3340, R10.reuse ;  /* 0x00003340090e7816 */ /* 0x100fe4000000000a */
[----:B------:R-:W-:Y:S02]  /*ea1e0*/  SHF.R.U32.HI R9, RZ, 0x8, R9 ;  /* 0x00000008ff097819 */ /* 0x000fe40000011609 */
[----:B------:R-:W-:Y:S02]  /*ea1f0*/  SHF.R.U32.HI R10, RZ, 0x8, R10 ;  /* 0x00000008ff0a7819 */ /* 0x000fe4000001160a */
[----:B------:R-:W-:-:S02]  /*ea200*/  LOP3.LUT R8, R8, 0xffff, RZ, 0xc0, !PT ;  /* 0x0000ffff08087812 */ /* 0x000fc400078ec0ff */
[----:B------:R-:W-:Y:S02]  /*ea210*/  PRMT R14, R14, 0x5410, R15 ;  /* 0x000054100e0e7816 */ /* 0x000fe4000000000f */
[----:B------:R-:W-:Y:S02]  /*ea220*/  LOP3.LUT R9, R9, 0xffff, RZ, 0xc0, !PT ;  /* 0x0000ffff09097812 */ /* 0x000fe400078ec0ff */
[----:B------:R-:W-:Y:S02]  /*ea230*/  LOP3.LUT R10, R10, 0xffff, RZ, 0xc0, !PT ;  /* 0x0000ffff0a0a7812 */ /* 0x000fe400078ec0ff */
[----:B------:R-:W-:Y:S02]  /*ea240*/  PRMT R8, R8, 0x3340, R0 ;  /* 0x0000334008087816 */ /* 0x000fe40000000000 */
[----:B------:R-:W-:Y:S01]  /*ea250*/  PRMT R22, R9, 0x3340, R10 ;  /* 0x0000334009167816 */ /* 0x000fe2000000000a */
[----:B------:R-:W-:Y:S04]  /*ea260*/  STL [R1+0x49c], R14 ;  /* 0x00049c0e01007387 */ /* 0x000fe80000100800 */
[----:B------:R0:W-:Y:S02]  /*ea270*/  STL [R1+0x58], R8 ;  /* 0x0000580801007387 */ /* 0x0001e40000100800 */
[----:B0-----:R-:W-:-:S02]  /*ea280*/  LOP3.LUT R8, R13, 0xffff, RZ, 0xc0, !PT ;  /* 0x0000ffff0d087812 */ /* 0x001fc400078ec0ff */
[----:B------:R-:W3:Y:S01]  /*ea290*/  LDL.LU R13, [R1+0x515c] ;  /* 0x00515c00010d7983 */ /* 0x000ee20000300800 */
[----:B----4-:R-:W-:-:S05]  /*ea2a0*/  LOP3.LUT R9, R24, 0xffff, RZ, 0xc0, !PT ;  /* 0x0000ffff18097812 */ /* 0x010fca00078ec0ff */
[----:B------:R0:W-:Y:S02]  /*ea2b0*/  STL [R1+0x59c], R9 ;  /* 0x00059c0901007387 */ /* 0x0001e40000100800 */
[----:B0-----:R-:W-:-:S04]  /*ea2c0*/  SHF.R.U32.HI R9, RZ, 0x8, R9 ;  /* 0x00000008ff097819 */ /* 0x001fc80000011609 */
[----:B------:R-:W-:Y:S02]  /*ea2d0*/  LOP3.LUT R9, R9, 0xffff, RZ, 0xc0, !PT ;  /* 0x0000ffff09097812 */ /* 0x000fe400078ec0ff */
[----:B--2---:R-:W-:-:S05]  /*ea2e0*/  LOP3.LUT R10, R26, 0xffff, RZ, 0xc0, !PT ;  /* 0x0000ffff1a0a7812 */ /* 0x004fca00078ec0ff */
[----:B------:R0:W-:Y:S04]  /*ea2f0*/  STL [R1+0x598], R10 ;  /* 0x0005980a01007387 */ /* 0x0001e80000100800 */
[----:B------:R-:W2:Y:S04]  /*ea300*/  LDL.LU R26, [R1+0xa94] ;  /* 0x000a9400011a7983 */ /* 0x000ea80000300800 */
[----:B------:R1:W-:Y:S01]  /*ea310*/  STL [R1+0x5a0], R8 ;  /* 0x0005a00801007387 */ /* 0x0003e20000100800 */
[----:B0-----:R-:W-:Y:S02]  /*ea320*/  SHF.R.U32.HI R10, RZ, 0x8, R10 ;  /* 0x00000008ff0a7819 */ /* 0x001fe4000001160a */
[----:B-1----:R-:W-:-:S02]  /*ea330*/  SHF.R.U32.HI R8, RZ, 0x8, R8 ;  /* 0x00000008ff087819 */ /* 0x002fc40000011608 */
[----:B------:R-:W-:Y:S02]  /*ea340*/  LOP3.LUT R10, R10, 0xffff, RZ, 0xc0, !PT ;  /* 0x0000ffff0a0a7812 */ /* 0x000fe400078ec0ff */
[----:B------:R-:W-:Y:S02]  /*ea350*/  LOP3.LUT R8, R8, 0xffff, RZ, 0xc0, !PT ;  /* 0x0000ffff08087812 */ /* 0x000fe400078ec0ff */
[----:B------:R-:W-:Y:S02]  /*ea360*/  PRMT R14, R9, 0x3340, R10 ;  /* 0x00003340090e7816 */ /* 0x000fe4000000000a */
[----:B------:R-:W-:Y:S02]  /*ea370*/  PRMT R10, R8, 0x3340, R0 ;  /* 0x00003340080a7816 */ /* 0x000fe40000000000 */
[----:B---3--:R-:W-:Y:S01]  /*ea380*/  LOP3.LUT R9, R25, 0xffff, RZ, 0xc0, !PT ;  /* 0x0000ffff19097812 */ /* 0x008fe200078ec0ff */
[----:B------:R-:W-:Y:S04]  /*ea390*/  STL [R1+0x434], R14 ;  /* 0x0004340e01007387 */ /* 0x000fe80000100800 */
[----:B------:R0:W-:Y:S01]  /*ea3a0*/  STL [R1+0x5c], R10 ;  /* 0x00005c0a01007387 */ /* 0x0001e20000100800 */
[----:B------:R-:W-:-:S03]  /*ea3b0*/  LOP3.LUT R8, R20, 0xffff, RZ, 0xc0, !PT ;  /* 0x0000ffff14087812 */ /* 0x000fc600078ec0ff */
[----:B------:R-:W3:Y:S01]  /*ea3c0*/  LDL.LU R20, [R1+0x512c] ;  /* 0x00512c0001147983 */ /* 0x000ee20000300800 */
[----:B------:R-:W-:Y:S02]  /*ea3d0*/  PRMT R15, R8, 0x3340, R0 ;  /* 0x00003340080f7816 */ /* 0x000fe40000000000 */
[----:B0-----:R-:W-:-:S04]  /*ea3e0*/  LOP3.LUT R10, R21, 0xffff, RZ, 0xc0, !PT ;  /* 0x0000ffff150a7812 */ /* 0x001fc800078ec0ff */
[----:B------:R-:W-:-:S04]  /*ea3f0*/  PRMT R14, R9, 0x3340, R10 ;  /* 0x00003340090e7816 */ /* 0x000fc8000000000a */
[----:B------:R-:W-:-:S05]  /*ea400*/  PRMT R14, R14, 0x5410, R15 ;  /* 0x000054100e0e7816 */ /* 0x000fca000000000f */
[----:B------:R0:W-:Y:S04]  /*ea410*/  STL [R1+0x4b0], R14 ;  /* 0x0004b00e01007387 */ /* 0x0001e80000100800 */
[----:B------:R-:W4:Y:S01]  /*ea420*/  LDL.LU R21, [R1+0xa50] ;  /* 0x000a500001157983 */ /* 0x000f220000300800 */
        /* <DEDUP_REMOVED lines=11> */
[--C-:B------:R-:W-:Y:S02]  /*ea4e0*/  PRMT R10, R8, 0x3340, R0.reuse ;  /* 0x00003340080a7816 */ /* 0x100fe40000000000 */
[----:B------:R-:W-:Y:S02]  /*ea4f0*/  LOP3.LUT R9, R13, 0xffff, RZ, 0xc0, !PT ;  /* 0x0000ffff0d097812 */ /* 0x000fe400078ec0ff */
[----:B------:R-:W-:Y:S01]  /*ea500*/  LOP3.LUT R8, R16, 0xffff, RZ, 0xc0, !PT ;  /* 0x0000ffff10087812 */ /* 0x000fe200078ec0ff */
[----:B------:R0:W-:Y:S04]  /*ea510*/  STL [R1+0x54b0], R14 ;  /* 0x0054b00e01007387 */ /* 0x0001e80000100800 */
[----:B------:R2:W-:Y:S04]  /*ea520*/  STL [R1+0x54], R10 ;  /* 0x0000540a01007387 */ /* 0x0005e80000100800 */
[----:B------:R-:W4:Y:S01]  /*ea530*/  LDL.LU R16, [R1+0x5558] ;  /* 0x0055580001107983 */ /* 0x000f220000300800 */
[----:B0-----:R-:W-:-:S02]  /*ea540*/  PRMT R14, R8, 0x3340, R0 ;  /* 0x00003340080e7816 */ /* 0x001fc40000000000 */
[----:B------:R-:W-:-:S04]  /*ea550*/  SHF.R.U32.HI R8, RZ, 0x8, R8 ;  /* 0x00000008ff087819 */ /* 0x000fc80000011608 */
[----:B------:R-:W-:-:S04]  /*ea560*/  LOP3.LUT R8, R8, 0xffff, RZ, 0xc0, !PT ;  /* 0x0000ffff08087812 */ /* 0x000fc800078ec0ff */
[----:B------:R-:W-:Y:S02]  /*ea570*/  PRMT R8, R8, 0x3340, R0 ;  /* 0x0000334008087816 */ /* 0x000fe40000000000 */
[----:B--2---:R-:W-:-:S04]  /*ea580*/  LOP3.LUT R10, R26, 0xffff, RZ, 0xc0, !PT ;  /* 0x0000ffff1a0a7812 */ /* 0x004fc800078ec0ff */
[--C-:B------:R-:W-:Y:S02]  /*ea590*/  PRMT R13, R9, 0x3340, R10.reuse ;  /* 0x00003340090d7816 */ /* 0x100fe4000000000a */
[----:B------:R-:W-:Y:S02]  /*ea5a0*/  SHF.R.U32.HI R9, RZ, 0x8, R9 ;  /* 0x00000008ff097819 */ /* 0x000fe40000011609 */
[----:B------:R-:W-:Y:S02]  /*ea5b0*/  SHF.R.U32.HI R10, RZ, 0x8, R10 ;  /* 0x00000008ff0a7819 */ /* 0x000fe4000001160a */
[----:B------:R-:W-:Y:S02]  /*ea5c0*/  PRMT R18, R13, 0x5410, R14 ;  /* 0x000054100d127816 */ /* 0x000fe4000000000e */
[----:B------:R-:W-:Y:S02]  /*ea5d0*/  IADD3 R14, P2, PT, R19, R0, RZ ;  /* 0x00000000130e7210 */ /* 0x000fe40007f5e0ff */
[----:B------:R-:W-:-:S02]  /*ea5e0*/  LOP3.LUT R9, R9, 0xffff, RZ, 0xc0, !PT ;  /* 0x0000ffff09097812 */ /* 0x000fc400078ec0ff */
[----:B------:R-:W-:Y:S01]  /*ea5f0*/  LOP3.LUT R10, R10, 0xffff, RZ, 0xc0, !PT ;  /* 0x0000ffff0a0a7812 */ /* 0x000fe200078ec0ff */
[----:B------:R-:W2:Y:S01]  /*ea600*/  LDL.LU R13, [R1+0x5134] ;  /* 0x00513400010d7983 */ /* 0x000ea20000300800 */
[----:B------:R-:W-:-:S03]  /*ea610*/  IMAD.X R15, R25, 0x1, R3, P2 ;  /* 0x00000001190f7824 */ /* 0x000fc600010e0603 */
[----:B------:R-:W-:Y:S01]  /*ea620*/  STL [R1+0x4b4], R18 ;  /* 0x0004b41201007387 */ /* 0x000fe20000100800 */
[----:B------:R-:W-:-:S03]  /*ea630*/  PRMT R9, R9, 0x3340, R10 ;  /* 0x0000334009097816 */ /* 0x000fc6000000000a */
[----:B------:R-:W2:Y:S04]  /*ea640*/  LDL.LU R26, [R1+0xa58] ;  /* 0x000a5800011a7983 */ /* 0x000ea80000300800 */
[----:B------:R0:W-:Y:S04]  /*ea650*/  STL.64 [R1+0x9c0], R14 ;  /* 0x0009c00e01007387 */ /* 0x0001e80000100a00 */
[----:B------:R1:W-:Y:S04]  /*ea660*/  STL [R1+0x43c], R9 ;  /* 0x00043c0901007387 */ /* 0x0003e80000100800 */
[----:B------:R4:W-:Y:S01]  /*ea670*/  STL [R1+0x50], R8 ;  /* 0x0000500801007387 */ /* 0x0009e20000100800 */
[----:B---3--:R-:W-:-:S03]  /*ea680*/  LOP3.LUT R24, R20, 0xffff, RZ, 0xc0, !PT ;  /* 0x0000ffff14187812 */ /* 0x008fc600078ec0ff */
[----:B------:R-:W3:Y:S01]  /*ea690*/  LDL.LU R20, [R1+0x5108] ;  /* 0x0051080001147983 */ /* 0x000ee20000300800 */
[----:B0-----:R-:W-:-:S04]  /*ea6a0*/  LOP3.LUT R14, R17, 0xffff, RZ, 0xc0, !PT ;  /* 0x0000ffff110e7812 */ /* 0x001fc800078ec0ff */
[----:B-1----:R-:W-:Y:S02]  /*ea6b0*/  PRMT R9, R14, 0x3340, R0 ;  /* 0x000033400e097816 */ /* 0x002fe40000000000 */
[----:B----4-:R-:W-:Y:S02]  /*ea6c0*/  LOP3.LUT R15, R21, 0xffff, RZ, 0xc0, !PT ;  /* 0x0000ffff150f7812 */ /* 0x010fe400078ec0ff */
[----:B------:R-:W4:Y:S04]  /*ea6d0*/  LDL.LU R21, [R1+0xa48] ;  /* 0x000a480001157983 */ /* 0x000f280000300800 */
[----:B------:R-:W3:Y:S01]  /*ea6e0*/  LDL.LU R17, [R1+0x2dc] ;  /* 0x0002dc0001117983 */ /* 0x000ee20000300800 */
[----:B------:R-:W-:-:S04]  /*ea6f0*/  PRMT R8, R24, 0x3340, R15 ;  /* 0x0000334018087816 */ /* 0x000fc8000000000f */
[----:B------:R-:W-:Y:S02]  /*ea700*/  PRMT R10, R8, 0x5410, R9 ;  /* 0x00005410080a7816 */ /* 0x000fe40000000009 */
        /* <DEDUP_REMOVED lines=11> */
[----:B------:R-:W-:Y:S02]  /*ea7c0*/  LOP3.LUT R15, R28, 0xffff, RZ, 0xc0, !PT ;  /* 0x0000ffff1c0f7812 */ /* 0x000fe400078ec0ff */
[----:B------:R-:W-:-:S04]  /*ea7d0*/  SHF.R.U32.HI R14, RZ, 0x8, R14 ;  /* 0x00000008ff0e7819 */ /* 0x000fc8000001160e */
[----:B------:R-:W-:-:S04]  /*ea7e0*/  LOP3.LUT R14, R14, 0xffff, RZ, 0xc0, !PT ;  /* 0x0000ffff0e0e7812 */ /* 0x000fc800078ec0ff */
[----:B------:R-:W-:Y:S02]  /*ea7f0*/  PRMT R14, R14, 0x3340, R0 ;  /* 0x000033400e0e7816 */ /* 0x000fe40000000000 */
[----:B--2---:R-:W-:Y:S02]  /*ea800*/  LOP3.LUT R10, R13, 0xffff, RZ, 0xc0, !PT ;  /* 0x0000ffff0d0a7812 */ /* 0x004fe400078ec0ff */
[----:B------:R-:W-:Y:S01]  /*ea810*/  LOP3.LUT R13, R26, 0xffff, RZ, 0xc0, !PT ;  /* 0x0000ffff1a0d7812 */ /* 0x000fe200078ec0ff */
[----:B---3--:R-:W-:-:S05]  /*ea820*/  IMAD.X R19, R25, 0x1, R8, P2 ;  /* 0x0000000119137824 */ /* 0x008fca00010e0608 */
[----:B------:R0:W-:Y:S04]  /*ea830*/  STL.64 [R1+0x9b0], R18 ;  /* 0x0009b01201007387 */ /* 0x0001e80000100a00 */
[----:B0-----:R-:W2:Y:S04]  /*ea840*/  LDL.LU.64 R18, [R1+0x5548] ;  /* 0x0055480001127983 */ /* 0x001ea80000300a00 */
[----:B------:R0:W-:Y:S04]  /*ea850*/  STL [R1+0x2d8], R24 ;  /* 0x0002d81801007387 */ /* 0x0001e80000100800 */
[----:B------:R1:W-:Y:S04]  /*ea860*/  STL [R1+0x590], R15 ;  /* 0x0005900f01007387 */ /* 0x0003e80000100800 */
[----:B------:R-:W3:Y:S04]  /*ea870*/  LDL.LU R28, [R1+0x5110] ;  /* 0x00511000011c7983 */ /* 0x000ee80000300800 */
[----:B------:R-:W2:Y:S01]  /*ea880*/  LDL.LU R26, [R1+0xa4c] ;  /* 0x000a4c00011a7983 */ /* 0x000ea20000300800 */
[----:B0-----:R-:W-:-:S02]  /*ea890*/  PRMT R24, R15, 0x3340, R0 ;  /* 0x000033400f187816 */ /* 0x001fc40000000000 */
[--C-:B-1----:R-:W-:Y:S02]  /*ea8a0*/  PRMT R15, R10, 0x3340, R13.reuse ;  /* 0x000033400a0f7816 */ /* 0x102fe4000000000d */
        /* <DEDUP_REMOVED lines=9> */
[----:B------:R-:W-:Y:S02]  /*ea940*/  LOP3.LUT R13, R20, 0xffff, RZ, 0xc0, !PT ;  /* 0x0000ffff140d7812 */ /* 0x000fe400078ec0ff */
[----:B----4-:R-:W-:-:S02]  /*ea950*/  LOP3.LUT R15, R21, 0xffff, RZ, 0xc0, !PT ;  /* 0x0000ffff150f7812 */ /* 0x010fc400078ec0ff */
[----:B0-----:R-:W-:Y:S02]  /*ea960*/  LOP3.LUT R10, R12, 0xffff, RZ, 0xc0, !PT ;  /* 0x0000ffff0c0a7812 */ /* 0x001fe400078ec0ff */
[----:B------:R-:W-:Y:S02]  /*ea970*/  PRMT R12, R13, 0x3340, R15 ;  /* 0x000033400d0c7816 */ /* 0x000fe4000000000f */
[----:B------:R-:W-:Y:S02]  /*ea980*/  PRMT R14, R10, 0x3340, R0 ;  /* 0x000033400a0e7816 */ /* 0x000fe40000000000 */
[----:B------:R-:W-:Y:S02]  /*ea990*/  IADD3 R24, P2, PT, R17, R6, RZ ;  /* 0x0000000611187210 */ /* 0x000fe40007f5e0ff */
[----:B------:R-:W-:Y:S02]  /*ea9a0*/  PRMT R21, R12, 0x5410, R14 ;  /* 0x000054100c157816 */ /* 0x000fe4000000000e */
[----:B------:R-:W-:Y:S01]  /*ea9b0*/  SHF.R.S32.HI R14, RZ, 0x1f, R17 ;  /* 0x0000001fff0e7819 */ /* 0x000fe20000011411 */
[----:B------:R-:W4:Y:S04]  /*ea9c0*/  LDL.LU R12, [R1+0x50a0] ;  /* 0x0050a000010c7983 */ /* 0x000f280000300800 */
[----:B------:R-:W-:-:S05]  /*ea9d0*/  IMAD.X R25, R14, 0x1, R7, P2 ;  /* 0x000000010e197824 */ /* 0x000fca00010e0607 */
[----:B------:R0:W-:Y:S04]  /*ea9e0*/  STL.64 [R1+0x978], R24 ;  /* 0x0009781801007387 */ /* 0x0001e80000100a00 */
[----:B0-----:R-:W4:Y:S01]  /*ea9f0*/  LDL.LU.64 R24, [R1+0x5540] ;  /* 0x0055400001187983 */ /* 0x001f220000300a00 */
[----:B------:R-:W-:Y:S02]  /*eaa00*/  SHF.R.U32.HI R13, RZ, 0x8, R13 ;  /* 0x00000008ff0d7819 */ /* 0x000fe4000001160d */
[----:B------:R-:W-:Y:S02]  /*eaa10*/  SHF.R.U32.HI R15, RZ, 0x8, R15 ;  /* 0x00000008ff0f7819 */ /* 0x000fe4000001160f */
[----:B------:R-:W-:Y:S02]  /*eaa20*/  SHF.R.U32.HI R10, RZ, 0x8, R10 ;  /* 0x00000008ff0a7819 */ /* 0x000fe4000001160a */
[----:B------:R-:W-:-:S02]  /*eaa30*/  LOP3.LUT R13, R13, 0xffff, RZ, 0xc0, !PT ;  /* 0x0000ffff0d0d7812 */ /* 0x000fc400078ec0ff */
[----:B------:R-:W-:Y:S02]  /*eaa40*/  LOP3.LUT R15, R15, 0xffff, RZ, 0xc0, !PT ;  /* 0x0000ffff0f0f7812 */ /* 0x000fe400078ec0ff */
[----:B------:R-:W-:Y:S02]  /*eaa50*/  LOP3.LUT R10, R10, 0xffff, RZ, 0xc0, !PT ;  /* 0x0000ffff0a0a7812 */ /* 0x000fe400078ec0ff */
[----:B------:R-:W-:Y:S02]  /*eaa60*/  PRMT R20, R13, 0x3340, R15 ;  /* 0x000033400d147816 */ /* 0x000fe4000000000f */
[--C-:B------:R-:W-:Y:S02]  /*eaa70*/  PRMT R13, R10, 0x3340, R0.reuse ;  /* 0x000033400a0d7816 */ /* 0x100fe40000000000 */
[----:B------:R-:W-:Y:S01]  /*eaa80*/  LOP3.LUT R10, R23, 0xffff, RZ, 0xc0, !PT ;  /* 0x0000ffff170a7812 */ /* 0x000fe200078ec0ff */
[----:B------:R0:W-:Y:S04]  /*eaa90*/  STL.64 [R1+0x5480], R20 ;  /* 0x0054801401007387 */ /* 0x0001e80000100a00 */
[----:B------:R1:W-:Y:S01]  /*eaaa0*/  STL [R1+0x44], R13 ;  /* 0x0000440d01007387 */ /* 0x0003e20000100800 */
[----:B0-----:R-:W-:-:S02]  /*eaab0*/  PRMT R21, R10, 0x3340, R0 ;  /* 0x000033400a157816 */ /* 0x001fc40000000000 */
[----:B------:R-:W-:-:S04]  /*eaac0*/  SHF.R.U32.HI R10, RZ, 0x8, R10 ;  /* 0x00000008ff0a7819 */ /* 0x000fc8000001160a */
[----:B------:R-:W-:-:S04]  /*eaad0*/  LOP3.LUT R10, R10, 0xffff, RZ, 0xc0, !PT ;  /* 0x0000ffff0a0a7812 */ /* 0x000fc800078ec0ff */
[----:B------:R-:W-:Y:S02]  /*eaae0*/  PRMT R10, R10, 0x3340, R0 ;  /* 0x000033400a0a7816 */ /* 0x000fe40000000000 */
[----:B---3--:R-:W-:Y:S02]  /*eaaf0*/  LOP3.LUT R20, R28, 0xffff, RZ, 0xc0, !PT ;  /* 0x0000ffff1c147812 */ /* 0x008fe400078ec0ff */
[----:B--2---:R-:W-:Y:S02]  /*eab00*/  LOP3.LUT R15, R26, 0xffff, RZ, 0xc0, !PT ;  /* 0x0000ffff1a0f7812 */ /* 0x004fe400078ec0ff */
[----:B------:R-:W-:Y:S02]  /*eab10*/  IADD3 R26, P2, PT, R17, R0, RZ ;  /* 0x00000000111a7210 */ /* 0x000fe40007f5e0ff */
[----:B-1----:R-:W-:-:S03]  /*eab20*/  PRMT R13, R20, 0x3340, R15 ;  /* 0x00003340140d7816 */ /* 0x002fc6000000000f */
[----:B------:R-:W-:Y:S01]  /*eab30*/  IMAD.X R27, R14, 0x1, R3, P2 ;  /* 0x000000010e1b7824 */ /* 0x000fe200010e0603 */
[----:B------:R-:W-:Y:S02]  /*eab40*/  PRMT R13, R13, 0x5410, R21 ;  /* 0x000054100d0d7816 */ /* 0x000fe40000000015 */
[----:B------:R-:W-:-:S03]  /*eab50*/  SHF.R.U32.HI R15, RZ, 0x8, R15 ;  /* 0x00000008ff0f7819 */ /* 0x000fc6000001160f */
[----:B------:R0:W-:Y:S04]  /*eab60*/  STL [R1+0x5420], R13 ;  /* 0x0054200d01007387 */ /* 0x0001e80000100800 */
[----:B------:R-:W2:Y:S04]  /*eab70*/  LDL.LU R23, [R1+0x5194] ;  /* 0x0051940001177983 */ /* 0x000ea80000300800 */
[----:B------:R1:W-:Y:S01]  /*eab80*/  STL.64 [R1+0x970], R26 ;  /* 0x0009701a01007387 */ /* 0x0003e20000100a00 */
[----:B------:R-:W-:Y:S02]  /*eab90*/  LOP3.LUT R15, R15, 0xffff, RZ, 0xc0, !PT ;  /* 0x0000ffff0f0f7812 */ /* 0x000fe400078ec0ff */
[----:B0-----:R-:W-:Y:S01]  /*eaba0*/  SHF.R.U32.HI R13, RZ, 0x8, R20 ;  /* 0x00000008ff0d7819 */ /* 0x001fe20000011614 */
[----:B-1----:R-:W3:Y:S03]  /*eabb0*/  LDL.LU R26, [R1+0xacc] ;  /* 0x000acc00011a7983 */ /* 0x002ee60000300800 */
[----:B------:R-:W-:Y:S01]  /*eabc0*/  LOP3.LUT R13, R13, 0xffff, RZ, 0xc0, !PT ;  /* 0x0000ffff0d0d7812 */ /* 0x000fe200078ec0ff */
[----:B------:R0:W-:Y:S03]  /*eabd0*/  STL [R1+0x40], R10 ;  /* 0x0000400a01007387 */ /* 0x0001e60000100800 */
[----:B------:R-:W-:-:S02]  /*eabe0*/  PRMT R28, R13, 0x3340, R15 ;  /* 0x000033400d1c7816 */ /* 0x000fc4000000000f */
[----:B0-----:R-:W-:Y:S02]  /*eabf0*/  LOP3.LUT R10, R9, 0xffff, RZ, 0xc0, !PT ;  /* 0x0000ffff090a7812 */ /* 0x001fe400078ec0ff */
[----:B----4-:R-:W-:-:S04]  /*eac00*/  LOP3.LUT R12, R12, 0xffff, RZ, 0xc0, !PT ;  /* 0x0000ffff0c0c7812 */ /* 0x010fc800078ec0ff */
[----:B------:R-:W-:Y:S02]  /*eac10*/  PRMT R9, R12, 0x3340, R10 ;  /* 0x000033400c097816 */ /* 0x000fe4000000000a */
[----:B------:R-:W-:Y:S02]  /*eac20*/  IADD3 R20, P2, PT, R17, R2, RZ ;  /* 0x0000000211147210 */ /* 0x000fe40007f5e0ff */
[----:B------:R-:W-:-:S04]  /*eac30*/  LOP3.LUT R13, R25, 0xffff, RZ, 0xc0, !PT ;  /* 0x0000ffff190d7812 */ /* 0x000fc800078ec0ff */
[----:B------:R-:W-:-:S04]  /*eac40*/  PRMT R15, R13, 0x3340, R0 ;  /* 0x000033400d0f7816 */ /* 0x000fc80000000000 */
[----:B------:R-:W-:Y:S02]  /*eac50*/  PRMT R9, R9, 0x5410, R15 ;  /* 0x0000541009097816 */ /* 0x000fe4000000000f */
[----:B------:R-:W4:Y:S04]  /*eac60*/  LDL.LU R15, [R1+0x519c] ;  /* 0x00519c00010f7983 */ /* 0x000f280000300800 */
[----:B------:R-:W-:Y:S04]  /*eac70*/  STL [R1+0x5424], R9 ;  /* 0x0054240901007387 */ /* 0x000fe80000100800 */
[----:B------:R-:W4:Y:S01]  /*eac80*/  LDL.LU R25, [R1+0xae8] ;  /* 0x000ae80001197983 */ /* 0x000f220000300800 */
[----:B------:R-:W-:-:S05]  /*eac90*/  IMAD.X R21, R14, 0x1, R5, P2 ;  /* 0x000000010e157824 */ /* 0x000fca00010e0605 */
[----:B------:R0:W-:Y:S02]  /*eaca0*/  STL.64 [R1+0x968], R20 ;  /* 0x0009681401007387 */ /* 0x0001e40000100a00 */
[----:B0-----:R-:W-:Y:S02]  /*eacb0*/  IADD3 R20, P2, PT, R17, R4, RZ ;  /* 0x0000000411147210 */ /* 0x001fe40007f5e0ff */
[----:B------:R-:W4:Y:S01]  /*eacc0*/  LDL.LU R17, [R1+0x2e0] ;  /* 0x0002e00001117983 */ /* 0x000f220000300800 */
[----:B------:R-:W-:Y:S02]  /*eacd0*/  SHF.R.U32.HI R9, RZ, 0x8, R12 ;  /* 0x00000008ff097819 */ /* 0x000fe4000001160c */
[----:B------:R-:W-:Y:S02]  /*eace0*/  SHF.R.U32.HI R10, RZ, 0x8, R10 ;  /* 0x00000008ff0a7819 */ /* 0x000fe4000001160a */
[----:B------:R-:W-:Y:S02]  /*eacf0*/  LOP3.LUT R9, R9, 0xffff, RZ, 0xc0, !PT ;  /* 0x0000ffff09097812 */ /* 0x000fe400078ec0ff */
[----:B------:R-:W-:Y:S01]  /*ead00*/  LOP3.LUT R10, R10, 0xffff, RZ, 0xc0, !PT ;  /* 0x0000ffff0a0a7812 */ /* 0x000fe200078ec0ff */
[----:B------:R-:W-:-:S03]  /*ead10*/  IMAD.X R21, R14, 0x1, R8, P2 ;  /* 0x000000010e157824 */ /* 0x000fc600010e0608 */
[----:B------:R-:W-:Y:S02]  /*ead20*/  PRMT R12, R9, 0x3340, R10 ;  /* 0x00003340090c7816 */ /* 0x000fe4000000000a */
[----:B------:R-:W-:Y:S04]  /*ead30*/  STL.64 [R1+0x960], R20 ;  /* 0x0009601401007387 */ /* 0x000fe80000100a00 */
[----:B------:R0:W-:Y:S02]  /*ead40*/  STL [R1+0x54d8], R12 ;  /* 0x0054d80c01007387 */ /* 0x0001e40000100800 */
[----:B0-----:R-:W-:-:S04]  /*ead50*/  LOP3.LUT R12, R16, 0xffff, RZ, 0xc0, !PT ;  /* 0x0000ffff100c7812 */ /* 0x001fc800078ec0ff */
[----:B------:R-:W-:Y:S02]  /*ead60*/  PRMT R16, R12, 0x3340, R0 ;  /* 0x000033400c107816 */ /* 0x000fe40000000000 */
[----:B--2---:R-:W-:Y:S01]  /*ead70*/  LOP3.LUT R9, R23, 0xffff, RZ, 0xc0, !PT ;  /* 0x0000ffff17097812 */ /* 0x004fe200078ec0ff */
[----:B------:R-:W-:Y:S01]  /*ead80*/  IMAD.MOV.U32 R23, RZ, RZ, R29 ;  /* 0x000000ffff177224 */ /* 0x000fe200078e001d */
[----:B---3--:R-:W-:-:S04]  /*ead90*/  LOP3.LUT R10, R26, 0xffff, RZ, 0xc0, !PT ;  /* 0x0000ffff1a0a7812 */ /* 0x008fc800078ec0ff */
[----:B------:R-:W-:Y:S02]  /*eada0*/  PRMT R14, R9, 0x3340, R10 ;  /* 0x00003340090e7816 */ /* 0x000fe4000000000a */
[----:B------:R-:W-:Y:S02]  /*eadb0*/  SHF.R.U32.HI R9, RZ, 0x8, R9 ;  /* 0x00000008ff097819 */ /* 0x000fe40000011609 */
[----:B------:R-:W-:Y:S02]  /*eadc0*/  PRMT R29, R14, 0x5410, R16 ;  /* 0x000054100e1d7816 */ /* 0x000fe40000000010 */
[----:B------:R-:W-:Y:S02]  /*eadd0*/  SHF.R.U32.HI R14, RZ, 0x8, R13 ;  /* 0x00000008ff0e7819 */ /* 0x000fe4000001160d */
[----:B------:R-:W-:Y:S02]  /*eade0*/  SHF.R.U32.HI R13, RZ, 0x8, R10 ;  /* 0x00000008ff0d7819 */ /* 0x000fe4000001160a */
[----:B------:R-:W-:Y:S01]  /*eadf0*/  LOP3.LUT R9, R9, 0xffff, RZ, 0xc0, !PT ;  /* 0x0000ffff09097812 */ /* 0x000fe200078ec0ff */
[----:B------:R-:W-:Y:S01]  /*eae00*/  STL.64 [R1+0x5488], R28 ;  /* 0x0054881c01007387 */ /* 0x000fe20000100a00 */
[----:B------:R-:W-:-:S03]  /*eae10*/  LOP3.LUT R13, R13, 0xffff, RZ, 0xc0, !PT ;  /* 0x0000ffff0d0d7812 */ /* 0x000fc600078ec0ff */
[----:B------:R-:W2:Y:S01]  /*eae20*/  LDL.LU R10, [R1+0x5150] ;  /* 0x00515000010a7983 */ /* 0x000ea20000300800 */
[----:B------:R-:W-:-:S03]  /*eae30*/  LOP3.LUT R14, R14, 0xffff, RZ, 0xc0, !PT ;  /* 0x0000ffff0e0e7812 */ /* 0x000fc600078ec0ff */
[----:B------:R-:W3:Y:S01]  /*eae40*/  LDL.LU R16, [R1+0xa74] ;  /* 0x000a740001107983 */ /* 0x000ee20000300800 */
[----:B------:R-:W-:Y:S02]  /*eae50*/  PRMT R26, R9, 0x3340, R13 ;  /* 0x00003340091a7816 */ /* 0x000fe4000000000d */
[--C-:B------:R-:W-:Y:S02]  /*eae60*/  PRMT R14, R14, 0x3340, R0.reuse ;  /* 0x000033400e0e7816 */ /* 0x100fe40000000000 */
[----:B------:R-:W-:Y:S01]  /*eae70*/  LOP3.LUT R9, R19, 0xffff, RZ, 0xc0, !PT ;  /* 0x0000ffff13097812 */ /* 0x000fe200078ec0ff */
[----:B------:R-:W-:Y:S04]  /*eae80*/  STL [R1+0x54dc], R26 ;  /* 0x0054dc1a01007387 */ /* 0x000fe80000100800 */
[----:B------:R0:W-:Y:S01]  /*eae90*/  STL [R1+0x34], R14 ;  /* 0x0000340e01007387 */ /* 0x0001e20000100800 */
[----:B------:R-:W-:-:S02]  /*eaea0*/  PRMT R19, R9, 0x3340, R0 ;  /* 0x0000334009137816 */ /* 0x000fc40000000000 */
[----:B----4-:R-:W-:Y:S02]  /*eaeb0*/  LOP3.LUT R13, R15, 0xffff, RZ, 0xc0, !PT ;  /* 0x0000ffff0f0d7812 */ /* 0x010fe400078ec0ff */
[----:B------:R-:W-:-:S04]  /*eaec0*/  LOP3.LUT R15, R25, 0xffff, RZ, 0xc0, !PT ;  /* 0x0000ffff190f7812 */ /* 0x000fc800078ec0ff */
[----:B0-----:R-:W-:-:S04]  /*eaed0*/  PRMT R14, R13, 0x3340, R15 ;  /* 0x000033400d0e7816 */ /* 0x001fc8000000000f */
[----:B------:R-:W-:-:S05]  /*eaee0*/  PRMT R25, R14, 0x5410, R19 ;  /* 0x000054100e197816 */ /* 0x000fca0000000013 */
[----:B------:R-:W-:Y:S04]  /*eaef0*/  STL.64 [R1+0x53f0], R24 ;  /* 0x0053f01801007387 */ /* 0x000fe80000100a00 */
[----:B------:R-:W4:Y:S01]  /*eaf00*/  LDL.LU R14, [R1+0x5160] ;  /* 0x00516000010e7983 */ /* 0x000f220000300800 */
[----:B------:R-:W-:Y:S02]  /*eaf10*/  SHF.R.S32.HI R20, RZ, 0x1f, R17 ;  /* 0x0000001fff147819 */ /* 0x000fe40000011411 */
[----:B------:R-:W-:-:S05]  /*eaf20*/  IADD3 R26, P2, PT, R17, R6, RZ ;  /* 0x00000006111a7210 */ /* 0x000fca0007f5e0ff */
[----:B------:R-:W-:Y:S01]  /*eaf30*/  IMAD.X R27, R20, 0x1, R7, P2 ;  /* 0x00000001141b7824 */ /* 0x000fe200010e0607 */
[----:B------:R-:W-:-:S04]  /*eaf40*/  SHF.R.U32.HI R21, RZ, 0x8, R15 ;  /* 0x00000008ff157819 */ /* 0x000fc8000001160f */
[----:B------:R0:W-:Y:S04]  /*eaf50*/  STL.64 [R1+0x940], R26 ;  /* 0x0009401a01007387 */ /* 0x0001e80000100a00 */
[----:B0-----:R-:W4:Y:S04]  /*eaf60*/  LDL.LU R27, [R1+0x948] ;  /* 0x00094800011b7983 */ /* 0x001f280000300800 */
[----:B------:R-:W4:Y:S01]  /*eaf70*/  LDL.LU R15, [R1+0xa98] ;  /* 0x000a9800010f7983 */ /* 0x000f220000300800 */
[----:B------:R-:W-:Y:S02]  /*eaf80*/  SHF.R.U32.HI R13, RZ, 0x8, R13 ;  /* 0x00000008ff0d7819 */ /* 0x000fe4000001160d */
[----:B------:R-:W-:-:S02]  /*eaf90*/  SHF.R.U32.HI R9, RZ, 0x8, R9 ;  /* 0x00000008ff097819 */ /* 0x000fc40000011609 */
[----:B------:R-:W-:Y:S02]  /*eafa0*/  LOP3.LUT R21, R21, 0xffff, RZ, 0xc0, !PT ;  /* 0x0000ffff15157812 */ /* 0x000fe400078ec0ff */
[----:B------:R-:W-:Y:S02]  /*eafb0*/  LOP3.LUT R13, R13, 0xffff, RZ, 0xc0, !PT ;  /* 0x0000ffff0d0d7812 */ /* 0x000fe400078ec0ff */
[----:B------:R-:W-:Y:S01]  /*eafc0*/  LOP3.LUT R9, R9, 0xffff, RZ, 0xc0, !PT ;  /* 0x0000ffff09097812 */ /* 0x000fe200078ec0ff */
[----:B------:R-:W-:Y:S01]  /*eafd0*/  IMAD.MOV.U32 R19, RZ, RZ, R23 ;  /* 0x000000ffff137224 */ /* 0x000fe200078e0017 */
[----:B------:R-:W-:Y:S02]  /*eafe0*/  PRMT R23, R13, 0x3340, R21 ;  /* 0x000033400d177816 */ /* 0x000fe40000000015 */
[----:B------:R-:W-:Y:S02]  /*eaff0*/  PRMT R13, R9, 0x3340, R0 ;  /* 0x00003340090d7816 */ /* 0x000fe40000000000 */
[----:B------:R-:W-:Y:S01]  /*eb000*/  LOP3.LUT R9, R11, 0xffff, RZ, 0xc0, !PT ;  /* 0x0000ffff0b097812 */ /* 0x000fe200078ec0ff */
[----:B------:R0:W-:Y:S04]  /*eb010*/  STL.64 [R1+0x54a0], R22 ;  /* 0x0054a01601007387 */ /* 0x0001e80000100a00 */
[----:B------:R1:W-:Y:S01]  /*eb020*/  STL [R1+0x30], R13 ;  /* 0x0000300d01007387 */ /* 0x0003e20000100800 */
[----:B------:R-:W-:-:S04]  /*eb030*/  SHF.R.U32.HI R12, RZ, 0x8, R12 ;  /* 0x00000008ff0c7819 */ /* 0x000fc8000001160c */
[----:B------:R-:W-:Y:S02]  /*eb040*/  LOP3.LUT R12, R12, 0xffff, RZ, 0xc0, !PT ;  /* 0x0000ffff0c0c7812 */ /* 0x000fe400078ec0ff */
[----:B0-----:R-:W-:Y:S02]  /*eb050*/  IADD3 R22, P2, PT, R17, R0, RZ ;  /* 0x0000000011167210 */ /* 0x001fe40007f5e0ff */
[----:B------:R-:W-:-:S03]  /*eb060*/  PRMT R12, R12, 0x3340, R0 ;  /* 0x000033400c0c7816 */ /* 0x000fc60000000000 */
[----:B------:R-:W-:Y:S01]  /*eb070*/  IMAD.X R23, R20, 0x1, R3, P2 ;  /* 0x0000000114177824 */ /* 0x000fe200010e0603 */
[----:B--2---:R-:W-:Y:S02]  /*eb080*/  LOP3.LUT R10, R10, 0xffff, RZ, 0xc0, !PT ;  /* 0x0000ffff0a0a7812 */ /* 0x004fe400078ec0ff */
[----:B---3--:R-:W-:Y:S02]  /*eb090*/  LOP3.LUT R11, R16, 0xffff, RZ, 0xc0, !PT ;  /* 0x0000ffff100b7812 */ /* 0x008fe400078ec0ff */
[----:B------:R-:W-:Y:S02]  /*eb0a0*/  PRMT R16, R9, 0x3340, R0 ;  /* 0x0000334009107816 */ /* 0x000fe40000000000 */
[--C-:B-1----:R-:W-:Y:S02]  /*eb0b0*/  PRMT R13, R10, 0x3340, R11.reuse ;  /* 0x000033400a0d7816 */ /* 0x102fe4000000000b */
[----:B------:R-:W-:Y:S02]  /*eb0c0*/  SHF.R.U32.HI R10, RZ, 0x8, R10 ;  /* 0x00000008ff0a7819 */ /* 0x000fe4000001160a */
[----:B------:R-:W-:-:S02]  /*eb0d0*/  SHF.R.U32.HI R11, RZ, 0x8, R11 ;  /* 0x00000008ff0b7819 */ /* 0x000fc4000001160b */
[----:B------:R-:W-:Y:S02]  /*eb0e0*/  LOP3.LUT R10, R10, 0xffff, RZ, 0xc0, !PT ;  /* 0x0000ffff0a0a7812 */ /* 0x000fe400078ec0ff */
[----:B------:R-:W-:Y:S02]  /*eb0f0*/  LOP3.LUT R11, R11, 0xffff, RZ, 0xc0, !PT ;  /* 0x0000ffff0b0b7812 */ /* 0x000fe400078ec0ff */
[----:B------:R-:W-:Y:S02]  /*eb100*/  PRMT R16, R13, 0x5410, R16 ;  /* 0x000054100d107816 */ /* 0x000fe40000000010 */
[----:B------:R-:W-:-:S03]  /*eb110*/  PRMT R11, R10, 0x3340, R11 ;  /* 0x000033400a0b7816 */ /* 0x000fc6000000000b */
[----:B------:R-:W-:Y:S04]  /*eb120*/  STL [R1+0x5428], R16 ;  /* 0x0054281001007387 */ /* 0x000fe80000100800 */
[----:B------:R0:W-:Y:S04]  /*eb130*/  STL.64 [R1+0x938], R22 ;  /* 0x0009381601007387 */ /* 0x0001e80000100a00 */
[----:B------:R-:W-:Y:S04]  /*eb140*/  STL [R1+0x54e8], R11 ;  /* 0x0054e80b01007387 */ /* 0x000fe80000100800 */
[----:B------:R1:W-:Y:S01]  /*eb150*/  STL [R1+0x2c], R12 ;  /* 0x00002c0c01007387 */ /* 0x0003e20000100800 */
[----:B0-----:R-:W-:-:S02]  /*eb160*/  IADD3 R22, P2, PT, R17, R2, RZ ;  /* 0x0000000211167210 */ /* 0x001fc40007f5e0ff */
[----:B----4-:R-:W-:Y:S02]  /*eb170*/  LOP3.LUT R10, R14, 0xffff, RZ, 0xc0, !PT ;  /* 0x0000ffff0e0a7812 */ /* 0x010fe400078ec0ff */
[----:B------:R-:W2:Y:S04]  /*eb180*/  LDL.LU R14, [R1+0xafc] ;  /* 0x000afc00010e7983 */ /* 0x000ea80000300800 */
[----:B------:R-:W3:Y:S04]  /*eb190*/  LDL.LU R29, [R1+0x99c] ;  /* 0x00099c00011d7983 */ /* 0x000ee80000300800 */
[----:B-1----:R-:W4:Y:S04]  /*eb1a0*/  LDL.LU R12, [R1+0x94] ;  /* 0x00009400010c7983 */ /* 0x002f280000300800 */
[----:B------:R-:W4:Y:S01]  /*eb1b0*/  LDL.LU R24, [R1+0x2e4] ;  /* 0x0002e40001187983 */ /* 0x000f220000300800 */
[----:B------:R-:W-:Y:S01]  /*eb1c0*/  IMAD.X R23, R20, 0x1, R5, P2 ;  /* 0x0000000114177824 */ /* 0x000fe200010e0605 */
[----:B------:R-:W-:-:S02]  /*eb1d0*/  LOP3.LUT R11, R27, 0xffff, RZ, 0xc0, !PT ;  /* 0x0000ffff1b0b7812 */ /* 0x000fc400078ec0ff */
[----:B------:R-:W-:Y:S01]  /*eb1e0*/  LOP3.LUT R13, R15, 0xffff, RZ, 0xc0, !PT ;  /* 0x0000ffff0f0d7812 */ /* 0x000fe200078ec0ff */
[----:B------:R-:W-:Y:S01]  /*eb1f0*/  IMAD.MOV.U32 R15, RZ, RZ, R19 ;  /* 0x000000ffff0f7224 */ /* 0x000fe200078e0013 */
[----:B------:R-:W-:Y:S02]  /*eb200*/  PRMT R19, R11, 0x3340, R0 ;  /* 0x000033400b137816 */ /* 0x000fe40000000000 */
[----:B------:R-:W-:-:S04]  /*eb210*/  PRMT R16, R10, 0x3340, R13 ;  /* 0x000033400a107816 */ /* 0x000fc8000000000d */
[----:B------:R-:W-:Y:S02]  /*eb220*/  PRMT R19, R16, 0x5410, R19 ;  /* 0x0000541010137816 */ /* 0x000fe40000000013 */
[----:B------:R-:W-:Y:S02]  /*eb230*/  IADD3 R16, P2, PT, R17, R4, RZ ;  /* 0x0000000411107210 */ /* 0x000fe40007f5e0ff */
[----:B------:R-:W-:Y:S02]  /*eb240*/  SHF.R.U32.HI R13, RZ, 0x8, R13 ;  /* 0x00000008ff0d7819 */ /* 0x000fe4000001160d */
[----:B------:R-:W-:Y:S01]  /*eb250*/  SHF.R.U32.HI R10, RZ, 0x8, R10 ;  /* 0x00000008ff0a7819 */ /* 0x000fe2000001160a */
[----:B------:R-:W-:Y:S01]  /*eb260*/  IMAD.X R17, R20, 0x1, R8, P2 ;  /* 0x0000000114117824 */ /* 0x000fe200010e0608 */
[----:B------:R-:W-:Y:S04]  /*eb270*/  STL.64 [R1+0x53f8], R18 ;  /* 0x0053f81201007387 */ /* 0x000fe80000100a00 */
[----:B------:R0:W-:Y:S01]  /*eb280*/  STL.64 [R1+0x930], R22 ;  /* 0x0009301601007387 */ /* 0x0001e20000100a00 */
[----:B------:R-:W-:-:S03]  /*eb290*/  LOP3.LUT R10, R10, 0xffff, RZ, 0xc0, !PT ;  /* 0x0000ffff0a0a7812 */ /* 0x000fc600078ec0ff */
[----:B------:R1:W-:Y:S04]  /*eb2a0*/  STL.64 [R1+0x928], R16 ;  /* 0x0009281001007387 */ /* 0x0003e80000100a00 */
[----:B0-----:R-:W4:Y:S01]  /*eb2b0*/  LDL.LU R23, [R1+0x14c] ;  /* 0x00014c0001177983 */ /* 0x001f220000300800 */
[----:B-1----:R-:W-:-:S03]  /*eb2c0*/  LOP3.LUT R16, R13, 0xffff, RZ, 0xc0, !PT ;  /* 0x0000ffff0d107812 */ /* 0x002fc600078ec0ff */
[----:B------:R-:W4:Y:S04]  /*eb2d0*/  LDL.LU R13, [R1+0xaec] ;  /* 0x000aec00010d7983 */ /* 0x000f280000300800 */
[----:B------:R-:W4:Y:S01]  /*eb2e0*/  LDL.LU R20, [R1+0x150] ;  /* 0x0001500001147983 */ /* 0x000f220000300800 */
[----:B------:R-:W-:-:S03]  /*eb2f0*/  PRMT R17, R10, 0x3340, R16 ;  /* 0x000033400a117816 */ /* 0x000fc60000000010 */
[----:B------:R-:W4:Y:S04]  /*eb300*/  LDL.LU R21, [R1+0xaf8] ;  /* 0x000af80001157983 */ /* 0x000f280000300800 */
[----:B------:R-:W4:Y:S04]  /*eb310*/  LDL.LU R10, [R1+0x144] ;  /* 0x00014400010a7983 */ /* 0x000f280000300800 */
[----:B------:R-:W4:Y:S01]  /*eb320*/  LDL.LU R27, [R1+0xaac] ;  /* 0x000aac00011b7983 */ /* 0x000f220000300800 */
[----:B------:R-:W-:Y:S02]  /*eb330*/  SHF.R.U32.HI R11, RZ, 0x8, R11 ;  /* 0x00000008ff0b7819 */ /* 0x000fe4000001160b */
[----:B------:R-:W-:-:S02]  /*eb340*/  SHF.R.U32.HI R9, RZ, 0x8, R9 ;  /* 0x00000008ff097819 */ /* 0x000fc40000011609 */
[----:B------:R-:W-:Y:S02]  /*eb350*/  LOP3.LUT R11, R11, 0xffff, RZ, 0xc0, !PT ;  /* 0x0000ffff0b0b7812 */ /* 0x000fe400078ec0ff */
[----:B------:R-:W-:Y:S02]  /*eb360*/  LOP3.LUT R9, R9, 0xffff, RZ, 0xc0, !PT ;  /* 0x0000ffff09097812 */ /* 0x000fe400078ec0ff */
[--C-:B------:R-:W-:Y:S01]  /*eb370*/  PRMT R11, R11, 0x3340, R0.reuse ;  /* 0x000033400b0b7816 */ /* 0x100fe20000000000 */
[----:B------:R-:W-:Y:S04]  /*eb380*/  STL [R1+0x54fc], R17 ;  /* 0x0054fc1101007387 */ /* 0x000fe80000100800 */
[----:B------:R0:W-:Y:S02]  /*eb390*/  STL [R1+0x24], R11 ;  /* 0x0000240b01007387 */ /* 0x0001e40000100800 */
[----:B0-----:R-:W-:-:S05]  /*eb3a0*/  PRMT R11, R9, 0x3340, R0 ;  /* 0x00003340090b7816 */ /* 0x001fca0000000000 */
[----:B------:R4:W-:Y:S04]  /*eb3b0*/  STL [R1+0x20], R11 ;  /* 0x0000200b01007387 */ /* 0x0009e80000100800 */
[----:B------:R-:W4:Y:S01]  /*eb3c0*/  LDL.LU R25, [R1+0x148] ;  /* 0x0001480001197983 */ /* 0x000f220000300800 */
[----:B--2---:R-:W-:Y:S02]  /*eb3d0*/  LOP3.LUT R14, R14, 0xffff, RZ, 0xc0, !PT ;  /* 0x0000ffff0e0e7812 */ /* 0x004fe400078ec0ff */
[----:B---3--:R-:W-:-:S04]  /*eb3e0*/  LOP3.LUT R16, R29, 0xffff, RZ, 0xc0, !PT ;  /* 0x0000ffff1d107812 */ /* 0x008fc800078ec0ff */
[----:B------:R-:W-:Y:S02]  /*eb3f0*/  PRMT R9, R14, 0x3340, R16 ;  /* 0x000033400e097816 */ /* 0x000fe40000000010 */
[----:B------:R-:W-:Y:S02]  /*eb400*/  SHF.R.U32.HI R14, RZ, 0x8, R14 ;  /* 0x00000008ff0e7819 */ /* 0x000fe4000001160e */
[----:B------:R-:W-:Y:S02]  /*eb410*/  SHF.R.U32.HI R16, RZ, 0x8, R16 ;  /* 0x00000008ff107819 */ /* 0x000fe40000011610 */
[----:B----4-:R-:W-:Y:S02]  /*eb420*/  SHF.R.S32.HI R11, RZ, 0x1f, R24 ;  /* 0x0000001fff0b7819 */ /* 0x010fe40000011418 */
[----:B------:R-:W-:Y:S02]  /*eb430*/  PRMT R9, R9, 0x5410, R12 ;  /* 0x0000541009097816 */ /* 0x000fe4000000000c */
[----:B------:R-:W-:-:S02]  /*eb440*/  IADD3 R18, P2, PT, R24, R6, RZ ;  /* 0x0000000618127210 */ /* 0x000fc40007f5e0ff */
[----:B------:R-:W-:Y:S02]  /*eb450*/  LOP3.LUT R14, R14, 0xffff, RZ, 0xc0, !PT ;  /* 0x0000ffff0e0e7812 */ /* 0x000fe400078ec0ff */
[----:B------:R-:W-:Y:S01]  /*eb460*/  LOP3.LUT R16, R16, 0xffff, RZ, 0xc0, !PT ;  /* 0x0000ffff10107812 */ /* 0x000fe200078ec0ff */
[----:B------:R0:W-:Y:S04]  /*eb470*/  STL [R1+0x178c], R9 ;  /* 0x00178c0901007387 */ /* 0x0001e80000100800 */
[----:B------:R-:W2:Y:S01]  /*eb480*/  LDL.LU R26, [R1+0xac8] ;  /* 0x000ac800011a7983 */ /* 0x000ea20000300800 */
[----:B------:R-:W-:-:S03]  /*eb490*/  IMAD.X R19, R11, 0x1, R7, P2 ;  /* 0x000000010b137824 */ /* 0x000fc600010e0607 */
[----:B------:R-:W3:Y:S04]  /*eb4a0*/  LDL.LU R28, [R1+0x140] ;  /* 0x00014000011c7983 */ /* 0x000ee80000300800 */
[----:B------:R-:W3:Y:S01]  /*eb4b0*/  LDL.LU R29, [R1+0xaa4] ;  /* 0x000aa400011d7983 */ /* 0x000ee20000300800 */
[----:B------:R-:W-:-:S03]  /*eb4c0*/  PRMT R16, R14, 0x3340, R16 ;  /* 0x000033400e107816 */ /* 0x000fc60000000010 */
[----:B------:R-:W4:Y:S04]  /*eb4d0*/  LDL.LU R12, [R1+0x13c] ;  /* 0x00013c00010c7983 */ /* 0x000f280000300800 */
[----:B0-----:R-:W4:Y:S04]  /*eb4e0*/  LDL.LU R9, [R1+0xaa8] ;  /* 0x000aa80001097983 */ /* 0x001f280000300800 */
[----:B------:R-:W-:Y:S04]  /*eb4f0*/  STL.64 [R1+0x958], R18 ;  /* 0x0009581201007387 */ /* 0x000fe80000100a00 */
[----:B------:R-:W2:Y:S04]  /*eb500*/  LDL.LU R14, [R1+0x2e8] ;  /* 0x0002e800010e7983 */ /* 0x000ea80000300800 */
[----:B------:R0:W-:Y:S04]  /*eb510*/  STL [R1+0x504], R16 ;  /* 0x0005041001007387 */ /* 0x0001e80000100800 */
[----:B------:R1:W-:Y:S01]  /*eb520*/  STL [R1+0x5530], R0 ;  /* 0x0055300001007387 */ /* 0x0003e20000100800 */
[----:B0-----:R-:W-:-:S05]  /*eb530*/  IADD3 R16, P2, PT, R24, R0, RZ ;  /* 0x0000000018107210 */ /* 0x001fca0007f5e0ff */
[----:B------:R-:W-:Y:S01]  /*eb540*/  IMAD.X R17, R11, 0x1, R3, P2 ;  /* 0x000000010b117824 */ /* 0x000fe200010e0603 */
[----:B------:R-:W-:Y:S02]  /*eb550*/  PRMT R13, R13, 0x5410, R23 ;  /* 0x000054100d0d7816 */ /* 0x000fe40000000017 */
[----:B-1----:R-:W-:-:S03]  /*eb560*/  PRMT R0, R21, 0x5410, R20 ;  /* 0x0000541015007816 */ /* 0x002fc60000000014 */
[----:B------:R-:W-:Y:S04]  /*eb570*/  STL [R1+0x1668], R13 ;  /* 0x0016680d01007387 */ /* 0x000fe80000100800 */
[----:B------:R0:W-:Y:S01]  /*eb580*/  STL [R1+0x5534], R3 ;  /* 0x0055340301007387 */ /* 0x0001e20000100800 */
[----:B------:R-:W-:-:S03]  /*eb590*/  PRMT R10, R27, 0x5410, R10 ;  /* 0x000054101b0a7816 */ /* 0x000fc6000000000a */
[----:B------:R-:W-:Y:S04]  /*eb5a0*/  STL.64 [R1+0x988], R16 ;  /* 0x0009881001007387 */ /* 0x000fe80000100a00 */
[----:B0-----:R-:W2:Y:S04]  /*eb5b0*/  LDL.LU R3, [R1+0x138] ;  /* 0x0001380001037983 */ /* 0x001ea80000300800 */
[----:B------:R0:W-:Y:S04]  /*eb5c0*/  STL [R1+0x1658], R0 ;  /* 0x0016580001007387 */ /* 0x0001e80000100800 */
[----:B0-----:R-:W2:Y:S04]  /*eb5d0*/  LDL.LU R0, [R1+0xaa0] ;  /* 0x000aa00001007983 */ /* 0x001ea80000300800 */
[----:B------:R0:W-:Y:S04]  /*eb5e0*/  STL [R1+0x165c], R10 ;  /* 0x00165c0a01007387 */ /* 0x0001e80000100800 */
[----:B------:R-:W2:Y:S04]  /*eb5f0*/  LDL.LU R13, [R1+0x130] ;  /* 0x00013000010d7983 */ /* 0x000ea80000300800 */
[----:B------:R-:W2:Y:S04]  /*eb600*/  LDL.LU R20, [R1+0xa70] ;  /* 0x000a700001147983 */ /* 0x000ea80000300800 */
[----:B------:R-:W2:Y:S01]  /*eb610*/  LDL.LU R21, [R1+0x128] ;  /* 0x0001280001157983 */ /* 0x000ea20000300800 */
[----:B------:R-:W-:-:S03]  /*eb620*/  IADD3 R16, P2, PT, R24, R2, RZ ;  /* 0x0000000218107210 */ /* 0x000fc60007f5e0ff */
[----:B--2---:R-:W-:Y:S04]  /*eb630*/  STL.64 [R1+0x5538], R20 ;  /* 0x0055381401007387 */ /* 0x004fe80000100a00 */
[----:B0-----:R-:W2:Y:S04]  /*eb640*/  LDL.LU R10, [R1+0x164] ;  /* 0x00016400010a7983 */ /* 0x001ea80000300800 */
[----:B------:R-:W2:Y:S01]  /*eb650*/  LDL.LU R27, [R1+0x2ec] ;  /* 0x0002ec00011b7983 */ /* 0x000ea20000300800 */
[----:B------:R-:W-:Y:S01]  /*eb660*/  IMAD.X R17, R11, 0x1, R5, P2 ;  /* 0x000000010b117824 */ /* 0x000fe200010e0605 */
[----:B----4-:R-:W-:-:S02]  /*eb670*/  PRMT R9, R9, 0x5410, R12 ;  /* 0x0000541009097816 */ /* 0x010fc4000000000c */
[----:B--2---:R-:W-:Y:S04]  /*eb680*/  STL [R1+0x5520], R27 ;  /* 0x0055201b01007387 */ /* 0x004fe80000100800 */
[----:B------:R0:W-:Y:S02]  /*eb690*/  STL.64 [R1+0x9a8], R16 ;  /* 0x0009a81001007387 */ /* 0x0001e40000100a00 */
[----:B0-----:R-:W-:-:S05]  /*eb6a0*/  IADD3 R16, P2, PT, R24, R4, RZ ;  /* 0x0000000418107210 */ /* 0x001fca0007f5e0ff */
[----:B------:R-:W-:Y:S01]  /*eb6b0*/  IMAD.X R17, R11, 0x1, R8, P2 ;  /* 0x000000010b117824 */ /* 0x000fe200010e0608 */
[----:B---3--:R-:W-:-:S04]  /*eb6c0*/  PRMT R11, R29, 0x5410, R28 ;  /* 0x000054101d0b7816 */ /* 0x008fc8000000001c */
[----:B------:R0:W-:Y:S02]  /*eb6d0*/  STL.64 [R1+0x9a0], R16 ;  /* 0x0009a01001007387 */ /* 0x0001e40000100a00 */
[----:B0-----:R-:W-:-:S05]  /*eb6e0*/  PRMT R16, R26, 0x5410, R25 ;  /* 0x000054101a107816 */ /* 0x001fca0000000019 */
[----:B------:R-:W-:Y:S04]  /*eb6f0*/  STL [R1+0x1648], R16 ;  /* 0x0016481001007387 */ /* 0x000fe80000100800 */
[----:B------:R-:W-:Y:S04]  /*eb700*/  STL [R1+0x164c], R11 ;  /* 0x00164c0b01007387 */ /* 0x000fe80000100800 */
[----:B------:R-:W2:Y:S04]  /*eb710*/  LDL.LU R27, [R1+0x12c] ;  /* 0x00012c00011b7983 */ /* 0x000ea80000300800 */
[----:B------:R0:W-:Y:S04]  /*eb720*/  STL [R1+0x163c], R9 ;  /* 0x00163c0901007387 */ /* 0x0001e80000100800 */
[----:B------:R-:W2:Y:S04]  /*eb730*/  LDL.LU R17, [R1+0x168] ;  /* 0x0001680001117983 */ /* 0x000ea80000300800 */
[----:B------:R-:W3:Y:S04]  /*eb740*/  LDL.LU R18, [R1+0x124] ;  /* 0x0001240001127983 */ /* 0x000ee80000300800 */
[----:B------:R-:W3:Y:S01]  /*eb750*/  LDL.LU R19, [R1+0x8b8] ;  /* 0x0008b80001137983 */ /* 0x000ee20000300800 */
[----:B------:R-:W-:-:S02]  /*eb760*/  IADD3 R20, P2, PT, R14, R6, RZ ;  /* 0x000000060e147210 */ /* 0x000fc40007f5e0ff */
[----:B0-----:R-:W-:Y:S02]  /*eb770*/  SHF.R.S32.HI R9, RZ, 0x1f, R14 ;  /* 0x0000001fff097819 */ /* 0x001fe4000001140e */
[----:B------:R-:W-:-:S03]  /*eb780*/  PRMT R0, R0, 0x5410, R3 ;  /* 0x0000541000007816 */ /* 0x000fc60000000003 */
[----:B------:R-:W-:Y:S01]  /*eb790*/  IMAD.X R21, R9, 0x1, R7, P2 ;  /* 0x0000000109157824 */ /* 0x000fe200010e0607 */
[----:B---3--:R0:W-:Y:S04]  /*eb7a0*/  STL.64 [R1+0x5528], R18 ;  /* 0x0055281201007387 */ /* 0x0081e80000100a00 */
[----:B0-----:R-:W3:Y:S04]  /*eb7b0*/  LDL.LU R18, [R1+0x134] ;  /* 0x0001340001127983 */ /* 0x001ee80000300800 */
[----:B------:R-:W3:Y:S04]  /*eb7c0*/  LDL.LU R19, [R1+0xa9c] ;  /* 0x000a9c0001137983 */ /* 0x000ee80000300800 */
        /* <DEDUP_REMOVED lines=10> */
[----:B------:R0:W-:Y:S04]  /*eb870*/  STL.64 [R1+0x998], R20 ;  /* 0x0009981401007387 */ /* 0x0001e80000100a00 */
[----:B0-----:R-:W4:Y:S04]  /*eb880*/  LDL.LU.64 R20, [R1+0x5538] ;  /* 0x0055380001147983 */ /* 0x001f280000300a00 */
[----:B------:R-:W4:Y:S04]  /*eb890*/  LDL.LU R3, [R1+0x5534] ;  /* 0x0055340001037983 */ /* 0x000f280000300800 */
[----:B------:R0:W-:Y:S04]  /*eb8a0*/  STL [R1+0x158], R0 ;  /* 0x0001580001007387 */ /* 0x0001e80000100800 */
[----:B0-----:R-:W4:Y:S01]  /*eb8b0*/  LDL.LU R0, [R1+0x5530] ;  /* 0x0055300001007983 */ /* 0x001f220000300800 */
[----:B--2---:R-:W-:-:S02]  /*eb8c0*/  PRMT R17, R17, 0x5410, R27 ;  /* 0x0000541011117816 */ /* 0x004fc4000000001b */
[----:B---3--:R-:W-:-:S05]  /*eb8d0*/  PRMT R19, R19, 0x5410, R18 ;  /* 0x0000541013137816 */ /* 0x008fca0000000012 */
[----:B------:R0:W-:Y:S01]  /*eb8e0*/  STL [R1+0x15c], R19 ;  /* 0x00015c1301007387 */ /* 0x0001e20000100800 */
[----:B----4-:R-:W-:-:S05]  /*eb8f0*/  IADD3 R18, P2, PT, R14, R0, RZ ;  /* 0x000000000e127210 */ /* 0x010fca0007f5e0ff */
[----:B0-----:R-:W-:Y:S01]  /*eb900*/  IMAD.X R19, R9, 0x1, R3, P2 ;  /* 0x0000000109137824 */ /* 0x001fe200010e0603 */
[----:B------:R-:W-:-:S04]  /*eb910*/  PRMT R13, R20, 0x5410, R13 ;  /* 0x00005410140d7816 */ /* 0x000fc8000000000d */
[----:B------:R0:W-:Y:S01]  /*eb920*/  STL.64 [R1+0x9e0], R18 ;  /* 0x0009e01201007387 */ /* 0x0001e20000100a00 */
[----:B------:R-:W-:-:S03]  /*eb930*/  PRMT R10, R10, 0x5410, R21 ;  /* 0x000054100a0a7816 */ /* 0x000fc60000000015 */
[----:B------:R-:W-:Y:S01]  /*eb940*/  STL [R1+0x160], R13 ;  /* 0x0001600d01007387 */ /* 0x000fe20000100800 */
[----:B0-----:R-:W-:-:S03]  /*eb950*/  IADD3 R18, P2, PT, R14, R2, RZ ;  /* 0x000000020e127210 */ /* 0x001fc60007f5e0ff */
[----:B------:R-:W-:Y:S02]  /*eb960*/  STL [R1+0x164], R10 ;  /* 0x0001640a01007387 */ /* 0x000fe40000100800 */
[----:B------:R-:W-:-:S05]  /*eb970*/  IMAD.X R19, R9, 0x1, R5, P2 ;  /* 0x0000000109137824 */ /* 0x000fca00010e0605 */
[----:B------:R0:W-:Y:S02]  /*eb980*/  STL.64 [R1+0xa08], R18 ;  /* 0x000a081201007387 */ /* 0x0001e40000100a00 */
[----:B0-----:R-:W-:Y:S01]  /*eb990*/  IADD3 R18, P2, PT, R14, R4, RZ ;  /* 0x000000040e127210 */ /* 0x001fe20007f5e0ff */
[----:B------:R-:W-:Y:S02]  /*eb9a0*/  IMAD.MOV.U32 R19, RZ, RZ, R9 ;  /* 0x000000ffff137224 */ /* 0x000fe400078e0009 */
[----:B------:R-:W2:Y:S04]  /*eb9b0*/  LDL.LU R9, [R1+0x110] ;  /* 0x0001100001097983 */ /* 0x000ea80000300800 */
[----:B------:R-:W2:Y:S01]  /*eb9c0*/  LDL.LU R13, [R1+0x178] ;  /* 0x00017800010d7983 */ /* 0x000ea20000300800 */
[----:B------:R-:W-:-:S03]  /*eb9d0*/  IMAD.X R19, R19, 0x1, R8, P2 ;  /* 0x0000000113137824 */ /* 0x000fc600010e0608 */
[----:B------:R-:W3:Y:S04]  /*eb9e0*/  LDL.LU R20, [R1+0x10c] ;  /* 0x00010c0001147983 */ /* 0x000ee80000300800 */
[----:B------:R-:W3:Y:S04]  /*eb9f0*/  LDL.LU R21, [R1+0x180] ;  /* 0x0001800001157983 */ /* 0x000ee80000300800 */
[----:B------:R-:W4:Y:S04]  /*eba00*/  LDL.LU R10, [R1+0x100] ;  /* 0x00010000010a7983 */ /* 0x000f280000300800 */
[----:B------:R-:W4:Y:S04]  /*eba10*/  LDL.LU R14, [R1+0x184] ;  /* 0x00018400010e7983 */ /* 0x000f280000300800 */
[----:B------:R0:W-:Y:S04]  /*eba20*/  STL.64 [R1+0xa00], R18 ;  /* 0x000a001201007387 */ /* 0x0001e80000100a00 */
[----:B0-----:R-:W2:Y:S04]  /*eba30*/  LDL.LU.64 R18, [R1+0x5528] ;  /* 0x0055280001127983 */ /* 0x001ea80000300a00 */
[----:B------:R-:W3:Y:S04]  /*eba40*/  LDL.LU R27, [R1+0x5520] ;  /* 0x00552000011b7983 */ /* 0x000ee80000300800 */
[----:B------:R2:W-:Y:S02]  /*eba50*/  STL [R1+0x168], R17 ;  /* 0x0001681101007387 */ /* 0x0005e40000100800 */
[----:B--2---:R-:W-:-:S02]  /*eba60*/  PRMT R17, R19, 0x5410, R18 ;  /* 0x0000541013117816 */ /* 0x004fc40000000012 */
[----:B------:R-:W-:Y:S02]  /*eba70*/  PRMT R18, R16, 0x5410, R11 ;  /* 0x0000541010127816 */ /* 0x000fe4000000000b */
[----:B---3--:R-:W-:Y:S02]  /*eba80*/  SHF.R.S32.HI R11, RZ, 0x1f, R27 ;  /* 0x0000001fff0b7819 */ /* 0x008fe4000001141b */
[----:B------:R-:W-:Y:S01]  /*eba90*/  IADD3 R16, P2, PT, R27, R6, RZ ;  /* 0x000000061b107210 */ /* 0x000fe20007f5e0ff */
[----:B------:R0:W-:Y:S04]  /*ebaa0*/  STL [R1+0x1638], R17 ;  /* 0x0016381101007387 */ /* 0x0001e80000100800 */
[----:B------:R1:W-:Y:S01]  /*ebab0*/  STL [R1+0x162c], R18 ;  /* 0x00162c1201007387 */ /* 0x0003e20000100800 */
[----:B0-----:R-:W-:Y:S01]  /*ebac0*/  IMAD.X R17, R11, 0x1, R7, P2 ;  /* 0x000000010b117824 */ /* 0x001fe200010e0607 */
[----:B------:R-:W-:-:S04]  /*ebad0*/  PRMT R19, R23, 0x5410, R22 ;  /* 0x0000541017137816 */ /* 0x000fc80000000016 */
[----:B------:R0:W-:Y:S01]  /*ebae0*/  STL.64 [R1+0x9f8], R16 ;  /* 0x0009f81001007387 */ /* 0x0001e20000100a00 */
[----:B-1----:R-:W-:-:S03]  /*ebaf0*/  PRMT R18, R25, 0x5410, R24 ;  /* 0x0000541019127816 */ /* 0x002fc60000000018 */
[----:B------:R1:W-:Y:S01]  /*ebb00*/  STL [R1+0x16c], R19 ;  /* 0x00016c1301007387 */ /* 0x0003e20000100800 */
[----:B0-----:R-:W-:-:S03]  /*ebb10*/  IADD3 R16, P2, PT, R27, R0, RZ ;  /* 0x000000001b107210 */ /* 0x001fc60007f5e0ff */
[----:B------:R-:W-:Y:S02]  /*ebb20*/  STL [R1+0x170], R18 ;  /* 0x0001701201007387 */ /* 0x000fe40000100800 */
[----:B------:R-:W-:-:S05]  /*ebb30*/  IMAD.X R17, R11, 0x1, R3, P2 ;  /* 0x000000010b117824 */ /* 0x000fca00010e0603 */
[----:B------:R0:W-:Y:S04]  /*ebb40*/  STL.64 [R1+0xa30], R16 ;  /* 0x000a301001007387 */ /* 0x0001e80000100a00 */
[----:B-1----:R-:W2:Y:S01]  /*ebb50*/  LDL.LU R19, [R1+0x2f4] ;  /* 0x0002f40001137983 */ /* 0x002ea20000300800 */
[----:B------:R-:W-:Y:S02]  /*ebb60*/  PRMT R12, R12, 0x5410, R29 ;  /* 0x000054100c0c7816 */ /* 0x000fe4000000001d */
[----:B0-----:R-:W-:-:S05]  /*ebb70*/  PRMT R16, R28, 0x5410, R26 ;  /* 0x000054101c107816 */ /* 0x001fca000000001a */
[----:B------:R0:W-:Y:S02]  /*ebb80*/  STL [R1+0x174], R16 ;  /* 0x0001741001007387 */ /* 0x0001e40000100800 */
[----:B0-----:R-:W-:-:S05]  /*ebb90*/  IADD3 R16, P2, PT, R27, R2, RZ ;  /* 0x000000021b107210 */ /* 0x001fca0007f5e0ff */
[----:B------:R-:W-:Y:S01]  /*ebba0*/  IMAD.X R17, R11, 0x1, R5, P2 ;  /* 0x000000010b117824 */ /* 0x000fe200010e0605 */
[----:B------:R-:W-:Y:S01]  /*ebbb0*/  PRMT R9, R13, 0x5410, R9 ;  /* 0x000054100d097816 */ /* 0x000fe20000000009 */
[----:B--2---:R-:W-:Y:S04]  /*ebbc0*/  STL [R1+0x5500], R19 ;  /* 0x0055001301007387 */ /* 0x004fe80000100800 */
[----:B------:R-:W-:Y:S04]  /*ebbd0*/  STL [R1+0x17c], R12 ;  /* 0x00017c0c01007387 */ /* 0x000fe80000100800 */
[----:B------:R0:W-:Y:S04]  /*ebbe0*/  STL.64 [R1+0x5518], R2 ;  /* 0x0055180201007387 */ /* 0x0001e80000100a00 */
[----:B------:R1:W-:Y:S01]  /*ebbf0*/  STL.64 [R1+0xa58], R16 ;  /* 0x000a581001007387 */ /* 0x0003e20000100a00 */
[----:B0-----:R-:W-:-:S03]  /*ebc00*/  IADD3 R2, P2, PT, R27, R4, RZ ;  /* 0x000000041b027210 */ /* 0x001fc60007f5e0ff */
[----:B-1----:R-:W2:Y:S04]  /*ebc10*/  LDL.LU R16, [R1+0x188] ;  /* 0x0001880001107983 */ /* 0x002ea80000300800 */
[----:B------:R-:W3:Y:S01]  /*ebc20*/  LDL.LU R24, [R1+0xfc] ;  /* 0x0000fc0001187983 */ /* 0x000ee20000300800 */
[----:B------:R-:W-:-:S03]  /*ebc30*/  IMAD.X R3, R11, 0x1, R8, P2 ;  /* 0x000000010b037824 */ /* 0x000fc600010e0608 */
[----:B------:R-:W3:Y:S04]  /*ebc40*/  LDL.LU R25, [R1+0x18c] ;  /* 0x00018c0001197983 */ /* 0x000ee80000300800 */
[----:B------:R0:W-:Y:S04]  /*ebc50*/  STL.64 [R1+0xa50], R2 ;  /* 0x000a500201007387 */ /* 0x0001e80000100a00 */
[----:B------:R-:W2:Y:S04]  /*ebc60*/  LDL.LU R26, [R1+0xf8] ;  /* 0x0000f800011a7983 */ /* 0x000ea80000300800 */
[----:B------:R-:W2:Y:S04]  /*ebc70*/  LDL.LU R28, [R1+0x1a4] ;  /* 0x0001a400011c7983 */ /* 0x000ea80000300800 */
[----:B------:R-:W2:Y:S04]  /*ebc80*/  LDL.LU R12, [R1+0xf0] ;  /* 0x0000f000010c7983 */ /* 0x000ea80000300800 */
[----:B------:R-:W2:Y:S04]  /*ebc90*/  LDL.LU R27, [R1+0x190] ;  /* 0x00019000011b7983 */ /* 0x000ea80000300800 */
[----:B------:R-:W-:Y:S01]  /*ebca0*/  STL [R1+0x178], R9 ;  /* 0x0001780901007387 */ /* 0x000fe20000100800 */
[----:B0-----:R-:W-:-:S02]  /*ebcb0*/  PRMT R3, R21, 0x5410, R20 ;  /* 0x0000541015037816 */ /* 0x001fc40000000014 */
[----:B----4-:R-:W-:-:S03]  /*ebcc0*/  PRMT R2, R14, 0x5410, R10 ;  /* 0x000054100e027816 */ /* 0x010fc6000000000a */
[----:B------:R-:W-:Y:S04]  /*ebcd0*/  STL [R1+0x180], R3 ;  /* 0x0001800301007387 */ /* 0x000fe80000100800 */
[----:B------:R-:W4:Y:S04]  /*ebce0*/  LDL.LU R19, [R1+0xf4] ;  /* 0x0000f40001137983 */ /* 0x000f280000300800 */
[----:B------:R-:W-:Y:S04]  /*ebcf0*/  STL [R1+0x184], R2 ;  /* 0x0001840201007387 */ /* 0x000fe80000100800 */
[----:B------:R-:W2:Y:S04]  /*ebd00*/  LDL.LU R17, [R1+0x194] ;  /* 0x0001940001117983 */ /* 0x000ea80000300800 */
[----:B------:R-:W4:Y:S04]  /*ebd10*/  LDL.LU R18, [R1+0x198] ;  /* 0x0001980001127983 */ /* 0x000f280000300800 */
[----:B----4-:R0:W-:Y:S04]  /*ebd20*/  STL.64 [R1+0x5508], R18 ;  /* 0x0055081201007387 */ /* 0x0101e80000100a00 */
[----:B0-----:R-:W2:Y:S04]  /*ebd30*/  LDL.LU R18, [R1+0x104] ;  /* 0x0001040001127983 */ /* 0x001ea80000300800 */
[----:B------:R-:W4:Y:S04]  /*ebd40*/  LDL.LU R19, [R1+0x2f0] ;  /* 0x0002f00001137983 */ /* 0x000f280000300800 */
[----:B------:R-:W2:Y:S04]  /*ebd50*/  LDL.LU R11, [R1+0xe8] ;  /* 0x0000e800010b7983 */ /* 0x000ea80000300800 */
[----:B------:R-:W2:Y:S04]  /*ebd60*/  LDL.LU R22, [R1+0x19c] ;  /* 0x00019c0001167983 */ /* 0x000ea80000300800 */
[----:B------:R-:W2:Y:S04]  /*ebd70*/  LDL.LU R23, [R1+0xe4] ;  /* 0x0000e40001177983 */ /* 0x000ea80000300800 */
[----:B--2---:R0:W-:Y:S04]  /*ebd80*/  STL [R1+0x54f8], R23 ;  /* 0x0054f81701007387 */ /* 0x0041e80000100800 */
[----:B0-----:R-:W2:Y:S04]  /*ebd90*/  LDL.LU R23, [R1+0xec] ;  /* 0x0000ec0001177983 */ /* 0x001ea80000300800 */
[----:B------:R-:W2:Y:S01]  /*ebda0*/  LDL.LU R29, [R1+0x1a0] ;  /* 0x0001a000011d7983 */ /* 0x000ea20000300800 */
[----:B----4-:R-:W-:Y:S01]  /*ebdb0*/  IADD3 R2, P2, PT, R19, R6, RZ ;  /* 0x0000000613027210 */ /* 0x010fe20007f5e0ff */
[----:B------:R-:W-:-:S02]  /*ebdc0*/  IMAD.MOV.U32 R14, RZ, RZ, R15 ;  /* 0x000000ffff0e7224 */ /* 0x000fc400078e000f */
[----:B--2---:R0:W-:Y:S04]  /*ebdd0*/  STL [R1+0x5510], R29 ;  /* 0x0055101d01007387 */ /* 0x0041e80000100800 */
[----:B------:R-:W2:Y:S04]  /*ebde0*/  LDL.LU R9, [R1+0xe0] ;  /* 0x0000e00001097983 */ /* 0x000ea80000300800 */
[----:B------:R-:W2:Y:S04]  /*ebdf0*/  LDL.LU R13, [R1+0x1b0] ;  /* 0x0001b000010d7983 */ /* 0x000ea80000300800 */
[----:B------:R-:W4:Y:S04]  /*ebe00*/  LDL.LU R20, [R1+0xc8] ;  /* 0x0000c80001147983 */ /* 0x000f280000300800 */
[----:B------:R-:W4:Y:S04]  /*ebe10*/  LDL.LU R21, [R1+0x1a8] ;  /* 0x0001a80001157983 */ /* 0x000f280000300800 */
[----:B------:R-:W2:Y:S04]  /*ebe20*/  LDL.LU R10, [R1+0xc4] ;  /* 0x0000c400010a7983 */ /* 0x000ea80000300800 */
[----:B------:R-:W2:Y:S01]  /*ebe30*/  LDL.LU R15, [R1+0x8b0] ;  /* 0x0008b000010f7983 */ /* 0x000ea20000300800 */
[----:B0-----:R-:W-:-:S05]  /*ebe40*/  SHF.R.S32.HI R29, RZ, 0x1f, R19 ;  /* 0x0000001fff1d7819 */ /* 0x001fca0000011413 */
[----:B------:R-:W-:-:S05]  /*ebe50*/  IMAD.X R3, R29, 0x1, R7, P2 ;  /* 0x000000011d037824 */ /* 0x000fca00010e0607 */
[----:B------:R0:W-:Y:S04]  /*ebe60*/  STL.64 [R1+0xa48], R2 ;  /* 0x000a480201007387 */ /* 0x0001e80000100a00 */
[----:B0-----:R-:W2:Y:S01]  /*ebe70*/  LDL.LU.64 R2, [R1+0x5518] ;  /* 0x0055180001027983 */ /* 0x001ea20000300a00 */
[----:B------:R-:W-:Y:S02]  /*ebe80*/  PRMT R18, R16, 0x5410, R18 ;  /* 0x0000541010127816 */ /* 0x000fe40000000012 */
[----:B---3--:R-:W-:Y:S02]  /*ebe90*/  PRMT R16, R25, 0x5410, R24 ;  /* 0x0000541019107816 */ /* 0x008fe40000000018 */
[----:B------:R-:W-:Y:S02]  /*ebea0*/  IADD3 R24, P2, PT, R19, R0, RZ ;  /* 0x0000000013187210 */ /* 0x000fe40007f5e0ff */
[----:B------:R-:W-:Y:S01]  /*ebeb0*/  PRMT R12, R27, 0x5410, R12 ;  /* 0x000054101b0c7816 */ /* 0x000fe2000000000c */
[----:B------:R-:W-:Y:S04]  /*ebec0*/  STL [R1+0x188], R18 ;  /* 0x0001881201007387 */ /* 0x000fe80000100800 */
[----:B------:R0:W-:Y:S04]  /*ebed0*/  STL [R1+0x18c], R16 ;  /* 0x00018c1001007387 */ /* 0x0001e80000100800 */
[----:B------:R-:W3:Y:S01]  /*ebee0*/  LDL.LU R27, [R1+0x2f8] ;  /* 0x0002f800011b7983 */ /* 0x000ee20000300800 */
[----:B0-----:R-:W-:Y:S01]  /*ebef0*/  PRMT R16, R28, 0x5410, R26 ;  /* 0x000054101c107816 */ /* 0x001fe2000000001a */
[----:B--2---:R-:W-:-:S05]  /*ebf00*/  IMAD.X R25, R29, 0x1, R3, P2 ;  /* 0x000000011d197824 */ /* 0x004fca00010e0603 */
[----:B------:R-:W-:Y:S04]  /*ebf10*/  STL.64 [R1+0xa70], R24 ;  /* 0x000a701801007387 */ /* 0x000fe80000100a00 */
[----:B------:R0:W-:Y:S04]  /*ebf20*/  STL [R1+0x1628], R16 ;  /* 0x0016281001007387 */ /* 0x0001e80000100800 */
[----:B------:R-:W-:Y:S04]  /*ebf30*/  STL [R1+0x190], R12 ;  /* 0x0001900c01007387 */ /* 0x000fe80000100800 */
[----:B0-----:R-:W2:Y:S01]  /*ebf40*/  LDL.LU R16, [R1+0xcc] ;  /* 0x0000cc0001107983 */ /* 0x001ea20000300800 */
[----:B------:R-:W-:-:S05]  /*ebf50*/  IADD3 R24, P2, PT, R19, R2, RZ ;  /* 0x0000000213187210 */ /* 0x000fca0007f5e0ff */
[----:B------:R-:W-:Y:S01]  /*ebf60*/  IMAD.X R25, R29, 0x1, R5, P2 ;  /* 0x000000011d197824 */ /* 0x000fe200010e0605 */
[----:B------:R-:W-:-:S04]  /*ebf70*/  IADD3 R18, P2, PT, R19, R4, RZ ;  /* 0x0000000413127210 */ /* 0x000fc80007f5e0ff */
        /* <DEDUP_REMOVED lines=8> */
[----:B------:R0:W-:Y:S04]  /*ec000*/  STL.64 [R1+0xaa8], R18 ;  /* 0x000aa81201007387 */ /* 0x0001e80000100a00 */
[----:B0-----:R-:W2:Y:S02]  /*ec010*/  LDL.LU.64 R18, [R1+0x5508] ;  /* 0x0055080001127983 */ /* 0x001ea40000300a00 */
[----:B--2---:R-:W-:-:S02]  /*ec020*/  PRMT R17, R17, 0x5410, R19 ;  /* 0x0000541011117816 */ /* 0x004fc40000000013 */
[----:B------:R-:W2:Y:S01]  /*ec030*/  LDL.LU R19, [R1+0x5500] ;  /* 0x0055000001137983 */ /* 0x000ea20000300800 */
[----:B------:R-:W-:Y:S02]  /*ec040*/  PRMT R23, R18, 0x5410, R23 ;  /* 0x0000541012177816 */ /* 0x000fe40000000017 */
[----:B------:R-:W-:Y:S01]  /*ec050*/  PRMT R18, R22, 0x5410, R11 ;  /* 0x0000541016127816 */ /* 0x000fe2000000000b */
[----:B------:R0:W-:Y:S04]  /*ec060*/  STL [R1+0x194], R17 ;  /* 0x0001941101007387 */ /* 0x0001e80000100800 */
[----:B0-----:R-:W3:Y:S04]  /*ec070*/  LDL.LU R17, [R1+0x54fc] ;  /* 0x0054fc0001117983 */ /* 0x001ee80000300800 */
[----:B------:R0:W-:Y:S04]  /*ec080*/  STL [R1+0x198], R23 ;  /* 0x0001981701007387 */ /* 0x0001e80000100800 */
[----:B------:R-:W-:Y:S01]  /*ec090*/  STL [R1+0x19c], R18 ;  /* 0x00019c1201007387 */ /* 0x000fe20000100800 */
[----:B--2---:R-:W-:-:S02]  /*ec0a0*/  SHF.R.S32.HI R11, RZ, 0x1f, R19 ;  /* 0x0000001fff0b7819 */ /* 0x004fc40000011413 */
[----:B------:R-:W-:-:S05]  /*ec0b0*/  IADD3 R22, P2, PT, R19, R6, RZ ;  /* 0x0000000613167210 */ /* 0x000fca0007f5e0ff */
[----:B0-----:R-:W-:-:S05]  /*ec0c0*/  IMAD.X R23, R11, 0x1, R7, P2 ;  /* 0x000000010b177824 */ /* 0x001fca00010e0607 */
[----:B------:R0:W-:Y:S04]  /*ec0d0*/  STL.64 [R1+0xaa0], R22 ;  /* 0x000aa01601007387 */ /* 0x0001e80000100a00 */
[----:B0-----:R-:W2:Y:S01]  /*ec0e0*/  LDL.LU R23, [R1+0x54f8] ;  /* 0x0054f80001177983 */ /* 0x001ea20000300800 */
[----:B------:R-:W-:Y:S02]  /*ec0f0*/  IADD3 R22, P2, PT, R19, R0, RZ ;  /* 0x0000000013167210 */ /* 0x000fe40007f5e0ff */
[----:B------:R-:W-:Y:S02]  /*ec100*/  PRMT R9, R13, 0x5410, R9 ;  /* 0x000054100d097816 */ /* 0x000fe40000000009 */
[----:B------:R-:W-:Y:S02]  /*ec110*/  PRMT R10, R15, 0x5410, R10 ;  /* 0x000054100f0a7816 */ /* 0x000fe4000000000a */
[----:B------:R-:W-:-:S02]  /*ec120*/  PRMT R16, R24, 0x5410, R16 ;  /* 0x0000541018107816 */ /* 0x000fc40000000010 */
[----:B------:R-:W-:Y:S02]  /*ec130*/  PRMT R12, R12, 0x5410, R28 ;  /* 0x000054100c0c7816 */ /* 0x000fe4000000001c */
[----:B--2---:R-:W-:Y:S01]  /*ec140*/  PRMT R18, R29, 0x5410, R23 ;  /* 0x000054101d127816 */ /* 0x004fe20000000017 */
[----:B------:R-:W-:-:S04]  /*ec150*/  IMAD.X R23, R11, 0x1, R3, P2 ;  /* 0x000000010b177824 */ /* 0x000fc800010e0603 */
[----:B------:R-:W-:Y:S04]  /*ec160*/  STL [R1+0x1a4], R18 ;  /* 0x0001a41201007387 */ /* 0x000fe80000100800 */
[----:B------:R4:W-:Y:S04]  /*ec170*/  STL [R1+0x1a0], R9 ;  /* 0x0001a00901007387 */ /* 0x0009e80000100800 */
[----:B------:R-:W2:Y:S04]  /*ec180*/  LDL.LU R29, [R1+0xbc] ;  /* 0x0000bc00011d7983 */ /* 0x000ea80000300800 */
[----:B------:R0:W-:Y:S01]  /*ec190*/  STL.64 [R1+0xac8], R22 ;  /* 0x000ac81601007387 */ /* 0x0001e20000100a00 */
[----:B----4-:R-:W-:-:S02]  /*ec1a0*/  PRMT R9, R21, 0x5410, R20 ;  /* 0x0000541015097816 */ /* 0x010fc40000000014 */
[----:B0-----:R-:W-:-:S03]  /*ec1b0*/  IADD3 R22, P2, PT, R19, R2, RZ ;  /* 0x0000000213167210 */ /* 0x001fc60007f5e0ff */
[----:B------:R0:W-:Y:S02]  /*ec1c0*/  STL [R1+0x1b0], R9 ;  /* 0x0001b00901007387 */ /* 0x0001e40000100800 */
[----:B------:R-:W-:Y:S01]  /*ec1d0*/  IMAD.X R23, R11, 0x1, R5, P2 ;  /* 0x000000010b177824 */ /* 0x000fe200010e0605 */
[----:B------:R-:W-:Y:S01]  /*ec1e0*/  IADD3 R18, P2, PT, R19, R4, RZ ;  /* 0x0000000413127210 */ /* 0x000fe20007f5e0ff */
[----:B0-----:R-:W2:Y:S04]  /*ec1f0*/  LDL.LU R9, [R1+0x6f0] ;  /* 0x0006f00001097983 */ /* 0x001ea80000300800 */
[----:B------:R-:W-:Y:S04]  /*ec200*/  STL [R1+0x1a8], R10 ;  /* 0x0001a80a01007387 */ /* 0x000fe80000100800 */
[----:B------:R-:W4:Y:S04]  /*ec210*/  LDL.LU R20, [R1+0xb0] ;  /* 0x0000b00001147983 */ /* 0x000f280000300800 */
[----:B------:R-:W4:Y:S04]  /*ec220*/  LDL.LU R21, [R1+0x6d0] ;  /* 0x0006d00001157983 */ /* 0x000f280000300800 */
[----:B------:R0:W-:Y:S01]  /*ec230*/  STL.64 [R1+0xb00], R22 ;  /* 0x000b001601007387 */ /* 0x0001e20000100a00 */
[----:B------:R-:W-:Y:S01]  /*ec240*/  IMAD.X R19, R11, 0x1, R8, P2 ;  /* 0x000000010b137824 */ /* 0x000fe200010e0608 */
[----:B------:R-:W-:-:S02]  /*ec250*/  PRMT R11, R26, 0x5410, R25 ;  /* 0x000054101a0b7816 */ /* 0x000fc40000000019 */
[----:B0-----:R-:W2:Y:S04]  /*ec260*/  LDL.LU R23, [R1+0xb4] ;  /* 0x0000b40001177983 */ /* 0x001ea80000300800 */
[----:B------:R-:W2:Y:S04]  /*ec270*/  LDL.LU R13, [R1+0x6e0] ;  /* 0x0006e000010d7983 */ /* 0x000ea80000300800 */
[----:B------:R-:W2:Y:S04]  /*ec280*/  LDL.LU R10, [R1+0x98] ;  /* 0x00009800010a7983 */ /* 0x000ea80000300800 */
[----:B------:R-:W2:Y:S04]  /*ec290*/  LDL.LU R15, [R1+0x6c4] ;  /* 0x0006c400010f7983 */ /* 0x000ea80000300800 */
[----:B------:R-:W2:Y:S04]  /*ec2a0*/  LDL.LU R22, [R1+0x2fc] ;  /* 0x0002fc0001167983 */ /* 0x000ea80000300800 */
[----:B------:R-:W-:Y:S04]  /*ec2b0*/  STL.64 [R1+0xaf8], R18 ;  /* 0x000af81201007387 */ /* 0x000fe80000100a00 */
[----:B------:R-:W-:Y:S04]  /*ec2c0*/  STL [R1+0x161c], R16 ;  /* 0x00161c1001007387 */ /* 0x000fe80000100800 */
[----:B------:R0:W-:Y:S04]  /*ec2d0*/  STL [R1+0x1ac], R11 ;  /* 0x0001ac0b01007387 */ /* 0x0001e80000100800 */
[----:B0-----:R-:W2:Y:S04]  /*ec2e0*/  LDL.LU R11, [R1+0x9c] ;  /* 0x00009c00010b7983 */ /* 0x001ea80000300800 */
[----:B------:R0:W-:Y:S04]  /*ec2f0*/  STL [R1+0x1618], R12 ;  /* 0x0016180c01007387 */ /* 0x0001e80000100800 */
[----:B------:R-:W2:Y:S01]  /*ec300*/  LDL.LU R16, [R1+0x3f8] ;  /* 0x0003f80001107983 */ /* 0x000ea20000300800 */
[----:B------:R-:W-:Y:S01]  /*ec310*/  IMAD.MOV.U32 R24, RZ, RZ, R14 ;  /* 0x000000ffff187224 */ /* 0x000fe200078e000e */
[----:B---3--:R-:W-:-:S02]  /*ec320*/  SHF.R.S32.HI R14, RZ, 0x1f, R27 ;  /* 0x0000001fff0e7819 */ /* 0x008fc4000001141b */
[----:B------:R-:W-:-:S05]  /*ec330*/  IADD3 R18, P2, PT, R27, R6, RZ ;  /* 0x000000061b127210 */ /* 0x000fca0007f5e0ff */
[----:B------:R-:W-:Y:S01]  /*ec340*/  IMAD.X R19, R14, 0x1, R7, P2 ;  /* 0x000000010e137824 */ /* 0x000fe200010e0607 */
[----:B--2---:R-:W-:Y:S04]  /*ec350*/  STL.64 [R1+0x54f0], R16 ;  /* 0x0054f01001007387 */ /* 0x004fe80000100a00 */
[----:B------:R-:W2:Y:S04]  /*ec360*/  LDL.LU R25, [R1+0x8] ;  /* 0x0000080001197983 */ /* 0x000ea80000300800 */
[----:B------:R-:W2:Y:S04]  /*ec370*/  LDL.LU R28, [R1+0x154] ;  /* 0x00015400011c7983 */ /* 0x000ea80000300800 */
[----:B------:R-:W3:Y:S04]  /*ec380*/  LDL.LU R26, [R1+0x1c] ;  /* 0x00001c00011a7983 */ /* 0x000ee80000300800 */
[----:B0-----:R-:W3:Y:S04]  /*ec390*/  LDL.LU R12, [R1+0x3d8] ;  /* 0x0003d800010c7983 */ /* 0x001ee80000300800 */
[----:B------:R0:W-:Y:S04]  /*ec3a0*/  STL.64 [R1+0xaf0], R18 ;  /* 0x000af01201007387 */ /* 0x0001e80000100a00 */
[----:B0-----:R-:W2:Y:S04]  /*ec3b0*/  LDL.LU R18, [R1+0x90] ;  /* 0x0000900001127983 */ /* 0x001ea80000300800 */
[----:B------:R-:W2:Y:S01]  /*ec3c0*/  LDL.LU R19, [R1+0x3d4] ;  /* 0x0003d40001137983 */ /* 0x000ea20000300800 */
[----:B------:R-:W-:-:S02]  /*ec3d0*/  PRMT R16, R9, 0x5410, R29 ;  /* 0x0000541009107816 */ /* 0x000fc4000000001d */
[----:B------:R-:W-:Y:S02]  /*ec3e0*/  PRMT R13, R13, 0x5410, R23 ;  /* 0x000054100d0d7816 */ /* 0x000fe40000000017 */
[----:B------:R-:W-:Y:S01]  /*ec3f0*/  PRMT R10, R15, 0x5410, R10 ;  /* 0x000054100f0a7816 */ /* 0x000fe2000000000a */
[----:B--2---:R0:W-:Y:S04]  /*ec400*/  STL.64 [R1+0x54e0], R18 ;  /* 0x0054e01201007387 */ /* 0x0041e80000100a00 */
[----:B0-----:R-:W2:Y:S04]  /*ec410*/  LDL.LU R18, [R1+0x6c0] ;  /* 0x0006c00001127983 */ /* 0x001ea80000300800 */
[----:B------:R-:W2:Y:S04]  /*ec420*/  LDL.LU R19, [R1+0x10] ;  /* 0x0000100001137983 */ /* 0x000ea80000300800 */
[----:B------:R-:W2:Y:S04]  /*ec430*/  LDL.LU R29, [R1+0x14] ;  /* 0x00001400011d7983 */ /* 0x000ea80000300800 */
[----:B------:R-:W2:Y:S04]  /*ec440*/  LDL.LU R9, [R1+0x3b4] ;  /* 0x0003b40001097983 */ /* 0x000ea80000300800 */
[----:B------:R4:W-:Y:S02]  /*ec450*/  STL [R1+0x15e8], R16 ;  /* 0x0015e81001007387 */ /* 0x0009e40000100800 */
[----:B----4-:R-:W-:-:S02]  /*ec460*/  PRMT R16, R21, 0x5410, R20 ;  /* 0x0000541015107816 */ /* 0x010fc40000000014 */
[----:B------:R-:W4:Y:S04]  /*ec470*/  LDL.LU R20, [R1+0x88] ;  /* 0x0000880001147983 */ /* 0x000f280000300800 */
[----:B------:R-:W4:Y:S04]  /*ec480*/  LDL.LU R21, [R1+0x3b8] ;  /* 0x0003b80001157983 */ /* 0x000f280000300800 */
[----:B------:R0:W-:Y:S04]  /*ec490*/  STL [R1+0x15fc], R16 ;  /* 0x0015fc1001007387 */ /* 0x0001e80000100800 */
[----:B------:R-:W4:Y:S01]  /*ec4a0*/  LDL.LU R23, [R1+0x18] ;  /* 0x0000180001177983 */ /* 0x000f220000300800 */
[----:B0-----:R-:W-:-:S05]  /*ec4b0*/  IADD3 R16, P2, PT, R27, R0, RZ ;  /* 0x000000001b107210 */ /* 0x001fca0007f5e0ff */
[----:B------:R-:W-:-:S05]  /*ec4c0*/  IMAD.X R17, R14, 0x1, R3, P2 ;  /* 0x000000010e117824 */ /* 0x000fca00010e0603 */
[----:B------:R-:W-:Y:S04]  /*ec4d0*/  STL.64 [R1+0xb08], R16 ;  /* 0x000b081001007387 */ /* 0x000fe80000100a00 */
[----:B------:R0:W-:Y:S04]  /*ec4e0*/  STL [R1+0x15f8], R13 ;  /* 0x0015f80d01007387 */ /* 0x0001e80000100800 */
[----:B0-----:R-:W4:Y:S01]  /*ec4f0*/  LDL.LU R13, [R1+0x2c4] ;  /* 0x0002c400010d7983 */ /* 0x001f220000300800 */
[----:B------:R-:W-:-:S03]  /*ec500*/  IADD3 R16, P2, PT, R27, R2, RZ ;  /* 0x000000021b107210 */ /* 0x000fc60007f5e0ff */
[----:B------:R0:W-:Y:S02]  /*ec510*/  STL [R1+0x15ec], R10 ;  /* 0x0015ec0a01007387 */ /* 0x0001e40000100800 */
[----:B------:R-:W-:Y:S02]  /*ec520*/  IMAD.X R17, R14, 0x1, R5, P2 ;  /* 0x000000010e117824 */ /* 0x000fe400010e0605 */
[----:B0-----:R-:W4:Y:S04]  /*ec530*/  LDL.LU R10, [R1+0x28] ;  /* 0x00002800010a7983 */ /* 0x001f280000300800 */
[----:B------:R-:W4:Y:S04]  /*ec540*/  LDL.LU R15, [R1+0x2b0] ;  /* 0x0002b000010f7983 */ /* 0x000f280000300800 */
[----:B------:R0:W-:Y:S02]  /*ec550*/  STL.64 [R1+0xb20], R16 ;  /* 0x000b201001007387 */ /* 0x0001e40000100a00 */
[----:B0-----:R-:W-:Y:S01]  /*ec560*/  IADD3 R16, P2, PT, R27, R4, RZ ;  /* 0x000000041b107210 */ /* 0x001fe20007f5e0ff */
[----:B------:R-:W-:-:S02]  /*ec570*/  IMAD.MOV.U32 R17, RZ, RZ, R14 ;  /* 0x000000ffff117224 */ /* 0x000fc400078e000e */
[----:B------:R-:W4:Y:S04]  /*ec580*/  LDL.LU R14, [R1+0x38] ;  /* 0x00003800010e7983 */ /* 0x000f280000300800 */
[----:B------:R-:W4:Y:S01]  /*ec590*/  LDL.LU R27, [R1+0x2a4] ;  /* 0x0002a400011b7983 */ /* 0x000f220000300800 */
[----:B------:R-:W-:-:S05]  /*ec5a0*/  IMAD.X R17, R17, 0x1, R8, P2 ;  /* 0x0000000111117824 */ /* 0x000fca00010e0608 */
[----:B------:R0:W-:Y:S04]  /*ec5b0*/  STL.64 [R1+0xb18], R16 ;  /* 0x000b181001007387 */ /* 0x0001e80000100a00 */
[----:B0-----:R-:W4:Y:S01]  /*ec5c0*/  LDL.LU.64 R16, [R1+0x54f0] ;  /* 0x0054f00001107983 */ /* 0x001f220000300a00 */
[----:B---3--:R-:W-:Y:S02]  /*ec5d0*/  PRMT R12, R12, 0x5410, R26 ;  /* 0x000054100c0c7816 */ /* 0x008fe4000000001a */
[----:B--2---:R-:W-:Y:S02]  /*ec5e0*/  PRMT R18, R18, 0x5410, R11 ;  /* 0x0000541012127816 */ /* 0x004fe4000000000b */
[----:B------:R-:W2:Y:S04]  /*ec5f0*/  LDL.LU R11, [R1+0x54e8] ;  /* 0x0054e800010b7983 */ /* 0x000ea80000300800 */
[----:B------:R4:W-:Y:S02]  /*ec600*/  STL [R1+0x15dc], R18 ;  /* 0x0015dc1201007387 */ /* 0x0009e40000100800 */
[----:B----4-:R-:W-:-:S02]  /*ec610*/  PRMT R18, R16, 0x5410, R19 ;  /* 0x0000541010127816 */ /* 0x010fc40000000013 */
[----:B------:R-:W-:Y:S02]  /*ec620*/  PRMT R16, R28, 0x5410, R25 ;  /* 0x000054101c107816 */ /* 0x000fe40000000019 */
[----:B------:R-:W3:Y:S04]  /*ec630*/  LDL.LU R25, [R1+0x3c] ;  /* 0x00003c0001197983 */ /* 0x000ee80000300800 */
[----:B------:R0:W-:Y:S04]  /*ec640*/  STL [R1+0x4], R18 ;  /* 0x0000041201007387 */ /* 0x0001e80000100800 */
[----:B------:R-:W3:Y:S04]  /*ec650*/  LDL.LU R28, [R1+0x2ac] ;  /* 0x0002ac00011c7983 */ /* 0x000ee80000300800 */
[----:B------:R1:W-:Y:S01]  /*ec660*/  STL [R1+0x10], R16 ;  /* 0x0000101001007387 */ /* 0x0003e20000100800 */
[----:B0-----:R-:W-:-:S02]  /*ec670*/  IADD3 R18, P2, PT, R22, R6, RZ ;  /* 0x0000000616127210 */ /* 0x001fc40007f5e0ff */
[----:B-1----:R-:W-:-:S05]  /*ec680*/  SHF.R.S32.HI R16, RZ, 0x1f, R22 ;  /* 0x0000001fff107819 */ /* 0x002fca0000011416 */
[----:B------:R-:W-:-:S05]  /*ec690*/  IMAD.X R19, R16, 0x1, R7, P2 ;  /* 0x0000000110137824 */ /* 0x000fca00010e0607 */
[----:B------:R0:W-:Y:S04]  /*ec6a0*/  STL.64 [R1+0xae8], R18 ;  /* 0x000ae81201007387 */ /* 0x0001e80000100a00 */
[----:B0-----:R-:W4:Y:S04]  /*ec6b0*/  LDL.LU.64 R18, [R1+0x54e0] ;  /* 0x0054e00001127983 */ /* 0x001f280000300a00 */
[----:B------:R-:W2:Y:S04]  /*ec6c0*/  LDL.LU R26, [R1+0x54dc] ;  /* 0x0054dc00011a7983 */ /* 0x000ea80000300800 */
[----:B------:R0:W-:Y:S04]  /*ec6d0*/  STL [R1+0x8], R12 ;  /* 0x0000080c01007387 */ /* 0x0001e80000100800 */
[----:B0-----:R-:W2:Y:S01]  /*ec6e0*/  LDL.LU R12, [R1+0x54d8] ;  /* 0x0054d800010c7983 */ /* 0x001ea20000300800 */
[----:B------:R-:W-:-:S02]  /*ec6f0*/  PRMT R27, R27, 0x5410, R14 ;  /* 0x000054101b1b7816 */ /* 0x000fc4000000000e */
[----:B------:R-:W-:Y:S02]  /*ec700*/  SHF.R.S32.HI R14, RZ, 0x1f, R24 ;  /* 0x0000001fff0e7819 */ /* 0x000fe40000011418 */
[----:B------:R-:W-:Y:S02]  /*ec710*/  PRMT R15, R15, 0x5410, R10 ;  /* 0x000054100f0f7816 */ /* 0x000fe4000000000a */
[----:B----4-:R-:W-:Y:S02]  /*ec720*/  PRMT R19, R19, 0x5410, R18 ;  /* 0x0000541013137816 */ /* 0x010fe40000000012 */
[----:B------:R-:W-:-:S03]  /*ec730*/  IADD3 R18, P2, PT, R22, R0, RZ ;  /* 0x0000000016127210 */ /* 0x000fc60007f5e0ff */
[----:B------:R0:W-:Y:S02]  /*ec740*/  STL [R1+0x154], R19 ;  /* 0x0001541301007387 */ /* 0x0001e40000100800 */
[----:B0-----:R-:W-:-:S05]  /*ec750*/  IMAD.X R19, R16, 0x1, R3, P2 ;  /* 0x0000000110137824 */ /* 0x001fca00010e0603 */
[----:B------:R0:W-:Y:S02]  /*ec760*/  STL.64 [R1+0xac0], R18 ;  /* 0x000ac01201007387 */ /* 0x0001e40000100a00 */
[----:B0-----:R-:W-:Y:S02]  /*ec770*/  PRMT R18, R9, 0x5410, R29 ;  /* 0x0000541009127816 */ /* 0x001fe4000000001d */
[----:B------:R-:W4:Y:S04]  /*ec780*/  LDL.LU R29, [R1+0x48] ;  /* 0x00004800011d7983 */ /* 0x000f280000300800 */
[----:B------:R-:W4:Y:S04]  /*ec790*/  LDL.LU R9, [R1+0x2a8] ;  /* 0x0002a80001097983 */ /* 0x000f280000300800 */
[----:B------:R0:W-:Y:S02]  /*ec7a0*/  STL [R1+0x1c], R18 ;  /* 0x00001c1201007387 */ /* 0x0001e40000100800 */
[----:B0-----:R-:W-:-:S02]  /*ec7b0*/  PRMT R18, R21, 0x5410, R20 ;  /* 0x0000541015127816 */ /* 0x001fc40000000014 */
[----:B------:R-:W4:Y:S04]  /*ec7c0*/  LDL.LU R20, [R1+0x6c] ;  /* 0x00006c0001147983 */ /* 0x000f280000300800 */
[----:B------:R-:W4:Y:S04]  /*ec7d0*/  LDL.LU R21, [R1+0x2b8] ;  /* 0x0002b80001157983 */ /* 0x000f280000300800 */
[----:B------:R0:W-:Y:S02]  /*ec7e0*/  STL [R1+0x14], R18 ;  /* 0x0000141201007387 */ /* 0x0001e40000100800 */
[----:B0-----:R-:W-:-:S05]  /*ec7f0*/  IADD3 R18, P2, PT, R22, R2, RZ ;  /* 0x0000000216127210 */ /* 0x001fca0007f5e0ff */
[----:B------:R-:W-:-:S05]  /*ec800*/  IMAD.X R19, R16, 0x1, R5, P2 ;  /* 0x0000000110137824 */ /* 0x000fca00010e0605 */
[----:B------:R0:W-:Y:S02]  /*ec810*/  STL.64 [R1+0xa98], R18 ;  /* 0x000a981201007387 */ /* 0x0001e40000100a00 */
[----:B0-----:R-:W-:-:S05]  /*ec820*/  IADD3 R18, P2, PT, R22, R4, RZ ;  /* 0x0000000416127210 */ /* 0x001fca0007f5e0ff */
[----:B------:R-:W-:Y:S01]  /*ec830*/  IMAD.X R19, R16, 0x1, R8, P2 ;  /* 0x0000000110137824 */ /* 0x000fe200010e0608 */
[----:B------:R-:W-:Y:S02]  /*ec840*/  PRMT R16, R13, 0x5410, R23 ;  /* 0x000054100d107816 */ /* 0x000fe40000000017 */
[----:B------:R-:W4:Y:S04]  /*ec850*/  LDL.LU R13, [R1+0x84] ;  /* 0x00008400010d7983 */ /* 0x000f280000300800 */
[----:B------:R0:W-:Y:S04]  /*ec860*/  STL.64 [R1+0xa90], R18 ;  /* 0x000a901201007387 */ /* 0x0001e80000100a00 */
[----:B------:R-:W-:Y:S04]  /*ec870*/  STL [R1+0x18], R16 ;  /* 0x0000181001007387 */ /* 0x000fe80000100800 */
[----:B------:R-:W4:Y:S04]  /*ec880*/  LDL.LU R10, [R1+0x2b4] ;  /* 0x0002b400010a7983 */ /* 0x000f280000300800 */
[----:B------:R-:W4:Y:S04]  /*ec890*/  LDL.LU R23, [R1+0x304] ;  /* 0x0003040001177983 */ /* 0x000f280000300800 */
[----:B------:R-:W-:Y:S01]  /*ec8a0*/  STL [R1+0x5468], R15 ;  /* 0x0054680f01007387 */ /* 0x000fe20000100800 */
[----:B0-----:R-:W-:-:S03]  /*ec8b0*/  IADD3 R18, P2, PT, R24, R6, RZ ;  /* 0x0000000618127210 */ /* 0x001fc60007f5e0ff */
[----:B--2---:R0:W-:Y:S02]  /*ec8c0*/  STL.64 [R1+0x5490], R26 ;  /* 0x0054901a01007387 */ /* 0x0041e40000100a00 */
[----:B------:R-:W-:Y:S02]  /*ec8d0*/  IMAD.X R19, R14, 0x1, R7, P2 ;  /* 0x000000010e137824 */ /* 0x000fe400010e0607 */
[----:B------:R1:W-:Y:S04]  /*ec8e0*/  STL.64 [R1+0x54c8], R6 ;  /* 0x0054c80601007387 */ /* 0x0003e80000100a00 */
[----:B------:R2:W-:Y:S04]  /*ec8f0*/  STL.64 [R1+0xa28], R18 ;  /* 0x000a281201007387 */ /* 0x0005e80000100a00 */
[----:B0-----:R-:W2:Y:S04]  /*ec900*/  LDL.LU R26, [R1+0x8c] ;  /* 0x00008c00011a7983 */ /* 0x001ea80000300800 */
[----:B------:R-:W2:Y:S01]  /*ec910*/  LDL.LU R27, [R1+0x3bc] ;  /* 0x0003bc00011b7983 */ /* 0x000ea20000300800 */
[----:B---3--:R-:W-:Y:S01]  /*ec920*/  PRMT R16, R28, 0x5410, R25 ;  /* 0x000054101c107816 */ /* 0x008fe20000000019 */
[----:B-1----:R-:W-:Y:S01]  /*ec930*/  IMAD.MOV.U32 R7, RZ, RZ, R24 ;  /* 0x000000ffff077224 */ /* 0x002fe200078e0018 */
[----:B----4-:R-:W-:Y:S01]  /*ec940*/  PRMT R9, R9, 0x5410, R29 ;  /* 0x0000541009097816 */ /* 0x010fe2000000001d */
[----:B--2---:R-:W-:Y:S04]  /*ec950*/  STL.64 [R1+0x54d0], R26 ;  /* 0x0054d01a01007387 */ /* 0x004fe80000100a00 */
[----:B------:R-:W2:Y:S04]  /*ec960*/  LDL.LU R18, [R1+0x80] ;  /* 0x0000800001127983 */ /* 0x000ea80000300800 */
[----:B------:R-:W2:Y:S04]  /*ec970*/  LDL.LU R24, [R1+0x2c0] ;  /* 0x0002c00001187983 */ /* 0x000ea80000300800 */
[----:B------:R-:W3:Y:S04]  /*ec980*/  LDL.LU R25, [R1+0x7c] ;  /* 0x00007c0001197983 */ /* 0x000ee80000300800 */
[----:B------:R-:W3:Y:S04]  /*ec990*/  LDL.LU R28, [R1+0x2bc] ;  /* 0x0002bc00011c7983 */ /* 0x000ee80000300800 */
[----:B------:R0:W-:Y:S04]  /*ec9a0*/  STL [R1+0x546c], R16 ;  /* 0x00546c1001007387 */ /* 0x0001e80000100800 */
[----:B------:R1:W-:Y:S04]  /*ec9b0*/  STL [R1+0x5498], R17 ;  /* 0x0054981101007387 */ /* 0x0003e80000100800 */
[----:B------:R-:W-:Y:S04]  /*ec9c0*/  STL [R1+0x5470], R9 ;  /* 0x0054700901007387 */ /* 0x000fe80000100800 */
[----:B------:R-:W4:Y:S01]  /*ec9d0*/  LDL.LU R29, [R1+0x78] ;  /* 0x00007800011d7983 */ /* 0x000f220000300800 */
[----:B0-----:R-:W-:-:S05]  /*ec9e0*/  IADD3 R16, P2, PT, R7, R0, RZ ;  /* 0x0000000007107210 */ /* 0x001fca0007f5e0ff */
[----:B-1----:R-:W-:Y:S01]  /*ec9f0*/  IMAD.X R17, R14, 0x1, R3, P2 ;  /* 0x000000010e117824 */ /* 0x002fe200010e0603 */
[----:B------:R-:W-:Y:S02]  /*eca00*/  PRMT R19, R21, 0x5410, R20 ;  /* 0x0000541015137816 */ /* 0x000fe40000000014 */
[----:B------:R-:W-:Y:S01]  /*eca10*/  PRMT R10, R10, 0x5410, R13 ;  /* 0x000054100a0a7816 */ /* 0x000fe2000000000d */
[----:B----4-:R0:W-:Y:S04]  /*eca20*/  STL [R1+0x54c0], R29 ;  /* 0x0054c01d01007387 */ /* 0x0101e80000100800 */
[----:B------:R-:W-:Y:S04]  /*eca30*/  STL.64 [R1+0x9f0], R16 ;  /* 0x0009f01001007387 */ /* 0x000fe80000100a00 */
[----:B------:R-:W4:Y:S01]  /*eca40*/  LDL.LU R20, [R1+0x2c8] ;  /* 0x0002c80001147983 */ /* 0x000f220000300800 */
[----:B0-----:R-:W-:-:S03]  /*eca50*/  IMAD.MOV.U32 R29, RZ, RZ, R14 ;  /* 0x000000ffff1d7224 */ /* 0x001fc600078e000e */
[----:B------:R-:W2:Y:S04]  /*eca60*/  LDL.LU R14, [R1+0x70] ;  /* 0x00007000010e7983 */ /* 0x000ea80000300800 */
[----:B------:R-:W2:Y:S04]  /*eca70*/  LDL.LU R22, [R1+0x2cc] ;  /* 0x0002cc0001167983 */ /* 0x000ea80000300800 */
[----:B------:R-:W2:Y:S04]  /*eca80*/  LDL.LU R21, [R1+0x308] ;  /* 0x0003080001157983 */ /* 0x000ea80000300800 */
[----:B------:R0:W-:Y:S04]  /*eca90*/  STL.64 [R1+0x54a8], R10 ;  /* 0x0054a80a01007387 */ /* 0x0001e80000100a00 */
[----:B0-----:R-:W2:Y:S04]  /*ecaa0*/  LDL.LU R10, [R1+0x2d0] ;  /* 0x0002d000010a7983 */ /* 0x001ea80000300800 */
[----:B------:R-:W2:Y:S01]  /*ecab0*/  LDL.LU R11, [R1+0x68] ;  /* 0x00006800010b7983 */ /* 0x000ea20000300800 */
[----:B------:R-:W-:-:S05]  /*ecac0*/  IADD3 R26, P2, PT, R7, R2, RZ ;  /* 0x00000002071a7210 */ /* 0x000fca0007f5e0ff */
[----:B------:R-:W-:Y:S01]  /*ecad0*/  IMAD.X R27, R29, 0x1, R5, P2 ;  /* 0x000000011d1b7824 */ /* 0x000fe200010e0605 */
[----:B------:R-:W-:-:S05]  /*ecae0*/  IADD3 R6, P2, PT, R7, R4, RZ ;  /* 0x0000000407067210 */ /* 0x000fca0007f5e0ff */
[----:B------:R-:W-:Y:S01]  /*ecaf0*/  IMAD.X R7, R29, 0x1, R8, P2 ;  /* 0x000000011d077824 */ /* 0x000fe200010e0608 */
[----:B--2---:R0:W-:Y:S04]  /*ecb00*/  STL.64 [R1+0x54b8], R10 ;  /* 0x0054b80a01007387 */ /* 0x0041e80000100a00 */
        /* <DEDUP_REMOVED lines=8> */
[----:B0-----:R-:W2:Y:S04]  /*ecb90*/  LDL.LU.64 R26, [R1+0x54d0] ;  /* 0x0054d000011a7983 */ /* 0x001ea80000300a00 */
[----:B------:R0:W-:Y:S04]  /*ecba0*/  STL.64 [R1+0x9d0], R6 ;  /* 0x0009d00601007387 */ /* 0x0001e80000100a00 */
[----:B0-----:R-:W4:Y:S01]  /*ecbb0*/  LDL.LU.64 R6, [R1+0x54c8] ;  /* 0x0054c80001067983 */ /* 0x001f220000300a00 */
[----:B------:R-:W-:-:S02]  /*ecbc0*/  PRMT R24, R24, 0x5410, R18 ;  /* 0x0000541018187816 */ /* 0x000fc40000000012 */
[----:B---3--:R-:W-:Y:S02]  /*ecbd0*/  PRMT R18, R28, 0x5410, R25 ;  /* 0x000054101c127816 */ /* 0x008fe40000000019 */
[----:B------:R-:W-:Y:S02]  /*ecbe0*/  SHF.R.S32.HI R25, RZ, 0x1f, R23 ;  /* 0x0000001fff197819 */ /* 0x000fe40000011417 */
[----:B--2---:R-:W-:-:S05]  /*ecbf0*/  PRMT R26, R27, 0x5410, R26 ;  /* 0x000054101b1a7816 */ /* 0x004fca000000001a */
[----:B------:R0:W-:Y:S01]  /*ecc00*/  STL [R1+0x150], R26 ;  /* 0x0001501a01007387 */ /* 0x0001e20000100800 */
[----:B----4-:R-:W-:-:S03]  /*ecc10*/  IADD3 R28, P2, PT, R23, R6, RZ ;  /* 0x00000006171c7210 */ /* 0x010fc60007f5e0ff */
[----:B0-----:R-:W2:Y:S04]  /*ecc20*/  LDL.LU R26, [R1+0x5c] ;  /* 0x00005c00011a7983 */ /* 0x001ea80000300800 */
[----:B------:R-:W-:Y:S01]  /*ecc30*/  STL [R1+0x8c], R24 ;  /* 0x00008c1801007387 */ /* 0x000fe20000100800 */
[----:B------:R-:W-:-:S03]  /*ecc40*/  IMAD.X R29, R25, 0x1, R7, P2 ;  /* 0x00000001191d7824 */ /* 0x000fc600010e0607 */
[----:B------:R-:W2:Y:S04]  /*ecc50*/  LDL.LU R27, [R1+0x434] ;  /* 0x00043400011b7983 */ /* 0x000ea80000300800 */
[----:B------:R0:W-:Y:S04]  /*ecc60*/  STL [R1+0x7c], R18 ;  /* 0x00007c1201007387 */ /* 0x0001e80000100800 */
[----:B0-----:R-:W3:Y:S04]  /*ecc70*/  LDL.LU R18, [R1+0x54] ;  /* 0x0000540001127983 */ /* 0x001ee80000300800 */
[----:B------:R0:W-:Y:S04]  /*ecc80*/  STL.64 [R1+0x990], R28 ;  /* 0x0009901c01007387 */ /* 0x0001e80000100a00 */
[----:B0-----:R-:W4:Y:S04]  /*ecc90*/  LDL.LU R29, [R1+0x54c0] ;  /* 0x0054c000011d7983 */ /* 0x001f280000300800 */
[----:B------:R-:W2:Y:S01]  /*ecca0*/  LDL.LU R24, [R1+0x50] ;  /* 0x0000500001187983 */ /* 0x000ea20000300800 */
[----:B------:R-:W-:-:S03]  /*eccb0*/  PRMT R11, R11, 0x5410, R10 ;  /* 0x000054100b0b7816 */ /* 0x000fc6000000000a */
[----:B------:R-:W2:Y:S01]  /*eccc0*/  LDL.LU R28, [R1+0x43c] ;  /* 0x00043c00011c7983 */ /* 0x000ea20000300800 */
[----:B------:R-:W-:Y:S02]  /*eccd0*/  IADD3 R10, P2, PT, R23, R0, RZ ;  /* 0x00000000170a7210 */ /* 0x000fe40007f5e0ff */
[----:B----4-:R-:W-:Y:S02]  /*ecce0*/  PRMT R20, R20, 0x5410, R29 ;  /* 0x0000541014147816 */ /* 0x010fe4000000001d */
[----:B------:R-:W4:Y:S04]  /*eccf0*/  LDL.LU R29, [R1+0x4c] ;  /* 0x00004c00011d7983 */ /* 0x000f280000300800 */
[----:B------:R0:W-:Y:S04]  /*ecd00*/  STL [R1+0x14c], R20 ;  /* 0x00014c1401007387 */ /* 0x0001e80000100800 */
[----:B0-----:R-:W4:Y:S04]  /*ecd10*/  LDL.LU R20, [R1+0x2d8] ;  /* 0x0002d80001147983 */ /* 0x001f280000300800 */
[----:B------:R0:W-:Y:S02]  /*ecd20*/  STL [R1+0x11c], R11 ;  /* 0x00011c0b01007387 */ /* 0x0001e40000100800 */
[----:B0-----:R-:W-:-:S05]  /*ecd30*/  IMAD.X R11, R25, 0x1, R3, P2 ;  /* 0x00000001190b7824 */ /* 0x001fca00010e0603 */
[----:B------:R0:W-:Y:S04]  /*ecd40*/  STL.64 [R1+0x980], R10 ;  /* 0x0009800a01007387 */ /* 0x0001e80000100a00 */
[----:B0-----:R-:W2:Y:S02]  /*ecd50*/  LDL.LU.64 R10, [R1+0x54b8] ;  /* 0x0054b800010a7983 */ /* 0x001ea40000300a00 */
[----:B--2---:R-:W-:Y:S02]  /*ecd60*/  PRMT R10, R10, 0x5410, R14 ;  /* 0x000054100a0a7816 */ /* 0x004fe4000000000e */
[----:B------:R-:W3:Y:S04]  /*ecd70*/  LDL.LU R14, [R1+0x54b0] ;  /* 0x0054b000010e7983 */ /* 0x000ee80000300800 */
[----:B------:R0:W-:Y:S01]  /*ecd80*/  STL [R1+0x13c], R10 ;  /* 0x00013c0a01007387 */ /* 0x0001e20000100800 */
[----:B------:R-:W-:-:S02]  /*ecd90*/  PRMT R22, R22, 0x5410, R11 ;  /* 0x0000541016167816 */ /* 0x000fc4000000000b */
[----:B0-----:R-:W-:-:S03]  /*ecda0*/  IADD3 R10, P2, PT, R23, R2, RZ ;  /* 0x00000002170a7210 */ /* 0x001fc60007f5e0ff */
[----:B------:R0:W-:Y:S02]  /*ecdb0*/  STL [R1+0x12c], R22 ;  /* 0x00012c1601007387 */ /* 0x0001e40000100800 */
[----:B------:R-:W-:Y:S01]  /*ecdc0*/  IMAD.X R11, R25, 0x1, R5, P2 ;  /* 0x00000001190b7824 */ /* 0x000fe200010e0605 */
[----:B0-----:R-:W-:-:S04]  /*ecdd0*/  IADD3 R22, P2, PT, R23, R4, RZ ;  /* 0x0000000417167210 */ /* 0x001fc80007f5e0ff */
[----:B------:R0:W-:Y:S01]  /*ecde0*/  STL.64 [R1+0x950], R10 ;  /* 0x0009500a01007387 */ /* 0x0001e20000100a00 */
[----:B------:R-:W-:-:S03]  /*ecdf0*/  IMAD.X R23, R25, 0x1, R8, P2 ;  /* 0x0000000119177824 */ /* 0x000fc600010e0608 */
[----:B0-----:R-:W2:Y:S04]  /*ece00*/  LDL.LU.64 R10, [R1+0x54a8] ;  /* 0x0054a800010a7983 */ /* 0x001ea80000300a00 */
[----:B------:R0:W-:Y:S04]  /*ece10*/  STL.64 [R1+0x948], R22 ;  /* 0x0009481601007387 */ /* 0x0001e80000100a00 */
[----:B0-----:R-:W2:Y:S01]  /*ece20*/  LDL.LU.64 R22, [R1+0x54a0] ;  /* 0x0054a00001167983 */ /* 0x001ea20000300a00 */
[----:B------:R-:W-:Y:S02]  /*ece30*/  PRMT R13, R13, 0x5410, R16 ;  /* 0x000054100d0d7816 */ /* 0x000fe40000000010 */
[----:B------:R-:W-:-:S02]  /*ece40*/  PRMT R9, R17, 0x5410, R9 ;  /* 0x0000541011097816 */ /* 0x000fc40000000009 */
[----:B------:R-:W-:Y:S01]  /*ece50*/  IADD3 R16, P2, PT, R21, R6, RZ ;  /* 0x0000000615107210 */ /* 0x000fe20007f5e0ff */
[----:B------:R-:W2:Y:S04]  /*ece60*/  LDL.LU R25, [R1+0x34] ;  /* 0x0000340001197983 */ /* 0x000ea80000300800 */
[----:B------:R0:W-:Y:S04]  /*ece70*/  STL [R1+0x542c], R13 ;  /* 0x00542c0d01007387 */ /* 0x0001e80000100800 */
[----:B------:R1:W-:Y:S04]  /*ece80*/  STL [R1+0x64], R9 ;  /* 0x0000640901007387 */ /* 0x0003e80000100800 */
[----:B0-----:R-:W2:Y:S04]  /*ece90*/  LDL.LU R13, [R1+0x30] ;  /* 0x00003000010d7983 */ /* 0x001ea80000300800 */
[----:B-1----:R-:W2:Y:S01]  /*ecea0*/  LDL.LU R9, [R1+0x2c] ;  /* 0x00002c0001097983 */ /* 0x002ea20000300800 */
[----:B------:R-:W-:-:S02]  /*eceb0*/  PRMT R24, R28, 0x5410, R24 ;  /* 0x000054101c187816 */ /* 0x000fc40000000018 */
[----:B---3--:R-:W-:Y:S02]  /*ecec0*/  PRMT R14, R14, 0x5410, R18 ;  /* 0x000054100e0e7816 */ /* 0x008fe40000000012 */
[----:B----4-:R-:W-:Y:S02]  /*eced0*/  PRMT R18, R20, 0x5410, R29 ;  /* 0x0000541014127816 */ /* 0x010fe4000000001d */
[----:B--2---:R-:W-:Y:S02]  /*ecee0*/  PRMT R22, R22, 0x5410, R15 ;  /* 0x0000541016167816 */ /* 0x004fe4000000000f */
[----:B------:R-:W-:-:S05]  /*ecef0*/  SHF.R.S32.HI R15, RZ, 0x1f, R21 ;  /* 0x0000001fff0f7819 */ /* 0x000fca0000011415 */
[----:B------:R-:W-:Y:S01]  /*ecf00*/  IMAD.X R17, R15, 0x1, R7, P2 ;  /* 0x000000010f117824 */ /* 0x000fe200010e0607 */
[----:B------:R0:W-:Y:S04]  /*ecf10*/  STL [R1+0x5430], R22 ;  /* 0x0054301601007387 */ /* 0x0001e80000100800 */
[----:B0-----:R-:W2:Y:S04]  /*ecf20*/  LDL.LU R22, [R1+0x40] ;  /* 0x0000400001167983 */ /* 0x001ea80000300800 */
[----:B------:R0:W-:Y:S02]  /*ecf30*/  STL.64 [R1+0x920], R16 ;  /* 0x0009201001007387 */ /* 0x0001e40000100a00 */
[----:B0-----:R-:W-:-:S02]  /*ecf40*/  PRMT R16, R27, 0x5410, R26 ;  /* 0x000054101b107816 */ /* 0x001fc4000000001a */
[----:B------:R-:W-:Y:S01]  /*ecf50*/  IADD3 R26, P2, PT, R21, R0, RZ ;  /* 0x00000000151a7210 */ /* 0x000fe20007f5e0ff */
[----:B------:R-:W3:Y:S04]  /*ecf60*/  LDL.LU R17, [R1+0x5498] ;  /* 0x0054980001117983 */ /* 0x000ee80000300800 */
[----:B------:R0:W-:Y:S01]  /*ecf70*/  STL [R1+0x5434], R14 ;  /* 0x0054340e01007387 */ /* 0x0001e20000100800 */
[----:B------:R-:W-:-:S03]  /*ecf80*/  IMAD.X R27, R15, 0x1, R3, P2 ;  /* 0x000000010f1b7824 */ /* 0x000fc600010e0603 */
[----:B------:R-:W-:Y:S01]  /*ecf90*/  STL [R1+0xfc], R16 ;  /* 0x0000fc1001007387 */ /* 0x000fe20000100800 */
[----:B------:R-:W-:-:S03]  /*ecfa0*/  IADD3 R28, P2, PT, R21, R2, RZ ;  /* 0x00000002151c7210 */ /* 0x000fc60007f5e0ff */
[----:B0-----:R-:W4:Y:S04]  /*ecfb0*/  LDL.LU R14, [R1+0x44] ;  /* 0x00004400010e7983 */ /* 0x001f280000300800 */
[----:B------:R0:W-:Y:S04]  /*ecfc0*/  STL.64 [R1+0x918], R26 ;  /* 0x0009181a01007387 */ /* 0x0001e80000100a00 */
[----:B0-----:R-:W2:Y:S04]  /*ecfd0*/  LDL.LU.64 R26, [R1+0x5490] ;  /* 0x00549000011a7983 */ /* 0x001ea80000300a00 */
[----:B------:R0:W-:Y:S04]  /*ecfe0*/  STL [R1+0x5440], R24 ;  /* 0x0054401801007387 */ /* 0x0001e80000100800 */
[----:B------:R-:W3:Y:S01]  /*ecff0*/  LDL.LU R16, [R1+0x24] ;  /* 0x0000240001107983 */ /* 0x000ee20000300800 */
[----:B0-----:R-:W-:-:S03]  /*ed000*/  IMAD.MOV.U32 R24, RZ, RZ, R15 ;  /* 0x000000ffff187224 */ /* 0x001fc600078e000f */
[----:B------:R-:W2:Y:S01]  /*ed010*/  LDL.LU R15, [R1+0x20] ;  /* 0x00002000010f7983 */ /* 0x000ea20000300800 */
[C---:B------:R-:W-:Y:S01]  /*ed020*/  IMAD.X R29, R24.reuse, 0x1, R5, P2 ;  /* 0x00000001181d7824 */ /* 0x040fe200010e0605 */
[----:B------:R-:W-:Y:S02]  /*ed030*/  IADD3 R20, P2, PT, R21, R4, RZ ;  /* 0x0000000415147210 */ /* 0x000fe40007f5e0ff */
[----:B------:R-:W-:Y:S04]  /*ed040*/  STL [R1+0x5444], R18 ;  /* 0x0054441201007387 */ /* 0x000fe80000100800 */
[----:B------:R0:W-:Y:S01]  /*ed050*/  STL.64 [R1+0x910], R28 ;  /* 0x0009101c01007387 */ /* 0x0001e20000100a00 */
[----:B------:R-:W-:-:S03]  /*ed060*/  IMAD.X R21, R24, 0x1, R8, P2 ;  /* 0x0000000118157824 */ /* 0x000fc600010e0608 */
[----:B0-----:R-:W2:Y:S04]  /*ed070*/  LDL.LU.64 R28, [R1+0x5488] ;  /* 0x00548800011c7983 */ /* 0x001ea80000300a00 */
[----:B------:R0:W-:Y:S04]  /*ed080*/  STL.64 [R1+0x908], R20 ;  /* 0x0009081401007387 */ /* 0x0001e80000100a00 */
[----:B0-----:R-:W4:Y:S02]  /*ed090*/  LDL.LU.64 R20, [R1+0x5480] ;  /* 0x0054800001147983 */ /* 0x001f240000300a00 */
[----:B----4-:R-:W-:-:S05]  /*ed0a0*/  PRMT R20, R20, 0x5410, R14 ;  /* 0x0000541014147816 */ /* 0x010fca000000000e */
[----:B------:R0:W-:Y:S04]  /*ed0b0*/  STL.64 [R1+0x5410], R20 ;  /* 0x0054101401007387 */ /* 0x0001e80000100a00 */
[----:B0-----:R-:W4:Y:S01]  /*ed0c0*/  LDL.LU R21, [R1+0x30c] ;  /* 0x00030c0001157983 */ /* 0x001f220000300800 */
[----:B--2---:R-:W-:-:S05]  /*ed0d0*/  PRMT R28, R28, 0x5410, R22 ;  /* 0x000054101c1c7816 */ /* 0x004fca0000000016 */
[----:B------:R4:W-:Y:S01]  /*ed0e0*/  STL.64 [R1+0x5418], R28 ;  /* 0x0054181c01007387 */ /* 0x0009e20000100a00 */
[----:B------:R-:W-:Y:S02]  /*ed0f0*/  PRMT R12, R12, 0x5410, R25 ;  /* 0x000054100c0c7816 */ /* 0x000fe40000000019 */
[----:B------:R-:W-:-:S03]  /*ed100*/  PRMT R23, R23, 0x5410, R13 ;  /* 0x0000541017177816 */ /* 0x000fc6000000000d */
[----:B------:R0:W-:Y:S01]  /*ed110*/  STL [R1+0x5448], R12 ;  /* 0x0054480c01007387 */ /* 0x0001e20000100800 */
[----:B------:R-:W-:Y:S02]  /*ed120*/  PRMT R26, R26, 0x5410, R9 ;  /* 0x000054101a1a7816 */ /* 0x000fe40000000009 */
[----:B---3--:R-:W-:Y:S02]  /*ed130*/  PRMT R17, R17, 0x5410, R16 ;  /* 0x0000541011117816 */ /* 0x008fe40000000010 */
[----:B------:R-:W-:Y:S02]  /*ed140*/  PRMT R11, R11, 0x5410, R15 ;  /* 0x000054100b0b7816 */ /* 0x000fe4000000000f */
[----:B----4-:R-:W-:Y:S02]  /*ed150*/  SHF.R.S32.HI R28, RZ, 0x1f, R21 ;  /* 0x0000001fff1c7819 */ /* 0x010fe40000011415 */
[----:B------:R-:W-:-:S05]  /*ed160*/  IADD3 R24, P2, PT, R21, R6, RZ ;  /* 0x0000000615187210 */ /* 0x000fca0007f5e0ff */
[----:B------:R-:W-:Y:S01]  /*ed170*/  IMAD.X R25, R28, 0x1, R7, P2 ;  /* 0x000000011c197824 */ /* 0x000fe200010e0607 */
[----:B0-----:R-:W-:-:S04]  /*ed180*/  IADD3 R12, P2, PT, R21, R0, RZ ;  /* 0x00000000150c7210 */ /* 0x001fc80007f5e0ff */
[----:B------:R0:W-:Y:S01]  /*ed190*/  STL.64 [R1+0x900], R24 ;  /* 0x0009001801007387 */ /* 0x0001e20000100a00 */
[----:B------:R-:W-:-:S03]  /*ed1a0*/  IMAD.X R13, R28, 0x1, R3, P2 ;  /* 0x000000011c0d7824 */ /* 0x000fc600010e0603 */
[----:B0-----:R-:W2:Y:S04]  /*ed1b0*/  LDL.LU R25, [R1+0x340] ;  /* 0x0003400001197983 */ /* 0x001ea80000300800 */
[----:B------:R-:W-:Y:S04]  /*ed1c0*/  STL [R1+0x544c], R23 ;  /* 0x00544c1701007387 */ /* 0x000fe80000100800 */
[----:B------:R-:W3:Y:S04]  /*ed1d0*/  LDL.LU R29, [R1+0x758] ;  /* 0x00075800011d7983 */ /* 0x000ee80000300800 */
[----:B------:R-:W4:Y:S04]  /*ed1e0*/  LDL.LU R18, [R1+0x6d8] ;  /* 0x0006d80001127983 */ /* 0x000f280000300800 */
[----:B------:R-:W2:Y:S04]  /*ed1f0*/  LDL.LU R24, [R1+0x490] ;  /* 0x0004900001187983 */ /* 0x000ea80000300800 */
[----:B------:R-:W2:Y:S04]  /*ed200*/  LDL.LU R14, [R1+0x8] ;  /* 0x00000800010e7983 */ /* 0x000ea80000300800 */
[----:B------:R-:W2:Y:S04]  /*ed210*/  LDL.LU R22, [R1+0x48c] ;  /* 0x00048c0001167983 */ /* 0x000ea80000300800 */
[----:B------:R-:W-:Y:S04]  /*ed220*/  STL [R1+0x5450], R26 ;  /* 0x0054501a01007387 */ /* 0x000fe80000100800 */
[----:B------:R-:W-:Y:S04]  /*ed230*/  STL [R1+0x5460], R27 ;  /* 0x0054601b01007387 */ /* 0x000fe80000100800 */
[----:B------:R0:W-:Y:S01]  /*ed240*/  STL.64 [R1+0x8f8], R12 ;  /* 0x0008f80c01007387 */ /* 0x0001e20000100a00 */
[----:B------:R-:W-:-:S03]  /*ed250*/  IADD3 R16, P2, PT, R21, R2, RZ ;  /* 0x0000000215107210 */ /* 0x000fc60007f5e0ff */
[----:B0-----:R-:W2:Y:S04]  /*ed260*/  LDL.LU R13, [R1+0x10] ;  /* 0x00001000010d7983 */ /* 0x001ea80000300800 */
[----:B------:R-:W-:Y:S04]  /*ed270*/  STL [R1+0x5454], R17 ;  /* 0x0054541101007387 */ /* 0x000fe80000100800 */
[----:B------:R0:W-:Y:S04]  /*ed280*/  STL [R1+0x5458], R11 ;  /* 0x0054580b01007387 */ /* 0x0001e80000100800 */
[----:B0-----:R-:W2:Y:S04]  /*ed290*/  LDL.LU R11, [R1+0x4] ;  /* 0x00000400010b7983 */ /* 0x001ea80000300800 */
[----:B------:R0:W-:Y:S04]  /*ed2a0*/  STL.64 [R1+0x5478], R2 ;  /* 0x0054780201007387 */ /* 0x0001e80000100a00 */
[----:B0-----:R-:W2:Y:S04]  /*ed2b0*/  LDL.LU R2, [R1+0x74c] ;  /* 0x00074c0001027983 */ /* 0x001ea80000300800 */
[----:B------:R-:W3:Y:S01]  /*ed2c0*/  LDL.LU R3, [R1+0x498] ;  /* 0x0004980001037983 */ /* 0x000ee20000300800 */
[----:B------:R-:W-:-:S05]  /*ed2d0*/  IMAD.X R17, R28, 0x1, R5, P2 ;  /* 0x000000011c117824 */ /* 0x000fca00010e0605 */
[----:B------:R0:W-:Y:S04]  /*ed2e0*/  STL.64 [R1+0x8f0], R16 ;  /* 0x0008f01001007387 */ /* 0x0001e80000100a00 */
[----:B0-----:R-:W4:Y:S04]  /*ed2f0*/  LDL.LU R16, [R1+0x8bc] ;  /* 0x0008bc0001107983 */ /* 0x001f280000300800 */
[----:B------:R-:W4:Y:S04]  /*ed300*/  LDL.LU R17, [R1+0x8ac] ;  /* 0x0008ac0001117983 */ /* 0x000f280000300800 */
[----:B------:R-:W4:Y:S04]  /*ed310*/  LDL.LU R9, [R1+0x484] ;  /* 0x0004840001097983 */ /* 0x000f280000300800 */
[----:B------:R-:W4:Y:S01]  /*ed320*/  LDL.LU R15, [R1+0x14] ;  /* 0x00001400010f7983 */ /* 0x000f220000300800 */
[----:B------:R-:W-:-:S03]  /*ed330*/  IADD3 R20, P2, PT, R21, R4, RZ ;  /* 0x0000000415147210 */ /* 0x000fc60007f5e0ff */
[----:B------:R-:W4:Y:S04]  /*ed340*/  LDL.LU R27, [R1+0x480] ;  /* 0x00048000011b7983 */ /* 0x000f280000300800 */
[----:B------:R-:W4:Y:S01]  /*ed350*/  LDL.LU R26, [R1+0x1c] ;  /* 0x00001c00011a7983 */ /* 0x000f220000300800 */
[----:B------:R-:W-:-:S03]  /*ed360*/  IMAD.X R21, R28, 0x1, R8, P2 ;  /* 0x000000011c157824 */ /* 0x000fc600010e0608 */
[----:B------:R-:W4:Y:S04]  /*ed370*/  LDL.LU R23, [R1+0x884] ;  /* 0x0008840001177983 */ /* 0x000f280000300800 */
[----:B------:R-:W4:Y:S04]  /*ed380*/  LDL.LU R12, [R1+0x77c] ;  /* 0x00077c00010c7983 */ /* 0x000f280000300800 */
[----:B------:R-:W4:Y:S04]  /*ed390*/  LDL.LU R28, [R1+0x47c] ;  /* 0x00047c00011c7983 */ /* 0x000f280000300800 */
[----:B------:R0:W-:Y:S04]  /*ed3a0*/  STL.64 [R1+0x8e8], R20 ;  /* 0x0008e81401007387 */ /* 0x0001e80000100a00 */
[----:B0-----:R-:W4:Y:S04]  /*ed3b0*/  LDL.LU R20, [R1+0x18] ;  /* 0x0000180001147983 */ /* 0x001f280000300800 */
[----:B------:R-:W4:Y:S01]  /*ed3c0*/  LDL.LU R21, [R1+0x46c] ;  /* 0x00046c0001157983 */ /* 0x000f220000300800 */
[----:B--2---:R-:W-:-:S04]  /*ed3d0*/  LOP3.LUT R2, R2, 0xffff, RZ, 0xc0, !PT ;  /* 0x0000ffff02027812 */ /* 0x004fc800078ec0ff */
[--C-:B---3--:R-:W-:Y:S02]  /*ed3e0*/  PRMT R3, R3, 0x4210, R2.reuse ;  /* 0x0000421003037816 */ /* 0x108fe40000000002 */
[----:B------:R-:W-:-:S03]  /*ed3f0*/  PRMT R11, R11, 0x5210, R2 ;  /* 0x000052100b0b7816 */ /* 0x000fc60000000002 */
[----:B------:R0:W-:Y:S01]  /*ed400*/  STL [R1+0x140], R3 ;  /* 0x0001400301007387 */ /* 0x0001e20000100800 */
[----:B----4-:R-:W-:-:S03]  /*ed410*/  LOP3.LUT R2, R18, 0xffff, RZ, 0xc0, !PT ;  /* 0x0000ffff12027812 */ /* 0x010fc600078ec0ff */
[----:B------:R1:W-:Y:S01]  /*ed420*/  STL [R1+0xf0], R11 ;  /* 0x0000f00b01007387 */ /* 0x0003e20000100800 */
[----:B0-----:R-:W-:-:S04]  /*ed430*/  LOP3.LUT R3, R29, 0xffff, RZ, 0xc0, !PT ;  /* 0x0000ffff1d037812 */ /* 0x001fc800078ec0ff */
[--C-:B------:R-:W-:Y:S02]  /*ed440*/  PRMT R18, R24, 0x4210, R3.reuse ;  /* 0x0000421018127816 */ /* 0x100fe40000000003 */
[----:B-1----:R-:W-:Y:S02]  /*ed450*/  PRMT R11, R14, 0x5210, R3 ;  /* 0x000052100e0b7816 */ /* 0x002fe40000000003 */
[--C-:B------:R-:W-:Y:S02]  /*ed460*/  PRMT R3, R22, 0x4210, R2.reuse ;  /* 0x0000421016037816 */ /* 0x100fe40000000002 */
[----:B------:R-:W-:Y:S01]  /*ed470*/  PRMT R2, R13, 0x5210, R2 ;  /* 0x000052100d027816 */ /* 0x000fe20000000002 */
[----:B------:R0:W-:Y:S04]  /*ed480*/  STL [R1+0x144], R18 ;  /* 0x0001441201007387 */ /* 0x0001e80000100800 */
[----:B------:R-:W2:Y:S04]  /*ed490*/  LDL.LU R29, [R1+0x788] ;  /* 0x00078800011d7983 */ /* 0x000ea80000300800 */
[----:B------:R1:W-:Y:S04]  /*ed4a0*/  STL [R1+0xf4], R11 ;  /* 0x0000f40b01007387 */ /* 0x0003e80000100800 */
[----:B------:R-:W3:Y:S04]  /*ed4b0*/  LDL.LU R24, [R1+0x474] ;  /* 0x0004740001187983 */ /* 0x000ee80000300800 */
[----:B------:R-:W-:Y:S04]  /*ed4c0*/  STL [R1+0x148], R3 ;  /* 0x0001480301007387 */ /* 0x000fe80000100800 */
[----:B------:R-:W4:Y:S04]  /*ed4d0*/  LDL.LU R14, [R1+0x704] ;  /* 0x00070400010e7983 */ /* 0x000f280000300800 */
[----:B------:R-:W2:Y:S04]  /*ed4e0*/  LDL.LU R22, [R1+0x1738] ;  /* 0x0017380001167983 */ /* 0x000ea80000300800 */
[----:B------:R1:W-:Y:S04]  /*ed4f0*/  STL [R1+0xf8], R2 ;  /* 0x0000f80201007387 */ /* 0x0003e80000100800 */
[----:B------:R-:W2:Y:S04]  /*ed500*/  LDL.LU R13, [R1+0x478] ;  /* 0x00047800010d7983 */ /* 0x000ea80000300800 */
[----:B0-----:R-:W2:Y:S01]  /*ed510*/  LDL.LU R18, [R1+0x344] ;  /* 0x0003440001127983 */ /* 0x001ea20000300800 */
[----:B-1----:R-:W-:-:S02]  /*ed520*/  SHF.R.S32.HI R11, RZ, 0x1f, R25 ;  /* 0x0000001fff0b7819 */ /* 0x002fc40000011419 */
[----:B------:R-:W-:-:S05]  /*ed530*/  IADD3 R2, P2, PT, R25, R6, RZ ;  /* 0x0000000619027210 */ /* 0x000fca0007f5e0ff */
[----:B------:R-:W-:Y:S01]  /*ed540*/  IMAD.X R3, R11, 0x1, R7, P2 ;  /* 0x000000010b037824 */ /* 0x000fe200010e0607 */
[----:B------:R-:W-:-:S04]  /*ed550*/  LOP3.LUT R16, R16, 0xffff, RZ, 0xc0, !PT ;  /* 0x0000ffff10107812 */ /* 0x000fc800078ec0ff */
[----:B------:R0:W-:Y:S01]  /*ed560*/  STL.64 [R1+0x8e0], R2 ;  /* 0x0008e00201007387 */ /* 0x0001e20000100a00 */
[--C-:B------:R-:W-:Y:S02]  /*ed570*/  PRMT R9, R9, 0x4210, R16.reuse ;  /* 0x0000421009097816 */ /* 0x100fe40000000010 */
[----:B------:R-:W-:Y:S01]  /*ed580*/  PRMT R15, R15, 0x5210, R16 ;  /* 0x000052100f0f7816 */ /* 0x000fe20000000010 */
[----:B0-----:R-:W2:Y:S04]  /*ed590*/  LDL.LU.64 R2, [R1+0x5478] ;  /* 0x0054780001027983 */ /* 0x001ea80000300a00 */
[----:B------:R0:W-:Y:S04]  /*ed5a0*/  STL [R1+0x130], R9 ;  /* 0x0001300901007387 */ /* 0x0001e80000100800 */
[----:B0-----:R-:W3:Y:S04]  /*ed5b0*/  LDL.LU R9, [R1+0x5470] ;  /* 0x0054700001097983 */ /* 0x001ee80000300800 */
[----:B------:R-:W3:Y:S04]  /*ed5c0*/  LDL.LU R16, [R1+0x546c] ;  /* 0x00546c0001107983 */ /* 0x000ee80000300800 */
[----:B------:R0:W-:Y:S04]  /*ed5d0*/  STL [R1+0xe0], R15 ;  /* 0x0000e00f01007387 */ /* 0x0001e80000100800 */
[----:B0-----:R-:W3:Y:S01]  /*ed5e0*/  LDL.LU R15, [R1+0x5468] ;  /* 0x00546800010f7983 */ /* 0x001ee20000300800 */
[----:B------:R-:W-:-:S04]  /*ed5f0*/  LOP3.LUT R17, R17, 0xffff, RZ, 0xc0, !PT ;  /* 0x0000ffff11117812 */ /* 0x000fc800078ec0ff */
[--C-:B------:R-:W-:Y:S02]  /*ed600*/  PRMT R27, R27, 0x4210, R17.reuse ;  /* 0x000042101b1b7816 */ /* 0x100fe40000000011 */
[----:B------:R-:W-:Y:S02]  /*ed610*/  PRMT R17, R26, 0x5210, R17 ;  /* 0x000052101a117816 */ /* 0x000fe40000000011 */
[----:B------:R-:W-:Y:S01]  /*ed620*/  IADD3 R26, P2, PT, R25, R0, RZ ;  /* 0x00000000191a7210 */ /* 0x000fe20007f5e0ff */
[----:B------:R-:W-:Y:S04]  /*ed630*/  STL [R1+0x134], R27 ;  /* 0x0001341b01007387 */ /* 0x000fe80000100800 */
[----:B------:R0:W-:Y:S02]  /*ed640*/  STL [R1+0xe4], R17 ;  /* 0x0000e41101007387 */ /* 0x0001e40000100800 */
[----:B0-----:R-:W-:-:S04]  /*ed650*/  LOP3.LUT R17, R23, 0xffff, RZ, 0xc0, !PT ;  /* 0x0000ffff17117812 */ /* 0x001fc800078ec0ff */
[--C-:B------:R-:W-:Y:S02]  /*ed660*/  PRMT R23, R28, 0x4210, R17.reuse ;  /* 0x000042101c177816 */ /* 0x100fe40000000011 */
[----:B------:R-:W-:Y:S02]  /*ed670*/  PRMT R20, R20, 0x5210, R17 ;  /* 0x0000521014147816 */ /* 0x000fe40000000011 */
[----:B------:R-:W-:-:S04]  /*ed680*/  LOP3.LUT R12, R12, 0xffff, RZ, 0xc0, !PT ;  /* 0x0000ffff0c0c7812 */ /* 0x000fc800078ec0ff */
[----:B------:R-:W-:Y:S01]  /*ed690*/  PRMT R17, R21, 0x4210, R12 ;  /* 0x0000421015117816 */ /* 0x000fe2000000000c */
[----:B--2---:R-:W-:-:S05]  /*ed6a0*/  IMAD.X R27, R11, 0x1, R3, P2 ;  /* 0x000000010b1b7824 */ /* 0x004fca00010e0603 */
[----:B------:R-:W-:Y:S04]  /*ed6b0*/  STL.64 [R1+0x8d8], R26 ;  /* 0x0008d81a01007387 */ /* 0x000fe80000100a00 */
[----:B------:R-:W-:Y:S04]  /*ed6c0*/  STL [R1+0x138], R23 ;  /* 0x0001381701007387 */ /* 0x000fe80000100800 */
[----:B------:R0:W-:Y:S02]  /*ed6d0*/  STL [R1+0xe8], R20 ;  /* 0x0000e81401007387 */ /* 0x0001e40000100800 */
[----:B0-----:R-:W-:-:S05]  /*ed6e0*/  IADD3 R20, P2, PT, R25, R2, RZ ;  /* 0x0000000219147210 */ /* 0x001fca0007f5e0ff */
[----:B------:R-:W-:Y:S01]  /*ed6f0*/  IMAD.X R21, R11, 0x1, R5, P2 ;  /* 0x000000010b157824 */ /* 0x000fe200010e0605 */
[----:B---3--:R-:W-:Y:S02]  /*ed700*/  PRMT R12, R15, 0x5210, R12 ;  /* 0x000052100f0c7816 */ /* 0x008fe4000000000c */
[----:B------:R-:W-:Y:S01]  /*ed710*/  IADD3 R26, P2, PT, R25, R4, RZ ;  /* 0x00000004191a7210 */ /* 0x000fe20007f5e0ff */
[----:B------:R-:W2:Y:S04]  /*ed720*/  LDL.LU R15, [R1+0x5464] ;  /* 0x00546400010f7983 */ /* 0x000ea80000300800 */
[----:B------:R-:W-:Y:S04]  /*ed730*/  STL [R1+0x120], R17 ;  /* 0x0001201101007387 */ /* 0x000fe80000100800 */
[----:B------:R-:W-:Y:S01]  /*ed740*/  STL [R1+0x90], R12 ;  /* 0x0000900c01007387 */ /* 0x000fe20000100800 */
[----:B------:R-:W-:-:S03]  /*ed750*/  IMAD.X R27, R11, 0x1, R8, P2 ;  /* 0x000000010b1b7824 */ /* 0x000fc600010e0608 */
[----:B------:R0:W-:Y:S04]  /*ed760*/  STL.64 [R1+0x8c8], R20 ;  /* 0x0008c81401007387 */ /* 0x0001e80000100a00 */
[----:B0-----:R-:W3:Y:S04]  /*ed770*/  LDL.LU R20, [R1+0x1728] ;  /* 0x0017280001147983 */ /* 0x001ee80000300800 */
[----:B------:R-:W2:Y:S04]  /*ed780*/  LDL.LU R21, [R1+0x88c] ;  /* 0x00088c0001157983 */ /* 0x000ea80000300800 */
[----:B------:R-:W2:Y:S04]  /*ed790*/  LDL.LU R25, [R1+0x488] ;  /* 0x0004880001197983 */ /* 0x000ea80000300800 */
[----:B------:R0:W-:Y:S04]  /*ed7a0*/  STL.64 [R1+0x8d0], R26 ;  /* 0x0008d01a01007387 */ /* 0x0001e80000100a00 */
[----:B0-----:R-:W2:Y:S01]  /*ed7b0*/  LDL.LU R27, [R1+0x5460] ;  /* 0x00546000011b7983 */ /* 0x001ea20000300800 */
[----:B------:R-:W-:-:S04]  /*ed7c0*/  LOP3.LUT R11, R29, 0xffff, RZ, 0xc0, !PT ;  /* 0x0000ffff1d0b7812 */ /* 0x000fc800078ec0ff */
[----:B------:R-:W-:Y:S02]  /*ed7d0*/  PRMT R12, R24, 0x4210, R11 ;  /* 0x00004210180c7816 */ /* 0x000fe4000000000b */
[----:B------:R-:W-:Y:S02]  /*ed7e0*/  IADD3 R28, P2, PT, R18, R6, RZ ;  /* 0x00000006121c7210 */ /* 0x000fe40007f5e0ff */
[----:B------:R-:W-:-:S05]  /*ed7f0*/  SHF.R.S32.HI R24, RZ, 0x1f, R18 ;  /* 0x0000001fff187819 */ /* 0x000fca0000011412 */
[----:B------:R-:W-:Y:S01]  /*ed800*/  IMAD.X R29, R24, 0x1, R7, P2 ;  /* 0x00000001181d7824 */ /* 0x000fe200010e0607 */
[----:B--2---:R-:W-:Y:S02]  /*ed810*/  PRMT R17, R27, 0x5210, R11 ;  /* 0x000052101b117816 */ /* 0x004fe4000000000b */
[----:B------:R-:W2:Y:S04]  /*ed820*/  LDL.LU R27, [R1+0x545c] ;  /* 0x00545c00011b7983 */ /* 0x000ea80000300800 */
[----:B------:R4:W-:Y:S01]  /*ed830*/  STL [R1+0x124], R12 ;  /* 0x0001240c01007387 */ /* 0x0009e20000100800 */
[----:B------:R-:W-:-:S03]  /*ed840*/  LOP3.LUT R11, R22, 0xffff, RZ, 0xc0, !PT ;  /* 0x0000ffff160b7812 */ /* 0x000fc600078ec0ff */
[----:B------:R0:W-:Y:S01]  /*ed850*/  STL [R1+0x94], R17 ;  /* 0x0000941101007387 */ /* 0x0001e20000100800 */
[----:B----4-:R-:W-:-:S04]  /*ed860*/  LOP3.LUT R12, R14, 0xffff, RZ, 0xc0, !PT ;  /* 0x0000ffff0e0c7812 */ /* 0x010fc800078ec0ff */
[--C-:B------:R-:W-:Y:S02]  /*ed870*/  PRMT R14, R13, 0x4210, R12.reuse ;  /* 0x000042100d0e7816 */ /* 0x100fe4000000000c */
[----:B------:R-:W-:Y:S02]  /*ed880*/  PRMT R13, R16, 0x5210, R12 ;  /* 0x00005210100d7816 */ /* 0x000fe4000000000c */
[--C-:B------:R-:W-:Y:S02]  /*ed890*/  PRMT R12, R15, 0x4210, R11.reuse ;  /* 0x000042100f0c7816 */ /* 0x100fe4000000000b */
[----:B------:R-:W-:Y:S01]  /*ed8a0*/  PRMT R9, R9, 0x5210, R11 ;  /* 0x0000521009097816 */ /* 0x000fe2000000000b */
[----:B------:R-:W-:Y:S04]  /*ed8b0*/  STL [R1+0x128], R14 ;  /* 0x0001280e01007387 */ /* 0x000fe80000100800 */
[----:B------:R-:W-:Y:S04]  /*ed8c0*/  STL [R1+0x98], R13 ;  /* 0x0000980d01007387 */ /* 0x000fe80000100800 */
[----:B------:R-:W4:Y:S04]  /*ed8d0*/  LDL.LU R26, [R1+0x7a8] ;  /* 0x0007a800011a7983 */ /* 0x000f280000300800 */
[----:B------:R1:W-:Y:S04]  /*ed8e0*/  STL [R1+0x110], R12 ;  /* 0x0001100c01007387 */ /* 0x0003e80000100800 */
[----:B0-----:R-:W4:Y:S04]  /*ed8f0*/  LDL.LU R17, [R1+0x4ac] ;  /* 0x0004ac0001117983 */ /* 0x001f280000300800 */
[----:B------:R-:W-:Y:S04]  /*ed900*/  STL [R1+0x80], R9 ;  /* 0x0000800901007387 */ /* 0x000fe80000100800 */
[----:B------:R-:W4:Y:S04]  /*ed910*/  LDL.LU R23, [R1+0x8c] ;  /* 0x00008c0001177983 */ /* 0x000f280000300800 */
[----:B-1----:R-:W4:Y:S04]  /*ed920*/  LDL.LU R12, [R1+0x4a8] ;  /* 0x0004a800010c7983 */ /* 0x002f280000300800 */
[----:B------:R-:W4:Y:S04]  /*ed930*/  LDL.LU R15, [R1+0x348] ;  /* 0x00034800010f7983 */ /* 0x000f280000300800 */
[----:B------:R0:W-:Y:S04]  /*ed940*/  STL.64 [R1+0x5438], R6 ;  /* 0x0054380601007387 */ /* 0x0001e80000100a00 */
[----:B0-----:R-:W4:Y:S04]  /*ed950*/  LDL.LU R6, [R1+0x79c] ;  /* 0x00079c0001067983 */ /* 0x001f280000300800 */
[----:B------:R-:W4:Y:S04]  /*ed960*/  LDL.LU R7, [R1+0x7c] ;  /* 0x00007c0001077983 */ /* 0x000f280000300800 */
[----:B------:R0:W-:Y:S04]  /*ed970*/  STL.64 [R1+0x8c0], R28 ;  /* 0x0008c01c01007387 */ /* 0x0001e80000100a00 */
[----:B------:R-:W4:Y:S04]  /*ed980*/  LDL.LU R22, [R1+0x7ac] ;  /* 0x0007ac0001167983 */ /* 0x000f280000300800 */
[----:B------:R-:W4:Y:S04]  /*ed990*/  LDL.LU R14, [R1+0x4a0] ;  /* 0x0004a000010e7983 */ /* 0x000f280000300800 */
[----:B------:R-:W4:Y:S01]  /*ed9a0*/  LDL.LU R13, [R1+0x64] ;  /* 0x00006400010d7983 */ /* 0x000f220000300800 */
[----:B---3--:R-:W-:-:S02]  /*ed9b0*/  LOP3.LUT R20, R20, 0xffff, RZ, 0xc0, !PT ;  /* 0x0000ffff14147812 */ /* 0x008fc400078ec0ff */
[----:B------:R-:W-:Y:S01]  /*ed9c0*/  LOP3.LUT R11, R21, 0xffff, RZ, 0xc0, !PT ;  /* 0x0000ffff150b7812 */ /* 0x000fe200078ec0ff */
[----:B------:R-:W3:Y:S01]  /*ed9d0*/  LDL.LU R9, [R1+0x7b0] ;  /* 0x0007b00001097983 */ /* 0x000ee20000300800 */
[--C-:B------:R-:W-:Y:S02]  /*ed9e0*/  PRMT R21, R25, 0x4210, R20.reuse ;  /* 0x0000421019157816 */ /* 0x100fe40000000014 */
[----:B------:R-:W-:Y:S01]  /*ed9f0*/  PRMT R19, R19, 0x5210, R20 ;  /* 0x0000521013137816 */ /* 0x000fe20000000014 */
[----:B0-----:R-:W3:Y:S04]  /*eda00*/  LDL.LU R28, [R1+0x72c] ;  /* 0x00072c00011c7983 */ /* 0x001ee80000300800 */
[----:B------:R-:W3:Y:S04]  /*eda10*/  LDL.LU R16, [R1+0x4a4] ;  /* 0x0004a40001107983 */ /* 0x000ee80000300800 */
[----:B------:R-:W3:Y:S04]  /*eda20*/  LDL.LU R29, [R1+0x49c] ;  /* 0x00049c00011d7983 */ /* 0x000ee80000300800 */
[----:B------:R-:W3:Y:S04]  /*eda30*/  LDL.LU R25, [R1+0x34c] ;  /* 0x00034c0001197983 */ /* 0x000ee80000300800 */
[----:B------:R0:W-:Y:S04]  /*eda40*/  STL [R1+0x114], R21 ;  /* 0x0001141501007387 */ /* 0x0001e80000100800 */
[----:B------:R-:W3:Y:S04]  /*eda50*/  LDL.LU R20, [R1+0x1770] ;  /* 0x0017700001147983 */ /* 0x000ee80000300800 */
[----:B0-----:R-:W3:Y:S04]  /*eda60*/  LDL.LU R21, [R1+0x4b0] ;  /* 0x0004b00001157983 */ /* 0x001ee80000300800 */
[----:B------:R0:W-:Y:S02]  /*eda70*/  STL [R1+0x84], R19 ;  /* 0x0000841301007387 */ /* 0x0001e40000100800 */
[----:B0-----:R-:W-:-:S02]  /*eda80*/  PRMT R19, R10, 0x5210, R11 ;  /* 0x000052100a137816 */ /* 0x001fc4000000000b */
[----:B------:R-:W-:Y:S02]  /*eda90*/  IADD3 R10, P2, PT, R18, R0, RZ ;  /* 0x00000000120a7210 */ /* 0x000fe40007f5e0ff */
[----:B--2---:R-:W-:-:S03]  /*edaa0*/  PRMT R27, R27, 0x4210, R11 ;  /* 0x000042101b1b7816 */ /* 0x004fc6000000000b */
[----:B------:R-:W-:Y:S02]  /*edab0*/  IMAD.X R11, R24, 0x1, R3, P2 ;  /* 0x00000001180b7824 */ /* 0x000fe400010e0603 */
[----:B------:R-:W-:Y:S04]  /*edac0*/  STL [R1+0x118], R27 ;  /* 0x0001181b01007387 */ /* 0x000fe80000100800 */
[----:B------:R-:W-:Y:S04]  /*edad0*/  STL [R1+0x88], R19 ;  /* 0x0000881301007387 */ /* 0x000fe80000100800 */
[----:B------:R0:W-:Y:S04]  /*edae0*/  STL.64 [R1+0x8b8], R10 ;  /* 0x0008b80a01007387 */ /* 0x0001e80000100a00 */
[----:B0-----:R-:W2:Y:S04]  /*edaf0*/  LDL.LU R11, [R1+0x5458] ;  /* 0x00545800010b7983 */ /* 0x001ea80000300800 */
[----:B------:R-:W2:Y:S04]  /*edb00*/  LDL.LU R27, [R1+0x1748] ;  /* 0x00174800011b7983 */ /* 0x000ea80000300800 */
[----:B------:R-:W2:Y:S01]  /*edb10*/  LDL.LU R19, [R1+0x158c] ;  /* 0x00158c0001137983 */ /* 0x000ea20000300800 */
[----:B----4-:R-:W-:-:S03]  /*edb20*/  LOP3.LUT R26, R26, 0xffff, RZ, 0xc0, !PT ;  /* 0x0000ffff1a1a7812 */ /* 0x010fc600078ec0ff */
[----:B------:R-:W4:Y:S01]  /*edb30*/  LDL.LU R10, [R1+0x4b4] ;  /* 0x0004b400010a7983 */ /* 0x000f220000300800 */
[--C-:B------:R-:W-:Y:S02]  /*edb40*/  PRMT R17, R17, 0x4210, R26.reuse ;  /* 0x0000421011117816 */ /* 0x100fe4000000001a */
[----:B------:R-:W-:-:S03]  /*edb50*/  PRMT R23, R23, 0x5210, R26 ;  /* 0x0000521017177816 */ /* 0x000fc6000000001a */
[----:B------:R0:W-:Y:S04]  /*edb60*/  STL [R1+0x100], R17 ;  /* 0x0001001101007387 */ /* 0x0001e80000100800 */
[----:B0-----:R-:W4:Y:S04]  /*edb70*/  LDL.LU R17, [R1+0x5454] ;  /* 0x0054540001117983 */ /* 0x001f280000300800 */
[----:B------:R-:W4:Y:S01]  /*edb80*/  LDL.LU R26, [R1+0x5450] ;  /* 0x00545000011a7983 */ /* 0x000f220000300800 */
[----:B------:R-:W-:-:S03]  /*edb90*/  LOP3.LUT R6, R6, 0xffff, RZ, 0xc0, !PT ;  /* 0x0000ffff06067812 */ /* 0x000fc600078ec0ff */
[----:B------:R0:W-:Y:S01]  /*edba0*/  STL [R1+0x70], R23 ;  /* 0x0000701701007387 */ /* 0x0001e20000100800 */
[--C-:B------:R-:W-:Y:S02]  /*edbb0*/  PRMT R12, R12, 0x4210, R6.reuse ;  /* 0x000042100c0c7816 */ /* 0x100fe40000000006 */
[----:B------:R-:W-:Y:S02]  /*edbc0*/  PRMT R7, R7, 0x5210, R6 ;  /* 0x0000521007077816 */ /* 0x000fe40000000006 */
[----:B------:R-:W-:Y:S01]  /*edbd0*/  IADD3 R6, P2, PT, R18, R2, RZ ;  /* 0x0000000212067210 */ /* 0x000fe20007f5e0ff */
[----:B0-----:R-:W4:Y:S04]  /*edbe0*/  LDL.LU R23, [R1+0x544c] ;  /* 0x00544c0001177983 */ /* 0x001f280000300800 */
[----:B------:R0:W-:Y:S04]  /*edbf0*/  STL [R1+0x104], R12 ;  /* 0x0001040c01007387 */ /* 0x0001e80000100800 */
[----:B0-----:R-:W4:Y:S04]  /*edc00*/  LDL.LU R12, [R1+0x5448] ;  /* 0x00544800010c7983 */ /* 0x001f280000300800 */
[----:B------:R0:W-:Y:S01]  /*edc10*/  STL [R1+0x74], R7 ;  /* 0x0000740701007387 */ /* 0x0001e20000100800 */
[----:B------:R-:W-:Y:S01]  /*edc20*/  LOP3.LUT R22, R22, 0xffff, RZ, 0xc0, !PT ;  /* 0x0000ffff16167812 */ /* 0x000fe200078ec0ff */
[----:B0-----:R-:W-:-:S05]  /*edc30*/  IMAD.X R7, R24, 0x1, R5, P2 ;  /* 0x0000000118077824 */ /* 0x001fca00010e0605 */
[----:B------:R0:W-:Y:S01]  /*edc40*/  STL.64 [R1+0x8b0], R6 ;  /* 0x0008b00601007387 */ /* 0x0001e20000100a00 */
[--C-:B------:R-:W-:Y:S02]  /*edc50*/  PRMT R14, R14, 0x4210, R22.reuse ;  /* 0x000042100e0e7816 */ /* 0x100fe40000000016 */
[----:B------:R-:W-:Y:S02]  /*edc60*/  PRMT R13, R13, 0x5210, R22 ;  /* 0x000052100d0d7816 */ /* 0x000fe40000000016 */
[----:B0-----:R-:W-:Y:S02]  /*edc70*/  IADD3 R6, P2, PT, R18, R4, RZ ;  /* 0x0000000412067210 */ /* 0x001fe40007f5e0ff */
[----:B------:R-:W4:Y:S03]  /*edc80*/  LDL.LU R18, [R1+0x5444] ;  /* 0x0054440001127983 */ /* 0x000f260000300800 */
[----:B------:R-:W-:-:S02]  /*edc90*/  IMAD.X R7, R24, 0x1, R8, P2 ;  /* 0x0000000118077824 */ /* 0x000fc400010e0608 */
[----:B------:R-:W4:Y:S04]  /*edca0*/  LDL.LU R24, [R1+0x5440] ;  /* 0x0054400001187983 */ /* 0x000f280000300800 */
[----:B------:R0:W-:Y:S04]  /*edcb0*/  STL.64 [R1+0x8a8], R6 ;  /* 0x0008a80601007387 */ /* 0x0001e80000100a00 */
[----:B0-----:R-:W4:Y:S04]  /*edcc0*/  LDL.LU.64 R6, [R1+0x5438] ;  /* 0x0054380001067983 */ /* 0x001f280000300a00 */
[----:B------:R0:W-:Y:S04]  /*edcd0*/  STL [R1+0xb0], R14 ;  /* 0x0000b00e01007387 */ /* 0x0001e80000100800 */
[----:B0-----:R-:W4:Y:S04]  /*edce0*/  LDL.LU R14, [R1+0x5434] ;  /* 0x00543400010e7983 */ /* 0x001f280000300800 */
[----:B------:R-:W4:Y:S04]  /*edcf0*/  LDL.LU R22, [R1+0x5430] ;  /* 0x0054300001167983 */ /* 0x000f280000300800 */
[----:B------:R0:W-:Y:S04]  /*edd00*/  STL [R1+0x60], R13 ;  /* 0x0000600d01007387 */ /* 0x0001e80000100800 */
[----:B0-----:R-:W4:Y:S01]  /*edd10*/  LDL.LU R13, [R1+0x542c] ;  /* 0x00542c00010d7983 */ /* 0x001f220000300800 */
[----:B---3--:R-:W-:-:S02]  /*edd20*/  LOP3.LUT R9, R9, 0xffff, RZ, 0xc0, !PT ;  /* 0x0000ffff09097812 */ /* 0x008fc400078ec0ff */
[----:B------:R-:W-:Y:S02]  /*edd30*/  LOP3.LUT R28, R28, 0xffff, RZ, 0xc0, !PT ;  /* 0x0000ffff1c1c7812 */ /* 0x000fe400078ec0ff */
[----:B------:R-:W-:Y:S02]  /*edd40*/  PRMT R16, R16, 0x4210, R9 ;  /* 0x0000421010107816 */ /* 0x000fe40000000009 */
[----:B------:R-:W-:-:S03]  /*edd50*/  PRMT R29, R29, 0x4210, R28 ;  /* 0x000042101d1d7816 */ /* 0x000fc6000000001c */
[----:B------:R0:W-:Y:S01]  /*edd60*/  STL [R1+0xb4], R16 ;  /* 0x0000b41001007387 */ /* 0x0001e20000100800 */
[----:B------:R-:W-:-:S03]  /*edd70*/  LOP3.LUT R20, R20, 0xffff, RZ, 0xc0, !PT ;  /* 0x0000ffff14147812 */ /* 0x000fc600078ec0ff */
[----:B0-----:R-:W3:Y:S01]  /*edd80*/  LDL.LU R16, [R1+0x5428] ;  /* 0x0054280001107983 */ /* 0x001ee20000300800 */
[----:B------:R-:W-:Y:S02]  /*edd90*/  PRMT R21, R21, 0x4210, R20 ;  /* 0x0000421015157816 */ /* 0x000fe40000000014 */
[----:B--2---:R-:W-:-:S04]  /*edda0*/  LOP3.LUT R27, R27, 0xffff, RZ, 0xc0, !PT ;  /* 0x0000ffff1b1b7812 */ /* 0x004fc800078ec0ff */
[----:B----4-:R-:W-:Y:S02]  /*eddb0*/  PRMT R10, R10, 0x4210, R27 ;  /* 0x000042100a0a7816 */ /* 0x010fe4000000001b */
[----:B------:R-:W-:Y:S02]  /*eddc0*/  PRMT R13, R13, 0x5210, R9 ;  /* 0x000052100d0d7816 */ /* 0x000fe40000000009 */
[----:B------:R-:W2:Y:S04]  /*eddd0*/  LDL.LU R9, [R1+0x5424] ;  /* 0x0054240001097983 */ /* 0x000ea80000300800 */
[----:B------:R0:W-:Y:S04]  /*edde0*/  STL [R1+0x64], R13 ;  /* 0x0000640d01007387 */ /* 0x0001e80000100800 */
[----:B0-----:R-:W4:Y:S04]  /*eddf0*/  LDL.LU R13, [R1+0x5420] ;  /* 0x00542000010d7983 */ /* 0x001f280000300800 */
[----:B------:R0:W-:Y:S02]  /*ede00*/  STL [R1+0xb8], R29 ;  /* 0x0000b81d01007387 */ /* 0x0001e40000100800 */
[----:B0-----:R-:W-:-:S02]  /*ede10*/  PRMT R29, R22, 0x5210, R28 ;  /* 0x00005210161d7816 */ /* 0x001fc4000000001c */
[----:B------:R-:W-:Y:S02]  /*ede20*/  SHF.R.S32.HI R22, RZ, 0x1f, R15 ;  /* 0x0000001fff167819 */ /* 0x000fe4000001140f */
[----:B------:R-:W-:Y:S01]  /*ede30*/  IADD3 R28, P2, PT, R15, R6, RZ ;  /* 0x000000060f1c7210 */ /* 0x000fe20007f5e0ff */
[----:B------:R0:W-:Y:S04]  /*ede40*/  STL [R1+0x68], R29 ;  /* 0x0000681d01007387 */ /* 0x0001e80000100800 */
[----:B0-----:R-:W-:-:S05]  /*ede50*/  IMAD.X R29, R22, 0x1, R7, P2 ;  /* 0x00000001161d7824 */ /* 0x001fca00010e0607 */
[----:B------:R0:W-:Y:S04]  /*ede60*/  STL.64 [R1+0x8a0], R28 ;  /* 0x0008a01c01007387 */ /* 0x0001e80000100a00 */
[----:B0-----:R-:W2:Y:S04]  /*ede70*/  LDL.LU.64 R28, [R1+0x5418] ;  /* 0x00541800011c7983 */ /* 0x001ea80000300a00 */
        /* <DEDUP_REMOVED lines=8> */
[----:B------:R0:W-:Y:S04]  /*edf00*/  STL [R1+0xc4], R10 ;  /* 0x0000c40a01007387 */ /* 0x0001e80000100800 */
[----:B0-----:R-:W2:Y:S01]  /*edf10*/  LDL.LU R10, [R1+0x5408] ;  /* 0x00540800010a7983 */ /* 0x001ea20000300800 */
[----:B------:R-:W-:-:S02]  /*edf20*/  PRMT R24, R24, 0x5210, R27 ;  /* 0x0000521018187816 */ /* 0x000fc4000000001b */
[----:B------:R-:W-:Y:S01]  /*edf30*/  LOP3.LUT R19, R19, 0xffff, RZ, 0xc0, !PT ;  /* 0x0000ffff13137812 */ /* 0x000fe200078ec0ff */
[----:B------:R-:W3:Y:S04]  /*edf40*/  LDL.LU R27, [R1+0x5404] ;  /* 0x00540400011b7983 */ /* 0x000ee80000300800 */
[----:B------:R2:W-:Y:S02]  /*edf50*/  STL [R1+0x54], R24 ;  /* 0x0000541801007387 */ /* 0x0005e40000100800 */
[--C-:B--2---:R-:W-:Y:S02]  /*edf60*/  PRMT R24, R10, 0x4210, R19.reuse ;  /* 0x000042100a187816 */ /* 0x104fe40000000013 */
[----:B------:R-:W2:Y:S04]  /*edf70*/  LDL.LU R10, [R1+0x5400] ;  /* 0x00540000010a7983 */ /* 0x000ea80000300800 */
[----:B------:R0:W-:Y:S02]  /*edf80*/  STL [R1+0xc8], R24 ;  /* 0x0000c81801007387 */ /* 0x0001e40000100800 */
[----:B0-----:R-:W-:-:S02]  /*edf90*/  PRMT R24, R18, 0x5210, R19 ;  /* 0x0000521012187816 */ /* 0x001fc40000000013 */
[----:B------:R-:W-:-:S05]  /*edfa0*/  IADD3 R18, P2, PT, R15, R0, RZ ;  /* 0x000000000f127210 */ /* 0x000fca0007f5e0ff */
[----:B------:R-:W-:Y:S01]  /*edfb0*/  IMAD.X R19, R22, 0x1, R3, P2 ;  /* 0x0000000116137824 */ /* 0x000fe200010e0603 */
[----:B------:R-:W-:Y:S04]  /*edfc0*/  STL [R1+0x58], R24 ;  /* 0x0000581801007387 */ /* 0x000fe80000100800 */
[----:B------:R0:W-:Y:S02]  /*edfd0*/  STL.64 [R1+0x890], R18 ;  /* 0x0008901201007387 */ /* 0x0001e40000100a00 */
[----:B0-----:R-:W-:-:S05]  /*edfe0*/  IADD3 R18, P2, PT, R25, R0, RZ ;  /* 0x0000000019127210 */ /* 0x001fca0007f5e0ff */
[----:B------:R-:W-:-:S05]  /*edff0*/  IMAD.X R19, R14, 0x1, R3, P2 ;  /* 0x000000010e137824 */ /* 0x000fca00010e0603 */
[----:B------:R0:W-:Y:S02]  /*ee000*/  STL.64 [R1+0x888], R18 ;  /* 0x0008881201007387 */ /* 0x0001e40000100a00 */
[----:B0-----:R-:W-:-:S05]  /*ee010*/  IADD3 R18, P2, PT, R15, R2, RZ ;  /* 0x000000020f127210 */ /* 0x001fca0007f5e0ff */
[----:B------:R-:W-:-:S05]  /*ee020*/  IMAD.X R19, R22, 0x1, R5, P2 ;  /* 0x0000000116137824 */ /* 0x000fca00010e0605 */
[----:B------:R0:W-:Y:S02]  /*ee030*/  STL.64 [R1+0x880], R18 ;  /* 0x0008801201007387 */ /* 0x0001e40000100a00 */
[----:B0-----:R-:W-:-:S05]  /*ee040*/  IADD3 R18, P2, PT, R25, R2, RZ ;  /* 0x0000000219127210 */ /* 0x001fca0007f5e0ff */
[----:B------:R-:W-:Y:S01]  /*ee050*/  IMAD.X R19, R14, 0x1, R5, P2 ;  /* 0x000000010e137824 */ /* 0x000fe200010e0605 */
[----:B------:R-:W-:-:S05]  /*ee060*/  IADD3 R24, P2, PT, R25, R4, RZ ;  /* 0x0000000419187210 */ /* 0x000fca0007f5e0ff */
[--C-:B------:R-:W-:Y:S01]  /*ee070*/  IMAD.X R25, R14, 0x1, R8.reuse, P2 ;  /* 0x000000010e197824 */ /* 0x100fe200010e0608 */
[----:B------:R-:W-:Y:S01]  /*ee080*/  IADD3 R14, P2, PT, R15, R4, RZ ;  /* 0x000000040f0e7210 */ /* 0x000fe20007f5e0ff */
[----:B------:R0:W-:Y:S04]  /*ee090*/  STL.64 [R1+0x878], R18 ;  /* 0x0008781201007387 */ /* 0x0001e80000100a00 */
[----:B------:R-:W-:Y:S01]  /*ee0a0*/  IMAD.X R15, R22, 0x1, R8, P2 ;  /* 0x00000001160f7824 */ /* 0x000fe200010e0608 */
[----:B0-----:R-:W4:Y:S04]  /*ee0b0*/  LDL.LU.64 R18, [R1+0x53f8] ;  /* 0x0053f80001127983 */ /* 0x001f280000300a00 */
[----:B------:R0:W-:Y:S04]  /*ee0c0*/  STL.64 [R1+0x870], R24 ;  /* 0x0008701801007387 */ /* 0x0001e80000100a00 */
[----:B0-----:R-:W4:Y:S04]  /*ee0d0*/  LDL.LU.64 R24, [R1+0x53f0] ;  /* 0x0053f00001187983 */ /* 0x001f280000300a00 */
[----:B------:R0:W-:Y:S04]  /*ee0e0*/  STL.64 [R1+0x3b8], R14 ;  /* 0x0003b80e01007387 */ /* 0x0001e80000100a00 */
[----:B0-----:R-:W4:Y:S04]  /*ee0f0*/  LDL.LU.64 R14, [R1+0x53e8] ;  /* 0x0053e800010e7983 */ /* 0x001f280000300a00 */
[----:B------:R-:W4:Y:S01]  /*ee100*/  LDL R22, [R1+0xac] ;  /* 0x0000ac0001167983 */ /* 0x000f220000100800 */
[----:B--2---:R-:W-:-:S04]  /*ee110*/  LOP3.LUT R10, R10, 0xffff, RZ, 0xc0, !PT ;  /* 0x0000ffff0a0a7812 */ /* 0x004fc800078ec0ff */
[--C-:B------:R-:W-:Y:S02]  /*ee120*/  PRMT R21, R21, 0x4210, R10.reuse ;  /* 0x0000421015157816 */ /* 0x100fe4000000000a */
[----:B------:R-:W-:-:S03]  /*ee130*/  PRMT R20, R20, 0x5210, R10 ;  /* 0x0000521014147816 */ /* 0x000fc6000000000a */
[----:B------:R0:W-:Y:S04]  /*ee140*/  STL [R1+0x40], R21 ;  /* 0x0000401501007387 */ /* 0x0001e80000100800 */
[----:B0-----:R-:W2:Y:S04]  /*ee150*/  LDL R21, [R1+0xa8] ;  /* 0x0000a80001157983 */ /* 0x001ea80000100800 */
[----:B------:R-:W2:Y:S01]  /*ee160*/  LDL.LU R10, [R1+0x53e0] ;  /* 0x0053e000010a7983 */ /* 0x000ea20000300800 */
[----:B---3--:R-:W-:-:S03]  /*ee170*/  LOP3.LUT R27, R27, 0xffff, RZ, 0xc0, !PT ;  /* 0x0000ffff1b1b7812 */ /* 0x008fc600078ec0ff */
[----:B------:R0:W-:Y:S01]  /*ee180*/  STL [R1+0x30], R20 ;  /* 0x0000301401007387 */ /* 0x0001e20000100800 */
[----:B------:R-:W-:-:S03]  /*ee190*/  PRMT R9, R9, 0x4210, R27 ;  /* 0x0000421009097816 */ /* 0x000fc6000000001b */
[----:B0-----:R-:W3:Y:S01]  /*ee1a0*/  LDL.LU R20, [R1+0xa0] ;  /* 0x0000a00001147983 */ /* 0x001ee20000300800 */
[----:B------:R-:W-:Y:S02]  /*ee1b0*/  PRMT R12, R12, 0x5210, R27 ;  /* 0x000052100c0c7816 */ /* 0x000fe4000000001b */
[----:B----4-:R-:W-:-:S04]  /*ee1c0*/  LOP3.LUT R14, R14, 0xffff, RZ, 0xc0, !PT ;  /* 0x0000ffff0e0e7812 */ /* 0x010fc800078ec0ff */
[--C-:B------:R-:W-:Y:S02]  /*ee1d0*/  PRMT R13, R13, 0x4210, R14.reuse ;  /* 0x000042100d0d7816 */ /* 0x100fe4000000000e */
[----:B------:R-:W-:-:S03]  /*ee1e0*/  PRMT R28, R28, 0x5210, R14 ;  /* 0x000052101c1c7816 */ /* 0x000fc6000000000e */
[----:B------:R0:W-:Y:S04]  /*ee1f0*/  STL [R1+0x44], R13 ;  /* 0x0000440d01007387 */ /* 0x0001e80000100800 */
[----:B0-----:R-:W4:Y:S04]  /*ee200*/  LDL.LU R13, [R1+0x53dc] ;  /* 0x0053dc00010d7983 */ /* 0x001f280000300800 */
[----:B------:R-:W4:Y:S04]  /*ee210*/  LDL.LU R14, [R1+0x53d8] ;  /* 0x0053d800010e7983 */ /* 0x000f280000300800 */
[----:B------:R0:W-:Y:S04]  /*ee220*/  STL [R1+0x34], R28 ;  /* 0x0000341c01007387 */ /* 0x0001e80000100800 */
[----:B0-----:R-:W4:Y:S04]  /*ee230*/  LDL.LU R28, [R1+0x53d4] ;  /* 0x0053d400011c7983 */ /* 0x001f280000300800 */
[----:B------:R0:W-:Y:S04]  /*ee240*/  STL [R1+0x48], R9 ;  /* 0x0000480901007387 */ /* 0x0001e80000100800 */
[----:B0-----:R-:W4:Y:S04]  /*ee250*/  LDL.LU R9, [R1+0x53d0] ;  /* 0x0053d00001097983 */ /* 0x001f280000300800 */
[----:B------:R0:W-:Y:S04]  /*ee260*/  STL [R1+0x38], R12 ;  /* 0x0000380c01007387 */ /* 0x0001e80000100800 */
[----:B0-----:R-:W4:Y:S01]  /*ee270*/  LDL R12, [R1+0xa4] ;  /* 0x0000a400010c7983 */ /* 0x001f220000100800 */
[----:B--2---:R-:W-:-:S03]  /*ee280*/  LOP3.LUT R27, R10, 0xffff, RZ, 0xc0, !PT ;  /* 0x0000ffff0a1b7812 */ /* 0x004fc600078ec0ff */
[----:B------:R-:W2:Y:S01]  /*ee290*/  LDL R10, [R1+0xd0] ;  /* 0x0000d000010a7983 */ /* 0x000ea20000100800 */
[----:B------:R-:W-:Y:S02]  /*ee2a0*/  LOP3.LUT R24, R24, 0xffff, RZ, 0xc0, !PT ;  /* 0x0000ffff18187812 */ /* 0x000fe400078ec0ff */
[--C-:B------:R-:W-:Y:S02]  /*ee2b0*/  PRMT R29, R29, 0x4210, R27.reuse ;  /* 0x000042101d1d7816 */ /* 0x100fe4000000001b */
[----:B------:R-:W-:Y:S02]  /*ee2c0*/  ISETP.LT.AND P2, PT, R22, UR50, !P1 ;  /* 0x0000003216007c0c */ /* 0x000fe4000cf41270 */
[----:B------:R-:W-:Y:S02]  /*ee2d0*/  PRMT R26, R26, 0x5210, R27 ;  /* 0x000052101a1a7816 */ /* 0x000fe4000000001b */
[--C-:B------:R-:W-:Y:S02]  /*ee2e0*/  PRMT R25, R25, 0x4210, R24.reuse ;  /* 0x0000421019197816 */ /* 0x100fe40000000018 */
[----:B------:R-:W-:Y:S01]  /*ee2f0*/  LOP3.LUT R18, R18, 0xffff, RZ, 0xc0, !PT ;  /* 0x0000ffff12127812 */ /* 0x000fe200078ec0ff */
[----:B------:R0:W-:Y:S01]  /*ee300*/  STL [R1+0x20], R29 ;  /* 0x0000201d01007387 */ /* 0x0001e20000100800 */
[----:B------:R-:W-:-:S02]  /*ee310*/  PRMT R23, R23, 0x5210, R24 ;  /* 0x0000521017177816 */ /* 0x000fc40000000018 */
[----:B------:R-:W-:Y:S02]  /*ee320*/  LOP3.LUT R15, R15, 0xffff, RZ, 0xc0, !PT ;  /* 0x0000ffff0f0f7812 */ /* 0x000fe400078ec0ff */
[--C-:B------:R-:W-:Y:S02]  /*ee330*/  PRMT R19, R19, 0x4210, R18.reuse ;  /* 0x0000421013137816 */ /* 0x100fe40000000012 */
[----:B------:R-:W-:Y:S02]  /*ee340*/  ISETP.LT.AND P1, PT, R21, UR48, !P1 ;  /* 0x0000003015007c0c */ /* 0x000fe4000cf21270 */
[----:B------:R-:W-:Y:S02]  /*ee350*/  PRMT R17, R17, 0x5210, R18 ;  /* 0x0000521011117816 */ /* 0x000fe40000000012 */
[----:B------:R-:W-:Y:S02]  /*ee360*/  LOP3.LUT R8, R8, 0x7fffffff, RZ, 0xc0, !PT ;  /* 0x7fffffff08087812 */ /* 0x000fe400078ec0ff */
[----:B------:R-:W-:-:S02]  /*ee370*/  LOP3.LUT R7, R7, 0x7fffffff, RZ, 0xc0, !PT ;  /* 0x7fffffff07077812 */ /* 0x000fc400078ec0ff */
[----:B------:R-:W-:Y:S01]  /*ee380*/  LOP3.LUT R6, R6, 0x7fffffff, RZ, 0xc0, !PT ;  /* 0x7fffffff06067812 */ /* 0x000fe200078ec0ff */
[----:B------:R-:W1:Y:S01]  /*ee390*/  LDCU UR50, c[0x0][0x398] ;  /* 0x00007300ff3277ac */ /* 0x000e620008000800 */
[----:B0-----:R-:W2:Y:S04]  /*ee3a0*/  LDL.LU R29, [R1+0x53cc] ;  /* 0x0053cc00011d7983 */ /* 0x001ea80000300800 */
[----:B------:R-:W2:Y:S04]  /*ee3b0*/  LDL.LU R27, [R1+0x53c8] ;  /* 0x0053c800011b7983 */ /* 0x000ea80000300800 */
[----:B------:R0:W-:Y:S01]  /*ee3c0*/  STL [R1+0x10], R26 ;  /* 0x0000101a01007387 */ /* 0x0001e20000100800 */
[----:B------:R-:W-:-:S02]  /*ee3d0*/  PRMT R16, R16, 0x4210, R15 ;  /* 0x0000421010107816 */ /* 0x000fc4000000000f */
[----:B------:R-:W-:Y:S01]  /*ee3e0*/  PRMT R11, R11, 0x5210, R15 ;  /* 0x000052100b0b7816 */ /* 0x000fe2000000000f */
[----:B------:R-:W1:Y:S01]  /*ee3f0*/  LDCU UR48, c[0x0][0x398] ;  /* 0x00007300ff3077ac */ /* 0x000e620008000800 */
[----:B0-----:R-:W2:Y:S04]  /*ee400*/  LDL.LU R26, [R1+0x53c4] ;  /* 0x0053c400011a7983 */ /* 0x001ea80000300800 */
[----:B------:R0:W-:Y:S04]  /*ee410*/  STL [R1+0x24], R25 ;  /* 0x0000241901007387 */ /* 0x0001e80000100800 */
[----:B0-----:R-:W2:Y:S04]  /*ee420*/  LDL.LU R25, [R1+0x53c0] ;  /* 0x0053c00001197983 */ /* 0x001ea80000300800 */
[----:B------:R-:W2:Y:S04]  /*ee430*/  LDL.LU R24, [R1+0x53bc] ;  /* 0x0053bc0001187983 */ /* 0x000ea80000300800 */
[----:B------:R0:W-:Y:S04]  /*ee440*/  STL [R1+0x14], R23 ;  /* 0x0000141701007387 */ /* 0x0001e80000100800 */
[----:B0-----:R-:W2:Y:S04]  /*ee450*/  LDL.LU R23, [R1+0x53b8] ;  /* 0x0053b80001177983 */ /* 0x001ea80000300800 */
[----:B------:R0:W-:Y:S04]  /*ee460*/  STL [R1+0x28], R19 ;  /* 0x0000281301007387 */ /* 0x0001e80000100800 */
[----:B------:R-:W-:Y:S04]  /*ee470*/  STL [R1+0x18], R17 ;  /* 0x0000181101007387 */ /* 0x000fe80000100800 */
[----:B------:R-:W-:Y:S04]  /*ee480*/  STL [R1+0x2c], R16 ;  /* 0x00002c1001007387 */ /* 0x000fe80000100800 */
[----:B------:R3:W-:Y:S01]  /*ee490*/  STL [R1+0x1c], R11 ;  /* 0x00001c0b01007387 */ /* 0x0007e20000100800 */
[----:B------:R-:W-:-:S03]  /*ee4a0*/  LOP3.LUT R5, R5, 0x7fffffff, RZ, 0xc0, !PT ;  /* 0x7fffffff05057812 */ /* 0x000fc600078ec0ff */
[----:B0-----:R-:W2:Y:S01]  /*ee4b0*/  LDL.LU R19, [R1+0x5178] ;  /* 0x0051780001137983 */ /* 0x001ea20000300800 */
[----:B---3--:R-:W-:Y:S01]  /*ee4c0*/  VIADD R11, R20, 0x1ad ;  /* 0x000001ad140b7836 */ /* 0x008fe20000000000 */
[----:B----4-:R-:W-:-:S04]  /*ee4d0*/  LOP3.LUT R9, R9, 0xffffefff, RZ, 0xc0, !PT ;  /* 0xffffefff09097812 */ /* 0x010fc800078ec0ff */
[----:B------:R-:W-:-:S04]  /*ee4e0*/  @P2 LOP3.LUT R9, R9, 0x1000, RZ, 0xfc, !PT ;  /* 0x0000100009092812 */ /* 0x000fc800078efcff */
[----:B------:R-:W-:-:S04]  /*ee4f0*/  LOP3.LUT R9, R9, 0xfffff7ff, RZ, 0xc0, !PT ;  /* 0xfffff7ff09097812 */ /* 0x000fc800078ec0ff */
[----:B------:R-:W-:Y:S02]  /*ee500*/  @P1 LOP3.LUT R9, R9, 0x800, RZ, 0xfc, !PT ;  /* 0x0000080009091812 */ /* 0x000fe400078efcff */
[----:B------:R-:W-:Y:S02]  /*ee510*/  ISETP.GE.AND P1, PT, R11, UR20, PT ;  /* 0x000000140b007c0c */ /* 0x000fe4000bf26270 */
[----:B------:R-:W-:Y:S02]  /*ee520*/  LOP3.LUT R9, R9, 0xfffffbff, RZ, 0xc0, !PT ;  /* 0xfffffbff09097812 */ /* 0x000fe400078ec0ff */
[----:B------:R-:W-:Y:S02]  /*ee530*/  ISETP.LT.AND P4, PT, R12, UR46, !P1 ;  /* 0x0000002e0c007c0c */ /* 0x000fe4000cf81270 */
[----:B------:R-:W-:Y:S01]  /*ee540*/  ISETP.LT.AND P2, PT, R22, UR40, !P1 ;  /* 0x0000002816007c0c */ /* 0x000fe2000cf41270 */
[----:B------:R-:W-:Y:S01]  /*ee550*/  VIADD R11, R20, 0x1ae ;  /* 0x000001ae140b7836 */ /* 0x000fe20000000000 */
[----:B------:R-:W0:Y:S01]  /*ee560*/  LDCU.64 UR20, c[0x0][0x398] ;  /* 0x00007300ff1477ac */ /* 0x000e220008000a00 */
[----:B------:R-:W3:Y:S01]  /*ee570*/  LDCU UR40, c[0x0][0x398] ;  /* 0x00007300ff2877ac */ /* 0x000ee20008000800 */
[----:B------:R-:W4:Y:S07]  /*ee580*/  LDCU UR46, c[0x0][0x398] ;  /* 0x00007300ff2e77ac */ /* 0x000f2e0008000800 */
[----:B------:R-:W-:-:S04]  /*ee590*/  @P4 LOP3.LUT R9, R9, 0x400, RZ, 0xfc, !PT ;  /* 0x0000040009094812 */ /* 0x000fc800078efcff */
[----:B------:R-:W-:Y:S02]  /*ee5a0*/  LOP3.LUT R9, R9, 0xfffffdff, RZ, 0xc0, !PT ;  /* 0xfffffdff09097812 */ /* 0x000fe400078ec0ff */
[----:B0-----:R-:W-:Y:S01]  /*ee5b0*/  ISETP.LT.AND P0, PT, R20, UR21, !P0 ;  /* 0x0000001514007c0c */ /* 0x001fe2000c701270 */
[----:B------:R-:W0:Y:S01]  /*ee5c0*/  LDCU UR21, c[0x0][0x398] ;  /* 0x00007300ff1577ac */ /* 0x000e220008000800 */
[----:B--2---:R-:W-:Y:S02]  /*ee5d0*/  ISETP.LT.AND P3, PT, R10, UR44, !P1 ;  /* 0x0000002c0a007c0c */ /* 0x004fe4000cf61270 */
[----:B------:R-:W-:Y:S01]  /*ee5e0*/  ISETP.LT.AND P1, PT, R21, UR38, !P1 ;  /* 0x0000002615007c0c */ /* 0x000fe2000cf21270 */
[----:B------:R-:W2:Y:S01]  /*ee5f0*/  LDCU UR38, c[0x0][0x398] ;  /* 0x00007300ff2677ac */ /* 0x000ea20008000800 */
[----:B------:R-:W0:Y:S09]  /*ee600*/  LDCU UR44, c[0x0][0x398] ;  /* 0x00007300ff2c77ac */ /* 0x000e320008000800 */
        /* <DEDUP_REMOVED lines=27> */
[C---:B------:R-:W-:Y:S02]  /*ee7c0*/  VIADD R11, R20.reuse, 0x1b0 ;  /* 0x000001b0140b7836 */ /* 0x040fe40000000000 */
[----:B------:R-:W-:Y:S01]  /*ee7d0*/  VIADD R15, R20, 0x1cd ;  /* 0x000001cd140f7836 */ /* 0x000fe20000000000 */
[----:B------:R-:W-:Y:S02]  /*ee7e0*/  LOP3.LUT R9, R9, 0xfffffffe, RZ, 0xc0, !PT ;  /* 0xfffffffe09097812 */ /* 0x000fe400078ec0ff */
[----:B------:R-:W-:Y:S02]  /*ee7f0*/  ISETP.LT.AND P1, PT, R22, UR76, !P0 ;  /* 0x0000004c16007c0c */ /* 0x000fe4000c721270 */
[----:B------:R-:W-:-:S02]  /*ee800*/  ISETP.LT.AND P3, PT, R10, UR20, !P0 ;  /* 0x000000140a007c0c */ /* 0x000fc4000c761270 */
[----:B0-----:R-:W-:Y:S02]  /*ee810*/  ISETP.LT.AND P2, PT, R12, UR28, !P0 ;  /* 0x0000001c0c007c0c */ /* 0x001fe4000c741270 */
[----:B------:R-:W-:Y:S01]  /*ee820*/  ISETP.LT.AND P0, PT, R21, UR77, !P0 ;  /* 0x0000004d15007c0c */ /* 0x000fe2000c701270 */
[----:B------:R-:W0:Y:S01]  /*ee830*/  LDCU UR20, c[0x0][0x398] ;  /* 0x00007300ff1477ac */ /* 0x000e220008000800 */
[----:B------:R-:W-:Y:S02]  /*ee840*/  LOP3.LUT R13, R13, 0xffff, RZ, 0xc0, !PT ;  /* 0x0000ffff0d0d7812 */ /* 0x000fe400078ec0ff */
[----:B------:R-:W-:Y:S01]  /*ee850*/  LOP3.LUT R3, R3, 0x7fffffff, RZ, 0xc0, !PT ;  /* 0x7fffffff03037812 */ /* 0x000fe200078ec0ff */
[C---:B------:R-:W-:Y:S02]  /*ee860*/  VIADD R16, R20.reuse, 0x1fb ;  /* 0x000001fb14107836 */ /* 0x040fe40000000000 */
[C---:B------:R-:W-:Y:S02]  /*ee870*/  VIADD R17, R20.reuse, 0x1fc ;  /* 0x000001fc14117836 */ /* 0x040fe40000000000 */
[----:B------:R-:W-:Y:S01]  /*ee880*/  VIADD R18, R20, 0x1fd ;  /* 0x000001fd14127836 */ /* 0x000fe20000000000 */
[----:B------:R-:W-:Y:S01]  /*ee890*/  LOP3.LUT R2, R2, 0xfffffeff, RZ, 0xc0, !PT ;  /* 0xfffffeff02027812 */ /* 0x000fe200078ec0ff */
[----:B------:R-:W0:Y:S01]  /*ee8a0*/  LDCU UR76, c[0x0][0x39c] ;  /* 0x00007380ff4c77ac */ /* 0x000e220008000800 */
[----:B------:R-:W0:Y:S01]  /*ee8b0*/  LDCU UR77, c[0x0][0x39c] ;  /* 0x00007380ff4d77ac */ /* 0x000e220008000800 */
[----:B------:R-:W-:-:S02]  /*ee8c0*/  @P1 LOP3.LUT R8, R8, 0x80000000, RZ, 0xfc, !PT ;  /* 0x8000000008081812 */ /* 0x000fc400078efcff */
[----:B------:R-:W-:Y:S02]  /*ee8d0*/  @P3 LOP3.LUT R9, R9, 0x1, RZ, 0xfc, !PT ;  /* 0x0000000109093812 */ /* 0x000fe400078efcff */
[----:B------:R-:W-:Y:S01]  /*ee8e0*/  LOP3.LUT R4, R4, 0xfffffffe, RZ, 0xc0, !PT ;  /* 0xfffffffe04047812 */ /* 0x000fe200078ec0ff */
[----:B------:R-:W0:Y:S01]  /*ee8f0*/  LDCU UR28, c[0x0][0x39c] ;  /* 0x00007380ff1c77ac */ /* 0x000e220008000800 */
[----:B------:R-:W-:Y:S01]  /*ee900*/  LOP3.LUT R8, R8, 0xbfffffff, RZ, 0xc0, !PT ;  /* 0xbfffffff08087812 */ /* 0x000fe200078ec0ff */
[----:B------:R-:W0:Y:S03]  /*ee910*/  LDCU UR75, c[0x0][0x398] ;  /* 0x00007300ff4b77ac */ /* 0x000e260008000800 */
[----:B------:R-:W-:Y:S02]  /*ee920*/  @P0 LOP3.LUT R8, R8, 0x40000000, RZ, 0xfc, !PT ;  /* 0x4000000008080812 */ /* 0x000fe400078efcff */
[----:B------:R-:W-:-:S02]  /*ee930*/  ISETP.GE.AND P0, PT, R11, UR27, PT ;  /* 0x0000001b0b007c0c */ /* 0x000fc4000bf06270 */
[----:B------:R-:W-:Y:S02]  /*ee940*/  LOP3.LUT R9, R9, 0xfffffffd, RZ, 0xc0, !PT ;  /* 0xfffffffd09097812 */ /* 0x000fe400078ec0ff */
[----:B------:R-:W-:Y:S02]  /*ee950*/  LOP3.LUT R8, R8, 0xdfffffff, RZ, 0xc0, !PT ;  /* 0xdfffffff08087812 */ /* 0x000fe400078ec0ff */
[----:B------:R-:W-:Y:S02]  /*ee960*/  ISETP.LT.AND P3, PT, R12, UR30, !P0 ;  /* 0x0000001e0c007c0c */ /* 0x000fe4000c761270 */
[----:B------:R-:W-:Y:S02]  /*ee970*/  @P2 LOP3.LUT R9, R9, 0x2, RZ, 0xfc, !PT ;  /* 0x0000000209092812 */ /* 0x000fe400078efcff */
[----:B------:R-:W-:Y:S02]  /*ee980*/  ISETP.LT.AND P2, PT, R10, UR21, !P0 ;  /* 0x000000150a007c0c */ /* 0x000fe4000c741270 */
[----:B------:R-:W-:Y:S01]  /*ee990*/  ISETP.LT.AND P1, PT, R22, UR32, !P0 ;  /* 0x0000002016007c0c */ /* 0x000fe2000c721270 */
[----:B------:R-:W-:Y:S01]  /*ee9a0*/  VIADD R11, R20, 0x1b1 ;  /* 0x000001b1140b7836 */ /* 0x000fe20000000000 */
[----:B------:R-:W0:Y:S01]  /*ee9b0*/  LDCU UR30, c[0x0][0x398] ;  /* 0x00007300ff1e77ac */ /* 0x000e220008000800 */
[----:B------:R-:W0:Y:S04]  /*ee9c0*/  LDCU UR27, c[0x0][0x39c] ;  /* 0x00007380ff1b77ac */ /* 0x000e280008000800 */
        /* <DEDUP_REMOVED lines=15> */
[----:B--2---:R-:W-:Y:S01]  /*eeac0*/  ISETP.LT.AND P1, PT, R22, UR38, !P0 ;  /* 0x0000002616007c0c */ /* 0x004fe2000c721270 */
[----:B------:R-:W-:Y:S01]  /*eead0*/  VIADD R11, R20, 0x1b2 ;  /* 0x000001b2140b7836 */ /* 0x000fe20000000000 */
[----:B------:R-:W0:Y:S01]  /*eeae0*/  LDCU UR20, c[0x0][0x398] ;  /* 0x00007300ff1477ac */ /* 0x000e220008000800 */
[----:B------:R-:W2:Y:S06]  /*eeaf0*/  LDCU UR26, c[0x0][0x39c] ;  /* 0x00007380ff1a77ac */ /* 0x000eac0008000800 */
[----:B------:R-:W-:Y:S01]  /*eeb00*/  @P3 LOP3.LUT R8, R8, 0x2000000, RZ, 0xfc, !PT ;  /* 0x0200000008083812 */ /* 0x000fe200078efcff */
[----:B------:R-:W0:Y:S01]  /*eeb10*/  LDCU UR36, c[0x0][0x398] ;  /* 0x00007300ff2477ac */ /* 0x000e220008000800 */
[----:B------:R-:W0:Y:S02]  /*eeb20*/  LDCU UR38, c[0x0][0x398] ;  /* 0x00007300ff2677ac */ /* 0x000e240008000800 */
        /* <DEDUP_REMOVED lines=107> */
[----:B------:R-:W-:Y:S02]  /*ef1e0*/  ISETP.LT.AND P3, PT, R12, UR20, !P0 ;  /* 0x000000140c007c0c */ /* 0x000fe4000c761270 */
[----:B------:R-:W-:-:S02]  /*ef1f0*/  ISETP.LT.AND P2, PT, R10, UR36, !P0 ;  /* 0x000000240a007c0c */ /* 0x000fc4000c741270 */
[----:B---3--:R-:W-:Y:S02]  /*ef200*/  ISETP.LT.AND P0, PT, R21, UR40, !P0 ;  /* 0x0000002815007c0c */ /* 0x008fe4000c701270 */
[----:B------:R-:W-:Y:S01]  /*ef210*/  LOP3.LUT R8, R8, 0xfffffffd, RZ, 0xc0, !PT ;  /* 0xfffffffd08087812 */ /* 0x000fe200078ec0ff */
[----:B------:R-:W0:Y:S01]  /*ef220*/  LDCU UR20, c[0x0][0x398] ;  /* 0x00007300ff1477ac */ /* 0x000e220008000800 */
[----:B------:R-:W3:Y:S01]  /*ef230*/  LDCU UR36, c[0x0][0x398] ;  /* 0x00007300ff2477ac */ /* 0x000ee20008000800 */
[----:B------:R-:W0:Y:S01]  /*ef240*/  LDCU UR38, c[0x0][0x398] ;  /* 0x00007300ff2677ac */ /* 0x000e220008000800 */
[----:B------:R-:W0:Y:S01]  /*ef250*/  LDCU UR40, c[0x0][0x398] ;  /* 0x00007300ff2877ac */ /* 0x000e220008000800 */
[----:B------:R-:W-:-:S04]  /*ef260*/  @P1 LOP3.LUT R7, R7, 0x80000000, RZ, 0xfc, !PT ;  /* 0x8000000007071812 */ /* 0x000fc800078efcff */
[----:B------:R-:W-:-:S04]  /*ef270*/  LOP3.LUT R7, R7, 0xbfffffff, RZ, 0xc0, !PT ;  /* 0xbfffffff07077812 */ /* 0x000fc800078ec0ff */
[----:B------:R-:W-:Y:S02]  /*ef280*/  @P0 LOP3.LUT R7, R7, 0x40000000, RZ, 0xfc, !PT ;  /* 0x4000000007070812 */ /* 0x000fe400078efcff */
[----:B------:R-:W-:Y:S02]  /*ef290*/  ISETP.GE.AND P0, PT, R11, UR22, PT ;  /* 0x000000160b007c0c */ /* 0x000fe4000bf06270 */
[----:B------:R-:W-:Y:S02]  /*ef2a0*/  @P3 LOP3.LUT R8, R8, 0x2, RZ, 0xfc, !PT ;  /* 0x0000000208083812 */ /* 0x000fe400078efcff */
[----:B------:R-:W-:Y:S02]  /*ef2b0*/  LOP3.LUT R7, R7, 0xdfffffff, RZ, 0xc0, !PT ;  /* 0xdfffffff07077812 */ /* 0x000fe400078ec0ff */
[----:B------:R-:W-:Y:S02]  /*ef2c0*/  ISETP.LT.AND P3, PT, R12, UR21, !P0 ;  /* 0x000000150c007c0c */ /* 0x000fe4000c761270 */
[----:B------:R-:W-:-:S02]  /*ef2d0*/  LOP3.LUT R8, R8, 0xfffffffe, RZ, 0xc0, !PT ;  /* 0xfffffffe08087812 */ /* 0x000fc400078ec0ff */
[----:B------:R-:W-:Y:S01]  /*ef2e0*/  ISETP.LT.AND P1, PT, R22, UR32, !P0 ;  /* 0x0000002016007c0c */ /* 0x000fe2000c721270 */
[----:B------:R-:W-:Y:S01]  /*ef2f0*/  VIADD R11, R20, 0x1b9 ;  /* 0x000001b9140b7836 */ /* 0x000fe20000000000 */
[----:B------:R-:W0:Y:S01]  /*ef300*/  LDCU UR32, c[0x0][0x398] ;  /* 0x00007300ff2077ac */ /* 0x000e220008000800 */
[----:B------:R-:W-:Y:S02]  /*ef310*/  @P2 LOP3.LUT R8, R8, 0x1, RZ, 0xfc, !PT ;  /* 0x0000000108082812 */ /* 0x000fe400078efcff */
[----:B------:R-:W-:Y:S01]  /*ef320*/  ISETP.LT.AND P2, PT, R10, UR30, !P0 ;  /* 0x0000001e0a007c0c */ /* 0x000fe2000c741270 */
[----:B------:R-:W0:Y:S01]  /*ef330*/  LDCU UR22, c[0x0][0x39c] ;  /* 0x00007380ff1677ac */ /* 0x000e220008000800 */
[----:B------:R-:W0:Y:S02]  /*ef340*/  LDCU UR21, c[0x0][0x39c] ;  /* 0x00007380ff1577ac */ /* 0x000e240008000800 */
[----:B------:R-:W-:Y:S01]  /*ef350*/  @P3 LOP3.LUT R7, R7, 0x20000000, RZ, 0xfc, !PT ;  /* 0x2000000007073812 */ /* 0x000fe200078efcff */
[----:B------:R-:W0:Y:S03]  /*ef360*/  LDCU UR30, c[0x0][0x398] ;  /* 0x00007300ff1e77ac */ /* 0x000e260008000800 */
[----:B------:R-:W-:-:S02]  /*ef370*/  LOP3.LUT R7, R7, 0xefffffff, RZ, 0xc0, !PT ;  /* 0xefffffff07077812 */ /* 0x000fc400078ec0ff */
[----:B------:R-:W-:Y:S01]  /*ef380*/  ISETP.LT.AND P0, PT, R21, UR34, !P0 ;  /* 0x0000002215007c0c */ /* 0x000fe2000c701270 */
[----:B------:R-:W0:Y:S02]  /*ef390*/  LDCU UR34, c[0x0][0x398] ;  /* 0x00007300ff2277ac */ /* 0x000e240008000800 */
        /* <DEDUP_REMOVED lines=8> */
[----:B---3--:R-:W-:Y:S02]  /*ef420*/  ISETP.LT.AND P2, PT, R10, UR36, !P0 ;  /* 0x000000240a007c0c */ /* 0x008fe4000c741270 */
[----:B------:R-:W-:Y:S01]  /*ef430*/  ISETP.LT.AND P1, PT, R22, UR38, !P0 ;  /* 0x0000002616007c0c */ /* 0x000fe2000c721270 */
[----:B------:R-:W-:Y:S01]  /*ef440*/  VIADD R11, R20, 0x1ba ;  /* 0x000001ba140b7836 */ /* 0x000fe20000000000 */
[----:B------:R-:W0:Y:S01]  /*ef450*/  LDCU UR71, c[0x0][0x398] ;  /* 0x00007300ff4777ac */ /* 0x000e220008000800 */
[----:B------:R-:W3:Y:S06]  /*ef460*/  LDCU UR20, c[0x0][0x39c] ;  /* 0x00007380ff1477ac */ /* 0x000eec0008000800 */
        /* <DEDUP_REMOVED lines=42> */
[----:B----4-:R-:W-:Y:S01]  /*ef710*/  ISETP.LT.AND P0, PT, R21, UR46, !P0 ;  /* 0x0000002e15007c0c */ /* 0x010fe2000c701270 */
[----:B------:R-:W4:Y:S01]  /*ef720*/  LDCU UR46, c[0x0][0x398] ;  /* 0x00007300ff2e77ac */ /* 0x000f220008000800 */
        /* <DEDUP_REMOVED lines=68> */
[----:B----4-:R-:W-:Y:S02]  /*efb70*/  ISETP.LT.AND P0, PT, R21, UR46, !P0 ;  /* 0x0000002e15007c0c */ /* 0x010fe4000c701270 */
[----:B------:R-:W-:Y:S01]  /*efb80*/  LOP3.LUT R7, R7, 0xfffffffd, RZ, 0xc0, !PT ;  /* 0xfffffffd07077812 */ /* 0x000fe200078ec0ff */
[----:B------:R-:W0:Y:S01]  /*efb90*/  LDCU UR46, c[0x0][0x398] ;  /* 0x00007300ff2e77ac */ /* 0x000e220008000800 */
[----:B------:R-:W4:Y:S01]  /*efba0*/  LDCU UR16, c[0x0][0x398] ;  /* 0x00007300ff1077ac */ /* 0x000f220008000800 */
        /* <DEDUP_REMOVED lines=15> */
[----:B------:R-:W0:Y:S03]  /*efca0*/  LDCU UR34, c[0x0][0x398] ;  /* 0x00007300ff2277ac */ /* 0x000e260008000800 */
[----:B------:R-:W-:Y:S01]  /*efcb0*/  @P3 LOP3.LUT R6, R6, 0x20000000, RZ, 0xfc, !PT ;  /* 0x2000000006063812 */ /* 0x000fe200078efcff */
[----:B------:R-:W0:Y:S01]  /*efcc0*/  LDCU UR38, c[0x0][0x398] ;  /* 0x00007300ff2677ac */ /* 0x000e220008000800 */
[----:B------:R-:W0:Y:S02]  /*efcd0*/  LDCU UR44, c[0x0][0x398] ;  /* 0x00007300ff2c77ac */ /* 0x000e240008000800 */
[----:B------:R-:W-:-:S02]  /*efce0*/  LOP3.LUT R6, R6, 0xefffffff, RZ, 0xc0, !PT ;  /* 0xefffffff06067812 */ /* 0x000fc400078ec0ff */
[----:B-1----:R-:W-:Y:S01]  /*efcf0*/  ISETP.LT.AND P0, PT, R21, UR48, !P0 ;  /* 0x0000003015007c0c */ /* 0x002fe2000c701270 */
[----:B------:R-:W1:Y:S02]  /*efd00*/  LDCU UR48, c[0x0][0x398] ;  /* 0x00007300ff3077ac */ /* 0x000e640008000800 */
        /* <DEDUP_REMOVED lines=11> */
[----:B------:R-:W1:Y:S01]  /*efdc0*/  LDCU UR30, c[0x0][0x398] ;  /* 0x00007300ff1e77ac */ /* 0x000e620008000800 */
[----:B------:R-:W1:Y:S06]  /*efdd0*/  LDCU UR57, c[0x0][0x398] ;  /* 0x00007300ff3977ac */ /* 0x000e6c0008000800 */
[----:B------:R-:W-:Y:S01]  /*efde0*/  @P3 LOP3.LUT R6, R6, 0x2000000, RZ, 0xfc, !PT ;  /* 0x0200000006063812 */ /* 0x000fe200078efcff */
[----:B------:R-:W1:Y:S01]  /*efdf0*/  LDCU UR32, c[0x0][0x398] ;  /* 0x00007300ff2077ac */ /* 0x000e620008000800 */
[----:B------:R-:W1:Y:S02]  /*efe00*/  LDCU UR40, c[0x0][0x398] ;  /* 0x00007300ff2877ac */ /* 0x000e640008000800 */
        /* <DEDUP_REMOVED lines=14> */
[----:B------:R-:W4:Y:S01]  /*efef0*/  LDCU UR16, c[0x0][0x398] ;  /* 0x00007300ff1077ac */ /* 0x000f220008000800 */
        /* <DEDUP_REMOVED lines=35> */
[----:B0-----:R-:W-:Y:S01]  /*f0130*/  ISETP.LT.AND P1, PT, R22, UR46, !P0 ;  /* 0x0000002e16007c0c */ /* 0x001fe2000c721270 */
        /* <DEDUP_REMOVED lines=151> */
[----:B------:R-:W-:Y:S01]  /*f0ab0*/  LOP3.LUT R11, R19, 0xffff, RZ, 0xc0, !PT ;  /* 0x0000ffff130b7812 */ /* 0x000fe200078ec0ff */
[----:B------:R-:W0:Y:S01]  /*f0ac0*/  LDCU UR59, c[0x0][0x398] ;  /* 0x00007300ff3b77ac */ /* 0x000e220008000800 */
[----:B------:R-:W0:Y:S05]  /*f0ad0*/  LDCU UR54, c[0x0][0x398] ;  /* 0x00007300ff3677ac */ /* 0x000e2a0008000800 */
[----:B------:R-:W-:Y:S01]  /*f0ae0*/  @P3 LOP3.LUT R5, R5, 0x2000, RZ, 0xfc, !PT ;  /* 0x0000200005053812 */ /* 0x000fe200078efcff */
[----:B------:R-:W0:Y:S01]  /*f0af0*/  LDCU UR61, c[0x0][0x398] ;  /* 0x00007300ff3d77ac */ /* 0x000e220008000800 */
[----:B------:R-:W0:Y:S02]  /*f0b00*/  LDCU UR60, c[0x0][0x398] ;  /* 0x00007300ff3c77ac */ /* 0x000e240008000800 */
[----:B------:R-:W-:-:S02]  /*f0b10*/  LOP3.LUT R5, R5, 0xffffefff, RZ, 0xc0, !PT ;  /* 0xffffefff05057812 */ /* 0x000fc400078ec0ff */
[----:B------:R-:W-:Y:S01]  /*f0b20*/  ISETP.LT.AND P0, PT, R21, UR62, !P0 ;  /* 0x0000003e15007c0c */ /* 0x000fe2000c701270 */
[----:B------:R0:W-:Y:S01]  /*f0b30*/  STL [R1+0x108], R11 ;  /* 0x0001080b01007387 */ /* 0x0001e20000100800 */
        /* <DEDUP_REMOVED lines=20> */
[----:B------:R-:W-:Y:S01]  /*f0c80*/  VIADD R14, R20, 0x1ce ;  /* 0x000001ce140e7836 */ /* 0x000fe20000000000 */
[----:B------:R0:W-:Y:S01]  /*f0c90*/  STL [R1+0xec], R15 ;  /* 0x0000ec0f01007387 */ /* 0x0001e20000100800 */
[----:B------:R-:W-:Y:S02]  /*f0ca0*/  @P2 LOP3.LUT R5, R5, 0x100, RZ, 0xfc, !PT ;  /* 0x0000010005052812 */ /* 0x000fe400078efcff */
[----:B------:R-:W-:Y:S01]  /*f0cb0*/  PRMT R11, R11, 0x3340, R15 ;  /* 0x000033400b0b7816 */ /* 0x000fe2000000000f */
[----:B------:R-:W0:Y:S01]  /*f0cc0*/  LDCU UR58, c[0x0][0x398] ;  /* 0x00007300ff3a77ac */ /* 0x000e220008000800 */
        /* <DEDUP_REMOVED lines=8> */
[----:B-1----:R-:W-:Y:S01]  /*f0d50*/  ISETP.LT.AND P1, PT, R22, UR48, !P0 ;  /* 0x0000003016007c0c */ /* 0x002fe2000c721270 */
[C---:B------:R-:W-:Y:S01]  /*f0d60*/  VIADD R14, R20.reuse, 0x1cf ;  /* 0x000001cf140e7836 */ /* 0x040fe20000000000 */
[----:B------:R1:W-:Y:S01]  /*f0d70*/  STL [R1+0xcc], R13 ;  /* 0x0000cc0d01007387 */ /* 0x0003e20000100800 */
[----:B0-----:R-:W-:Y:S01]  /*f0d80*/  VIADD R15, R20, 0x1f6 ;  /* 0x000001f6140f7836 */ /* 0x001fe20000000000 */
[----:B------:R-:W0:Y:S01]  /*f0d90*/  LDCU UR52, c[0x0][0x398] ;  /* 0x00007300ff3477ac */ /* 0x000e220008000800 */
[----:B------:R-:W0:Y:S04]  /*f0da0*/  LDCU UR44, c[0x0][0x398] ;  /* 0x00007300ff2c77ac */ /* 0x000e280008000800 */
[----:B------:R-:W-:Y:S01]  /*f0db0*/  @P3 LOP3.LUT R5, R5, 0x20, RZ, 0xfc, !PT ;  /* 0x0000002005053812 */ /* 0x000fe200078efcff */
[----:B------:R-:W0:Y:S01]  /*f0dc0*/  LDCU UR48, c[0x0][0x398] ;  /* 0x00007300ff3077ac */ /* 0x000e220008000800 */
[----:B------:R-:W0:Y:S02]  /*f0dd0*/  LDCU UR46, c[0x0][0x398] ;  /* 0x00007300ff2e77ac */ /* 0x000e240008000800 */
[----:B------:R-:W-:-:S02]  /*f0de0*/  LOP3.LUT R5, R5, 0xffffffef, RZ, 0xc0, !PT ;  /* 0xffffffef05057812 */ /* 0x000fc400078ec0ff */
[----:B------:R-:W-:Y:S02]  /*f0df0*/  ISETP.LT.AND P0, PT, R21, UR50, !P0 ;  /* 0x0000003215007c0c */ /* 0x000fe4000c701270 */
[----:B-1----:R-:W-:Y:S01]  /*f0e00*/  PRMT R13, R13, 0x3340, R0 ;  /* 0x000033400d0d7816 */ /* 0x002fe20000000000 */
[----:B------:R-:W1:Y:S01]  /*f0e10*/  LDCU UR50, c[0x0][0x398] ;  /* 0x00007300ff3277ac */ /* 0x000e620008000800 */
[----:B------:R-:W-:-:S04]  /*f0e20*/  @P2 LOP3.LUT R5, R5, 0x10, RZ, 0xfc, !PT ;  /* 0x0000001005052812 */ /* 0x000fc800078efcff */
[----:B------:R-:W-:-:S04]  /*f0e30*/  LOP3.LUT R5, R5, 0xfffffff7, RZ, 0xc0, !PT ;  /* 0xfffffff705057812 */ /* 0x000fc800078ec0ff */
[----:B------:R-:W-:-:S04]  /*f0e40*/  @P1 LOP3.LUT R5, R5, 0x8, RZ, 0xfc, !PT ;  /* 0x0000000805051812 */ /* 0x000fc800078efcff */
[----:B------:R-:W-:-:S04]  /*f0e50*/  LOP3.LUT R5, R5, 0xfffffffb, RZ, 0xc0, !PT ;  /* 0xfffffffb05057812 */ /* 0x000fc800078ec0ff */
[----:B------:R-:W-:Y:S02]  /*f0e60*/  @P0 LOP3.LUT R5, R5, 0x4, RZ, 0xfc, !PT ;  /* 0x0000000405050812 */ /* 0x000fe400078efcff */
[----:B------:R-:W-:Y:S02]  /*f0e70*/  ISETP.GE.AND P0, PT, R14, UR66, PT ;  /* 0x000000420e007c0c */ /* 0x000fe4000bf06270 */
[----:B------:R-:W-:Y:S02]  /*f0e80*/  PRMT R11, R11, 0x5410, R13 ;  /* 0x000054100b0b7816 */ /* 0x000fe4000000000d */
[----:B------:R-:W-:Y:S02]  /*f0e90*/  LOP3.LUT R5, R5, 0xfffffffd, RZ, 0xc0, !PT ;  /* 0xfffffffd05057812 */ /* 0x000fe400078ec0ff */
[----:B------:R-:W-:Y:S02]  /*f0ea0*/  ISETP.LT.AND P1, PT, R22, UR38, !P0 ;  /* 0x0000002616007c0c */ /* 0x000fe4000c721270 */
[----:B------:R-:W-:-:S02]  /*f0eb0*/  ISETP.LT.AND P3, PT, R12, UR34, !P0 ;  /* 0x000000220c007c0c */ /* 0x000fc4000c761270 */
[----:B------:R-:W-:Y:S02]  /*f0ec0*/  ISETP.LT.AND P2, PT, R10, UR36, !P0 ;  /* 0x000000240a007c0c */ /* 0x000fe4000c741270 */
[----:B------:R-:W-:Y:S01]  /*f0ed0*/  ISETP.LT.AND P0, PT, R21, UR40, !P0 ;  /* 0x0000002815007c0c */ /* 0x000fe2000c701270 */
[----:B------:R0:W-:Y:S01]  /*f0ee0*/  STL [R1+0xbc], R11 ;  /* 0x0000bc0b01007387 */ /* 0x0001e20000100800 */
[----:B------:R-:W-:Y:S01]  /*f0ef0*/  VIADD R14, R20, 0x1f5 ;  /* 0x000001f5140e7836 */ /* 0x000fe20000000000 */
[----:B------:R-:W-:Y:S01]  /*f0f00*/  LOP3.LUT R0, R0, 0xffffbfff, RZ, 0xc0, !PT ;  /* 0xffffbfff00007812 */ /* 0x000fe200078ec0ff */
[----:B------:R-:W1:Y:S01]  /*f0f10*/  LDCU UR40, c[0x0][0x398] ;  /* 0x00007300ff2877ac */ /* 0x000e620008000800 */
[----:B------:R-:W1:Y:S01]  /*f0f20*/  LDCU UR38, c[0x0][0x398] ;  /* 0x00007300ff2677ac */ /* 0x000e620008000800 */
[----:B------:R-:W1:Y:S01]  /*f0f30*/  LDCU UR36, c[0x0][0x398] ;  /* 0x00007300ff2477ac */ /* 0x000e620008000800 */
[----:B------:R-:W1:Y:S01]  /*f0f40*/  LDCU UR34, c[0x0][0x398] ;  /* 0x00007300ff2277ac */ /* 0x000e620008000800 */
[----:B------:R-:W1:Y:S01]  /*f0f50*/  LDCU UR66, c[0x0][0x398] ;  /* 0x00007300ff4277ac */ /* 0x000e620008000800 */
[----:B------:R-:W-:Y:S01]  /*f0f60*/  @P1 LOP3.LUT R3, R3, 0x80000000, RZ, 0xfc, !PT ;  /* 0x8000000003031812 */ /* 0x000fe200078efcff */
[----:B0-----:R-:W-:-:S03]  /*f0f70*/  VIADD R11, R20, 0x1d0 ;  /* 0x000001d0140b7836 */ /* 0x001fc60000000000 */
        /* <DEDUP_REMOVED lines=24> */
[----:B------:R-:W-:Y:S01]  /*f1100*/  ISETP.GE.AND P0, PT, R14, UR51, PT ;  /* 0x000000330e007c0c */ /* 0x000fe2000bf06270 */
[----:B------:R-:W-:Y:S01]  /*f1110*/  VIADD R14, R20, 0x1f7 ;  /* 0x000001f7140e7836 */ /* 0x000fe20000000000 */
[----:B------:R-:W0:Y:S11]  /*f1120*/  LDCU UR51, c[0x0][0x398] ;  /* 0x00007300ff3377ac */ /* 0x000e360008000800 */
[----:B------:R-:W-:-:S02]  /*f1130*/  @P0 LOP3.LUT R0, R0, 0x4000, RZ, 0xfc, !PT ;  /* 0x0000400000000812 */ /* 0x000fc400078efcff */
[----:B------:R-:W-:Y:S02]  /*f1140*/  ISETP.GE.AND P0, PT, R15, UR49, PT ;  /* 0x000000310f007c0c */ /* 0x000fe4000bf06270 */
[----:B------:R-:W-:Y:S01]  /*f1150*/  LOP3.LUT R0, R0, 0xfffdffff, RZ, 0xc0, !PT ;  /* 0xfffdffff00007812 */ /* 0x000fe200078ec0ff */
[----:B------:R-:W-:Y:S01]  /*f1160*/  VIADD R15, R20, 0x1f8 ;  /* 0x000001f8140f7836 */ /* 0x000fe20000000000 */
[----:B------:R-:W-:Y:S01]  /*f1170*/  LOP3.LUT R3, R3, 0xfdffffff, RZ, 0xc0, !PT ;  /* 0xfdffffff03037812 */ /* 0x000fe200078ec0ff */
[----:B------:R-:W0:Y:S08]  /*f1180*/  LDCU UR49, c[0x0][0x398] ;  /* 0x00007300ff3177ac */ /* 0x000e300008000800 */
[----:B------:R-:W-:-:S02]  /*f1190*/  @P0 LOP3.LUT R0, R0, 0x20000, RZ, 0xfc, !PT ;  /* 0x0002000000000812 */ /* 0x000fc400078efcff */
[----:B------:R-:W-:Y:S02]  /*f11a0*/  ISETP.GE.AND P0, PT, R14, UR47, PT ;  /* 0x0000002f0e007c0c */ /* 0x000fe4000bf06270 */
[----:B------:R-:W-:Y:S01]  /*f11b0*/  LOP3.LUT R0, R0, 0xfff7ffff, RZ, 0xc0, !PT ;  /* 0xfff7ffff00007812 */ /* 0x000fe200078ec0ff */
[----:B------:R-:W-:Y:S01]  /*f11c0*/  VIADD R14, R20, 0x1f9 ;  /* 0x000001f9140e7836 */ /* 0x000fe20000000000 */
[----:B------:R-:W0:Y:S09]  /*f11d0*/  LDCU UR47, c[0x0][0x398] ;  /* 0x00007300ff2f77ac */ /* 0x000e320008000800 */
[----:B------:R-:W-:-:S02]  /*f11e0*/  @P0 LOP3.LUT R0, R0, 0x80000, RZ, 0xfc, !PT ;  /* 0x0008000000000812 */ /* 0x000fc400078efcff */
[----:B------:R-:W-:Y:S02]  /*f11f0*/  ISETP.GE.AND P0, PT, R15, UR45, PT ;  /* 0x0000002d0f007c0c */ /* 0x000fe4000bf06270 */
[----:B------:R-:W-:Y:S01]  /*f1200*/  LOP3.LUT R0, R0, 0xffdfffff, RZ, 0xc0, !PT ;  /* 0xffdfffff00007812 */ /* 0x000fe200078ec0ff */
[----:B------:R-:W-:Y:S01]  /*f1210*/  VIADD R15, R20, 0x1fa ;  /* 0x000001fa140f7836 */ /* 0x000fe20000000000 */
[----:B------:R-:W0:Y:S09]  /*f1220*/  LDCU UR45, c[0x0][0x398] ;  /* 0x00007300ff2d77ac */ /* 0x000e320008000800 */
[----:B------:R-:W-:-:S02]  /*f1230*/  @P0 LOP3.LUT R0, R0, 0x200000, RZ, 0xfc, !PT ;  /* 0x0020000000000812 */ /* 0x000fc400078efcff */
[----:B------:R-:W-:Y:S01]  /*f1240*/  ISETP.GE.AND P0, PT, R14, UR41, PT ;  /* 0x000000290e007c0c */ /* 0x000fe2000bf06270 */
[----:B------:R-:W0:Y:S01]  /*f1250*/  LDCU UR41, c[0x0][0x398] ;  /* 0x00007300ff2977ac */ /* 0x000e220008000800 */
[----:B------:R-:W-:-:S11]  /*f1260*/  LOP3.LUT R0, R0, 0xffbfffff, RZ, 0xc0, !PT ;  /* 0xffbfffff00007812 */ /* 0x000fd600078ec0ff */
[----:B------:R-:W-:Y:S02]  /*f1270*/  @P0 LOP3.LUT R0, R0, 0x400000, RZ, 0xfc, !PT ;  /* 0x0040000000000812 */ /* 0x000fe400078efcff */
        /* <DEDUP_REMOVED lines=59> */
[----:B------:R-:W3:Y:S01]  /*f1630*/  LDL.LU R11, [R1+0xc] ;  /* 0x00000c00010b7983 */ /* 0x000ee20000300800 */
[----:B------:R-:W-:-:S10]  /*f1640*/  LOP3.LUT R2, R2, 0xfffffffd, RZ, 0xc0, !PT ;  /* 0xfffffffd02027812 */ /* 0x000fd400078ec0ff */
[----:B------:R-:W-:Y:S02]  /*f1650*/  @P0 LOP3.LUT R2, R2, 0x2, RZ, 0xfc, !PT ;  /* 0x0000000202020812 */ /* 0x000fe400078efcff */
[----:B------:R-:W-:Y:S01]  /*f1660*/  ISETP.GE.AND P0, PT, R19, UR7, PT ;  /* 0x0000000713007c0c */ /* 0x000fe2000bf06270 */
[----:B------:R-:W-:Y:S01]  /*f1670*/  VIADD R19, R20, 0x1db ;  /* 0x000001db14137836 */ /* 0x000fe20000000000 */
[----:B------:R-:W0:Y:S01]  /*f1680*/  LDCU UR7, c[0x0][0x398] ;  /* 0x00007300ff0777ac */ /* 0x000e220008000800 */
[----:B------:R-:W-:-:S03]  /*f1690*/  LOP3.LUT R2, R2, 0xfffffffe, RZ, 0xc0, !PT ;  /* 0xfffffffe02027812 */ /* 0x000fc600078ec0ff */
[----:B------:R-:W-:Y:S01]  /*f16a0*/  ISETP.GE.AND P1, PT, R19, UR5, PT ;  /* 0x0000000513007c0c */ /* 0x000fe2000bf26270 */
[----:B------:R-:W-:Y:S01]  /*f16b0*/  VIADD R19, R20, 0x1dd ;  /* 0x000001dd14137836 */ /* 0x000fe20000000000 */
[----:B------:R-:W0:Y:S04]  /*f16c0*/  LDCU UR5, c[0x0][0x398] ;  /* 0x00007300ff0577ac */ /* 0x000e280008000800 */
[----:B------:R-:W-:Y:S02]  /*f16d0*/  ISETP.GE.AND P3, PT, R19, UR76, PT ;  /* 0x0000004c13007c0c */ /* 0x000fe4000bf66270 */
[----:B------:R-:W-:Y:S01]  /*f16e0*/  @P0 LOP3.LUT R2, R2, 0x1, RZ, 0xfc, !PT ;  /* 0x0000000102020812 */ /* 0x000fe200078efcff */
[----:B------:R-:W0:Y:S01]  /*f16f0*/  LDCU UR76, c[0x0][0x39c] ;  /* 0x00007380ff4c77ac */ /* 0x000e220008000800 */
[----:B------:R-:W-:Y:S01]  /*f1700*/  ISETP.GE.AND P0, PT, R18, UR6, PT ;  /* 0x0000000612007c0c */ /* 0x000fe2000bf06270 */
[----:B------:R-:W-:-:S02]  /*f1710*/  VIADD R18, R20, 0x1dc ;  /* 0x000001dc14127836 */ /* 0x000fc40000000000 */
[----:B------:R-:W-:Y:S01]  /*f1720*/  VIADD R19, R20, 0x1df ;  /* 0x000001df14137836 */ /* 0x000fe20000000000 */
[----:B------:R-:W-:Y:S01]  /*f1730*/  LOP3.LUT R2, R2, 0xfffffdff, RZ, 0xc0, !PT ;  /* 0xfffffdff02027812 */ /* 0x000fe200078ec0ff */
[----:B------:R-:W1:Y:S01]  /*f1740*/  LDCU UR6, c[0x0][0x398] ;  /* 0x00007300ff0677ac */ /* 0x000e620008000800 */
[----:B------:R-:W-:Y:S01]  /*f1750*/  ISETP.GE.AND P2, PT, R18, UR4, PT ;  /* 0x0000000412007c0c */ /* 0x000fe2000bf46270 */
[----:B------:R-:W-:Y:S01]  /*f1760*/  VIADD R18, R20, 0x1de ;  /* 0x000001de14127836 */ /* 0x000fe20000000000 */
[----:B------:R-:W1:Y:S04]  /*f1770*/  LDCU UR4, c[0x0][0x398] ;  /* 0x00007300ff0477ac */ /* 0x000e680008000800 */
[----:B------:R-:W-:Y:S01]  /*f1780*/  ISETP.GE.AND P4, PT, R18, UR77, PT ;  /* 0x0000004d12007c0c */ /* 0x000fe2000bf86270 */
[----:B------:R-:W1:Y:S01]  /*f1790*/  LDCU UR77, c[0x0][0x39c] ;  /* 0x00007380ff4d77ac */ /* 0x000e620008000800 */
[----:B0-----:R-:W-:Y:S01]  /*f17a0*/  ISETP.GE.AND P5, PT, R19, UR76, PT ;  /* 0x0000004c13007c0c */ /* 0x001fe2000bfa6270 */
[----:B------:R-:W0:Y:S01]  /*f17b0*/  LDCU UR76, c[0x0][0x39c] ;  /* 0x00007380ff4c77ac */ /* 0x000e220008000800 */
[----:B------:R-:W-:-:S02]  /*f17c0*/  VIADD R18, R20, 0x1e0 ;  /* 0x000001e014127836 */ /* 0x000fc40000000000 */
[----:B------:R-:W-:Y:S01]  /*f17d0*/  VIADD R19, R20, 0x1e1 ;  /* 0x000001e114137836 */ /* 0x000fe20000000000 */
[----:B------:R-:W-:Y:S02]  /*f17e0*/  @P0 LOP3.LUT R4, R4, 0x1, RZ, 0xfc, !PT ;  /* 0x0000000104040812 */ /* 0x000fe400078efcff */
[----:B-1----:R-:W-:Y:S01]  /*f17f0*/  ISETP.GE.AND P6, PT, R18, UR77, PT ;  /* 0x0000004d12007c0c */ /* 0x002fe2000bfc6270 */
[----:B------:R-:W1:Y:S01]  /*f1800*/  LDCU UR77, c[0x0][0x39c] ;  /* 0x00007380ff4d77ac */ /* 0x000e620008000800 */
[----:B0-----:R-:W-:Y:S01]  /*f1810*/  ISETP.GE.AND P0, PT, R19, UR76, PT ;  /* 0x0000004c13007c0c */ /* 0x001fe2000bf06270 */
[C---:B------:R-:W-:Y:S01]  /*f1820*/  VIADD R18, R20.reuse, 0x1e2 ;  /* 0x000001e214127836 */ /* 0x040fe20000000000 */
[----:B------:R-:W0:Y:S01]  /*f1830*/  LDCU UR76, c[0x0][0x39c] ;  /* 0x00007380ff4c77ac */ /* 0x000e220008000800 */
[----:B------:R-:W-:-:S10]  /*f1840*/  VIADD R19, R20, 0x1e3 ;  /* 0x000001e314137836 */ /* 0x000fd40000000000 */
[----:B------:R-:W-:Y:S02]  /*f1850*/  @P0 LOP3.LUT R2, R2, 0x200, RZ, 0xfc, !PT ;  /* 0x0000020002020812 */ /* 0x000fe400078efcff */
[----:B-1----:R-:W-:Y:S01]  /*f1860*/  ISETP.GE.AND P0, PT, R18, UR77, PT ;  /* 0x0000004d12007c0c */ /* 0x002fe2000bf06270 */
[----:B------:R-:W1:Y:S01]  /*f1870*/  LDCU UR77, c[0x0][0x39c] ;  /* 0x00007380ff4d77ac */ /* 0x000e620008000800 */
[----:B------:R-:W-:-:S11]  /*f1880*/  LOP3.LUT R2, R2, 0xfffffbff, RZ, 0xc0, !PT ;  /* 0xfffffbff02027812 */ /* 0x000fd600078ec0ff */
[----:B------:R-:W-:Y:S02]  /*f1890*/  @P0 LOP3.LUT R2, R2, 0x400, RZ, 0xfc, !PT ;  /* 0x0000040002020812 */ /* 0x000fe400078efcff */
[----:B0-----:R-:W-:Y:S01]  /*f18a0*/  ISETP.GE.AND P0, PT, R19, UR76, PT ;  /* 0x0000004c13007c0c */ /* 0x001fe2000bf06270 */
[----:B------:R-:W-:Y:S01]  /*f18b0*/  VIADD R18, R20, 0x1e4 ;  /* 0x000001e414127836 */ /* 0x000fe20000000000 */
[----:B------:R-:W0:Y:S01]  /*f18c0*/  LDCU UR76, c[0x0][0x39c] ;  /* 0x00007380ff4c77ac */ /* 0x000e220008000800 */
[----:B------:R-:W-:-:S10]  /*f18d0*/  LOP3.LUT R2, R2, 0xfffff7ff, RZ, 0xc0, !PT ;  /* 0xfffff7ff02027812 */ /* 0x000fd400078ec0ff */
[----:B------:R-:W-:Y:S02]  /*f18e0*/  @P0 LOP3.LUT R2, R2, 0x800, RZ, 0xfc, !PT ;  /* 0x0000080002020812 */ /* 0x000fe400078efcff */
[----:B-1----:R-:W-:Y:S01]  /*f18f0*/  ISETP.GE.AND P0, PT, R18, UR77, PT ;  /* 0x0000004d12007c0c */ /* 0x002fe2000bf06270 */
[----:B------:R-:W-:Y:S01]  /*f1900*/  VIADD R19, R20, 0x1e5 ;  /* 0x000001e514137836 */ /* 0x000fe20000000000 */
[----:B------:R-:W1:Y:S01]  /*f1910*/  LDCU UR77, c[0x0][0x39c] ;  /* 0x00007380ff4d77ac */ /* 0x000e620008000800 */
[----:B------:R-:W-:-:S10]  /*f1920*/  LOP3.LUT R2, R2, 0xffffefff, RZ, 0xc0, !PT ;  /* 0xffffefff02027812 */ /* 0x000fd400078ec0ff */
        /* <DEDUP_REMOVED lines=8> */
[----:B------:R-:W-:Y:S02]  /*f19b0*/  LOP3.LUT R2, R2, 0xffffbfff, RZ, 0xc0, !PT ;  /* 0xffffbfff02027812 */ /* 0x000fe400078ec0ff */
[----:B------:R-:W-:Y:S01]  /*f19c0*/  LOP3.LUT R4, R4, 0xfffffffd, RZ, 0xc0, !PT ;  /* 0xfffffffd04047812 */ /* 0x000fe200078ec0ff */
[C---:B------:R-:W-:Y:S02]  /*f19d0*/  VIADD R18, R20.reuse, 0x1e8 ;  /* 0x000001e814127836 */ /* 0x040fe40000000000 */
[C---:B------:R-:W-:Y:S02]  /*f19e0*/  VIADD R13, R20.reuse, 0x1ff ;  /* 0x000001ff140d7836 */ /* 0x040fe40000000000 */
[----:B------:R-:W-:Y:S01]  /*f19f0*/  VIADD R14, R20, 0x1f4 ;  /* 0x000001f4140e7836 */ /* 0x000fe20000000000 */
[----:B------:R-:W-:Y:S01]  /*f1a00*/  @P2 LOP3.LUT R4, R4, 0x2, RZ, 0xfc, !PT ;  /* 0x0000000204042812 */ /* 0x000fe200078efcff */
[----:B------:R-:W-:-:S02]  /*f1a10*/  VIADD R15, R20, 0x1f3 ;  /* 0x000001f3140f7836 */ /* 0x000fc40000000000 */
[C---:B------:R-:W-:Y:S02]  /*f1a20*/  VIADD R16, R20.reuse, 0x1f2 ;  /* 0x000001f214107836 */ /* 0x040fe40000000000 */
[----:B------:R-:W-:Y:S01]  /*f1a30*/  VIADD R17, R20, 0x1f1 ;  /* 0x000001f114117836 */ /* 0x000fe20000000000 */
[----:B------:R-:W1:Y:S01]  /*f1a40*/  LDCU UR77, c[0x0][0x398] ;  /* 0x00007300ff4d77ac */ /* 0x000e620008000800 */
[----:B------:R-:W-:Y:S02]  /*f1a50*/  @P0 LOP3.LUT R2, R2, 0x4000, RZ, 0xfc, !PT ;  /* 0x0000400002020812 */ /* 0x000fe400078efcff */
[----:B0-----:R-:W-:Y:S02]  /*f1a60*/  ISETP.GE.AND P0, PT, R19, UR76, PT ;  /* 0x0000004c13007c0c */ /* 0x001fe4000bf06270 */
[----:B------:R-:W-:Y:S02]  /*f1a70*/  LOP3.LUT R4, R4, 0xfffffffb, RZ, 0xc0, !PT ;  /* 0xfffffffb04047812 */ /* 0x000fe400078ec0ff */
[----:B------:R-:W-:Y:S01]  /*f1a80*/  LOP3.LUT R2, R2, 0xfffeffff, RZ, 0xc0, !PT ;  /* 0xfffeffff02027812 */ /* 0x000fe200078ec0ff */
[----:B------:R-:W-:Y:S01]  /*f1a90*/  VIADD R19, R20, 0x1e9 ;  /* 0x000001e914137836 */ /* 0x000fe20000000000 */
[----:B------:R-:W-:Y:S01]  /*f1aa0*/  @P3 LOP3.LUT R4, R4, 0x4, RZ, 0xfc, !PT ;  /* 0x0000000404043812 */ /* 0x000fe200078efcff */
[----:B------:R-:W0:Y:S03]  /*f1ab0*/  LDCU UR76, c[0x0][0x398] ;  /* 0x00007300ff4c77ac */ /* 0x000e260008000800 */
[----:B------:R-:W-:-:S03]  /*f1ac0*/  LOP3.LUT R4, R4, 0xfffffff7, RZ, 0xc0, !PT ;  /* 0xfffffff704047812 */ /* 0x000fc600078ec0ff */
[----:B------:R-:W-:Y:S02]  /*f1ad0*/  @P0 LOP3.LUT R2, R2, 0x10000, RZ, 0xfc, !PT ;  /* 0x0001000002020812 */ /* 0x000fe400078efcff */
[----:B------:R-:W-:Y:S02]  /*f1ae0*/  ISETP.GE.AND P0, PT, R18, UR28, PT ;  /* 0x0000001c12007c0c */ /* 0x000fe4000bf06270 */
[----:B------:R-:W-:Y:S02]  /*f1af0*/  @P4 LOP3.LUT R4, R4, 0x8, RZ, 0xfc, !PT ;  /* 0x0000000804044812 */ /* 0x000fe400078efcff */
[----:B------:R-:W-:Y:S01]  /*f1b00*/  LOP3.LUT R2, R2, 0xfffbffff, RZ, 0xc0, !PT ;  /* 0xfffbffff02027812 */ /* 0x000fe200078ec0ff */
[----:B------:R-:W-:Y:S01]  /*f1b10*/  VIADD R18, R20, 0x1ea ;  /* 0x000001ea14127836 */ /* 0x000fe20000000000 */
[----:B------:R-:W-:Y:S01]  /*f1b20*/  LOP3.LUT R4, R4, 0xffffffef, RZ, 0xc0, !PT ;  /* 0xffffffef04047812 */ /* 0x000fe200078ec0ff */
[----:B------:R-:W0:Y:S03]  /*f1b30*/  LDCU UR28, c[0x0][0x398] ;  /* 0x00007300ff1c77ac */ /* 0x000e260008000800 */
[----:B------:R-:W-:-:S03]  /*f1b40*/  @P5 LOP3.LUT R4, R4, 0x10, RZ, 0xfc, !PT ;  /* 0x0000001004045812 */ /* 0x000fc600078efcff */
[----:B------:R-:W-:Y:S02]  /*f1b50*/  @P0 LOP3.LUT R2, R2, 0x40000, RZ, 0xfc, !PT ;  /* 0x0004000002020812 */ /* 0x000fe400078efcff */
[----:B------:R-:W-:Y:S02]  /*f1b60*/  ISETP.GE.AND P0, PT, R19, UR27, PT ;  /* 0x0000001b13007c0c */ /* 0x000fe4000bf06270 */
[----:B------:R-:W-:Y:S01]  /*f1b70*/  LOP3.LUT R4, R4, 0xffffffdf, RZ, 0xc0, !PT ;  /* 0xffffffdf04047812 */ /* 0x000fe200078ec0ff */
[----:B------:R-:W-:Y:S01]  /*f1b80*/  VIADD R19, R20, 0x1eb ;  /* 0x000001eb14137836 */ /* 0x000fe20000000000 */
[----:B------:R-:W0:Y:S02]  /*f1b90*/  LDCU UR27, c[0x0][0x398] ;  /* 0x00007300ff1b77ac */ /* 0x000e240008000800 */
[----:B------:R-:W-:Y:S02]  /*f1ba0*/  @P6 LOP3.LUT R4, R4, 0x20, RZ, 0xfc, !PT ;  /* 0x0000002004046812 */ /* 0x000fe400078efcff */
[----:B------:R-:W-:-:S02]  /*f1bb0*/  LOP3.LUT P6, RZ, R2, 0x40, RZ, 0xc0, !PT ;  /* 0x0000004002ff7812 */ /* 0x000fc400078cc0ff */
[----:B------:R-:W-:Y:S02]  /*f1bc0*/  LOP3.LUT R2, R2, 0xffdfffff, RZ, 0xc0, !PT ;  /* 0xffdfffff02027812 */ /* 0x000fe400078ec0ff */
[----:B------:R-:W-:Y:S02]  /*f1bd0*/  LOP3.LUT R4, R4, 0xffffff7f, RZ, 0xc0, !PT ;  /* 0xffffff7f04047812 */ /* 0x000fe400078ec0ff */
[----:B------:R-:W-:Y:S02]  /*f1be0*/  @P0 LOP3.LUT R2, R2, 0x200000, RZ, 0xfc, !PT ;  /* 0x0020000002020812 */ /* 0x000fe400078efcff */
[----:B--2---:R-:W-:Y:S02]  /*f1bf0*/  ISETP.GE.AND P0, PT, R18, UR26, PT ;  /* 0x0000001a12007c0c */ /* 0x004fe4000bf06270 */
[----:B------:R-:W-:-:S03]  /*f1c00*/  LOP3.LUT P5, RZ, R2, 0x20, RZ, 0xc0, !PT ;  /* 0x0000002002ff7812 */ /* 0x000fc600078ac0ff */
[----:B------:R-:W-:Y:S02]  /*f1c10*/  @P6 LOP3.LUT R4, R4, 0x80, RZ, 0xfc, !PT ;  /* 0x0000008004046812 */ /* 0x000fe400078efcff */
[C---:B------:R-:W-:Y:S02]  /*f1c20*/  LOP3.LUT P6, RZ, R2.reuse, 0x100, RZ, 0xc0, !PT ;  /* 0x0000010002ff7812 */ /* 0x040fe400078cc0ff */
[----:B------:R-:W-:Y:S01]  /*f1c30*/  LOP3.LUT R2, R2, 0xff7fffff, RZ, 0xc0, !PT ;  /* 0xff7fffff02027812 */ /* 0x000fe200078ec0ff */
[----:B------:R-:W-:Y:S01]  /*f1c40*/  VIADD R18, R20, 0x1ec ;  /* 0x000001ec14127836 */ /* 0x000fe20000000000 */
[----:B------:R-:W-:Y:S01]  /*f1c50*/  LOP3.LUT R4, R4, 0xffffffbf, RZ, 0xc0, !PT ;  /* 0xffffffbf04047812 */ /* 0x000fe200078ec0ff */
[----:B------:R-:W2:Y:S01]  /*f1c60*/  LDCU UR26, c[0x0][0x398] ;  /* 0x00007300ff1a77ac */ /* 0x000ea20008000800 */
[----:B------:R-:W-:Y:S02]  /*f1c70*/  @P0 LOP3.LUT R2, R2, 0x800000, RZ, 0xfc, !PT ;  /* 0x0080000002020812 */ /* 0x000fe400078efcff */
[----:B------:R-:W-:-:S02]  /*f1c80*/  ISETP.GE.AND P0, PT, R19, UR25, PT ;  /* 0x0000001913007c0c */ /* 0x000fc4000bf06270 */
[----:B------:R-:W-:Y:S02]  /*f1c90*/  @P5 LOP3.LUT R4, R4, 0x40, RZ, 0xfc, !PT ;  /* 0x0000004004045812 */ /* 0x000fe400078efcff */
[C---:B------:R-:W-:Y:S02]  /*f1ca0*/  LOP3.LUT P5, RZ, R2.reuse, 0x80, RZ, 0xc0, !PT ;  /* 0x0000008002ff7812 */ /* 0x040fe400078ac0ff */
[C---:B------:R-:W-:Y:S02]  /*f1cb0*/  LOP3.LUT P4, RZ, R2.reuse, 0x10, RZ, 0xc0, !PT ;  /* 0x0000001002ff7812 */ /* 0x040fe4000788c0ff */
[----:B------:R-:W-:Y:S01]  /*f1cc0*/  LOP3.LUT R2, R2, 0xfbffffff, RZ, 0xc0, !PT ;  /* 0xfbffffff02027812 */ /* 0x000fe200078ec0ff */
[----:B------:R-:W-:Y:S01]  /*f1cd0*/  VIADD R19, R20, 0x1ed ;  /* 0x000001ed14137836 */ /* 0x000fe20000000000 */
[----:B------:R-:W0:Y:S03]  /*f1ce0*/  LDCU UR25, c[0x0][0x398] ;  /* 0x00007300ff1977ac */ /* 0x000e260008000800 */
[----:B------:R-:W-:-:S02]  /*f1cf0*/  @P0 LOP3.LUT R2, R2, 0x4000000, RZ, 0xfc, !PT ;  /* 0x0400000002020812 */ /* 0x000fc400078efcff */
[----:B------:R-:W-:Y:S02]  /*f1d00*/  ISETP.GE.AND P0, PT, R18, UR24, PT ;  /* 0x0000001812007c0c */ /* 0x000fe4000bf06270 */
[----:B------:R-:W-:Y:S01]  /*f1d10*/  LOP3.LUT R4, R4, 0xfffffeff, RZ, 0xc0, !PT ;  /* 0xfffffeff04047812 */ /* 0x000fe200078ec0ff */
[----:B------:R-:W0:Y:S01]  /*f1d20*/  LDCU UR24, c[0x0][0x398] ;  /* 0x00007300ff1877ac */ /* 0x000e220008000800 */
[C---:B------:R-:W-:Y:S02]  /*f1d30*/  LOP3.LUT P3, RZ, R2.reuse, 0x8, RZ, 0xc0, !PT ;  /* 0x0000000802ff7812 */ /* 0x040fe4000786c0ff */
[----:B------:R-:W-:-:S07]  /*f1d40*/  LOP3.LUT R2, R2, 0xf7ffffff, RZ, 0xc0, !PT ;  /* 0xf7ffffff02027812 */ /* 0x000fce00078ec0ff */
[----:B------:R-:W-:-:S04]  /*f1d50*/  @P0 LOP3.LUT R2, R2, 0x8000000, RZ, 0xfc, !PT ;  /* 0x0800000002020812 */ /* 0x000fc800078efcff */
[C---:B------:R-:W-:Y:S02]  /*f1d60*/  LOP3.LUT P2, RZ, R2.reuse, 0x4, RZ, 0xc0, !PT ;  /* 0x0000000402ff7812 */ /* 0x040fe4000784c0ff */
[C---:B------:R-:W-:Y:S02]  /*f1d70*/  LOP3.LUT P0, RZ, R2.reuse, 0x2, RZ, 0xc0, !PT ;  /* 0x0000000202ff7812 */ /* 0x040fe4000780c0ff */
[----:B------:R-:W-:Y:S02]  /*f1d80*/  LOP3.LUT R2, R2, 0xbfffffff, RZ, 0xc0, !PT ;  /* 0xbfffffff02027812 */ /* 0x000fe400078ec0ff */
[----:B------:R-:W-:Y:S02]  /*f1d90*/  @P5 LOP3.LUT R4, R4, 0x100, RZ, 0xfc, !PT ;  /* 0x0000010004045812 */ /* 0x000fe400078efcff */
[----:B------:R-:W-:Y:S01]  /*f1da0*/  ISETP.LT.AND P5, PT, R10, UR17, !P6 ;  /* 0x000000110a007c0c */ /* 0x000fe2000f7a1270 */
[----:B------:R-:W0:Y:S01]  /*f1db0*/  LDCU UR17, c[0x0][0x39c] ;  /* 0x00007380ff1177ac */ /* 0x000e220008000800 */
[----:B---3--:R-:W-:-:S04]  /*f1dc0*/  LOP3.LUT R11, R11, 0x7fffffff, RZ, 0xc0, !PT ;  /* 0x7fffffff0b0b7812 */ /* 0x008fc800078ec0ff */
[----:B------:R-:W-:Y:S02]  /*f1dd0*/  @P1 LOP3.LUT R11, R11, 0x80000000, RZ, 0xfc, !PT ;  /* 0x800000000b0b1812 */ /* 0x000fe400078efcff */
[----:B------:R-:W-:Y:S01]  /*f1de0*/  ISETP.GE.AND P1, PT, R19, UR23, PT ;  /* 0x0000001713007c0c */ /* 0x000fe2000bf26270 */
[C---:B------:R-:W-:Y:S02]  /*f1df0*/  VIADD R18, R20.reuse, 0x1f0 ;  /* 0x000001f014127836 */ /* 0x040fe40000000000 */
[----:B------:R-:W-:Y:S01]  /*f1e00*/  VIADD R19, R20, 0x1ef ;  /* 0x000001ef14137836 */ /* 0x000fe20000000000 */
[----:B------:R-:W3:Y:S09]  /*f1e10*/  LDCU UR23, c[0x0][0x398] ;  /* 0x00007300ff1777ac */ /* 0x000ef20008000800 */
[----:B------:R-:W-:-:S02]  /*f1e20*/  @P1 LOP3.LUT R2, R2, 0x40000000, RZ, 0xfc, !PT ;  /* 0x4000000002021812 */ /* 0x000fc400078efcff */
[----:B----4-:R-:W-:Y:S01]  /*f1e30*/  ISETP.LT.AND P1, PT, R12, UR16, !P6 ;  /* 0x000000100c007c0c */ /* 0x010fe2000f721270 */
[----:B------:R-:W4:-:S12]  /*f1e40*/  LDCU UR16, c[0x0][0x39c] ;  /* 0x00007380ff1077ac */ /* 0x000f180008000800 */
[----:B------:R-:W-:-:S04]  /*f1e50*/  @P1 LOP3.LUT R3, R3, 0x2000000, RZ, 0xfc, !PT ;  /* 0x0200000003031812 */ /* 0x000fc800078efcff */
[----:B------:R-:W-:-:S04]  /*f1e60*/  LOP3.LUT R3, R3, 0xfeffffff, RZ, 0xc0, !PT ;  /* 0xfeffffff03037812 */ /* 0x000fc800078ec0ff */
[----:B------:R-:W-:Y:S02]  /*f1e70*/  @P5 LOP3.LUT R3, R3, 0x1000000, RZ, 0xfc, !PT ;  /* 0x0100000003035812 */ /* 0x000fe400078efcff */
[----:B------:R-:W-:Y:S02]  /*f1e80*/  ISETP.LT.AND P5, PT, R22, UR18, !P6 ;  /* 0x0000001216007c0c */ /* 0x000fe4000f7a1270 */
[----:B------:R-:W-:Y:S02]  /*f1e90*/  ISETP.LT.AND P6, PT, R21, UR64, !P6 ;  /* 0x0000004015007c0c */ /* 0x000fe4000f7c1270 */
[----:B------:R-:W-:Y:S02]  /*f1ea0*/  LOP3.LUT P1, RZ, R2, 0x1, RZ, 0xc0, !PT ;  /* 0x0000000102ff7812 */ /* 0x000fe4000782c0ff */
[----:B------:R-:W-:Y:S01]  /*f1eb0*/  LOP3.LUT R3, R3, 0xff7fffff, RZ, 0xc0, !PT ;  /* 0xff7fffff03037812 */ /* 0x000fe200078ec0ff */
[----:B------:R-:W0:Y:S06]  /*f1ec0*/  LDCU UR18, c[0x0][0x39c] ;  /* 0x00007380ff1277ac */ /* 0x000e2c0008000800 */
[----:B------:R-:W-:-:S02]  /*f1ed0*/  @P5 LOP3.LUT R3, R3, 0x800000, RZ, 0xfc, !PT ;  /* 0x0080000003035812 */ /* 0x000fc400078efcff */
[----:B------:R-:W-:Y:S02]  /*f1ee0*/  LOP3.LUT P5, RZ, R4, 0x100, RZ, 0xc0, !PT ;  /* 0x0000010004ff7812 */ /* 0x000fe400078ac0ff */
[----:B------:R-:W-:-:S04]  /*f1ef0*/  LOP3.LUT R3, R3, 0xffbfffff, RZ, 0xc0, !PT ;  /* 0xffbfffff03037812 */ /* 0x000fc800078ec0ff */
[----:B------:R-:W-:Y:S02]  /*f1f00*/  @P6 LOP3.LUT R3, R3, 0x400000, RZ, 0xfc, !PT ;  /* 0x0040000003036812 */ /* 0x000fe400078efcff */
[----:B------:R-:W-:Y:S02]  /*f1f10*/  ISETP.LT.AND P6, PT, R12, UR63, !P5 ;  /* 0x0000003f0c007c0c */ /* 0x000fe4000efc1270 */
[----:B------:R-:W-:-:S11]  /*f1f20*/  LOP3.LUT R3, R3, 0xffdfffff, RZ, 0xc0, !PT ;  /* 0xffdfffff03037812 */ /* 0x000fd600078ec0ff */
[----:B------:R-:W-:Y:S02]  /*f1f30*/  @P6 LOP3.LUT R3, R3, 0x200000, RZ, 0xfc, !PT ;  /* 0x0020000003036812 */ /* 0x000fe400078efcff */
[----:B------:R-:W-:Y:S02]  /*f1f40*/  ISETP.LT.AND P6, PT, R10, UR62, !P5 ;  /* 0x0000003e0a007c0c */ /* 0x000fe4000efc1270 */
[----:B------:R-:W-:-:S11]  /*f1f50*/  LOP3.LUT R3, R3, 0xffefffff, RZ, 0xc0, !PT ;  /* 0xffefffff03037812 */ /* 0x000fd600078ec0ff */
[----:B------:R-:W-:Y:S02]  /*f1f60*/  @P6 LOP3.LUT R3, R3, 0x100000, RZ, 0xfc, !PT ;  /* 0x0010000003036812 */ /* 0x000fe400078efcff */
[----:B------:R-:W-:Y:S02]  /*f1f70*/  ISETP.LT.AND P6, PT, R22, UR61, !P5 ;  /* 0x0000003d16007c0c */ /* 0x000fe4000efc1270 */
[----:B------:R-:W-:Y:S02]  /*f1f80*/  ISETP.LT.AND P5, PT, R21, UR60, !P5 ;  /* 0x0000003c15007c0c */ /* 0x000fe4000efa1270 */
[----:B------:R-:W-:-:S09]  /*f1f90*/  LOP3.LUT R3, R3, 0xfff7ffff, RZ, 0xc0, !PT ;  /* 0xfff7ffff03037812 */ /* 0x000fd200078ec0ff */
[----:B------:R-:W-:Y:S02]  /*f1fa0*/  @P6 LOP3.LUT R3, R3, 0x80000, RZ, 0xfc, !PT ;  /* 0x0008000003036812 */ /* 0x000fe400078efcff */
        /* <DEDUP_REMOVED lines=25> */
[----:B------:R-:W-:-:S04]  /*f2140*/  @P6 LOP3.LUT R3, R3, 0x800, RZ, 0xfc, !PT ;  /* 0x0000080003036812 */ /* 0x000fc800078efcff */
        /* <DEDUP_REMOVED lines=33> */
[----:B------:R-:W-:-:S11]  /*f2360*/  ISETP.LT.AND P2, PT, R21, UR49, !P2 ;  /* 0x0000003115007c0c */ /* 0x000fd6000d741270 */
        /* <DEDUP_REMOVED lines=49> */
[----:B------:R-:W-:Y:S02]  /*f2680*/  LOP3.LUT R0, R0, 0xffffff7f, RZ, 0xc0, !PT ;  /* 0xffffff7f00007812 */ /* 0x000fe400078ec0ff */
[----:B------:R-:W-:-:S07]  /*f2690*/  LOP3.LUT P2, RZ, R4, 0x2, RZ, 0xc0, !PT ;  /* 0x0000000204ff7812 */ /* 0x000fce000784c0ff */
        /* <DEDUP_REMOVED lines=10> */
[----:B------:R-:W-:Y:S02]  /*f2740*/  LOP3.LUT P3, RZ, R4, 0x4, RZ, 0xc0, !PT ;  /* 0x0000000404ff7812 */ /* 0x000fe4000786c0ff */
[----:B------:R-:W-:Y:S02]  /*f2750*/  LOP3.LUT R0, R0, 0xfffffffd, RZ, 0xc0, !PT ;  /* 0xfffffffd00007812 */ /* 0x000fe400078ec0ff */
[----:B------:R-:W-:Y:S02]  /*f2760*/  ISETP.LT.AND P1, PT, R21, UR75, !P2 ;  /* 0x0000004b15007c0c */ /* 0x000fe4000d721270 */
[----:B------:R-:W-:Y:S02]  /*f2770*/  @P0 LOP3.LUT R0, R0, 0x2, RZ, 0xfc, !PT ;  /* 0x0000000200000812 */ /* 0x000fe400078efcff */
[----:B------:R-:W-:-:S02]  /*f2780*/  ISETP.LT.AND P0, PT, R12, UR74, !P3 ;  /* 0x0000004a0c007c0c */ /* 0x000fc4000df01270 */
[----:B------:R-:W-:Y:S02]  /*f2790*/  ISETP.LT.AND P2, PT, R10, UR73, !P3 ;  /* 0x000000490a007c0c */ /* 0x000fe4000df41270 */
[----:B------:R-:W-:Y:S02]  /*f27a0*/  LOP3.LUT R2, R2, 0x7fffffff, RZ, 0xc0, !PT ;  /* 0x7fffffff02027812 */ /* 0x000fe400078ec0ff */
[----:B------:R-:W-:-:S04]  /*f27b0*/  LOP3.LUT R0, R0, 0xfffffffe, RZ, 0xc0, !PT ;  /* 0xfffffffe00007812 */ /* 0x000fc800078ec0ff */
[----:B------:R-:W-:Y:S02]  /*f27c0*/  @P1 LOP3.LUT R0, R0, 0x1, RZ, 0xfc, !PT ;  /* 0x0000000100001812 */ /* 0x000fe400078efcff */
[----:B------:R-:W-:Y:S02]  /*f27d0*/  ISETP.LT.AND P1, PT, R22, UR72, !P3 ;  /* 0x0000004816007c0c */ /* 0x000fe4000df21270 */
[----:B------:R-:W-:-:S04]  /*f27e0*/  @P0 LOP3.LUT R2, R2, 0x80000000, RZ, 0xfc, !PT ;  /* 0x8000000002020812 */ /* 0x000fc800078efcff */
[----:B------:R-:W-:Y:S02]  /*f27f0*/  LOP3.LUT R2, R2, 0xdfffffff, RZ, 0xc0, !PT ;  /* 0xdfffffff02027812 */ /* 0x000fe400078ec0ff */
[----:B------:R-:W-:Y:S02]  /*f2800*/  ISETP.LT.AND P0, PT, R21, UR71, !P3 ;  /* 0x0000004715007c0c */ /* 0x000fe4000df01270 */
[----:B------:R-:W-:Y:S02]  /*f2810*/  @P2 LOP3.LUT R2, R2, 0x20000000, RZ, 0xfc, !PT ;  /* 0x2000000002022812 */ /* 0x000fe400078efcff */
[----:B------:R-:W-:Y:S02]  /*f2820*/  LOP3.LUT P4, RZ, R4, 0x8, RZ, 0xc0, !PT ;  /* 0x0000000804ff7812 */ /* 0x000fe4000788c0ff */
[----:B------:R-:W-:Y:S02]  /*f2830*/  LOP3.LUT R2, R2, 0xefffffff, RZ, 0xc0, !PT ;  /* 0xefffffff02027812 */ /* 0x000fe400078ec0ff */
[----:B------:R-:W-:-:S02]  /*f2840*/  ISETP.LT.AND P2, PT, R12, UR70, !P4 ;  /* 0x000000460c007c0c */ /* 0x000fc4000e741270 */
[----:B------:R-:W-:-:S04]  /*f2850*/  @P1 LOP3.LUT R2, R2, 0x10000000, RZ, 0xfc, !PT ;  /* 0x1000000002021812 */ /* 0x000fc800078efcff */
        /* <DEDUP_REMOVED lines=20> */
[----:B0-----:R-:W-:Y:S02]  /*f29a0*/  ISETP.LT.AND P1, PT, R21, UR28, !P5 ;  /* 0x0000001c15007c0c */ /* 0x001fe4000ef21270 */
[----:B------:R-:W-:Y:S02]  /*f29b0*/  @P0 LOP3.LUT R2, R2, 0x80, RZ, 0xfc, !PT ;  /* 0x0000008002020812 */ /* 0x000fe400078efcff */
[----:B------:R-:W-:Y:S02]  /*f29c0*/  LOP3.LUT P6, RZ, R4, 0x20, RZ, 0xc0, !PT ;  /* 0x0000002004ff7812 */ /* 0x000fe400078cc0ff */
[----:B------:R-:W-:Y:S02]  /*f29d0*/  LOP3.LUT R2, R2, 0xffffffbf, RZ, 0xc0, !PT ;  /* 0xffffffbf02027812 */ /* 0x000fe400078ec0ff */
[----:B------:R-:W-:-:S02]  /*f29e0*/  ISETP.LT.AND P0, PT, R12, UR27, !P6 ;  /* 0x0000001b0c007c0c */ /* 0x000fc4000f701270 */
[----:B------:R-:W-:-:S04]  /*f29f0*/  @P2 LOP3.LUT R2, R2, 0x40, RZ, 0xfc, !PT ;  /* 0x0000004002022812 */ /* 0x000fc800078efcff */
[----:B------:R-:W-:Y:S02]  /*f2a00*/  LOP3.LUT R2, R2, 0xffffffdf, RZ, 0xc0, !PT ;  /* 0xffffffdf02027812 */ /* 0x000fe400078ec0ff */
[----:B--2---:R-:W-:Y:S02]  /*f2a10*/  ISETP.LT.AND P2, PT, R10, UR26, !P6 ;  /* 0x0000001a0a007c0c */ /* 0x004fe4000f741270 */
[----:B------:R-:W-:-:S04]  /*f2a20*/  @P1 LOP3.LUT R2, R2, 0x20, RZ, 0xfc, !PT ;  /* 0x0000002002021812 */ /* 0x000fc800078efcff */
[----:B------:R-:W-:-:S04]  /*f2a30*/  LOP3.LUT R2, R2, 0xffffffef, RZ, 0xc0, !PT ;  /* 0xffffffef02027812 */ /* 0x000fc800078ec0ff */
[----:B------:R-:W-:Y:S02]  /*f2a40*/  @P0 LOP3.LUT R2, R2, 0x10, RZ, 0xfc, !PT ;  /* 0x0000001002020812 */ /* 0x000fe400078efcff */
[----:B------:R-:W-:Y:S02]  /*f2a50*/  ISETP.LT.AND P1, PT, R22, UR25, !P6 ;  /* 0x0000001916007c0c */ /* 0x000fe4000f721270 */
[----:B------:R-:W-:Y:S01]  /*f2a60*/  ISETP.LT.AND P0, PT, R21, UR24, !P6 ;  /* 0x0000001815007c0c */ /* 0x000fe2000f701270 */
[----:B------:R-:W-:Y:S01]  /*f2a70*/  VIADD R20, R20, 0x1ee ;  /* 0x000001ee14147836 */ /* 0x000fe20000000000 */
[----:B------:R-:W-:Y:S02]  /*f2a80*/  LOP3.LUT R2, R2, 0xfffffff7, RZ, 0xc0, !PT ;  /* 0xfffffff702027812 */ /* 0x000fe400078ec0ff */
[----:B----4-:R-:W-:Y:S02]  /*f2a90*/  ISETP.GE.AND P5, PT, R18, UR16, PT ;  /* 0x0000001012007c0c */ /* 0x010fe4000bfa6270 */
[----:B------:R-:W-:Y:S01]  /*f2aa0*/  LOP3.LUT R11, R11, 0xbfffffff, RZ, 0xc0, !PT ;  /* 0xbfffffff0b0b7812 */ /* 0x000fe200078ec0ff */
[----:B------:R-:W2:Y:S01]  /*f2ab0*/  LDL.LU R22, [R1+0x53b4] ;  /* 0x0053b40001167983 */ /* 0x000ea20000300800 */
[----:B------:R-:W-:-:S03]  /*f2ac0*/  @P2 LOP3.LUT R2, R2, 0x8, RZ, 0xfc, !PT ;  /* 0x0000000802022812 */ /* 0x000fc600078efcff */
[----:B------:R-:W4:Y:S01]  /*f2ad0*/  LDL.LU R21, [R1+0x53b0] ;  /* 0x0053b00001157983 */ /* 0x000f220000300800 */
[C---:B------:R-:W-:Y:S02]  /*f2ae0*/  LOP3.LUT P6, RZ, R2.reuse, 0x200, RZ, 0xc0, !PT ;  /* 0x0000020002ff7812 */ /* 0x040fe400078cc0ff */
[----:B------:R-:W-:-:S04]  /*f2af0*/  LOP3.LUT R2, R2, 0xfffffffb, RZ, 0xc0, !PT ;  /* 0xfffffffb02027812 */ /* 0x000fc800078ec0ff */
[----:B------:R-:W-:Y:S02]  /*f2b00*/  @P1 LOP3.LUT R2, R2, 0x4, RZ, 0xfc, !PT ;  /* 0x0000000402021812 */ /* 0x000fe400078efcff */
[----:B------:R-:W-:Y:S02]  /*f2b10*/  ISETP.GE.AND P1, PT, R20, UR18, PT ;  /* 0x0000001214007c0c */ /* 0x000fe4000bf26270 */
[----:B------:R-:W-:Y:S02]  /*f2b20*/  @P5 LOP3.LUT R11, R11, 0x40000000, RZ, 0xfc, !PT ;  /* 0x400000000b0b5812 */ /* 0x000fe400078efcff */
[----:B------:R-:W-:Y:S01]  /*f2b30*/  LOP3.LUT R2, R2, 0xfffffffd, RZ, 0xc0, !PT ;  /* 0xfffffffd02027812 */ /* 0x000fe200078ec0ff */
[----:B------:R-:W2:Y:S03]  /*f2b40*/  LDL.LU R20, [R1+0x53ac] ;  /* 0x0053ac0001147983 */ /* 0x000ea60000300800 */
[----:B------:R-:W-:-:S02]  /*f2b50*/  @P0 LOP3.LUT R2, R2, 0x2, RZ, 0xfc, !PT ;  /* 0x0000000202020812 */ /* 0x000fc400078efcff */
[----:B------:R-:W-:Y:S02]  /*f2b60*/  ISETP.GE.AND P0, PT, R19, UR17, PT ;  /* 0x0000001113007c0c */ /* 0x000fe4000bf06270 */
[----:B------:R-:W-:Y:S01]  /*f2b70*/  ISETP.LT.AND P5, PT, R12, UR76, !P6 ;  /* 0x0000004c0c007c0c */ /* 0x000fe2000f7a1270 */
[----:B------:R-:W2:Y:S01]  /*f2b80*/  LDL.LU R19, [R1+0x53a8] ;  /* 0x0053a80001137983 */ /* 0x000ea20000300800 */
[----:B------:R-:W-:-:S03]  /*f2b90*/  LOP3.LUT R2, R2, 0xffbfffff, RZ, 0xc0, !PT ;  /* 0xffbfffff02027812 */ /* 0x000fc600078ec0ff */
[----:B------:R-:W2:Y:S01]  /*f2ba0*/  LDL.LU R18, [R1+0x53a4] ;  /* 0x0053a40001127983 */ /* 0x000ea20000300800 */
[----:B------:R-:W-:-:S04]  /*f2bb0*/  @P1 LOP3.LUT R2, R2, 0x400000, RZ, 0xfc, !PT ;  /* 0x0040000002021812 */ /* 0x000fc800078efcff */
[----:B------:R-:W-:Y:S02]  /*f2bc0*/  LOP3.LUT R2, R2, 0xfdffffff, RZ, 0xc0, !PT ;  /* 0xfdffffff02027812 */ /* 0x000fe400078ec0ff */
[----:B------:R-:W-:Y:S02]  /*f2bd0*/  ISETP.GE.AND P4, PT, R17, UR22, PT ;  /* 0x0000001611007c0c */ /* 0x000fe4000bf86270 */
[----:B------:R-:W-:Y:S01]  /*f2be0*/  ISETP.GE.AND P3, PT, R16, UR21, PT ;  /* 0x0000001510007c0c */ /* 0x000fe2000bf66270 */
[----:B------:R-:W2:Y:S01]  /*f2bf0*/  LDL.LU R17, [R1+0x53a0] ;  /* 0x0053a00001117983 */ /* 0x000ea20000300800 */
[----:B------:R-:W-:-:S03]  /*f2c00*/  @P0 LOP3.LUT R2, R2, 0x2000000, RZ, 0xfc, !PT ;  /* 0x0200000002020812 */ /* 0x000fc600078efcff */
[----:B------:R-:W2:Y:S01]  /*f2c10*/  LDL.LU R16, [R1+0x539c] ;  /* 0x00539c0001107983 */ /* 0x000ea20000300800 */
[----:B------:R-:W-:Y:S02]  /*f2c20*/  ISETP.GE.AND P2, PT, R15, UR20, PT ;  /* 0x000000140f007c0c */ /* 0x000fe4000bf46270 */
[----:B------:R-:W-:Y:S01]  /*f2c30*/  LOP3.LUT R2, R2, 0xfffffffe, RZ, 0xc0, !PT ;  /* 0xfffffffe02027812 */ /* 0x000fe200078ec0ff */
[----:B------:R-:W2:Y:S04]  /*f2c40*/  LDL.LU R15, [R1+0x5398] ;  /* 0x00539800010f7983 */ /* 0x000ea80000300800 */
[----:B------:R0:W-:Y:S01]  /*f2c50*/  STL [R1+0xc], R11 ;  /* 0x00000c0b01007387 */ /* 0x0001e20000100800 */
[----:B------:R-:W-:Y:S02]  /*f2c60*/  ISETP.GE.AND P1, PT, R14, UR19, PT ;  /* 0x000000130e007c0c */ /* 0x000fe4000bf26270 */
[----:B------:R-:W-:Y:S01]  /*f2c70*/  ISETP.GE.AND P0, PT, R13, UR29, PT ;  /* 0x0000001d0d007c0c */ /* 0x000fe2000bf06270 */
[----:B------:R-:W2:Y:S04]  /*f2c80*/  LDL.LU R14, [R1+0x5394] ;  /* 0x00539400010e7983 */ /* 0x000ea80000300800 */
[----:B------:R-:W2:Y:S01]  /*f2c90*/  LDL.LU R13, [R1+0x5390] ;  /* 0x00539000010d7983 */ /* 0x000ea20000300800 */
[----:B------:R-:W-:-:S03]  /*f2ca0*/  @P5 LOP3.LUT R2, R2, 0x1, RZ, 0xfc, !PT ;  /* 0x0000000102025812 */ /* 0x000fc600078efcff */
[----:B------:R-:W2:Y:S01]  /*f2cb0*/  LDL.LU R12, [R1+0x538c] ;  /* 0x00538c00010c7983 */ /* 0x000ea20000300800 */
[----:B------:R-:W-:Y:S02]  /*f2cc0*/  LOP3.LUT P5, RZ, R11, 0x40000000, RZ, 0xc0, !PT ;  /* 0x400000000bff7812 */ /* 0x000fe400078ac0ff */
[----:B-1----:R-:W-:Y:S01]  /*f2cd0*/  ISETP.LT.AND P6, PT, R10, UR77, !P6 ;  /* 0x0000004d0a007c0c */ /* 0x002fe2000f7c1270 */
[----:B0-----:R-:W2:Y:S04]  /*f2ce0*/  LDL.LU R11, [R1+0x5388] ;  /* 0x00538800010b7983 */ /* 0x001ea80000300800 */
[----:B------:R-:W2:Y:S04]  /*f2cf0*/  LDL.LU R10, [R1+0x5384] ;  /* 0x00538400010a7983 */ /* 0x000ea80000300800 */
[----:B------:R0:W-:Y:S01]  /*f2d00*/  STL [R1+0x5bd8], R27 ;  /* 0x005bd81b01007387 */ /* 0x0001e20000100800 */
[----:B------:R-:W-:Y:S01]  /*f2d10*/  LOP3.LUT R4, R4, 0xffffffef, RZ, 0xc0, !PT ;  /* 0xffffffef04047812 */ /* 0x000fe200078ec0ff */
[----:B------:R-:W1:Y:S01]  /*f2d20*/  LDCU UR4, c[0x0][0x398] ;  /* 0x00007300ff0477ac */ /* 0x000e620008000800 */
[----:B------:R-:W1:Y:S01]  /*f2d30*/  LDCU UR5, c[0x0][0x398] ;  /* 0x00007300ff0577ac */ /* 0x000e620008000800 */
[----:B0-----:R-:W3:Y:S01]  /*f2d40*/  LDL.LU R27, [R1+0xc] ;  /* 0x00000c00011b7983 */ /* 0x001ee20000300800 */
[----:B------:R-:W0:Y:S03]  /*f2d50*/  LDCU UR6, c[0x0][0x398] ;  /* 0x00007300ff0677ac */ /* 0x000e260008000800 */
[----:B------:R-:W-:Y:S01]  /*f2d60*/  STL [R1+0x5b70], R25 ;  /* 0x005b701901007387 */ /* 0x000fe20000100800 */
[----:B------:R-:W0:Y:S03]  /*f2d70*/  LDCU UR7, c[0x0][0x398] ;  /* 0x00007300ff0777ac */ /* 0x000e260008000800 */
[----:B--2---:R-:W-:Y:S01]  /*f2d80*/  STL [R1+0x5b48], R10 ;  /* 0x005b480a01007387 */ /* 0x004fe20000100800 */
[----:B------:R-:W2:Y:S03]  /*f2d90*/  LDCU UR8, c[0x0][0x398] ;  /* 0x00007300ff0877ac */ /* 0x000ea60008000800 */
[----:B------:R0:W-:Y:S01]  /*f2da0*/  STL [R1+0x5b28], R22 ;  /* 0x005b281601007387 */ /* 0x0001e20000100800 */
[----:B------:R-:W1:Y:S01]  /*f2db0*/  LDCU UR9, c[0x0][0x398] ;  /* 0x00007300ff0977ac */ /* 0x000e620008000800 */
[----:B------:R-:W1:Y:S01]  /*f2dc0*/  LDCU UR10, c[0x0][0x398] ;  /* 0x00007300ff0a77ac */ /* 0x000e620008000800 */
[----:B------:R-:W1:Y:S01]  /*f2dd0*/  LDCU UR11, c[0x0][0x398] ;  /* 0x00007300ff0b77ac */ /* 0x000e620008000800 */
[----:B0-----:R-:W2:Y:S01]  /*f2de0*/  LDL.LU R22, [R1+0xbc] ;  /* 0x0000bc0001167983 */ /* 0x001ea20000300800 */
[----:B------:R-:W0:Y:S03]  /*f2df0*/  LDCU UR12, c[0x0][0x398] ;  /* 0x00007300ff0c77ac */ /* 0x000e260008000800 */
[----:B------:R1:W-:Y:S04]  /*f2e00*/  STL [R1+0x5b00], R11 ;  /* 0x005b000b01007387 */ /* 0x0003e80000100800 */
[----:B-1----:R-:W2:Y:S04]  /*f2e10*/  LDL.LU R11, [R1+0x7b4] ;  /* 0x0007b400010b7983 */ /* 0x002ea80000300800 */
[----:B----4-:R-:W-:Y:S04]  /*f2e20*/  STL [R1+0x5ac8], R21 ;  /* 0x005ac81501007387 */ /* 0x010fe80000100800 */
[----:B------:R-:W-:Y:S04]  /*f2e30*/  STL [R1+0x5aa8], R12 ;  /* 0x005aa80c01007387 */ /* 0x000fe80000100800 */
[----:B------:R1:W-:Y:S04]  /*f2e40*/  STL [R1+0x5a80], R19 ;  /* 0x005a801301007387 */ /* 0x0003e80000100800 */
[----:B-1----:R-:W4:Y:S04]  /*f2e50*/  LDL.LU R19, [R1+0x108] ;  /* 0x0001080001137983 */ /* 0x002f280000300800 */
[----:B------:R-:W-:Y:S04]  /*f2e60*/  STL [R1+0x5a58], R20 ;  /* 0x005a581401007387 */ /* 0x000fe80000100800 */
[----:B------:R-:W-:Y:S04]  /*f2e70*/  STL [R1+0x5a40], R13 ;  /* 0x005a400d01007387 */ /* 0x000fe80000100800 */
[----:B------:R-:W-:Y:S04]  /*f2e80*/  STL [R1+0x5a18], R18 ;  /* 0x005a181201007387 */ /* 0x000fe80000100800 */
[----:B------:R-:W-:Y:S04]  /*f2e90*/  STL [R1+0x59d8], R14 ;  /* 0x0059d80e01007387 */ /* 0x000fe80000100800 */
[----:B------:R-:W-:Y:S04]  /*f2ea0*/  STL [R1+0x59bc], R17 ;  /* 0x0059bc1101007387 */ /* 0x000fe80000100800 */
[----:B------:R-:W-:Y:S04]  /*f2eb0*/  STL [R1+0x5988], R15 ;  /* 0x0059880f01007387 */ /* 0x000fe80000100800 */
[----:B------:R1:W-:Y:S04]  /*f2ec0*/  STL [R1+0x5960], R16 ;  /* 0x0059601001007387 */ /* 0x0003e80000100800 */
[----:B----4-:R4:W-:Y:S04]  /*f2ed0*/  STL [R1+0x643c], R19 ;  /* 0x00643c1301007387 */ /* 0x0109e80000100800 */
[----:B-1----:R-:W2:Y:S04]  /*f2ee0*/  LDL.LU R16, [R1+0x20] ;  /* 0x0000200001107983 */ /* 0x002ea80000300800 */
[----:B------:R-:W2:Y:S04]  /*f2ef0*/  LDL.LU R17, [R1+0x24] ;  /* 0x0000240001117983 */ /* 0x000ea80000300800 */
[----:B------:R-:W2:Y:S04]  /*f2f00*/  LDL.LU R18, [R1+0x28] ;  /* 0x0000280001127983 */ /* 0x000ea80000300800 */
[----:B----4-:R-:W2:Y:S04]  /*f2f10*/  LDL.LU R19, [R1+0x2c] ;  /* 0x00002c0001137983 */ /* 0x010ea80000300800 */
[----:B------:R-:W4:Y:S01]  /*f2f20*/  LDL.LU R25, [R1+0x2208] ;  /* 0x0022080001197983 */ /* 0x000f220000300800 */
[----:B------:R-:W-:-:S02]  /*f2f30*/  @P6 LOP3.LUT R4, R4, 0x10, RZ, 0xfc, !PT ;  /* 0x0000001004046812 */ /* 0x000fc400078efcff */
[----:B------:R-:W-:Y:S02]  /*f2f40*/  LOP3.LUT P6, RZ, R9, 0x80000, RZ, 0xc0, !PT ;  /* 0x0008000009ff7812 */ /* 0x000fe400078cc0ff */
[----:B------:R-:W-:Y:S02]  /*f2f50*/  LOP3.LUT R4, R4, 0xfffffff7, RZ, 0xc0, !PT ;  /* 0xfffffff704047812 */ /* 0x000fe400078ec0ff */
[----:B---3--:R-:W-:Y:S02]  /*f2f60*/  LOP3.LUT R27, R27, 0xffffefff, RZ, 0xc0, !PT ;  /* 0xffffefff1b1b7812 */ /* 0x008fe400078ec0ff */
[----:B------:R-:W-:Y:S02]  /*f2f70*/  @P5 LOP3.LUT R4, R4, 0x8, RZ, 0xfc, !PT ;  /* 0x0000000804045812 */ /* 0x000fe400078efcff */
[----:B------:R-:W-:Y:S02]  /*f2f80*/  LOP3.LUT P5, RZ, R9, 0x40000, RZ, 0xc0, !PT ;  /* 0x0004000009ff7812 */ /* 0x000fe400078ac0ff */
[----:B------:R-:W-:-:S03]  /*f2f90*/  LOP3.LUT R4, R4, 0xfffffffb, RZ, 0xc0, !PT ;  /* 0xfffffffb04047812 */ /* 0x000fc600078ec0ff */
[----:B------:R-:W-:Y:S02]  /*f2fa0*/  @P6 LOP3.LUT R27, R27, 0x1000, RZ, 0xfc, !PT ;  /* 0x000010001b1b6812 */ /* 0x000fe400078efcff */
[----:B------:R-:W-:Y:S02]  /*f2fb0*/  @P4 LOP3.LUT R4, R4, 0x4, RZ, 0xfc, !PT ;  /* 0x0000000404044812 */ /* 0x000fe400078efcff */
[C---:B------:R-:W-:Y:S02]  /*f2fc0*/  LOP3.LUT P6, RZ, R9.reuse, 0x100, RZ, 0xc0, !PT ;  /* 0x0000010009ff7812 */ /* 0x040fe400078cc0ff */
[----:B------:R-:W-:Y:S02]  /*f2fd0*/  LOP3.LUT R4, R4, 0xfffffffd, RZ, 0xc0, !PT ;  /* 0xfffffffd04047812 */ /* 0x000fe400078ec0ff */
[----:B------:R-:W-:Y:S02]  /*f2fe0*/  LOP3.LUT P4, RZ, R9, 0x20000, RZ, 0xc0, !PT ;  /* 0x0002000009ff7812 */ /* 0x000fe4000788c0ff */
[----:B------:R-:W-:-:S02]  /*f2ff0*/  @P3 LOP3.LUT R4, R4, 0x2, RZ, 0xfc, !PT ;  /* 0x0000000204043812 */ /* 0x000fc400078efcff */
[----:B------:R-:W-:Y:S02]  /*f3000*/  LOP3.LUT P3, RZ, R9, 0x10000, RZ, 0xc0, !PT ;  /* 0x0001000009ff7812 */ /* 0x000fe4000786c0ff */
[----:B------:R-:W-:-:S04]  /*f3010*/  LOP3.LUT R4, R4, 0xfffffffe, RZ, 0xc0, !PT ;  /* 0xfffffffe04047812 */ /* 0x000fc800078ec0ff */
[----:B------:R-:W-:Y:S02]  /*f3020*/  @P2 LOP3.LUT R4, R4, 0x1, RZ, 0xfc, !PT ;  /* 0x0000000104042812 */ /* 0x000fe400078efcff */
[----:B------:R-:W-:Y:S01]  /*f3030*/  LOP3.LUT P2, RZ, R9, 0x8000, RZ, 0xc0, !PT ;  /* 0x0000800009ff7812 */ /* 0x000fe2000784c0ff */
[----:B--2---:R-:W-:Y:S01]  /*f3040*/  STL.64 [R1+0x6448], R18 ;  /* 0x0064481201007387 */ /* 0x004fe20000100a00 */
[----:B----4-:R-:W-:-:S03]  /*f3050*/  LOP3.LUT R25, R25, 0x7fffffff, RZ, 0xc0, !PT ;  /* 0x7fffffff19197812 */ /* 0x010fc600078ec0ff */
[----:B------:R-:W-:Y:S01]  /*f3060*/  STL.64 [R1+0x6440], R16 ;  /* 0x0064401001007387 */ /* 0x000fe20000100a00 */
[----:B------:R-:W-:-:S03]  /*f3070*/  @P1 LOP3.LUT R25, R25, 0x80000000, RZ, 0xfc, !PT ;  /* 0x8000000019191812 */ /* 0x000fc600078efcff */
[----:B------:R-:W-:Y:S04]  /*f3080*/  STL [R1+0x5940], R29 ;  /* 0x0059401d01007387 */ /* 0x000fe80000100800 */
[----:B------:R-:W-:Y:S01]  /*f3090*/  STL [R1+0x5470], R8 ;  /* 0x0054700801007387 */ /* 0x000fe20000100800 */
[----:B------:R-:W-:-:S03]  /*f30a0*/  LOP3.LUT R25, R25, 0xbfffffff, RZ, 0xc0, !PT ;  /* 0xbfffffff19197812 */ /* 0x000fc600078ec0ff */
[----:B------:R-:W-:Y:S04]  /*f30b0*/  STL [R1+0x544c], R7 ;  /* 0x00544c0701007387 */ /* 0x000fe80000100800 */
[----:B------:R-:W-:Y:S04]  /*f30c0*/  STL [R1+0x5430], R6 ;  /* 0x0054300601007387 */ /* 0x000fe80000100800 */
[----:B------:R-:W-:Y:S04]  /*f30d0*/  STL [R1+0x5400], R5 ;  /* 0x0054000501007387 */ /* 0x000fe80000100800 */
[----:B------:R-:W-:Y:S01]  /*f30e0*/  STL [R1+0x53c0], R3 ;  /* 0x0053c00301007387 */ /* 0x000fe20000100800 */
[----:B------:R-:W-:-:S03]  /*f30f0*/  @P0 LOP3.LUT R25, R25, 0x40000000, RZ, 0xfc, !PT ;  /* 0x4000000019190812 */ /* 0x000fc600078efcff */
[----:B------:R-:W-:Y:S04]  /*f3100*/  STL [R1+0x5384], R2 ;  /* 0x0053840201007387 */ /* 0x000fe80000100800 */
[----:B------:R1:W-:Y:S01]  /*f3110*/  STL [R1+0x53c4], R4 ;  /* 0x0053c40401007387 */ /* 0x0003e20000100800 */
[C---:B------:R-:W-:Y:S02]  /*f3120*/  LOP3.LUT P1, RZ, R9.reuse, 0x4000, RZ, 0xc0, !PT ;  /* 0x0000400009ff7812 */ /* 0x040fe4000782c0ff */
[----:B------:R-:W-:Y:S01]  /*f3130*/  LOP3.LUT P0, RZ, R9, 0x2000, RZ, 0xc0, !PT ;  /* 0x0000200009ff7812 */ /* 0x000fe2000780c0ff */
[----:B-1----:R-:W2:Y:S04]  /*f3140*/  LDL.LU R4, [R1+0x10] ;  /* 0x0000100001047983 */ /* 0x002ea80000300800 */
[----:B------:R-:W2:Y:S04]  /*f3150*/  LDL.LU R5, [R1+0x14] ;  /* 0x0000140001057983 */ /* 0x000ea80000300800 */
[----:B------:R-:W2:Y:S04]  /*f3160*/  LDL.LU R6, [R1+0x18] ;  /* 0x0000180001067983 */ /* 0x000ea80000300800 */
[----:B------:R-:W2:Y:S04]  /*f3170*/  LDL.LU R7, [R1+0x1c] ;  /* 0x00001c0001077983 */ /* 0x000ea80000300800 */
[----:B------:R-:W3:Y:S04]  /*f3180*/  LDL.LU R12, [R1+0xec] ;  /* 0x0000ec00010c7983 */ /* 0x000ee80000300800 */
[----:B------:R-:W4:Y:S04]  /*f3190*/  LDL.LU R21, [R1+0xcc] ;  /* 0x0000cc0001157983 */ /* 0x000f280000300800 */
[----:B------:R-:W-:Y:S04]  /*f31a0*/  STL [R1+0x2208], R25 ;  /* 0x0022081901007387 */ /* 0x000fe80000100800 */
[----:B------:R1:W-:Y:S04]  /*f31b0*/  STL [R1+0x5c28], R9 ;  /* 0x005c280901007387 */ /* 0x0003e80000100800 */
[----:B-1----:R-:W2:Y:S04]  /*f31c0*/  LDL R9, [R1+0x3b0] ;  /* 0x0003b00001097983 */ /* 0x002ea80000100800 */
[----:B--2---:R-:W1:Y:S04]  /*f31d0*/  LDS.128 R16, [R9] ;  /* 0x0000000009107984 */ /* 0x004e680000000c00 */
[----:B-1----:R-:W-:Y:S01]  /*f31e0*/  STL [R1+0x6f4], R17 ;  /* 0x0006f41101007387 */ /* 0x002fe20000100800 */
[----:B------:R-:W-:-:S03]  /*f31f0*/  IMAD.MOV.U32 R25, RZ, RZ, R16 ;  /* 0x000000ffff197224 */ /* 0x000fc600078e0010 */
[----:B------:R-:W-:Y:S04]  /*f3200*/  STL.64 [R1+0x6f8], R18 ;  /* 0x0006f81201007387 */ /* 0x000fe80000100a00 */
[----:B------:R-:W1:Y:S04]  /*f3210*/  LDS.128 R16, [R9+0x400] ;  /* 0x0004000009107984 */ /* 0x000e680000000c00 */
[----:B------:R-:W-:Y:S04]  /*f3220*/  STL [R1+0x5b8c], R25 ;  /* 0x005b8c1901007387 */ /* 0x000fe80000100800 */
[----:B------:R-:W-:Y:S04]  /*f3230*/  STL.64 [R1+0x5c48], R26 ;  /* 0x005c481a01007387 */ /* 0x000fe80000100a00 */
[----:B------:R2:W-:Y:S04]  /*f3240*/  STL [R1+0x5c40], R24 ;  /* 0x005c401801007387 */ /* 0x0005e80000100800 */
[----:B--2---:R-:W2:Y:S04]  /*f3250*/  LDL.LU R24, [R1+0x40] ;  /* 0x0000400001187983 */ /* 0x004ea80000300800 */
[----:B------:R-:W2:Y:S04]  /*f3260*/  LDL.LU R25, [R1+0x44] ;  /* 0x0000440001197983 */ /* 0x000ea80000300800 */
[----:B------:R-:W2:Y:S04]  /*f3270*/  LDL.LU R26, [R1+0x48] ;  /* 0x00004800011a7983 */ /* 0x000ea80000300800 */
[----:B-1----:R-:W-:Y:S01]  /*f3280*/  STL [R1+0x6e0], R16 ;  /* 0x0006e01001007387 */ /* 0x002fe20000100800 */
[----:B------:R-:W-:-:S03]  /*f3290*/  IMAD.MOV.U32 R10, RZ, RZ, R17 ;  /* 0x000000ffff0a7224 */ /* 0x000fc600078e0011 */
[----:B------:R1:W-:Y:S04]  /*f32a0*/  STL.64 [R1+0x6e8], R18 ;  /* 0x0006e81201007387 */ /* 0x0003e80000100a00 */
[----:B-1----:R-:W2:Y:S04]  /*f32b0*/  LDL.LU.64 R18, [R1+0x6448] ;  /* 0x0064480001127983 */ /* 0x002ea80000300a00 */
[----:B------:R-:W2:Y:S01]  /*f32c0*/  LDL.LU.64 R16, [R1+0x6440] ;  /* 0x0064400001107983 */ /* 0x000ea20000300a00 */
[----:B------:R-:W-:Y:S01]  /*f32d0*/  BAR.SYNC.DEFER_BLOCKING 0x0 ;  /* 0x0000000000007b1d */ /* 0x000fe20000010000 */
[----:B------:R-:W-:-:S04]  /*f32e0*/  LOP3.LUT R3, R11, 0xffff, RZ, 0xc0, !PT ;  /* 0x0000ffff0b037812 */ /* 0x000fc800078ec0ff */
[----:B------:R-:W-:Y:S01]  /*f32f0*/  PRMT R27, R22, 0x4210, R3 ;  /* 0x00004210161b7816 */ /* 0x000fe20000000003 */
[----:B------:R-:W-:Y:S04]  /*f3300*/  STL [R1+0x5b90], R10 ;  /* 0x005b900a01007387 */ /* 0x000fe80000100800 */
[----:B--2---:R1:W-:Y:S04]  /*f3310*/  STSM.16.M88.4 [R28], R16 ;  /* 0x000000101c007844 */ /* 0x0043e80000000200 */
[----:B------:R-:W-:Y:S01]  /*f3320*/  STSM.16.M88.4 [R28+0x200], R24 ;  /* 0x000200181c007844 */ /* 0x000fe20000000200 */
[----:B------:R-:W-:Y:S06]  /*f3330*/  BAR.SYNC.DEFER_BLOCKING 0x0 ;  /* 0x0000000000007b1d */ /* 0x000fec0000010000 */
[----:B-1----:R-:W2:Y:S04]  /*f3340*/  LDL.LU R19, [R1+0x643c] ;  /* 0x00643c0001137983 */ /* 0x002ea80000300800 */
[----:B------:R-:W1:Y:S04]  /*f3350*/  LDS.128 R24, [R9] ;  /* 0x0000000009187984 */ /* 0x000e680000000c00 */
[----:B-1----:R-:W-:Y:S01]  /*f3360*/  STL [R1+0x6d4], R25 ;  /* 0x0006d41901007387 */ /* 0x002fe20000100800 */
[----:B------:R-:W-:-:S03]  /*f3370*/  IMAD.MOV.U32 R22, RZ, RZ, R24 ;  /* 0x000000ffff167224 */ /* 0x000fc600078e0018 */
[----:B------:R-:W-:Y:S04]  /*f3380*/  STL.64 [R1+0x6d8], R26 ;  /* 0x0006d81a01007387 */ /* 0x000fe80000100a00 */
[----:B------:R-:W1:Y:S01]  /*f3390*/  LDS.128 R24, [R9+0x400] ;  /* 0x0004000009187984 */ /* 0x000e620000000c00 */
[----:B------:R-:W-:Y:S06]  /*f33a0*/  BAR.SYNC.DEFER_BLOCKING 0x0 ;  /* 0x0000000000007b1d */ /* 0x000fec0000010000 */
[----:B------:R-:W-:Y:S04]  /*f33b0*/  STL.64 [R1+0x5bb0], R22 ;  /* 0x005bb01601007387 */ /* 0x000fe80000100a00 */
[----:B------:R0:W-:Y:S01]  /*f33c0*/  STSM.16.M88.4 [R28], R4 ;  /* 0x000000041c007844 */ /* 0x0001e20000000200 */
[----:B-1----:R-:W-:-:S03]  /*f33d0*/  IMAD.MOV.U32 R11, RZ, RZ, R25 ;  /* 0x000000ffff0b7224 */ /* 0x002fc600078e0019 */
[----:B------:R-:W-:Y:S04]  /*f33e0*/  STL [R1+0x6c0], R24 ;  /* 0x0006c01801007387 */ /* 0x000fe80000100800 */
[----:B------:R-:W-:Y:S04]  /*f33f0*/  STL.64 [R1+0x6c8], R26 ;  /* 0x0006c81a01007387 */ /* 0x000fe80000100a00 */
[----:B------:R-:W-:Y:S04]  /*f3400*/  STL [R1+0x5b38], R11 ;  /* 0x005b380b01007387 */ /* 0x000fe80000100800 */
[----:B0-----:R-:W3:Y:S04]  /*f3410*/  LDL.LU R4, [R1+0x30] ;  /* 0x0000300001047983 */ /* 0x001ee80000300800 */
[----:B------:R-:W3:Y:S01]  /*f3420*/  LDL.LU R5, [R1+0x34] ;  /* 0x0000340001057983 */ /* 0x000ee20000300800 */
[----:B----4-:R-:W-:-:S03]  /*f3430*/  SHF.R.U32.HI R7, RZ, 0x8, R21 ;  /* 0x00000008ff077819 */ /* 0x010fc60000011615 */
[----:B------:R-:W4:Y:S04]  /*f3440*/  LDL.LU R6, [R1+0x38] ;  /* 0x0000380001067983 */ /* 0x000f280000300800 */
[----:B------:R-:W3:Y:S04]  /*f3450*/  LDL.LU R18, [R1+0x15bc] ;  /* 0x0015bc0001127983 */ /* 0x000ee80000300800 */
[----:B------:R-:W3:Y:S04]  /*f3460*/  LDL.LU R15, [R1+0x4d8] ;  /* 0x0004d800010f7983 */ /* 0x000ee80000300800 */
[----:B------:R-:W3:Y:S04]  /*f3470*/  LDL.LU R17, [R1+0x598] ;  /* 0x0005980001117983 */ /* 0x000ee80000300800 */
[----:B------:R-:W3:Y:S04]  /*f3480*/  LDL.LU R21, [R1+0x59c] ;  /* 0x00059c0001157983 */ /* 0x000ee80000300800 */
[----:B------:R-:W3:Y:S04]  /*f3490*/  LDL.LU R13, [R1+0x5a0] ;  /* 0x0005a000010d7983 */ /* 0x000ee80000300800 */
[----:B------:R-:W3:Y:S01]  /*f34a0*/  LDL.LU R20, [R1+0x151c] ;  /* 0x00151c0001147983 */ /* 0x000ee20000300800 */
[----:B--2---:R-:W-:-:S03]  /*f34b0*/  SHF.R.U32.HI R2, RZ, 0x8, R19 ;  /* 0x00000008ff027819 */ /* 0x004fc60000011613 */
[----:B---3--:R0:W-:Y:S04]  /*f34c0*/  STL.64 [R1+0x6428], R20 ;  /* 0x0064281401007387 */ /* 0x0081e80000100a00 */
[----:B0-----:R-:W2:Y:S04]  /*f34d0*/  LDL.LU R20, [R1+0xc0] ;  /* 0x0000c00001147983 */ /* 0x001ea80000300800 */
[----:B------:R-:W2:Y:S04]  /*f34e0*/  LDL.LU R21, [R1+0xc4] ;  /* 0x0000c40001157983 */ /* 0x000ea80000300800 */
[----:B------:R-:W2:Y:S04]  /*f34f0*/  LDL.LU R22, [R1+0xc8] ;  /* 0x0000c80001167983 */ /* 0x000ea80000300800 */
[----:B------:R-:W3:Y:S04]  /*f3500*/  LDL.LU R19, [R1+0x590] ;  /* 0x0005900001137983 */ /* 0x000ee80000300800 */
[----:B------:R-:W2:Y:S04]  /*f3510*/  LDL.LU R24, [R1+0x50] ;  /* 0x0000500001187983 */ /* 0x000ea80000300800 */
[----:B------:R-:W2:Y:S04]  /*f3520*/  LDL.LU R25, [R1+0x54] ;  /* 0x0000540001197983 */ /* 0x000ea80000300800 */
[----:B------:R-:W2:Y:S01]  /*f3530*/  LDL.LU R26, [R1+0x58] ;  /* 0x00005800011a7983 */ /* 0x000ea20000300800 */
[----:B------:R-:W-:-:S02]  /*f3540*/  SHF.R.U32.HI R8, RZ, 0x8, R12 ;  /* 0x00000008ff087819 */ /* 0x000fc4000001160c */
[----:B------:R-:W-:Y:S02]  /*f3550*/  LOP3.LUT R2, R2, 0xffff, RZ, 0xc0, !PT ;  /* 0x0000ffff02027812 */ /* 0x000fe400078ec0ff */
[----:B------:R-:W-:Y:S02]  /*f3560*/  LOP3.LUT R8, R8, 0xffff, RZ, 0xc0, !PT ;  /* 0x0000ffff08087812 */ /* 0x000fe400078ec0ff */
[----:B------:R-:W-:Y:S01]  /*f3570*/  LOP3.LUT R7, R7, 0xffff, RZ, 0xc0, !PT ;  /* 0x0000ffff07077812 */ /* 0x000fe200078ec0ff */
[----:B--2---:R-:W-:Y:S04]  /*f3580*/  STL [R1+0x6420], R26 ;  /* 0x0064201a01007387 */ /* 0x004fe80000100800 */
[----:B------:R0:W-:Y:S04]  /*f3590*/  STL.64 [R1+0x6418], R24 ;  /* 0x0064181801007387 */ /* 0x0001e80000100a00 */
[----:B0-----:R-:W2:Y:S04]  /*f35a0*/  LDL.LU R24, [R1+0xb0] ;  /* 0x0000b00001187983 */ /* 0x001ea80000300800 */
[----:B------:R-:W2:Y:S04]  /*f35b0*/  LDL.LU R25, [R1+0xb4] ;  /* 0x0000b40001197983 */ /* 0x000ea80000300800 */
[----:B------:R-:W2:Y:S01]  /*f35c0*/  LDL.LU R26, [R1+0xb8] ;  /* 0x0000b800011a7983 */ /* 0x000ea20000300800 */
[----:B------:R-:W-:-:S02]  /*f35d0*/  PRMT R2, R2, 0x3340, R8 ;  /* 0x0000334002027816 */ /* 0x000fc40000000008 */
[----:B------:R-:W-:-:S04]  /*f35e0*/  PRMT R7, R7, 0x3340, R0 ;  /* 0x0000334007077816 */ /* 0x000fc80000000000 */
[----:B------:R-:W-:-:S04]  /*f35f0*/  PRMT R2, R2, 0x5410, R7 ;  /* 0x0000541002027816 */ /* 0x000fc80000000007 */
[----:B------:R-:W-:-:S05]  /*f3600*/  PRMT R7, R2, 0x5210, R3 ;  /* 0x0000521002077816 */ /* 0x000fca0000000003 */
[----:B----4-:R0:W-:Y:S04]  /*f3610*/  STSM.16.M88.4 [R28+0x200], R4 ;  /* 0x000200041c007844 */ /* 0x0101e80000000200 */
[----:B--2---:R-:W-:Y:S04]  /*f3620*/  STL [R1+0x6438], R26 ;  /* 0x0064381a01007387 */ /* 0x004fe80000100800 */
[----:B------:R-:W-:Y:S04]  /*f3630*/  STL.64 [R1+0x6430], R24 ;  /* 0x0064301801007387 */ /* 0x000fe80000100a00 */
[----:B------:R-:W2:Y:S04]  /*f3640*/  LDL.LU R12, [R1+0x4dc] ;  /* 0x0004dc00010c7983 */ /* 0x000ea80000300800 */
[----:B0-----:R-:W4:Y:S04]  /*f3650*/  LDL.LU R4, [R1+0x60] ;  /* 0x0000600001047983 */ /* 0x001f280000300800 */
[----:B------:R-:W4:Y:S04]  /*f3660*/  LDL.LU R5, [R1+0x64] ;  /* 0x0000640001057983 */ /* 0x000f280000300800 */
[----:B------:R-:W2:Y:S01]  /*f3670*/  LDL.LU R6, [R1+0x68] ;  /* 0x0000680001067983 */ /* 0x000ea20000300800 */
[----:B------:R-:W-:Y:S06]  /*f3680*/  BAR.SYNC.DEFER_BLOCKING 0x0 ;  /* 0x0000000000007b1d */ /* 0x000fec0000010000 */
[----:B------:R-:W0:Y:S01]  /*f3690*/  LDS.128 R24, [R9] ;  /* 0x0000000009187984 */ /* 0x000e220000000c00 */
[----:B------:R-:W-:-:S04]  /*f36a0*/  LOP3.LUT R7, R18, 0xffff, RZ, 0xc0, !PT ;  /* 0x0000ffff12077812 */ /* 0x000fc800078ec0ff */
[----:B------:R-:W-:Y:S01]  /*f36b0*/  PRMT R23, R15, 0x4210, R7 ;  /* 0x000042100f177816 */ /* 0x000fe20000000007 */
[----:B--2---:R-:W-:Y:S04]  /*f36c0*/  STL [R1+0x6410], R6 ;  /* 0x0064100601007387 */ /* 0x004fe80000100800 */
[----:B----4-:R-:W-:Y:S04]  /*f36d0*/  STL.64 [R1+0x6408], R4 ;  /* 0x0064080401007387 */ /* 0x010fe80000100a00 */
[----:B------:R-:W2:Y:S04]  /*f36e0*/  LDL.LU R14, [R1+0xfc] ;  /* 0x0000fc00010e7983 */ /* 0x000ea80000300800 */
[----:B------:R-:W4:Y:S04]  /*f36f0*/  LDL.LU R18, [R1+0x1cb8] ;  /* 0x001cb80001127983 */ /* 0x000f280000300800 */
[----:B0-----:R-:W-:Y:S04]  /*f3700*/  STL.64 [R1+0x6b0], R24 ;  /* 0x0006b01801007387 */ /* 0x001fe80000100a00 */
[----:B------:R-:W-:Y:S04]  /*f3710*/  STL.64 [R1+0x6b8], R26 ;  /* 0x0006b81a01007387 */ /* 0x000fe80000100a00 */
[----:B------:R-:W0:Y:S01]  /*f3720*/  LDS.128 R24, [R9+0x400] ;  /* 0x0004000009187984 */ /* 0x000e220000000c00 */
[----:B------:R-:W-:Y:S06]  /*f3730*/  BAR.SYNC.DEFER_BLOCKING 0x0 ;  /* 0x0000000000007b1d */ /* 0x000fec0000010000 */
[----:B------:R-:W-:Y:S04]  /*f3740*/  STSM.16.M88.4 [R28], R20 ;  /* 0x000000141c007844 */ /* 0x000fe80000000200 */
[----:B0-----:R-:W-:Y:S04]  /*f3750*/  STL.64 [R1+0x6a0], R24 ;  /* 0x0006a01801007387 */ /* 0x001fe80000100a00 */
[----:B------:R0:W-:Y:S04]  /*f3760*/  STL.64 [R1+0x6a8], R26 ;  /* 0x0006a81a01007387 */ /* 0x0001e80000100a00 */
[----:B0-----:R-:W2:Y:S04]  /*f3770*/  LDL.LU R26, [R1+0x6438] ;  /* 0x00643800011a7983 */ /* 0x001ea80000300800 */
[----:B------:R-:W2:Y:S04]  /*f3780*/  LDL.LU.64 R24, [R1+0x6430] ;  /* 0x0064300001187983 */ /* 0x000ea80000300a00 */
[----:B------:R-:W2:Y:S01]  /*f3790*/  LDL.LU.64 R20, [R1+0x6428] ;  /* 0x0064280001147983 */ /* 0x000ea20000300a00 */
[----:B------:R-:W-:-:S02]  /*f37a0*/  PRMT R3, R13, 0x3340, R0 ;  /* 0x000033400d037816 */ /* 0x000fc40000000000 */
[----:B--2---:R-:W-:Y:S02]  /*f37b0*/  PRMT R2, R21, 0x3340, R17 ;  /* 0x0000334015027816 */ /* 0x004fe40000000011 */
[----:B------:R-:W2:Y:S02]  /*f37c0*/  LDL.LU R21, [R1+0x530] ;  /* 0x0005300001157983 */ /* 0x000ea40000300800 */
[----:B------:R-:W-:Y:S02]  /*f37d0*/  PRMT R3, R2, 0x5410, R3 ;  /* 0x0000541002037816 */ /* 0x000fe40000000003 */
[----:B------:R-:W-:Y:S01]  /*f37e0*/  LOP3.LUT R2, R20, 0xffff, RZ, 0xc0, !PT ;  /* 0x0000ffff14027812 */ /* 0x000fe200078ec0ff */
[----:B------:R-:W2:Y:S03]  /*f37f0*/  LDL.LU R13, [R1+0x5250] ;  /* 0x00525000010d7983 */ /* 0x000ea60000300800 */
[----:B------:R-:W-:-:S05]  /*f3800*/  PRMT R27, R3, 0x4210, R2 ;  /* 0x00004210031b7816 */ /* 0x000fca0000000002 */
[----:B------:R0:W-:Y:S01]  /*f3810*/  STSM.16.M88.4 [R28+0x200], R24 ;  /* 0x000200181c007844 */ /* 0x0001e20000000200 */
[----:B---3--:R-:W-:-:S04]  /*f3820*/  SHF.R.U32.HI R3, RZ, 0x8, R19 ;  /* 0x00000008ff037819 */ /* 0x008fc80000011613 */
[----:B------:R-:W-:-:S04]  /*f3830*/  LOP3.LUT R3, R3, 0xffff, RZ, 0xc0, !PT ;  /* 0x0000ffff03037812 */ /* 0x000fc800078ec0ff */
[----:B------:R-:W-:-:S04]  /*f3840*/  PRMT R3, R3, 0x3340, R0 ;  /* 0x0000334003037816 */ /* 0x000fc80000000000 */
[----:B------:R-:W-:Y:S01]  /*f3850*/  PRMT R3, R12, 0x5410, R3 ;  /* 0x000054100c037816 */ /* 0x000fe20000000003 */
[----:B0-----:R-:W3:Y:S03]  /*f3860*/  LDL.LU R26, [R1+0x6420] ;  /* 0x00642000011a7983 */ /* 0x001ee60000300800 */
[----:B------:R-:W-:Y:S01]  /*f3870*/  PRMT R27, R3, 0x5210, R7 ;  /* 0x00005210031b7816 */ /* 0x000fe20000000007 */
[----:B------:R-:W-:Y:S06]  /*f3880*/  BAR.SYNC.DEFER_BLOCKING 0x0 ;  /* 0x0000000000007b1d */ /* 0x000fec0000010000 */
[----:B------:R-:W3:Y:S04]  /*f3890*/  LDL.LU.64 R24, [R1+0x6418] ;  /* 0x0064180001187983 */ /* 0x000ee80000300a00 */
[----:B------:R-:W2:Y:S04]  /*f38a0*/  LDL.LU R20, [R1+0x1ca8] ;  /* 0x001ca80001147983 */ /* 0x000ea80000300800 */
[----:B------:R-:W2:Y:S04]  /*f38b0*/  LDL.LU R19, [R1+0x5114] ;  /* 0x0051140001137983 */ /* 0x000ea80000300800 */
[----:B------:R-:W0:Y:S04]  /*f38c0*/  LDS.128 R4, [R9] ;  /* 0x0000000009047984 */ /* 0x000e280000000c00 */
[----:B0-----:R-:W-:Y:S04]  /*f38d0*/  STL.64 [R1+0x690], R4 ;  /* 0x0006900401007387 */ /* 0x001fe80000100a00 */
[----:B------:R-:W-:Y:S04]  /*f38e0*/  STL.64 [R1+0x698], R6 ;  /* 0x0006980601007387 */ /* 0x000fe80000100a00 */
[----:B------:R-:W0:Y:S01]  /*f38f0*/  LDS.128 R4, [R9+0x400] ;  /* 0x0004000009047984 */ /* 0x000e220000000c00 */
[----:B------:R-:W-:Y:S06]  /*f3900*/  BAR.SYNC.DEFER_BLOCKING 0x0 ;  /* 0x0000000000007b1d */ /* 0x000fec0000010000 */
[----:B0-----:R-:W-:Y:S01]  /*f3910*/  STL [R1+0x684], R5 ;  /* 0x0006840501007387 */ /* 0x001fe20000100800 */
[----:B------:R-:W-:-:S03]  /*f3920*/  IMAD.MOV.U32 R12, RZ, RZ, R4 ;  /* 0x000000ffff0c7224 */ /* 0x000fc600078e0004 */
[----:B------:R0:W-:Y:S04]  /*f3930*/  STL.64 [R1+0x688], R6 ;  /* 0x0006880601007387 */ /* 0x0001e80000100a00 */
[----:B0-----:R-:W2:Y:S04]  /*f3940*/  LDL.LU R6, [R1+0x6410] ;  /* 0x0064100001067983 */ /* 0x001ea80000300800 */
[----:B------:R-:W2:Y:S01]  /*f3950*/  LDL.LU.64 R4, [R1+0x6408] ;  /* 0x0064080001047983 */ /* 0x000ea20000300a00 */
[----:B------:R-:W-:-:S03]  /*f3960*/  PRMT R7, R14, 0x5210, R2 ;  /* 0x000052100e077816 */ /* 0x000fc60000000002 */
[----:B------:R-:W-:Y:S04]  /*f3970*/  STL [R1+0x63ac], R12 ;  /* 0x0063ac0c01007387 */ /* 0x000fe80000100800 */
[----:B---3--:R-:W-:Y:S04]  /*f3980*/  STSM.16.M88.4 [R28], R24 ;  /* 0x000000181c007844 */ /* 0x008fe80000000200 */
[----:B--2---:R0:W-:Y:S04]  /*f3990*/  STSM.16.M88.4 [R28+0x200], R4 ;  /* 0x000200041c007844 */ /* 0x0041e80000000200 */
[----:B0-----:R-:W2:Y:S04]  /*f39a0*/  LDL.LU R4, [R1+0x174c] ;  /* 0x00174c0001047983 */ /* 0x001ea80000300800 */
        /* <DEDUP_REMOVED lines=9> */
[----:B------:R-:W2:Y:S01]  /*f3a40*/  LDL.LU R27, [R1+0x4ec] ;  /* 0x0004ec00011b7983 */ /* 0x000ea20000300800 */
[----:B----4-:R-:W-:-:S04]  /*f3a50*/  LOP3.LUT R7, R18, 0xffff, RZ, 0xc0, !PT ;  /* 0x0000ffff12077812 */ /* 0x010fc800078ec0ff */
[----:B------:R-:W-:Y:S02]  /*f3a60*/  PRMT R3, R7, 0x3340, R0 ;  /* 0x0000334007037816 */ /* 0x000fe40000000000 */
[----:B------:R-:W-:Y:S02]  /*f3a70*/  LOP3.LUT R12, R20, 0xffff, RZ, 0xc0, !PT ;  /* 0x0000ffff140c7812 */ /* 0x000fe400078ec0ff */
[----:B------:R-:W-:Y:S02]  /*f3a80*/  PRMT R21, R21, 0x5410, R3 ;  /* 0x0000541015157816 */ /* 0x000fe40000000003 */
[----:B------:R-:W-:Y:S02]  /*f3a90*/  LOP3.LUT R3, R13, 0xffff, RZ, 0xc0, !PT ;  /* 0x0000ffff0d037812 */ /* 0x000fe400078ec0ff */
[----:B------:R-:W-:Y:S01]  /*f3aa0*/  LOP3.LUT R13, R19, 0xffff, RZ, 0xc0, !PT ;  /* 0x0000ffff130d7812 */ /* 0x000fe200078ec0ff */
[----:B------:R-:W-:Y:S06]  /*f3ab0*/  BAR.SYNC.DEFER_BLOCKING 0x0 ;  /* 0x0000000000007b1d */ /* 0x000fec0000010000 */
[----:B--2---:R-:W-:Y:S04]  /*f3ac0*/  STL [R1+0x63f0], R27 ;  /* 0x0063f01b01007387 */ /* 0x004fe80000100800 */
[----:B------:R0:W-:Y:S04]  /*f3ad0*/  STL.64 [R1+0x63e8], R24 ;  /* 0x0063e81801007387 */ /* 0x0001e80000100a00 */
[----:B------:R-:W2:Y:S04]  /*f3ae0*/  LDL.LU R29, [R1+0x4e8] ;  /* 0x0004e800011d7983 */ /* 0x000ea80000300800 */
[----:B------:R-:W4:Y:S04]  /*f3af0*/  LDL.LU R16, [R1+0x11c] ;  /* 0x00011c0001107983 */ /* 0x000f280000300800 */
[----:B------:R-:W4:Y:S04]  /*f3b00*/  LDL.LU R17, [R1+0x14c] ;  /* 0x00014c0001117983 */ /* 0x000f280000300800 */
[----:B------:R-:W2:Y:S04]  /*f3b10*/  LDL.LU R15, [R1+0x13c] ;  /* 0x00013c00010f7983 */ /* 0x000ea80000300800 */
[----:B------:R-:W2:Y:S04]  /*f3b20*/  LDL.LU R14, [R1+0x12c] ;  /* 0x00012c00010e7983 */ /* 0x000ea80000300800 */
[----:B------:R-:W2:Y:S04]  /*f3b30*/  LDL.LU R18, [R1+0x51ec] ;  /* 0x0051ec0001127983 */ /* 0x000ea80000300800 */
[----:B------:R-:W2:Y:S04]  /*f3b40*/  LDL.LU R20, [R1+0x19e8] ;  /* 0x0019e80001147983 */ /* 0x000ea80000300800 */
[----:B------:R-:W2:Y:S01]  /*f3b50*/  LDL.LU R19, [R1+0x2038] ;  /* 0x0020380001137983 */ /* 0x000ea20000300800 */
[----:B---3--:R-:W-:-:S02]  /*f3b60*/  LOP3.LUT R2, R2, 0xffff, RZ, 0xc0, !PT ;  /* 0x0000ffff02027812 */ /* 0x008fc400078ec0ff */
[----:B------:R-:W-:Y:S02]  /*f3b70*/  LOP3.LUT R10, R10, 0xffff, RZ, 0xc0, !PT ;  /* 0x0000ffff0a0a7812 */ /* 0x000fe400078ec0ff */
[----:B0-----:R-:W-:Y:S02]  /*f3b80*/  PRMT R25, R26, 0x4210, R2 ;  /* 0x000042101a197816 */ /* 0x001fe40000000002 */
[----:B------:R-:W-:Y:S02]  /*f3b90*/  PRMT R26, R21, 0x4210, R10 ;  /* 0x00004210151a7816 */ /* 0x000fe4000000000a */
[----:B------:R-:W-:Y:S02]  /*f3ba0*/  PRMT R22, R12, 0x3340, R0 ;  /* 0x000033400c167816 */ /* 0x000fe40000000000 */
[----:B------:R-:W-:Y:S02]  /*f3bb0*/  PRMT R11, R3, 0x3340, R13 ;  /* 0x00003340030b7816 */ /* 0x000fe4000000000d */
[----:B------:R-:W-:-:S02]  /*f3bc0*/  LOP3.LUT R4, R4, 0xffff, RZ, 0xc0, !PT ;  /* 0x0000ffff04047812 */ /* 0x000fc400078ec0ff */
[----:B------:R-:W-:Y:S02]  /*f3bd0*/  PRMT R11, R11, 0x5410, R22 ;  /* 0x000054100b0b7816 */ /* 0x000fe40000000016 */
[----:B------:R-:W-:Y:S02]  /*f3be0*/  LOP3.LUT R8, R8, 0xffff, RZ, 0xc0, !PT ;  /* 0x0000ffff08087812 */ /* 0x000fe400078ec0ff */
[----:B------:R-:W-:Y:S02]  /*f3bf0*/  PRMT R24, R23, 0x4210, R4 ;  /* 0x0000421017187816 */ /* 0x000fe40000000004 */
[----:B------:R-:W-:Y:S01]  /*f3c00*/  PRMT R27, R11, 0x4210, R8 ;  /* 0x000042100b1b7816 */ /* 0x000fe20000000008 */
[----:B--2---:R-:W-:Y:S04]  /*f3c10*/  STL.64 [R1+0x6400], R18 ;  /* 0x0064001201007387 */ /* 0x004fe80000100a00 */
[----:B----4-:R-:W-:Y:S04]  /*f3c20*/  STL.64 [R1+0x63f8], R16 ;  /* 0x0063f81001007387 */ /* 0x010fe80000100a00 */
[----:B------:R-:W0:Y:S04]  /*f3c30*/  LDS.128 R16, [R9] ;  /* 0x0000000009107984 */ /* 0x000e280000000c00 */
[----:B0-----:R-:W-:Y:S01]  /*f3c40*/  STL [R1+0x670], R16 ;  /* 0x0006701001007387 */ /* 0x001fe20000100800 */
[----:B------:R-:W-:-:S03]  /*f3c50*/  IMAD.MOV.U32 R21, RZ, RZ, R17 ;  /* 0x000000ffff157224 */ /* 0x000fc600078e0011 */
[----:B------:R-:W-:Y:S04]  /*f3c60*/  STL.64 [R1+0x678], R18 ;  /* 0x0006781201007387 */ /* 0x000fe80000100a00 */
[----:B------:R-:W0:Y:S01]  /*f3c70*/  LDS.128 R16, [R9+0x400] ;  /* 0x0004000009107984 */ /* 0x000e220000000c00 */
[----:B------:R-:W-:Y:S06]  /*f3c80*/  BAR.SYNC.DEFER_BLOCKING 0x0 ;  /* 0x0000000000007b1d */ /* 0x000fec0000010000 */
[----:B------:R-:W-:Y:S04]  /*f3c90*/  STL [R1+0x63bc], R21 ;  /* 0x0063bc1501007387 */ /* 0x000fe80000100800 */
[----:B------:R-:W-:Y:S04]  /*f3ca0*/  STSM.16.M88.4 [R28], R24 ;  /* 0x000000181c007844 */ /* 0x000fe80000000200 */
[----:B0-----:R-:W-:Y:S04]  /*f3cb0*/  STL.64 [R1+0x660], R16 ;  /* 0x0006601001007387 */ /* 0x001fe80000100a00 */
[----:B------:R0:W-:Y:S04]  /*f3cc0*/  STL.64 [R1+0x668], R18 ;  /* 0x0006681201007387 */ /* 0x0001e80000100a00 */
[----:B0-----:R-:W2:Y:S04]  /*f3cd0*/  LDL.LU.64 R18, [R1+0x6400] ;  /* 0x0064000001127983 */ /* 0x001ea80000300a00 */
[----:B------:R-:W3:Y:S04]  /*f3ce0*/  LDL.LU.64 R16, [R1+0x63f8] ;  /* 0x0063f80001107983 */ /* 0x000ee80000300a00 */
[----:B------:R-:W4:Y:S01]  /*f3cf0*/  LDL.LU R27, [R1+0x63f0] ;  /* 0x0063f000011b7983 */ /* 0x000f220000300800 */
[----:B------:R-:W-:-:S02]  /*f3d00*/  LOP3.LUT R6, R6, 0xffff, RZ, 0xc0, !PT ;  /* 0x0000ffff06067812 */ /* 0x000fc400078ec0ff */
[----:B------:R-:W-:Y:S01]  /*f3d10*/  LOP3.LUT R5, R5, 0xffff, RZ, 0xc0, !PT ;  /* 0x0000ffff05057812 */ /* 0x000fe200078ec0ff */
[----:B------:R-:W4:Y:S01]  /*f3d20*/  LDL.LU.64 R24, [R1+0x63e8] ;  /* 0x0063e80001187983 */ /* 0x000f220000300a00 */
[----:B------:R-:W-:Y:S02]  /*f3d30*/  SHF.R.U32.HI R7, RZ, 0x8, R7 ;  /* 0x00000008ff077819 */ /* 0x000fe40000011607 */
[----:B------:R-:W-:Y:S02]  /*f3d40*/  PRMT R14, R14, 0x5210, R2 ;  /* 0x000052100e0e7816 */ /* 0x000fe40000000002 */
[----:B------:R-:W-:-:S04]  /*f3d50*/  LOP3.LUT R7, R7, 0xffff, RZ, 0xc0, !PT ;  /* 0x0000ffff07077812 */ /* 0x000fc800078ec0ff */
[----:B------:R-:W-:Y:S02]  /*f3d60*/  PRMT R11, R7, 0x3340, R0 ;  /* 0x00003340070b7816 */ /* 0x000fe40000000000 */
[----:B--2---:R-:W-:Y:S02]  /*f3d70*/  LOP3.LUT R2, R18, 0xffff, RZ, 0xc0, !PT ;  /* 0x0000ffff12027812 */ /* 0x004fe400078ec0ff */
[--C-:B---3--:R-:W-:Y:S02]  /*f3d80*/  PRMT R17, R17, 0x5210, R5.reuse ;  /* 0x0000521011117816 */ /* 0x108fe40000000005 */
[--C-:B----4-:R-:W-:Y:S02]  /*f3d90*/  PRMT R26, R27, 0x4210, R6.reuse ;  /* 0x000042101b1a7816 */ /* 0x110fe40000000006 */
[----:B------:R-:W-:Y:S02]  /*f3da0*/  PRMT R6, R16, 0x5210, R6 ;  /* 0x0000521010067816 */ /* 0x000fe40000000006 */
[----:B------:R-:W-:-:S02]  /*f3db0*/  PRMT R27, R29, 0x4210, R5 ;  /* 0x000042101d1b7816 */ /* 0x000fc40000000005 */
[----:B------:R-:W-:Y:S02]  /*f3dc0*/  PRMT R16, R15, 0x5210, R4 ;  /* 0x000052100f107816 */ /* 0x000fe40000000004 */
[----:B------:R-:W-:Y:S02]  /*f3dd0*/  LOP3.LUT R4, R20, 0xffff, RZ, 0xc0, !PT ;  /* 0x0000ffff14047812 */ /* 0x000fe400078ec0ff */
[----:B------:R-:W-:Y:S02]  /*f3de0*/  LOP3.LUT R5, R19, 0xffff, RZ, 0xc0, !PT ;  /* 0x0000ffff13057812 */ /* 0x000fe400078ec0ff */
[----:B------:R-:W-:Y:S02]  /*f3df0*/  PRMT R15, R4, 0x3340, R0 ;  /* 0x00003340040f7816 */ /* 0x000fe40000000000 */
[----:B------:R-:W-:-:S04]  /*f3e00*/  PRMT R7, R2, 0x3340, R5 ;  /* 0x0000334002077816 */ /* 0x000fc80000000005 */
[----:B------:R-:W-:Y:S02]  /*f3e10*/  PRMT R7, R7, 0x5410, R15 ;  /* 0x0000541007077816 */ /* 0x000fe4000000000f */
[----:B------:R-:W2:Y:S04]  /*f3e20*/  LDL.LU R15, [R1+0x4f0] ;  /* 0x0004f000010f7983 */ /* 0x000ea80000300800 */
[----:B------:R-:W-:Y:S04]  /*f3e30*/  STL [R1+0x63c8], R7 ;  /* 0x0063c80701007387 */ /* 0x000fe80000100800 */
[----:B------:R0:W-:Y:S04]  /*f3e40*/  STL.64 [R1+0x63c0], R4 ;  /* 0x0063c00401007387 */ /* 0x0001e80000100a00 */
[----:B0-----:R-:W3:Y:S04]  /*f3e50*/  LDL.LU R4, [R1+0x70] ;  /* 0x0000700001047983 */ /* 0x001ee80000300800 */
[----:B------:R-:W3:Y:S01]  /*f3e60*/  LDL.LU R5, [R1+0x74] ;  /* 0x0000740001057983 */ /* 0x000ee20000300800 */
[----:B------:R-:W-:-:S05]  /*f3e70*/  IMAD.MOV.U32 R7, RZ, RZ, R17 ;  /* 0x000000ffff077224 */ /* 0x000fca00078e0011 */
[----:B------:R-:W-:Y:S04]  /*f3e80*/  STL.64 [R1+0x63d8], R6 ;  /* 0x0063d80601007387 */ /* 0x000fe80000100a00 */
[----:B---3--:R0:W-:Y:S04]  /*f3e90*/  STL.64 [R1+0x63d0], R4 ;  /* 0x0063d00401007387 */ /* 0x0081e80000100a00 */
[----:B------:R-:W3:Y:S04]  /*f3ea0*/  LDL.LU R17, [R1+0x5ac] ;  /* 0x0005ac0001117983 */ /* 0x000ee80000300800 */
[----:B------:R-:W3:Y:S04]  /*f3eb0*/  LDL.LU R18, [R1+0x5b0] ;  /* 0x0005b00001127983 */ /* 0x000ee80000300800 */
[----:B------:R-:W4:Y:S04]  /*f3ec0*/  LDL.LU R20, [R1+0x5a8] ;  /* 0x0005a80001147983 */ /* 0x000f280000300800 */
[----:B------:R1:W-:Y:S01]  /*f3ed0*/  STSM.16.M88.4 [R28+0x200], R24 ;  /* 0x000200181c007844 */ /* 0x0003e20000000200 */
[----:B0-----:R-:W-:Y:S01]  /*f3ee0*/  IMAD.MOV.U32 R5, RZ, RZ, R14 ;  /* 0x000000ffff057224 */ /* 0x001fe200078e000e */
[----:B------:R-:W-:-:S02]  /*f3ef0*/  SHF.R.U32.HI R7, RZ, 0x8, R13 ;  /* 0x00000008ff077819 */ /* 0x000fc4000001160d */
[----:B----4-:R-:W-:Y:S04]  /*f3f00*/  STL [R1+0x63e0], R20 ;  /* 0x0063e01401007387 */ /* 0x010fe80000100800 */
[----:B------:R-:W4:Y:S04]  /*f3f10*/  LDL.LU R19, [R1+0x15d8] ;  /* 0x0015d80001137983 */ /* 0x000f280000300800 */
[----:B-1----:R-:W3:Y:S04]  /*f3f20*/  LDL.LU R24, [R1+0x80] ;  /* 0x0000800001187983 */ /* 0x002ee80000300800 */
[----:B------:R-:W3:Y:S04]  /*f3f30*/  LDL.LU R25, [R1+0x84] ;  /* 0x0000840001197983 */ /* 0x000ee80000300800 */
[----:B------:R-:W3:Y:S01]  /*f3f40*/  LDL.LU R26, [R1+0x88] ;  /* 0x00008800011a7983 */ /* 0x000ee20000300800 */
[----:B------:R-:W-:Y:S06]  /*f3f50*/  BAR.SYNC.DEFER_BLOCKING 0x0 ;  /* 0x0000000000007b1d */ /* 0x000fec0000010000 */
[----:B------:R-:W0:Y:S01]  /*f3f60*/  LDS.128 R20, [R9] ;  /* 0x0000000009147984 */ /* 0x000e220000000c00 */
[----:B------:R-:W-:-:S02]  /*f3f70*/  SHF.R.U32.HI R3, RZ, 0x8, R3 ;  /* 0x00000008ff037819 */ /* 0x000fc40000011603 */
[----:B------:R-:W-:Y:S02]  /*f3f80*/  SHF.R.U32.HI R6, RZ, 0x8, R12 ;  /* 0x00000008ff067819 */ /* 0x000fe4000001160c */
[----:B------:R-:W-:Y:S02]  /*f3f90*/  LOP3.LUT R3, R3, 0xffff, RZ, 0xc0, !PT ;  /* 0x0000ffff03037812 */ /* 0x000fe400078ec0ff */
[----:B------:R-:W-:Y:S02]  /*f3fa0*/  LOP3.LUT R7, R7, 0xffff, RZ, 0xc0, !PT ;  /* 0x0000ffff07077812 */ /* 0x000fe400078ec0ff */
[----:B------:R-:W-:Y:S02]  /*f3fb0*/  LOP3.LUT R6, R6, 0xffff, RZ, 0xc0, !PT ;  /* 0x0000ffff06067812 */ /* 0x000fe400078ec0ff */
[----:B------:R-:W-:Y:S02]  /*f3fc0*/  PRMT R3, R3, 0x3340, R7 ;  /* 0x0000334003037816 */ /* 0x000fe40000000007 */
[----:B------:R-:W-:-:S02]  /*f3fd0*/  PRMT R7, R6, 0x3340, R0 ;  /* 0x0000334006077816 */ /* 0x000fc40000000000 */
[----:B--2---:R-:W-:Y:S02]  /*f3fe0*/  PRMT R6, R15, 0x5410, R11 ;  /* 0x000054100f067816 */ /* 0x004fe4000000000b */
[----:B------:R-:W-:Y:S01]  /*f3ff0*/  PRMT R3, R3, 0x5410, R7 ;  /* 0x0000541003037816 */ /* 0x000fe20000000007 */
[----:B------:R-:W-:Y:S01]  /*f4000*/  IMAD.MOV.U32 R4, RZ, RZ, R16 ;  /* 0x000000ffff047224 */ /* 0x000fe200078e0010 */
[----:B------:R-:W-:Y:S02]  /*f4010*/  PRMT R6, R6, 0x5210, R10 ;  /* 0x0000521006067816 */ /* 0x000fe4000000000a */
[----:B------:R-:W-:Y:S01]  /*f4020*/  PRMT R7, R3, 0x5210, R8 ;  /* 0x0000521003077816 */ /* 0x000fe20000000008 */
[----:B---3--:R-:W-:Y:S04]  /*f4030*/  STL [R1+0x63b8], R26 ;  /* 0x0063b81a01007387 */ /* 0x008fe80000100800 */
[----:B------:R1:W-:Y:S04]  /*f4040*/  STL.64 [R1+0x63b0], R24 ;  /* 0x0063b01801007387 */ /* 0x0003e80000100a00 */
[----:B-1----:R-:W2:Y:S04]  /*f4050*/  LDL.LU R24, [R1+0x110] ;  /* 0x0001100001187983 */ /* 0x002ea80000300800 */
[----:B------:R-:W2:Y:S04]  /*f4060*/  LDL.LU R25, [R1+0x114] ;  /* 0x0001140001197983 */ /* 0x000ea80000300800 */
[----:B------:R-:W2:Y:S04]  /*f4070*/  LDL.LU R26, [R1+0x118] ;  /* 0x00011800011a7983 */ /* 0x000ea80000300800 */
[----:B------:R-:W3:Y:S04]  /*f4080*/  LDL.LU R14, [R1+0x1588] ;  /* 0x00158800010e7983 */ /* 0x000ee80000300800 */
[----:B------:R-:W2:Y:S04]  /*f4090*/  LDL.LU R13, [R1+0x150] ;  /* 0x00015000010d7983 */ /* 0x000ea80000300800 */
[----:B0-----:R-:W-:Y:S04]  /*f40a0*/  STL.64 [R1+0x650], R20 ;  /* 0x0006501401007387 */ /* 0x001fe80000100a00 */
[----:B------:R-:W-:Y:S04]  /*f40b0*/  STL.64 [R1+0x658], R22 ;  /* 0x0006581601007387 */ /* 0x000fe80000100a00 */
[----:B------:R-:W0:Y:S01]  /*f40c0*/  LDS.128 R20, [R9+0x400] ;  /* 0x0004000009147984 */ /* 0x000e220000000c00 */
[----:B------:R-:W-:Y:S06]  /*f40d0*/  BAR.SYNC.DEFER_BLOCKING 0x0 ;  /* 0x0000000000007b1d */ /* 0x000fec0000010000 */
[----:B------:R-:W-:Y:S04]  /*f40e0*/  STSM.16.M88.4 [R28], R4 ;  /* 0x000000041c007844 */ /* 0x000fe80000000200 */
[----:B0-----:R0:W-:Y:S04]  /*f40f0*/  STL.64 [R1+0x640], R20 ;  /* 0x0006401401007387 */ /* 0x0011e80000100a00 */
[----:B------:R-:W-:Y:S04]  /*f4100*/  STL.64 [R1+0x648], R22 ;  /* 0x0006481601007387 */ /* 0x000fe80000100a00 */
[----:B0-----:R-:W2:Y:S04]  /*f4110*/  LDL.LU R20, [R1+0x63e0] ;  /* 0x0063e00001147983 */ /* 0x001ea80000300800 */
[----:B------:R-:W2:Y:S04]  /*f4120*/  LDL.LU.64 R6, [R1+0x63d8] ;  /* 0x0063d80001067983 */ /* 0x000ea80000300a00 */
[----:B------:R-:W2:Y:S01]  /*f4130*/  LDL.LU.64 R4, [R1+0x63d0] ;  /* 0x0063d00001047983 */ /* 0x000ea20000300a00 */
[----:B------:R-:W-:-:S03]  /*f4140*/  PRMT R3, R18, 0x3340, R17 ;  /* 0x0000334012037816 */ /* 0x000fc60000000011 */
[----:B--2---:R0:W-:Y:S02]  /*f4150*/  STSM.16.M88.4 [R28+0x200], R4 ;  /* 0x000200041c007844 */ /* 0x0041e40000000200 */
[----:B0-----:R-:W-:Y:S01]  /*f4160*/  PRMT R6, R20, 0x3340, R0 ;  /* 0x0000334014067816 */ /* 0x001fe20000000000 */
[----:B------:R-:W-:Y:S03]  /*f4170*/  BAR.SYNC.DEFER_BLOCKING 0x0 ;  /* 0x0000000000007b1d */ /* 0x000fe60000010000 */
[----:B------:R-:W-:Y:S02]  /*f4180*/  PRMT R3, R3, 0x5410, R6 ;  /* 0x0000541003037816 */ /* 0x000fe40000000006 */
[----:B----4-:R-:W-:Y:S01]  /*f4190*/  LOP3.LUT R6, R19, 0xffff, RZ, 0xc0, !PT ;  /* 0x0000ffff13067812 */ /* 0x010fe200078ec0ff */
[----:B------:R-:W2:Y:S04]  /*f41a0*/  LDL.LU R7, [R1+0x63c8] ;  /* 0x0063c80001077983 */ /* 0x000ea80000300800 */
[----:B------:R-:W4:Y:S04]  /*f41b0*/  LDL.LU.64 R4, [R1+0x63c0] ;  /* 0x0063c00001047983 */ /* 0x000f280000300a00 */
[----:B------:R-:W0:Y:S04]  /*f41c0*/  LDS.128 R16, [R9] ;  /* 0x0000000009107984 */ /* 0x000e280000000c00 */
[----:B------:R-:W1:Y:S04]  /*f41d0*/  LDS.128 R20, [R9+0x400] ;  /* 0x0004000009147984 */ /* 0x000e680000000c00 */
[----:B0-----:R-:W-:Y:S04]  /*f41e0*/  STL [R1+0x634], R17 ;  /* 0x0006341101007387 */ /* 0x001fe80000100800 */
[----:B------:R0:W-:Y:S02]  /*f41f0*/  STL.64 [R1+0x638], R18 ;  /* 0x0006381201007387 */ /* 0x0001e40000100a00 */
[----:B0-----:R-:W-:-:S05]  /*f4200*/  IMAD.MOV.U32 R19, RZ, RZ, R16 ;  /* 0x000000ffff137224 */ /* 0x001fca00078e0010 */
[----:B------:R-:W-:Y:S04]  /*f4210*/  STL [R1+0x5ad8], R19 ;  /* 0x005ad81301007387 */ /* 0x000fe80000100800 */
[----:B------:R-:W4:Y:S04]  /*f4220*/  LDL.LU R16, [R1+0x120] ;  /* 0x0001200001107983 */ /* 0x000f280000300800 */
[----:B------:R-:W4:Y:S04]  /*f4230*/  LDL.LU R17, [R1+0x124] ;  /* 0x0001240001117983 */ /* 0x000f280000300800 */
[----:B------:R-:W4:Y:S04]  /*f4240*/  LDL.LU R18, [R1+0x128] ;  /* 0x0001280001127983 */ /* 0x000f280000300800 */
[----:B-1----:R0:W-:Y:S04]  /*f4250*/  STL [R1+0x620], R20 ;  /* 0x0006201401007387 */ /* 0x0021e80000100800 */
[----:B------:R-:W-:Y:S01]  /*f4260*/  STL.64 [R1+0x628], R22 ;  /* 0x0006281601007387 */ /* 0x000fe20000100a00 */
[----:B0-----:R-:W-:-:S03]  /*f4270*/  IMAD.MOV.U32 R20, RZ, RZ, R21 ;  /* 0x000000ffff147224 */ /* 0x001fc600078e0015 */
[----:B------:R-:W4:Y:S01]  /*f4280*/  LDL.LU R21, [R1+0x63bc] ;  /* 0x0063bc0001157983 */ /* 0x000f220000300800 */
[----:B------:R-:W-:Y:S01]  /*f4290*/  PRMT R27, R3, 0x4210, R6 ;  /* 0x00004210031b7816 */ /* 0x000fe20000000006 */
[----:B------:R-:W-:Y:S01]  /*f42a0*/  BAR.SYNC.DEFER_BLOCKING 0x0 ;  /* 0x0000000000007b1d */ /* 0x000fe20000010000 */
[----:B---3--:R-:W-:-:S05]  /*f42b0*/  LOP3.LUT R3, R14, 0xffff, RZ, 0xc0, !PT ;  /* 0x0000ffff0e037812 */ /* 0x008fca00078ec0ff */
[----:B------:R0:W-:Y:S02]  /*f42c0*/  STSM.16.M88.4 [R28], R24 ;  /* 0x000000181c007844 */ /* 0x0001e40000000200 */
[----:B0-----:R-:W-:Y:S02]  /*f42d0*/  PRMT R27, R13, 0x5210, R6 ;  /* 0x000052100d1b7816 */ /* 0x001fe40000000006 */
[----:B--2---:R-:W-:-:S05]  /*f42e0*/  PRMT R19, R7, 0x4210, R3 ;  /* 0x0000421007137816 */ /* 0x004fca0000000003 */
[----:B----4-:R-:W-:Y:S01]  /*f42f0*/  STSM.16.M88.4 [R28+0x200], R16 ;  /* 0x000200101c007844 */ /* 0x010fe20000000200 */
[----:B------:R-:W-:Y:S06]  /*f4300*/  BAR.SYNC.DEFER_BLOCKING 0x0 ;  /* 0x0000000000007b1d */ /* 0x000fec0000010000 */
[----:B------:R-:W0:Y:S04]  /*f4310*/  LDS.128 R12, [R9] ;  /* 0x00000000090c7984 */ /* 0x000e280000000c00 */
[----:B------:R1:W-:Y:S04]  /*f4320*/  STL.64 [R1+0x5ad0], R20 ;  /* 0x005ad01401007387 */ /* 0x0003e80000100a00 */
[----:B-1----:R-:W2:Y:S04]  /*f4330*/  LDL.LU R20, [R1+0x90] ;  /* 0x0000900001147983 */ /* 0x002ea80000300800 */
[----:B------:R-:W2:Y:S04]  /*f4340*/  LDL.LU R21, [R1+0x94] ;  /* 0x0000940001157983 */ /* 0x000ea80000300800 */
[----:B------:R-:W2:Y:S04]  /*f4350*/  LDL.LU R22, [R1+0x98] ;  /* 0x0000980001167983 */ /* 0x000ea80000300800 */
[----:B------:R-:W3:Y:S04]  /*f4360*/  LDL.LU R26, [R1+0x63b8] ;  /* 0x0063b800011a7983 */ /* 0x000ee80000300800 */
[----:B------:R-:W3:Y:S04]  /*f4370*/  LDL.LU.64 R24, [R1+0x63b0] ;  /* 0x0063b00001187983 */ /* 0x000ee80000300a00 */
[----:B------:R-:W4:Y:S04]  /*f4380*/  LDL.LU R17, [R1+0x166c] ;  /* 0x00166c0001117983 */ /* 0x000f280000300800 */
[----:B------:R-:W2:Y:S04]  /*f4390*/  LDL.LU R18, [R1+0x4f4] ;  /* 0x0004f40001127983 */ /* 0x000ea80000300800 */
[----:B0-----:R0:W-:Y:S04]  /*f43a0*/  STL [R1+0x614], R13 ;  /* 0x0006140d01007387 */ /* 0x0011e80000100800 */
[----:B------:R-:W-:Y:S01]  /*f43b0*/  STL.64 [R1+0x618], R14 ;  /* 0x0006180e01007387 */ /* 0x000fe20000100a00 */
[----:B0-----:R-:W-:-:S03]  /*f43c0*/  IMAD.MOV.U32 R13, RZ, RZ, R12 ;  /* 0x000000ffff0d7224 */ /* 0x001fc600078e000c */
[----:B------:R-:W2:Y:S01]  /*f43d0*/  LDL.LU R12, [R1+0x63ac] ;  /* 0x0063ac00010c7983 */ /* 0x000ea20000300800 */
[----:B------:R-:W-:Y:S02]  /*f43e0*/  SHF.R.U32.HI R2, RZ, 0x8, R2 ;  /* 0x00000008ff027819 */ /* 0x000fe40000011602 */
[----:B------:R-:W-:Y:S02]  /*f43f0*/  SHF.R.U32.HI R5, RZ, 0x8, R5 ;  /* 0x00000008ff057819 */ /* 0x000fe40000011605 */
[----:B------:R-:W-:Y:S02]  /*f4400*/  SHF.R.U32.HI R4, RZ, 0x8, R4 ;  /* 0x00000008ff047819 */ /* 0x000fe40000011604 */
[----:B------:R-:W-:Y:S02]  /*f4410*/  LOP3.LUT R2, R2, 0xffff, RZ, 0xc0, !PT ;  /* 0x0000ffff02027812 */ /* 0x000fe400078ec0ff */
[----:B------:R-:W-:Y:S02]  /*f4420*/  LOP3.LUT R5, R5, 0xffff, RZ, 0xc0, !PT ;  /* 0x0000ffff05057812 */ /* 0x000fe400078ec0ff */
[----:B------:R-:W-:-:S02]  /*f4430*/  LOP3.LUT R4, R4, 0xffff, RZ, 0xc0, !PT ;  /* 0x0000ffff04047812 */ /* 0x000fc400078ec0ff */
[----:B------:R-:W-:Y:S02]  /*f4440*/  PRMT R2, R2, 0x3340, R5 ;  /* 0x0000334002027816 */ /* 0x000fe40000000005 */
[----:B------:R-:W-:-:S04]  /*f4450*/  PRMT R4, R4, 0x3340, R0 ;  /* 0x0000334004047816 */ /* 0x000fc80000000000 */
[----:B------:R-:W-:Y:S01]  /*f4460*/  PRMT R2, R2, 0x5410, R4 ;  /* 0x0000541002027816 */ /* 0x000fe20000000004 */
[----:B--2---:R-:W-:Y:S04]  /*f4470*/  STL.64 [R1+0x5ab0], R12 ;  /* 0x005ab00c01007387 */ /* 0x004fe80000100a00 */
[----:B------:R-:W0:Y:S01]  /*f4480*/  LDS.128 R12, [R9+0x400] ;  /* 0x00040000090c7984 */ /* 0x000e220000000c00 */
[----:B------:R-:W-:Y:S06]  /*f4490*/  BAR.SYNC.DEFER_BLOCKING 0x0 ;  /* 0x0000000000007b1d */ /* 0x000fec0000010000 */
[----:B---3--:R-:W-:Y:S04]  /*f44a0*/  STSM.16.M88.4 [R28], R24 ;  /* 0x000000181c007844 */ /* 0x008fe80000000200 */
[----:B0-----:R-:W-:Y:S04]  /*f44b0*/  STL.64 [R1+0x600], R12 ;  /* 0x0006000c01007387 */ /* 0x001fe80000100a00 */
[----:B------:R0:W-:Y:S04]  /*f44c0*/  STL.64 [R1+0x608], R14 ;  /* 0x0006080e01007387 */ /* 0x0001e80000100a00 */
[----:B------:R-:W2:Y:S04]  /*f44d0*/  LDL.LU R7, [R1+0x5bc] ;  /* 0x0005bc0001077983 */ /* 0x000ea80000300800 */
[----:B------:R-:W2:Y:S04]  /*f44e0*/  LDL.LU R29, [R1+0x5c0] ;  /* 0x0005c000011d7983 */ /* 0x000ea80000300800 */
[----:B0-----:R-:W3:Y:S04]  /*f44f0*/  LDL.LU R15, [R1+0x5b8] ;  /* 0x0005b800010f7983 */ /* 0x001ee80000300800 */
[----:B------:R-:W2:Y:S04]  /*f4500*/  LDL.LU R16, [R1+0x15a8] ;  /* 0x0015a80001107983 */ /* 0x000ea80000300800 */
[----:B------:R-:W2:Y:S04]  /*f4510*/  LDL.LU R24, [R1+0x140] ;  /* 0x0001400001187983 */ /* 0x000ea80000300800 */
[----:B------:R-:W2:Y:S04]  /*f4520*/  LDL.LU R25, [R1+0x144] ;  /* 0x0001440001197983 */ /* 0x000ea80000300800 */
[----:B------:R-:W2:Y:S01]  /*f4530*/  LDL.LU R26, [R1+0x148] ;  /* 0x00014800011a7983 */ /* 0x000ea20000300800 */
[----:B------:R-:W-:-:S05]  /*f4540*/  PRMT R23, R2, 0x5210, R3 ;  /* 0x0000521002177816 */ /* 0x000fca0000000003 */
[----:B------:R-:W-:Y:S01]  /*f4550*/  STSM.16.M88.4 [R28+0x200], R20 ;  /* 0x000200141c007844 */ /* 0x000fe20000000200 */
[----:B------:R-:W-:Y:S06]  /*f4560*/  BAR.SYNC.DEFER_BLOCKING 0x0 ;  /* 0x0000000000007b1d */ /* 0x000fec0000010000 */
[----:B------:R-:W0:Y:S01]  /*f4570*/  LDS.128 R20, [R9] ;  /* 0x0000000009147984 */ /* 0x000e220000000c00 */
[----:B----4-:R-:W-:-:S04]  /*f4580*/  LOP3.LUT R12, R17, 0xffff, RZ, 0xc0, !PT ;  /* 0x0000ffff110c7812 */ /* 0x010fc800078ec0ff */
[----:B------:R-:W-:Y:S01]  /*f4590*/  PRMT R27, R18, 0x4210, R12 ;  /* 0x00004210121b7816 */ /* 0x000fe2000000000c */
[----:B--2---:R-:W-:Y:S04]  /*f45a0*/  STL [R1+0x63a8], R26 ;  /* 0x0063a81a01007387 */ /* 0x004fe80000100800 */
[----:B------:R1:W-:Y:S04]  /*f45b0*/  STL.64 [R1+0x63a0], R24 ;  /* 0x0063a01801007387 */ /* 0x0003e80000100a00 */
[----:B-1----:R-:W2:Y:S04]  /*f45c0*/  LDL.LU R24, [R1+0x130] ;  /* 0x0001300001187983 */ /* 0x002ea80000300800 */
[----:B------:R-:W2:Y:S04]  /*f45d0*/  LDL.LU R25, [R1+0x134] ;  /* 0x0001340001197983 */ /* 0x000ea80000300800 */
[----:B------:R-:W2:Y:S04]  /*f45e0*/  LDL.LU R26, [R1+0x138] ;  /* 0x00013800011a7983 */ /* 0x000ea80000300800 */
[----:B------:R-:W4:Y:S04]  /*f45f0*/  LDL.LU R14, [R1+0x5b4] ;  /* 0x0005b400010e7983 */ /* 0x000f280000300800 */
[----:B0-----:R-:W-:Y:S04]  /*f4600*/  STL.64 [R1+0x5f0], R20 ;  /* 0x0005f01401007387 */ /* 0x001fe80000100a00 */
[----:B------:R-:W-:Y:S04]  /*f4610*/  STL.64 [R1+0x5f8], R22 ;  /* 0x0005f81601007387 */ /* 0x000fe80000100a00 */
[----:B------:R-:W0:Y:S01]  /*f4620*/  LDS.128 R20, [R9+0x400] ;  /* 0x0004000009147984 */ /* 0x000e220000000c00 */
[----:B------:R-:W-:Y:S06]  /*f4630*/  BAR.SYNC.DEFER_BLOCKING 0x0 ;  /* 0x0000000000007b1d */ /* 0x000fec0000010000 */
[----:B0-----:R0:W-:Y:S01]  /*f4640*/  STL [R1+0x5e4], R21 ;  /* 0x0005e41501007387 */ /* 0x0011e20000100800 */
[----:B------:R-:W-:-:S03]  /*f4650*/  IMAD.MOV.U32 R18, RZ, RZ, R20 ;  /* 0x000000ffff127224 */ /* 0x000fc600078e0014 */
[----:B------:R1:W-:Y:S04]  /*f4660*/  STL.64 [R1+0x5e8], R22 ;  /* 0x0005e81601007387 */ /* 0x0003e80000100a00 */
[----:B------:R-:W3:Y:S04]  /*f4670*/  LDL.LU R20, [R1+0xf0] ;  /* 0x0000f00001147983 */ /* 0x000ee80000300800 */
[----:B0-----:R-:W3:Y:S04]  /*f4680*/  LDL.LU R21, [R1+0xf4] ;  /* 0x0000f40001157983 */ /* 0x001ee80000300800 */
[----:B-1----:R-:W3:Y:S04]  /*f4690*/  LDL.LU R22, [R1+0xf8] ;  /* 0x0000f80001167983 */ /* 0x002ee80000300800 */
[----:B------:R-:W4:Y:S04]  /*f46a0*/  LDL.LU R17, [R1+0x4f8] ;  /* 0x0004f80001117983 */ /* 0x000f280000300800 */
[----:B--2---:R-:W-:Y:S04]  /*f46b0*/  STSM.16.M88.4 [R28], R24 ;  /* 0x000000181c007844 */ /* 0x004fe80000000200 */
[----:B---3--:R-:W-:Y:S04]  /*f46c0*/  STL [R1+0x6398], R22 ;  /* 0x0063981601007387 */ /* 0x008fe80000100800 */
[----:B------:R0:W-:Y:S04]  /*f46d0*/  STL.64 [R1+0x6390], R20 ;  /* 0x0063901401007387 */ /* 0x0001e80000100a00 */
[----:B0-----:R-:W2:Y:S04]  /*f46e0*/  LDL.LU R20, [R1+0xe0] ;  /* 0x0000e00001147983 */ /* 0x001ea80000300800 */
[----:B------:R-:W2:Y:S04]  /*f46f0*/  LDL.LU R21, [R1+0xe4] ;  /* 0x0000e40001157983 */ /* 0x000ea80000300800 */
[----:B------:R-:W2:Y:S04]  /*f4700*/  LDL.LU R22, [R1+0xe8] ;  /* 0x0000e80001167983 */ /* 0x000ea80000300800 */
[----:B------:R-:W3:Y:S04]  /*f4710*/  LDL.LU R6, [R1+0x154] ;  /* 0x0001540001067983 */ /* 0x000ee80000300800 */
[----:B------:R-:W-:Y:S04]  /*f4720*/  STL [R1+0x5a70], R18 ;  /* 0x005a701201007387 */ /* 0x000fe80000100800 */
[----:B------:R-:W2:Y:S04]  /*f4730*/  LDL.LU R26, [R1+0x63a8] ;  /* 0x0063a800011a7983 */ /* 0x000ea80000300800 */
[----:B------:R-:W2:Y:S01]  /*f4740*/  LDL.LU.64 R24, [R1+0x63a0] ;  /* 0x0063a00001187983 */ /* 0x000ea20000300a00 */
[----:B------:R-:W-:-:S02]  /*f4750*/  PRMT R2, R29, 0x3340, R7 ;  /* 0x000033401d027816 */ /* 0x000fc40000000007 */
[----:B------:R-:W-:Y:S01]  /*f4760*/  PRMT R3, R15, 0x3340, R0 ;  /* 0x000033400f037816 */ /* 0x000fe20000000000 */
[----:B------:R-:W3:Y:S01]  /*f4770*/  LDL.LU R8, [R1+0x1c88] ;  /* 0x001c880001087983 */ /* 0x000ee20000300800 */
[----:B------:R-:W-:Y:S02]  /*f4780*/  LOP3.LUT R10, R16, 0xffff, RZ, 0xc0, !PT ;  /* 0x0000ffff100a7812 */ /* 0x000fe400078ec0ff */
[----:B------:R-:W-:Y:S01]  /*f4790*/  PRMT R3, R2, 0x5410, R3 ;  /* 0x0000541002037816 */ /* 0x000fe20000000003 */
[----:B------:R-:W3:Y:S03]  /*f47a0*/  LDL.LU R15, [R1+0x5a4] ;  /* 0x0005a400010f7983 */ /* 0x000ee60000300800 */
[----:B------:R-:W-:Y:S01]  /*f47b0*/  PRMT R27, R3, 0x4210, R10 ;  /* 0x00004210031b7816 */ /* 0x000fe2000000000a */
[----:B------:R-:W3:Y:S04]  /*f47c0*/  LDL.LU R5, [R1+0x5270] ;  /* 0x0052700001057983 */ /* 0x000ee80000300800 */
[----:B------:R-:W3:Y:S04]  /*f47d0*/  LDL.LU R2, [R1+0x1c78] ;  /* 0x001c780001027983 */ /* 0x000ee80000300800 */
[----:B------:R-:W3:Y:S04]  /*f47e0*/  LDL.LU R4, [R1+0x5138] ;  /* 0x0051380001047983 */ /* 0x000ee80000300800 */
[----:B--2---:R0:W-:Y:S04]  /*f47f0*/  STSM.16.M88.4 [R28+0x200], R24 ;  /* 0x000200181c007844 */ /* 0x0041e80000000200 */
[----:B0-----:R-:W2:Y:S01]  /*f4800*/  LDL.LU R25, [R1+0x19b8] ;  /* 0x0019b80001197983 */ /* 0x001ea20000300800 */
[----:B----4-:R-:W-:-:S04]  /*f4810*/  SHF.R.U32.HI R3, RZ, 0x8, R14 ;  /* 0x00000008ff037819 */ /* 0x010fc8000001160e */
[----:B------:R-:W-:-:S04]  /*f4820*/  LOP3.LUT R11, R3, 0xffff, RZ, 0xc0, !PT ;  /* 0x0000ffff030b7812 */ /* 0x000fc800078ec0ff */
[----:B------:R-:W-:-:S04]  /*f4830*/  PRMT R11, R11, 0x3340, R0 ;  /* 0x000033400b0b7816 */ /* 0x000fc80000000000 */
[----:B------:R-:W-:-:S04]  /*f4840*/  PRMT R11, R17, 0x5410, R11 ;  /* 0x00005410110b7816 */ /* 0x000fc8000000000b */
[----:B------:R-:W-:Y:S01]  /*f4850*/  PRMT R23, R11, 0x5210, R12 ;  /* 0x000052100b177816 */ /* 0x000fe2000000000c */
[----:B------:R-:W-:Y:S06]  /*f4860*/  BAR.SYNC.DEFER_BLOCKING 0x0 ;  /* 0x0000000000007b1d */ /* 0x000fec0000010000 */
[----:B--2---:R-:W-:Y:S04]  /*f4870*/  STL [R1+0x639c], R25 ;  /* 0x00639c1901007387 */ /* 0x004fe80000100800 */
[----:B------:R-:W0:Y:S04]  /*f4880*/  LDS.128 R24, [R9] ;  /* 0x0000000009187984 */ /* 0x000e280000000c00 */
[----:B------:R-:W2:Y:S04]  /*f4890*/  LDL.LU R3, [R1+0x1718] ;  /* 0x0017180001037983 */ /* 0x000ea80000300800 */
[----:B------:R-:W4:Y:S04]  /*f48a0*/  LDL.LU R7, [R1+0x169c] ;  /* 0x00169c0001077983 */ /* 0x000f280000300800 */
[----:B------:R-:W4:Y:S04]  /*f48b0*/  LDL.LU R29, [R1+0x168c] ;  /* 0x00168c00011d7983 */ /* 0x000f280000300800 */
[----:B------:R-:W4:Y:S04]  /*f48c0*/  LDL.LU R16, [R1+0x500] ;  /* 0x0005000001107983 */ /* 0x000f280000300800 */
[----:B------:R-:W4:Y:S04]  /*f48d0*/  LDL.LU R14, [R1+0x4fc] ;  /* 0x0004fc00010e7983 */ /* 0x000f280000300800 */
[----:B0-----:R-:W-:Y:S04]  /*f48e0*/  STL.64 [R1+0x5d0], R24 ;  /* 0x0005d01801007387 */ /* 0x001fe80000100a00 */
[----:B------:R-:W-:Y:S04]  /*f48f0*/  STL.64 [R1+0x5d8], R26 ;  /* 0x0005d81a01007387 */ /* 0x000fe80000100a00 */
[----:B------:R-:W0:Y:S01]  /*f4900*/  LDS.128 R24, [R9+0x400] ;  /* 0x0004000009187984 */ /* 0x000e220000000c00 */
[----:B------:R-:W-:Y:S06]  /*f4910*/  BAR.SYNC.DEFER_BLOCKING 0x0 ;  /* 0x0000000000007b1d */ /* 0x000fec0000010000 */
[----:B------:R-:W-:Y:S01]  /*f4920*/  STSM.16.M88.4 [R28], R20 ;  /* 0x000000141c007844 */ /* 0x000fe20000000200 */
[----:B0-----:R-:W-:-:S03]  /*f4930*/  IMAD.MOV.U32 R17, RZ, RZ, R24 ;  /* 0x000000ffff117224 */ /* 0x001fc600078e0018 */
[----:B------:R0:W-:Y:S04]  /*f4940*/  STL [R1+0x5c4], R25 ;  /* 0x0005c41901007387 */ /* 0x0001e80000100800 */
[----:B------:R-:W-:Y:S04]  /*f4950*/  STL.64 [R1+0x5c8], R26 ;  /* 0x0005c81a01007387 */ /* 0x000fe80000100a00 */
[----:B0-----:R-:W4:Y:S04]  /*f4960*/  LDL.LU R25, [R1+0x639c] ;  /* 0x00639c0001197983 */ /* 0x001f280000300800 */
[----:B------:R-:W-:Y:S04]  /*f4970*/  STL [R1+0x6354], R17 ;  /* 0x0063541101007387 */ /* 0x000fe80000100800 */
[----:B------:R-:W4:Y:S04]  /*f4980*/  LDL.LU R22, [R1+0x6398] ;  /* 0x0063980001167983 */ /* 0x000f280000300800 */
[----:B------:R-:W4:Y:S01]  /*f4990*/  LDL.LU.64 R20, [R1+0x6390] ;  /* 0x0063900001147983 */ /* 0x000f220000300a00 */
[----:B---3--:R-:W-:-:S02]  /*f49a0*/  PRMT R23, R6, 0x5210, R10 ;  /* 0x0000521006177816 */ /* 0x008fc4000000000a */
[----:B------:R-:W-:Y:S02]  /*f49b0*/  LOP3.LUT R18, R8, 0xffff, RZ, 0xc0, !PT ;  /* 0x0000ffff08127812 */ /* 0x000fe400078ec0ff */
[----:B------:R-:W-:Y:S02]  /*f49c0*/  LOP3.LUT R5, R5, 0xffff, RZ, 0xc0, !PT ;  /* 0x0000ffff05057812 */ /* 0x000fe400078ec0ff */
[----:B------:R-:W-:Y:S02]  /*f49d0*/  LOP3.LUT R2, R2, 0xffff, RZ, 0xc0, !PT ;  /* 0x0000ffff02027812 */ /* 0x000fe400078ec0ff */
[----:B------:R-:W-:Y:S02]  /*f49e0*/  LOP3.LUT R4, R4, 0xffff, RZ, 0xc0, !PT ;  /* 0x0000ffff04047812 */ /* 0x000fe400078ec0ff */
[--C-:B------:R-:W-:Y:S01]  /*f49f0*/  PRMT R6, R18, 0x3340, R0.reuse ;  /* 0x0000334012067816 */ /* 0x100fe20000000000 */
[----:B------:R-:W-:Y:S01]  /*f4a00*/  STL [R1+0x6358], R18 ;  /* 0x0063581201007387 */ /* 0x000fe20000100800 */
[----:B------:R-:W-:-:S02]  /*f4a10*/  PRMT R11, R2, 0x3340, R0 ;  /* 0x00003340020b7816 */ /* 0x000fc40000000000 */
[----:B------:R-:W-:Y:S01]  /*f4a20*/  PRMT R10, R5, 0x3340, R4 ;  /* 0x00003340050a7816 */ /* 0x000fe20000000004 */
[----:B------:R-:W3:Y:S01]  /*f4a30*/  LDL.LU R8, [R1+0x710] ;  /* 0x0007100001087983 */ /* 0x000ee20000300800 */
[----:B------:R-:W-:-:S03]  /*f4a40*/  PRMT R6, R15, 0x5410, R6 ;  /* 0x000054100f067816 */ /* 0x000fc60000000006 */
[----:B------:R-:W3:Y:S04]  /*f4a50*/  LDL.LU R15, [R1+0x714] ;  /* 0x00071400010f7983 */ /* 0x000ee80000300800 */
[----:B------:R0:W-:Y:S02]  /*f4a60*/  STL [R1+0x635c], R2 ;  /* 0x00635c0201007387 */ /* 0x0001e40000100800 */
[----:B0-----:R-:W-:Y:S02]  /*f4a70*/  PRMT R2, R10, 0x5410, R11 ;  /* 0x000054100a027816 */ /* 0x001fe4000000000b */
[----:B--2---:R-:W-:Y:S02]  /*f4a80*/  LOP3.LUT R10, R3, 0xffff, RZ, 0xc0, !PT ;  /* 0x0000ffff030a7812 */ /* 0x004fe400078ec0ff */
[----:B----4-:R-:W-:-:S02]  /*f4a90*/  LOP3.LUT R7, R7, 0xffff, RZ, 0xc0, !PT ;  /* 0x0000ffff07077812 */ /* 0x010fc400078ec0ff */
[----:B------:R-:W-:Y:S01]  /*f4aa0*/  LOP3.LUT R3, R29, 0xffff, RZ, 0xc0, !PT ;  /* 0x0000ffff1d037812 */ /* 0x000fe200078ec0ff */
[----:B------:R0:W-:Y:S01]  /*f4ab0*/  STSM.16.M88.4 [R28+0x200], R20 ;  /* 0x000200141c007844 */ /* 0x0001e20000000200 */
[----:B------:R-:W-:Y:S01]  /*f4ac0*/  LOP3.LUT R11, R25, 0xffff, RZ, 0xc0, !PT ;  /* 0x0000ffff190b7812 */ /* 0x000fe200078ec0ff */
[----:B------:R-:W-:Y:S06]  /*f4ad0*/  BAR.SYNC.DEFER_BLOCKING 0x0 ;  /* 0x0000000000007b1d */ /* 0x000fec0000010000 */
[----:B------:R-:W1:Y:S01]  /*f4ae0*/  LDS.128 R24, [R9] ;  /* 0x0000000009187984 */ /* 0x000e620000000c00 */
[----:B0-----:R-:W-:-:S03]  /*f4af0*/  PRMT R20, R16, 0x4210, R11 ;  /* 0x0000421010147816 */ /* 0x001fc6000000000b */
[----:B------:R0:W-:Y:S04]  /*f4b00*/  STL [R1+0x3d4], R11 ;  /* 0x0003d40b01007387 */ /* 0x0001e80000100800 */
[----:B------:R-:W-:Y:S04]  /*f4b10*/  STL [R1+0x3d8], R10 ;  /* 0x0003d80a01007387 */ /* 0x000fe80000100800 */
[----:B------:R-:W-:Y:S04]  /*f4b20*/  STL [R1+0x3f4], R7 ;  /* 0x0003f40701007387 */ /* 0x000fe80000100800 */
[----:B------:R-:W2:Y:S04]  /*f4b30*/  LDL.LU R16, [R1+0x708] ;  /* 0x0007080001107983 */ /* 0x000ea80000300800 */
[----:B------:R-:W-:Y:S04]  /*f4b40*/  STL [R1+0x3f8], R3 ;  /* 0x0003f80301007387 */ /* 0x000fe80000100800 */
[----:B-1----:R-:W-:Y:S04]  /*f4b50*/  STL [R1+0x5b0], R24 ;  /* 0x0005b01801007387 */ /* 0x002fe80000100800 */
[----:B------:R-:W-:Y:S04]  /*f4b60*/  STL.64 [R1+0x5b8], R26 ;  /* 0x0005b81a01007387 */ /* 0x000fe80000100a00 */
[----:B0-----:R-:W4:Y:S04]  /*f4b70*/  LDL.LU R11, [R1+0x724] ;  /* 0x00072400010b7983 */ /* 0x001f280000300800 */
[----:B------:R-:W4:Y:S01]  /*f4b80*/  LDL.LU R29, [R1+0x730] ;  /* 0x00073000011d7983 */ /* 0x000f220000300800 */
[----:B------:R-:W-:Y:S01]  /*f4b90*/  PRMT R21, R14, 0x4210, R10 ;  /* 0x000042100e157816 */ /* 0x000fe2000000000a */
[----:B------:R-:W-:-:S02]  /*f4ba0*/  IMAD.MOV.U32 R14, RZ, RZ, R25 ;  /* 0x000000ffff0e7224 */ /* 0x000fc400078e0019 */
[----:B------:R-:W0:Y:S04]  /*f4bb0*/  LDS.128 R24, [R9+0x400] ;  /* 0x0004000009187984 */ /* 0x000e280000000c00 */
[----:B------:R-:W-:Y:S04]  /*f4bc0*/  STL [R1+0x6108], R14 ;  /* 0x0061080e01007387 */ /* 0x000fe80000100800 */
[----:B------:R-:W4:Y:S04]  /*f4bd0*/  LDL.LU R18, [R1+0x720] ;  /* 0x0007200001127983 */ /* 0x000f280000300800 */
[----:B------:R-:W-:Y:S01]  /*f4be0*/  STL [R1+0x6130], R9 ;  /* 0x0061300901007387 */ /* 0x000fe20000100800 */
[----:B------:R-:W-:-:S02]  /*f4bf0*/  PRMT R22, R6, 0x4210, R7 ;  /* 0x0000421006167816 */ /* 0x000fc40000000007 */
[----:B------:R-:W-:Y:S01]  /*f4c00*/  PRMT R23, R2, 0x4210, R3 ;  /* 0x0000421002177816 */ /* 0x000fe20000000003 */
[----:B------:R-:W-:Y:S01]  /*f4c10*/  BAR.SYNC.DEFER_BLOCKING 0x0 ;  /* 0x0000000000007b1d */ /* 0x000fe20000010000 */
[----:B---3--:R-:W-:-:S05]  /*f4c20*/  PRMT R15, R15, 0x3340, R8 ;  /* 0x000033400f0f7816 */ /* 0x008fca0000000008 */
[----:B0-----:R-:W-:Y:S04]  /*f4c30*/  STL.64 [R1+0x5a0], R24 ;  /* 0x0005a01801007387 */ /* 0x001fe80000100a00 */
[----:B------:R0:W-:Y:S04]  /*f4c40*/  STL.64 [R1+0x5a8], R26 ;  /* 0x0005a81a01007387 */ /* 0x0001e80000100a00 */
[----:B------:R-:W-:Y:S04]  /*f4c50*/  STL [R1+0x6364], R5 ;  /* 0x0063640501007387 */ /* 0x000fe80000100800 */
[----:B------:R-:W-:Y:S04]  /*f4c60*/  STL [R1+0x6360], R4 ;  /* 0x0063600401007387 */ /* 0x000fe80000100800 */
[----:B------:R-:W-:Y:S04]  /*f4c70*/  STL [R1+0x6134], R28 ;  /* 0x0061341c01007387 */ /* 0x000fe80000100800 */
[----:B------:R-:W3:Y:S04]  /*f4c80*/  LDL.LU R17, [R1+0x760] ;  /* 0x0007600001117983 */ /* 0x000ee80000300800 */
[----:B0-----:R-:W3:Y:S04]  /*f4c90*/  LDL.LU R26, [R1+0x770] ;  /* 0x00077000011a7983 */ /* 0x001ee80000300800 */
[----:B------:R-:W3:Y:S04]  /*f4ca0*/  LDL.LU R12, [R1+0x754] ;  /* 0x00075400010c7983 */ /* 0x000ee80000300800 */
[----:B------:R-:W3:Y:S04]  /*f4cb0*/  LDL.LU R13, [R1+0x780] ;  /* 0x00078000010d7983 */ /* 0x000ee80000300800 */
[----:B------:R-:W3:Y:S04]  /*f4cc0*/  LDL.LU R27, [R1+0x784] ;  /* 0x00078400011b7983 */ /* 0x000ee80000300800 */
[----:B------:R-:W3:Y:S04]  /*f4cd0*/  LDL.LU R24, [R1+0x774] ;  /* 0x0007740001187983 */ /* 0x000ee80000300800 */
[----:B------:R-:W3:Y:S04]  /*f4ce0*/  LDL.LU R25, [R1+0x7a4] ;  /* 0x0007a40001197983 */ /* 0x000ee80000300800 */
[----:B------:R0:W-:Y:S04]  /*f4cf0*/  STSM.16.M88.4 [R28], R20 ;  /* 0x000000141c007844 */ /* 0x0001e80000000200 */
[----:B------:R-:W3:Y:S04]  /*f4d00*/  LDL.LU R8, [R1+0x7c0] ;  /* 0x0007c00001087983 */ /* 0x000ee80000300800 */
[----:B0-----:R-:W3:Y:S04]  /*f4d10*/  LDL.LU R23, [R1+0x7a0] ;  /* 0x0007a00001177983 */ /* 0x001ee80000300800 */
[----:B------:R-:W3:Y:S04]  /*f4d20*/  LDL.LU R20, [R1+0x16c8] ;  /* 0x0016c80001147983 */ /* 0x000ee80000300800 */
[----:B------:R-:W3:Y:S04]  /*f4d30*/  LDL.LU R19, [R1+0x16d8] ;  /* 0x0016d80001137983 */ /* 0x000ee80000300800 */
[----:B------:R-:W3:Y:S04]  /*f4d40*/  LDL.LU R21, [R1+0x16b8] ;  /* 0x0016b80001157983 */ /* 0x000ee80000300800 */
[----:B------:R-:W-:Y:S04]  /*f4d50*/  STL [R1+0x6384], R15 ;  /* 0x0063840f01007387 */ /* 0x000fe80000100800 */
[----:B------:R-:W3:Y:S01]  /*f4d60*/  LDL.LU R22, [R1+0x4e4c] ;  /* 0x004e4c0001167983 */ /* 0x000ee20000300800 */
[----:B--2---:R-:W-:-:S03]  /*f4d70*/  PRMT R2, R16, 0x3340, R0 ;  /* 0x0000334010027816 */ /* 0x004fc60000000000 */
[----:B------:R-:W2:Y:S04]  /*f4d80*/  LDL.LU R16, [R1+0x4e50] ;  /* 0x004e500001107983 */ /* 0x000ea80000300800 */
[----:B------:R4:W-:Y:S04]  /*f4d90*/  STL [R1+0x10], R2 ;  /* 0x0000100201007387 */ /* 0x0009e80000100800 */
[----:B------:R-:W2:Y:S04]  /*f4da0*/  LDL.LU R3, [R1+0x16fc] ;  /* 0x0016fc0001037983 */ /* 0x000ea80000300800 */
[----:B------:R-:W2:Y:S04]  /*f4db0*/  LDL.LU R10, [R1+0x52d8] ;  /* 0x0052d800010a7983 */ /* 0x000ea80000300800 */
[----:B------:R-:W2:Y:S04]  /*f4dc0*/  LDL.LU R7, [R1+0x52dc] ;  /* 0x0052dc0001077983 */ /* 0x000ea80000300800 */
[----:B------:R-:W2:Y:S01]  /*f4dd0*/  LDL.LU R6, [R1+0x52d4] ;  /* 0x0052d40001067983 */ /* 0x000ea20000300800 */
[----:B----4-:R-:W-:-:S03]  /*f4de0*/  PRMT R2, R29, 0x3340, R11 ;  /* 0x000033401d027816 */ /* 0x010fc6000000000b */
[----:B------:R-:W4:Y:S04]  /*f4df0*/  LDL.LU R11, [R1+0x5300] ;  /* 0x00530000010b7983 */ /* 0x000f280000300800 */
[----:B------:R-:W4:Y:S04]  /*f4e00*/  LDL.LU R29, [R1+0x5304] ;  /* 0x00530400011d7983 */ /* 0x000f280000300800 */
[----:B------:R0:W-:Y:S04]  /*f4e10*/  STL [R1+0x50], R2 ;  /* 0x0000500201007387 */ /* 0x0001e80000100800 */
[----:B------:R-:W2:Y:S04]  /*f4e20*/  LDL.LU R9, [R1+0x52fc] ;  /* 0x0052fc0001097983 */ /* 0x000ea80000300800 */
[----:B------:R-:W2:Y:S01]  /*f4e30*/  LDL.LU R15, [R1+0x530c] ;  /* 0x00530c00010f7983 */ /* 0x000ea20000300800 */
[----:B0-----:R-:W-:-:S05]  /*f4e40*/  PRMT R2, R18, 0x3340, R0 ;  /* 0x0000334012027816 */ /* 0x001fca0000000000 */
[----:B------:R-:W-:Y:S04]  /*f4e50*/  STL [R1+0x18], R2 ;  /* 0x0000180201007387 */ /* 0x000fe80000100800 */
[----:B--2---:R0:W-:Y:S04]  /*f4e60*/  STL [R1+0x6388], R15 ;  /* 0x0063880f01007387 */ /* 0x0041e80000100800 */
[----:B0-----:R-:W2:Y:S04]  /*f4e70*/  LDL.LU R15, [R1+0x5314] ;  /* 0x00531400010f7983 */ /* 0x001ea80000300800 */
[----:B------:R-:W2:Y:S01]  /*f4e80*/  LDL.LU R4, [R1+0x5324] ;  /* 0x0053240001047983 */ /* 0x000ea20000300800 */
[----:B---3--:R-:W-:-:S02]  /*f4e90*/  PRMT R12, R12, 0x3340, R0 ;  /* 0x000033400c0c7816 */ /* 0x008fc40000000000 */
[----:B------:R-:W-:Y:S02]  /*f4ea0*/  PRMT R26, R26, 0x3340, R17 ;  /* 0x000033401a1a7816 */ /* 0x000fe40000000011 */
[----:B------:R-:W-:Y:S02]  /*f4eb0*/  PRMT R17, R27, 0x3340, R13 ;  /* 0x000033401b117816 */ /* 0x000fe4000000000d */
[----:B------:R-:W-:Y:S01]  /*f4ec0*/  PRMT R8, R8, 0x3340, R25 ;  /* 0x0000334008087816 */ /* 0x000fe20000000019 */
[----:B--2---:R0:W-:Y:S04]  /*f4ed0*/  STL [R1+0x638c], R4 ;  /* 0x00638c0401007387 */ /* 0x0041e80000100800 */
[----:B0-----:R-:W2:Y:S04]  /*f4ee0*/  LDL.LU R4, [R1+0x5310] ;  /* 0x0053100001047983 */ /* 0x001ea80000300800 */
[----:B------:R-:W3:Y:S04]  /*f4ef0*/  LDL.LU R5, [R1+0x5328] ;  /* 0x0053280001057983 */ /* 0x000ee80000300800 */
[----:B------:R-:W3:Y:S04]  /*f4f00*/  LDL.LU R2, [R1+0x5320] ;  /* 0x0053200001027983 */ /* 0x000ee80000300800 */
[----:B------:R4:W-:Y:S01]  /*f4f10*/  STL [R1+0x14], R12 ;  /* 0x0000140c01007387 */ /* 0x0009e20000100800 */
[----:B------:R-:W-:-:S03]  /*f4f20*/  PRMT R19, R19, 0x3340, R20 ;  /* 0x0000334013137816 */ /* 0x000fc60000000014 */
[----:B------:R-:W3:Y:S01]  /*f4f30*/  LDL.LU R18, [R1+0x534c] ;  /* 0x00534c0001127983 */ /* 0x000ee20000300800 */
[----:B------:R-:W-:-:S03]  /*f4f40*/  PRMT R16, R16, 0x3340, R22 ;  /* 0x0000334010107816 */ /* 0x000fc60000000016 */
[----:B------:R-:W3:Y:S01]  /*f4f50*/  LDL.LU R27, [R1+0x5350] ;  /* 0x00535000011b7983 */ /* 0x000ee20000300800 */
[----:B------:R-:W-:-:S03]  /*f4f60*/  PRMT R22, R3, 0x3340, R0 ;  /* 0x0000334003167816 */ /* 0x000fc60000000000 */
[----:B------:R-:W3:Y:S01]  /*f4f70*/  LDL.LU R25, [R1+0x5348] ;  /* 0x0053480001197983 */ /* 0x000ee20000300800 */
[----:B------:R-:W-:-:S03]  /*f4f80*/  PRMT R7, R7, 0x3340, R10 ;  /* 0x0000334007077816 */ /* 0x000fc6000000000a */
[----:B------:R-:W3:Y:S01]  /*f4f90*/  LDL.LU R28, [R1+0x535c] ;  /* 0x00535c00011c7983 */ /* 0x000ee20000300800 */
[----:B----4-:R-:W-:-:S03]  /*f4fa0*/  PRMT R12, R29, 0x3340, R11 ;  /* 0x000033401d0c7816 */ /* 0x010fc6000000000b */
[----:B------:R-:W4:Y:S01]  /*f4fb0*/  LDL.LU R20, [R1+0x5360] ;  /* 0x0053600001147983 */ /* 0x000f220000300800 */
[----:B------:R-:W-:-:S03]  /*f4fc0*/  PRMT R10, R6, 0x3340, R0 ;  /* 0x00003340060a7816 */ /* 0x000fc60000000000 */
[----:B------:R-:W4:Y:S01]  /*f4fd0*/  LDL.LU R3, [R1+0x5358] ;  /* 0x0053580001037983 */ /* 0x000f220000300800 */
[----:B------:R-:W-:-:S03]  /*f4fe0*/  PRMT R9, R9, 0x3340, R0 ;  /* 0x0000334009097816 */ /* 0x000fc60000000000 */
[----:B------:R-:W4:Y:S04]  /*f4ff0*/  LDL.LU R14, [R1+0x536c] ;  /* 0x00536c00010e7983 */ /* 0x000f280000300800 */
[----:B------:R-:W4:Y:S04]  /*f5000*/  LDL.LU R6, [R1+0x5370] ;  /* 0x0053700001067983 */ /* 0x000f280000300800 */
[----:B------:R-:W4:Y:S04]  /*f5010*/  LDL.LU R29, [R1+0x5368] ;  /* 0x00536800011d7983 */ /* 0x000f280000300800 */
[----:B------:R-:W4:Y:S04]  /*f5020*/  LDL.LU R11, [R1+0x537c] ;  /* 0x00537c00010b7983 */ /* 0x000f280000300800 */
[----:B------:R0:W-:Y:S04]  /*f5030*/  STL [R1+0x6c], R12 ;  /* 0x00006c0c01007387 */ /* 0x0001e80000100800 */
[----:B0-----:R-:W4:Y:S04]  /*f5040*/  LDL.LU R12, [R1+0x5374] ;  /* 0x00537400010c7983 */ /* 0x001f280000300800 */
[----:B------:R-:W4:Y:S04]  /*f5050*/  LDL.LU R13, [R1+0x1cf4] ;  /* 0x001cf400010d7983 */ /* 0x000f280000300800 */
[----:B------:R0:W-:Y:S04]  /*f5060*/  STL [R1+0x2c], R9 ;  /* 0x00002c0901007387 */ /* 0x0001e80000100800 */
[----:B0-----:R-:W4:Y:S01]  /*f5070*/  LDL.LU R9, [R1+0x1ccc] ;  /* 0x001ccc0001097983 */ /* 0x001f220000300800 */
[----:B--2---:R-:W-:-:S03]  /*f5080*/  PRMT R15, R15, 0x3340, R4 ;  /* 0x000033400f0f7816 */ /* 0x004fc60000000004 */
[----:B------:R-:W2:Y:S04]  /*f5090*/  LDL.LU R4, [R1+0x638c] ;  /* 0x00638c0001047983 */ /* 0x000ea80000300800 */
[----:B------:R0:W-:Y:S04]  /*f50a0*/  STL [R1+0x70], R15 ;  /* 0x0000700f01007387 */ /* 0x0001e80000100800 */
[----:B0-----:R-:W2:Y:S01]  /*f50b0*/  LDL.LU R15, [R1+0x6388] ;  /* 0x00638800010f7983 */ /* 0x001ea20000300800 */
[----:B---3--:R-:W-:Y:S02]  /*f50c0*/  PRMT R18, R27, 0x3340, R18 ;  /* 0x000033401b127816 */ /* 0x008fe40000000012 */
[----:B----4-:R-:W-:-:S02]  /*f50d0*/  PRMT R20, R20, 0x3340, R28 ;  /* 0x0000334014147816 */ /* 0x010fc4000000001c */
[----:B------:R-:W-:Y:S02]  /*f50e0*/  PRMT R28, R3, 0x3340, R0 ;  /* 0x00003340031c7816 */ /* 0x000fe40000000000 */
[----:B--2---:R-:W-:Y:S02]  /*f50f0*/  PRMT R4, R5, 0x3340, R4 ;  /* 0x0000334005047816 */ /* 0x004fe40000000004 */
[--C-:B------:R-:W-:Y:S02]  /*f5100*/  PRMT R5, R2, 0x3340, R0.reuse ;  /* 0x0000334002057816 */ /* 0x100fe40000000000 */
[--C-:B------:R-:W-:Y:S02]  /*f5110*/  PRMT R2, R25, 0x3340, R0.reuse ;  /* 0x0000334019027816 */ /* 0x100fe40000000000 */
[----:B------:R-:W-:-:S05]  /*f5120*/  PRMT R15, R15, 0x3340, R0 ;  /* 0x000033400f0f7816 */ /* 0x000fca0000000000 */
        /* <DEDUP_REMOVED lines=8> */
[----:B------:R-:W2:Y:S04]  /*f51b0*/  LDL.LU R27, [R1+0x750] ;  /* 0x00075000011b7983 */ /* 0x000ea80000300800 */
[----:B------:R-:W2:Y:S04]  /*f51c0*/  LDL.LU R25, [R1+0x1c7c] ;  /* 0x001c7c0001197983 */ /* 0x000ea80000300800 */
[----:B------:R0:W-:Y:S04]  /*f51d0*/  STL [R1+0x6374], R2 ;  /* 0x0063740201007387 */ /* 0x0001e80000100800 */
[----:B0-----:R-:W2:Y:S04]  /*f51e0*/  LDL.LU R2, [R1+0x10] ;  /* 0x0000100001027983 */ /* 0x001ea80000300800 */
[----:B------:R0:W-:Y:S04]  /*f51f0*/  STL [R1+0x6378], R20 ;  /* 0x0063781401007387 */ /* 0x0001e80000100800 */
[----:B0-----:R-:W4:Y:S04]  /*f5200*/  LDL.LU R20, [R1+0x18] ;  /* 0x0000180001147983 */ /* 0x001f280000300800 */
[----:B------:R-:W4:Y:S04]  /*f5210*/  LDL.LU R3, [R1+0x16ac] ;  /* 0x0016ac0001037983 */ /* 0x000f280000300800 */
[----:B------:R0:W-:Y:S04]  /*f5220*/  STL [R1+0x637c], R28 ;  /* 0x00637c1c01007387 */ /* 0x0001e80000100800 */
[----:B0-----:R-:W4:Y:S01]  /*f5230*/  LDL.LU R28, [R1+0x5378] ;  /* 0x00537800011c7983 */ /* 0x001f220000300800 */
[----:B------:R-:W-:-:S02]  /*f5240*/  PRMT R6, R6, 0x3340, R14 ;  /* 0x0000334006067816 */ /* 0x000fc4000000000e */
[----:B------:R-:W-:Y:S02]  /*f5250*/  LOP3.LUT R13, R13, 0xffff, RZ, 0xc0, !PT ;  /* 0x0000ffff0d0d7812 */ /* 0x000fe400078ec0ff */
[--C-:B------:R-:W-:Y:S01]  /*f5260*/  PRMT R14, R29, 0x3340, R0.reuse ;  /* 0x000033401d0e7816 */ /* 0x100fe20000000000 */
[----:B------:R0:W-:Y:S04]  /*f5270*/  STL [R1+0x6380], R6 ;  /* 0x0063800601007387 */ /* 0x0001e80000100800 */
[----:B------:R-:W4:Y:S01]  /*f5280*/  LDL.LU R29, [R1+0x1c6c] ;  /* 0x001c6c00011d7983 */ /* 0x000f220000300800 */
[----:B------:R-:W-:Y:S02]  /*f5290*/  PRMT R24, R24, 0x3340, R0 ;  /* 0x0000334018187816 */ /* 0x000fe40000000000 */
[----:B---3--:R-:W-:-:S02]  /*f52a0*/  PRMT R4, R26, 0x5410, R4 ;  /* 0x000054101a047816 */ /* 0x008fc40000000004 */
[----:B--2---:R-:W-:Y:S02]  /*f52b0*/  PRMT R15, R15, 0x5410, R2 ;  /* 0x000054100f0f7816 */ /* 0x004fe40000000002 */
[----:B------:R-:W-:-:S04]  /*f52c0*/  PRMT R2, R13, 0x3340, R0 ;  /* 0x000033400d027816 */ /* 0x000fc80000000000 */
[----:B----4-:R-:W-:Y:S01]  /*f52d0*/  PRMT R2, R5, 0x5410, R2 ;  /* 0x0000541005027816 */ /* 0x010fe20000000002 */
[----:B------:R-:W-:Y:S01]  /*f52e0*/  STL [R1+0x6110], R15 ;  /* 0x0061100f01007387 */ /* 0x000fe20000100800 */
[----:B0-----:R-:W-:-:S05]  /*f52f0*/  PRMT R6, R18, 0x5410, R20 ;  /* 0x0000541012067816 */ /* 0x001fca0000000014 */
[----:B------:R-:W-:Y:S04]  /*f5300*/  STL [R1+0x2f8], R6 ;  /* 0x0002f80601007387 */ /* 0x000fe80000100800 */
[----:B------:R0:W-:Y:S04]  /*f5310*/  STL [R1+0x300], R2 ;  /* 0x0003000201007387 */ /* 0x0001e80000100800 */
[----:B------:R1:W-:Y:S01]  /*f5320*/  STL [R1+0x304], R4 ;  /* 0x0003040401007387 */ /* 0x0003e20000100800 */
[----:B0-----:R-:W-:Y:S02]  /*f5330*/  PRMT R2, R17, 0x5410, R24 ;  /* 0x0000541011027816 */ /* 0x001fe40000000018 */
[----:B------:R-:W-:-:S02]  /*f5340*/  PRMT R11, R11, 0x3340, R28 ;  /* 0x000033400b0b7816 */ /* 0x000fc4000000001c */
[----:B------:R-:W2:Y:S04]  /*f5350*/  LDL.LU R28, [R1+0x16dc] ;  /* 0x0016dc00011c7983 */ /* 0x000ea80000300800 */
[----:B-1----:R-:W3:Y:S04]  /*f5360*/  LDL.LU R4, [R1+0x1c68] ;  /* 0x001c680001047983 */ /* 0x002ee80000300800 */
[----:B------:R0:W-:Y:S04]  /*f5370*/  STL [R1+0x30c], R2 ;  /* 0x00030c0201007387 */ /* 0x0001e80000100800 */
[----:B------:R-:W4:Y:S04]  /*f5380*/  LDL.LU R20, [R1+0x2c] ;  /* 0x00002c0001147983 */ /* 0x000f280000300800 */
[----:B0-----:R-:W4:Y:S04]  /*f5390*/  LDL.LU R2, [R1+0x6c] ;  /* 0x00006c0001027983 */ /* 0x001f280000300800 */
[----:B------:R-:W4:Y:S04]  /*f53a0*/  LDL.LU R18, [R1+0x38] ;  /* 0x0000380001127983 */ /* 0x000f280000300800 */
[----:B------:R-:W4:Y:S04]  /*f53b0*/  LDL.LU R5, [R1+0x70] ;  /* 0x0000700001057983 */ /* 0x000f280000300800 */
[----:B------:R-:W4:Y:S01]  /*f53c0*/  LDL.LU R15, [R1+0x52e4] ;  /* 0x0052e400010f7983 */ /* 0x000f220000300800 */
[----:B------:R-:W-:-:S02]  /*f53d0*/  LOP3.LUT R9, R9, 0xffff, RZ, 0xc0, !PT ;  /* 0x0000ffff09097812 */ /* 0x000fc400078ec0ff */
[--C-:B------:R-:W-:Y:S01]  /*f53e0*/  PRMT R23, R23, 0x3340, R0.reuse ;  /* 0x0000334017177816 */ /* 0x100fe20000000000 */
[----:B------:R-:W4:Y:S01]  /*f53f0*/  LDL.LU R17, [R1+0x1c48] ;  /* 0x001c480001117983 */ /* 0x000f220000300800 */
[----:B------:R-:W-:-:S04]  /*f5400*/  PRMT R6, R9, 0x3340, R0 ;  /* 0x0000334009067816 */ /* 0x000fc80000000000 */
[----:B------:R-:W-:Y:S02]  /*f5410*/  PRMT R24, R27, 0x5410, R6 ;  /* 0x000054101b187816 */ /* 0x000fe40000000006 */
[----:B------:R-:W-:Y:S02]  /*f5420*/  LOP3.LUT R6, R25, 0xffff, RZ, 0xc0, !PT ;  /* 0x0000ffff19067812 */ /* 0x000fe400078ec0ff */
[----:B------:R-:W-:Y:S01]  /*f5430*/  PRMT R23, R8, 0x5410, R23 ;  /* 0x0000541008177816 */ /* 0x000fe20000000017 */
[----:B------:R-:W-:Y:S01]  /*f5440*/  STL [R1+0x344], R24 ;  /* 0x0003441801007387 */ /* 0x000fe20000100800 */
[----:B------:R-:W-:-:S03]  /*f5450*/  PRMT R21, R21, 0x3340, R0 ;  /* 0x0000334015157816 */ /* 0x000fc60000000000 */
[----:B------:R-:W4:Y:S01]  /*f5460*/  LDL.LU R8, [R1+0x5318] ;  /* 0x0053180001087983 */ /* 0x000f220000300800 */
[----:B------:R-:W-:-:S03]  /*f5470*/  PRMT R19, R19, 0x5410, R21 ;  /* 0x0000541013137816 */ /* 0x000fc60000000015 */
[----:B------:R0:W-:Y:S04]  /*f5480*/  STL [R1+0x50], R6 ;  /* 0x0000500601007387 */ /* 0x0001e80000100800 */
[----:B------:R-:W-:Y:S01]  /*f5490*/  STL [R1+0x348], R23 ;  /* 0x0003481701007387 */ /* 0x000fe20000100800 */
[----:B0-----:R-:W-:-:S04]  /*f54a0*/  PRMT R6, R6, 0x3340, R0 ;  /* 0x0000334006067816 */ /* 0x001fc80000000000 */
[----:B------:R-:W-:Y:S02]  /*f54b0*/  PRMT R6, R3, 0x5410, R6 ;  /* 0x0000541003067816 */ /* 0x000fe40000000006 */
[----:B------:R-:W4:Y:S04]  /*f54c0*/  LDL.LU R3, [R1+0x1c18] ;  /* 0x001c180001037983 */ /* 0x000f280000300800 */
[----:B------:R0:W-:Y:S01]  /*f54d0*/  STL [R1+0x166c], R19 ;  /* 0x00166c1301007387 */ /* 0x0001e20000100800 */
[----:B------:R-:W-:-:S03]  /*f54e0*/  PRMT R16, R16, 0x5410, R22 ;  /* 0x0000541010107816 */ /* 0x000fc60000000016 */
[----:B------:R-:W4:Y:S04]  /*f54f0*/  LDL.LU R21, [R1+0x404] ;  /* 0x0004040001157983 */ /* 0x000f280000300800 */
[----:B------:R1:W-:Y:S01]  /*f5500*/  STL [R1+0x168c], R6 ;  /* 0x00168c0601007387 */ /* 0x0003e20000100800 */
[----:B------:R-:W-:-:S03]  /*f5510*/  PRMT R7, R7, 0x5410, R10 ;  /* 0x0000541007077816 */ /* 0x000fc6000000000a */
[----:B0-----:R-:W4:Y:S04]  /*f5520*/  LDL.LU R19, [R1+0x4fd8] ;  /* 0x004fd80001137983 */ /* 0x001f280000300800 */
[----:B------:R-:W4:Y:S01]  /*f5530*/  LDL.LU R25, [R1+0x5354] ;  /* 0x0053540001197983 */ /* 0x000f220000300800 */
[----:B-1----:R-:W-:-:S05]  /*f5540*/  LOP3.LUT R6, R29, 0xffff, RZ, 0xc0, !PT ;  /* 0x0000ffff1d067812 */ /* 0x002fca00078ec0ff */
[----:B------:R0:W-:Y:S04]  /*f5550*/  STL [R1+0x54], R6 ;  /* 0x0000540601007387 */ /* 0x0001e80000100800 */
[----:B------:R-:W-:Y:S04]  /*f5560*/  STL [R1+0x169c], R16 ;  /* 0x00169c1001007387 */ /* 0x000fe80000100800 */
[----:B------:R-:W4:Y:S01]  /*f5570*/  LDL.LU R22, [R1+0x3ec] ;  /* 0x0003ec0001167983 */ /* 0x000f220000300800 */
[----:B0-----:R-:W-:-:S03]  /*f5580*/  PRMT R6, R6, 0x3340, R0 ;  /* 0x0000334006067816 */ /* 0x001fc60000000000 */
[----:B------:R-:W4:Y:S04]  /*f5590*/  LDL.LU R27, [R1+0x4fb4] ;  /* 0x004fb400011b7983 */ /* 0x000f280000300800 */
[----:B------:R0:W-:Y:S04]  /*f55a0*/  STL [R1+0x16ac], R7 ;  /* 0x0016ac0701007387 */ /* 0x0001e80000100800 */
[----:B------:R-:W4:Y:S04]  /*f55b0*/  LDL.LU R23, [R1+0x3e8] ;  /* 0x0003e80001177983 */ /* 0x000f280000300800 */
[----:B------:R-:W4:Y:S04]  /*f55c0*/  LDL.LU R10, [R1+0x4df8] ;  /* 0x004df800010a7983 */ /* 0x000f280000300800 */
[----:B------:R-:W4:Y:S04]  /*f55d0*/  LDL.LU R24, [R1+0x3e4] ;  /* 0x0003e40001187983 */ /* 0x000f280000300800 */
[----:B------:R-:W4:Y:S04]  /*f55e0*/  LDL.LU R26, [R1+0x4e04] ;  /* 0x004e0400011a7983 */ /* 0x000f280000300800 */
[----:B0-----:R-:W4:Y:S04]  /*f55f0*/  LDL.LU R7, [R1+0x522c] ;  /* 0x00522c0001077983 */ /* 0x001f280000300800 */
[----:B------:R-:W4:Y:S04]  /*f5600*/  LDL.LU R29, [R1+0x1ae8] ;  /* 0x001ae800011d7983 */ /* 0x000f280000300800 */
[----:B------:R-:W4:Y:S01]  /*f5610*/  LDL.LU R16, [R1+0x206c] ;  /* 0x00206c0001107983 */ /* 0x000f220000300800 */
[----:B--2---:R-:W-:-:S03]  /*f5620*/  PRMT R28, R28, 0x5410, R6 ;  /* 0x000054101c1c7816 */ /* 0x004fc60000000006 */
[----:B------:R-:W2:Y:S01]  /*f5630*/  LDL.LU R6, [R1+0x6380] ;  /* 0x0063800001067983 */ /* 0x000ea20000300800 */
[----:B---3--:R-:W-:-:S03]  /*f5640*/  LOP3.LUT R4, R4, 0xffff, RZ, 0xc0, !PT ;  /* 0x0000ffff04047812 */ /* 0x008fc600078ec0ff */
[----:B------:R0:W-:Y:S04]  /*f5650*/  STL [R1+0x16b8], R28 ;  /* 0x0016b81c01007387 */ /* 0x0001e80000100800 */
[----:B0-----:R-:W3:Y:S01]  /*f5660*/  LDL.LU R28, [R1+0x637c] ;  /* 0x00637c00011c7983 */ /* 0x001ee20000300800 */
[----:B----4-:R-:W-:-:S03]  /*f5670*/  PRMT R2, R2, 0x5410, R20 ;  /* 0x0000541002027816 */ /* 0x010fc60000000014 */
[----:B------:R-:W3:Y:S04]  /*f5680*/  LDL.LU R20, [R1+0x6378] ;  /* 0x0063780001147983 */ /* 0x000ee80000300800 */
[----:B------:R0:W-:Y:S01]  /*f5690*/  STL [R1+0x16c8], R2 ;  /* 0x0016c80201007387 */ /* 0x0001e20000100800 */
[----:B------:R-:W-:-:S03]  /*f56a0*/  PRMT R5, R5, 0x5410, R18 ;  /* 0x0000541005057816 */ /* 0x000fc60000000012 */
[----:B0-----:R-:W4:Y:S04]  /*f56b0*/  LDL.LU R2, [R1+0x6374] ;  /* 0x0063740001027983 */ /* 0x001f280000300800 */
[----:B------:R0:W-:Y:S04]  /*f56c0*/  STL [R1+0x30], R4 ;  /* 0x0000300401007387 */ /* 0x0001e80000100800 */
[----:B------:R-:W4:Y:S01]  /*f56d0*/  LDL.LU R18, [R1+0x6370] ;  /* 0x0063700001127983 */ /* 0x000f220000300800 */
[----:B0-----:R-:W-:-:S03]  /*f56e0*/  PRMT R4, R4, 0x3340, R0 ;  /* 0x0000334004047816 */ /* 0x001fc60000000000 */
[----:B------:R0:W-:Y:S01]  /*f56f0*/  STL [R1+0x16d8], R5 ;  /* 0x0016d80501007387 */ /* 0x0001e20000100800 */
[----:B------:R-:W-:-:S03]  /*f5700*/  PRMT R15, R15, 0x5410, R4 ;  /* 0x000054100f0f7816 */ /* 0x000fc60000000004 */
[----:B0-----:R-:W2:Y:S04]  /*f5710*/  LDL.LU R5, [R1+0x636c] ;  /* 0x00636c0001057983 */ /* 0x001ea80000300800 */
[----:B------:R-:W2:Y:S04]  /*f5720*/  LDL.LU R4, [R1+0x6368] ;  /* 0x0063680001047983 */ /* 0x000ea80000300800 */
[----:B------:R2:W-:Y:S01]  /*f5730*/  STL [R1+0x16dc], R15 ;  /* 0x0016dc0f01007387 */ /* 0x0005e20000100800 */
[----:B----4-:R-:W-:Y:S02]  /*f5740*/  PRMT R18, R18, 0x5410, R2 ;  /* 0x0000541012127816 */ /* 0x010fe40000000002 */
[----:B--2---:R-:W-:-:S02]  /*f5750*/  PRMT R15, R4, 0x5410, R5 ;  /* 0x00005410040f7816 */ /* 0x004fc40000000005 */
[----:B------:R-:W2:Y:S04]  /*f5760*/  LDL.LU R5, [R1+0x6364] ;  /* 0x0063640001057983 */ /* 0x000ea80000300800 */
[----:B------:R-:W4:Y:S04]  /*f5770*/  LDL.LU R4, [R1+0x6360] ;  /* 0x0063600001047983 */ /* 0x000f280000300800 */
[----:B------:R-:W-:Y:S04]  /*f5780*/  STL [R1+0x16fc], R15 ;  /* 0x0016fc0f01007387 */ /* 0x000fe80000100800 */
[----:B------:R-:W2:Y:S04]  /*f5790*/  LDL.LU R2, [R1+0x635c] ;  /* 0x00635c0001027983 */ /* 0x000ea80000300800 */
[----:B------:R0:W-:Y:S04]  /*f57a0*/  STL [R1+0x1718], R18 ;  /* 0x0017181201007387 */ /* 0x0001e80000100800 */
[----:B0-----:R-:W2:Y:S01]  /*f57b0*/  LDL.LU R18, [R1+0x6358] ;  /* 0x0063580001127983 */ /* 0x001ea20000300800 */
[----:B------:R-:W-:-:S04]  /*f57c0*/  LOP3.LUT R17, R17, 0xffff, RZ, 0xc0, !PT ;  /* 0x0000ffff11117812 */ /* 0x000fc800078ec0ff */
[----:B------:R-:W-:Y:S02]  /*f57d0*/  PRMT R15, R17, 0x3340, R0 ;  /* 0x00003340110f7816 */ /* 0x000fe40000000000 */
[----:B------:R-:W-:Y:S02]  /*f57e0*/  PRMT R6, R6, 0x5410, R14 ;  /* 0x0000541006067816 */ /* 0x000fe4000000000e */
[----:B------:R-:W-:-:S05]  /*f57f0*/  PRMT R8, R8, 0x5410, R15 ;  /* 0x0000541008087816 */ /* 0x000fca000000000f */
[----:B------:R3:W-:Y:S01]  /*f5800*/  STL [R1+0x5df8], R8 ;  /* 0x005df80801007387 */ /* 0x0007e20000100800 */
[----:B------:R-:W-:-:S03]  /*f5810*/  PRMT R12, R12, 0x3340, R0 ;  /* 0x000033400c0c7816 */ /* 0x000fc60000000000 */
[----:B------:R-:W-:Y:S01]  /*f5820*/  STL [R1+0x5d08], R6 ;  /* 0x005d080601007387 */ /* 0x000fe20000100800 */
[----:B------:R-:W-:Y:S02]  /*f5830*/  PRMT R14, R19, 0x5410, R21 ;  /* 0x00005410130e7816 */ /* 0x000fe40000000015 */
[----:B------:R-:W-:Y:S02]  /*f5840*/  PRMT R12, R11, 0x5410, R12 ;  /* 0x000054100b0c7816 */ /* 0x000fe4000000000c */
[----:B---3--:R-:W-:Y:S02]  /*f5850*/  PRMT R8, R20, 0x5410, R28 ;  /* 0x0000541014087816 */ /* 0x008fe4000000001c */
[----:B------:R-:W-:-:S03]  /*f5860*/  PRMT R27, R27, 0x5410, R22 ;  /* 0x000054101b1b7816 */ /* 0x000fc60000000016 */
[----:B------:R0:W-:Y:S01]  /*f5870*/  STL [R1+0x173c], R8 ;  /* 0x00173c0801007387 */ /* 0x0001e20000100800 */
[----:B------:R-:W-:-:S03]  /*f5880*/  LOP3.LUT R3, R3, 0xffff, RZ, 0xc0, !PT ;  /* 0x0000ffff03037812 */ /* 0x000fc600078ec0ff */
[----:B------:R-:W-:Y:S04]  /*f5890*/  STL [R1+0x15d8], R14 ;  /* 0x0015d80e01007387 */ /* 0x000fe80000100800 */
[----:B------:R1:W-:Y:S04]  /*f58a0*/  STL [R1+0x5c8c], R12 ;  /* 0x005c8c0c01007387 */ /* 0x0003e80000100800 */
[----:B------:R-:W-:Y:S01]  /*f58b0*/  STL [R1+0x5e28], R27 ;  /* 0x005e281b01007387 */ /* 0x000fe20000100800 */
[----:B0-----:R-:W-:-:S04]  /*f58c0*/  PRMT R8, R3, 0x3340, R0 ;  /* 0x0000334003087816 */ /* 0x001fc80000000000 */
[----:B------:R-:W-:Y:S02]  /*f58d0*/  PRMT R25, R25, 0x5410, R8 ;  /* 0x0000541019197816 */ /* 0x000fe40000000008 */
[----:B------:R-:W-:Y:S02]  /*f58e0*/  LOP3.LUT R8, R7, 0xffff, RZ, 0xc0, !PT ;  /* 0x0000ffff07087812 */ /* 0x000fe400078ec0ff */
[----:B-1----:R-:W-:-:S04]  /*f58f0*/  LOP3.LUT R12, R16, 0xffff, RZ, 0xc0, !PT ;  /* 0x0000ffff100c7812 */ /* 0x002fc800078ec0ff */
[----:B------:R-:W-:Y:S02]  /*f5900*/  PRMT R7, R8, 0x3340, R12 ;  /* 0x0000334008077816 */ /* 0x000fe4000000000c */
[----:B--2---:R-:W-:-:S04]  /*f5910*/  SHF.R.U32.HI R6, RZ, 0x8, R18 ;  /* 0x00000008ff067819 */ /* 0x004fc80000011612 */
[----:B------:R-:W-:-:S04]  /*f5920*/  LOP3.LUT R6, R6, 0xffff, RZ, 0xc0, !PT ;  /* 0x0000ffff06067812 */ /* 0x000fc800078ec0ff */
[----:B------:R-:W-:-:S05]  /*f5930*/  PRMT R6, R6, 0x3340, R0 ;  /* 0x0000334006067816 */ /* 0x000fca0000000000 */
[----:B------:R0:W-:Y:S02]  /*f5940*/  STL [R1+0x98], R6 ;  /* 0x0000980601007387 */ /* 0x0001e40000100800 */
[----:B0-----:R-:W-:Y:S02]  /*f5950*/  PRMT R6, R10, 0x5410, R23 ;  /* 0x000054100a067816 */ /* 0x001fe40000000017 */
[----:B------:R-:W-:-:S03]  /*f5960*/  PRMT R10, R26, 0x5410, R24 ;  /* 0x000054101a0a7816 */ /* 0x000fc60000000018 */
[----:B------:R0:W-:Y:S04]  /*f5970*/  STL [R1+0x15c8], R6 ;  /* 0x0015c80601007387 */ /* 0x0001e80000100800 */
[----:B------:R1:W-:Y:S01]  /*f5980*/  STL [R1+0x15bc], R10 ;  /* 0x0015bc0a01007387 */ /* 0x0003e20000100800 */
[----:B0-----:R-:W-:-:S04]  /*f5990*/  LOP3.LUT R6, R29, 0xffff, RZ, 0xc0, !PT ;  /* 0x0000ffff1d067812 */ /* 0x001fc800078ec0ff */
[----:B-1----:R-:W-:-:S04]  /*f59a0*/  PRMT R10, R6, 0x3340, R0 ;  /* 0x00003340060a7816 */ /* 0x002fc80000000000 */
[----:B------:R-:W-:-:S05]  /*f59b0*/  PRMT R14, R7, 0x5410, R10 ;  /* 0x00005410070e7816 */ /* 0x000fca000000000a */
[----:B------:R0:W-:Y:S04]  /*f59c0*/  STL [R1+0x6114], R14 ;  /* 0x0061140e01007387 */ /* 0x0001e80000100800 */
[----:B------:R-:W2:Y:S04]  /*f59d0*/  LDL.LU R28, [R1+0x3e0] ;  /* 0x0003e000011c7983 */ /* 0x000ea80000300800 */
[----:B------:R-:W2:Y:S04]  /*f59e0*/  LDL.LU R18, [R1+0x4df4] ;  /* 0x004df40001127983 */ /* 0x000ea80000300800 */
[----:B------:R-:W3:Y:S04]  /*f59f0*/  LDL.LU R20, [R1+0x734] ;  /* 0x0007340001147983 */ /* 0x000ee80000300800 */
[----:B------:R-:W2:Y:S04]  /*f5a00*/  LDL.LU R21, [R1+0x3d0] ;  /* 0x0003d00001157983 */ /* 0x000ea80000300800 */
[----:B------:R-:W2:Y:S01]  /*f5a10*/  LDL.LU R19, [R1+0x4dfc] ;  /* 0x004dfc0001137983 */ /* 0x000ea20000300800 */
[----:B------:R-:W-:-:S03]  /*f5a20*/  SHF.R.U32.HI R15, RZ, 0x8, R5 ;  /* 0x00000008ff0f7819 */ /* 0x000fc60000011605 */
[----:B------:R-:W2:Y:S01]  /*f5a30*/  LDL.LU R11, [R1+0x22c] ;  /* 0x00022c00010b7983 */ /* 0x000ea20000300800 */
[----:B0-----:R-:W-:-:S03]  /*f5a40*/  SHF.R.U32.HI R14, RZ, 0x8, R2 ;  /* 0x00000008ff0e7819 */ /* 0x001fc60000011602 */
[----:B------:R-:W2:Y:S01]  /*f5a50*/  LDL.LU R22, [R1+0x4ddc] ;  /* 0x004ddc0001167983 */ /* 0x000ea20000300800 */
[----:B----4-:R-:W-:-:S03]  /*f5a60*/  SHF.R.U32.HI R7, RZ, 0x8, R4 ;  /* 0x00000008ff077819 */ /* 0x010fc60000011604 */
[----:B------:R-:W4:Y:S04]  /*f5a70*/  LDL.LU R23, [R1+0x220] ;  /* 0x0002200001177983 */ /* 0x000f280000300800 */
[----:B------:R-:W4:Y:S04]  /*f5a80*/  LDL.LU R10, [R1+0x20f8] ;  /* 0x0020f800010a7983 */ /* 0x000f280000300800 */
[----:B------:R-:W4:Y:S04]  /*f5a90*/  LDL.LU R5, [R1+0x5234] ;  /* 0x0052340001057983 */ /* 0x000f280000300800 */
[----:B------:R-:W4:Y:S04]  /*f5aa0*/  LDL.LU R2, [R1+0x1afc] ;  /* 0x001afc0001027983 */ /* 0x000f280000300800 */
[----:B------:R-:W4:Y:S01]  /*f5ab0*/  LDL.LU R4, [R1+0x20a8] ;  /* 0x0020a80001047983 */ /* 0x000f220000300800 */
[----:B------:R-:W-:-:S03]  /*f5ac0*/  LOP3.LUT R16, R7, 0xffff, RZ, 0xc0, !PT ;  /* 0x0000ffff07107812 */ /* 0x000fc600078ec0ff */
[----:B------:R-:W4:Y:S04]  /*f5ad0*/  LDL.LU R24, [R1+0x5280] ;  /* 0x0052800001187983 */ /* 0x000f280000300800 */
[----:B------:R-:W4:Y:S04]  /*f5ae0*/  LDL.LU R26, [R1+0x1d9c] ;  /* 0x001d9c00011a7983 */ /* 0x000f280000300800 */
[----:B------:R-:W4:Y:S01]  /*f5af0*/  LDL.LU R7, [R1+0x5168] ;  /* 0x0051680001077983 */ /* 0x000f220000300800 */
[----:B------:R-:W-:Y:S02]  /*f5b00*/  SHF.R.U32.HI R8, RZ, 0x8, R8 ;  /* 0x00000008ff087819 */ /* 0x000fe40000011608 */
[----:B------:R-:W-:-:S02]  /*f5b10*/  SHF.R.U32.HI R12, RZ, 0x8, R12 ;  /* 0x00000008ff0c7819 */ /* 0x000fc4000001160c */
[----:B------:R-:W-:Y:S02]  /*f5b20*/  SHF.R.U32.HI R6, RZ, 0x8, R6 ;  /* 0x00000008ff067819 */ /* 0x000fe40000011606 */
[----:B------:R-:W-:Y:S02]  /*f5b30*/  LOP3.LUT R15, R15, 0xffff, RZ, 0xc0, !PT ;  /* 0x0000ffff0f0f7812 */ /* 0x000fe400078ec0ff */
[----:B------:R-:W-:Y:S02]  /*f5b40*/  LOP3.LUT R14, R14, 0xffff, RZ, 0xc0, !PT ;  /* 0x0000ffff0e0e7812 */ /* 0x000fe400078ec0ff */
[----:B------:R-:W-:Y:S02]  /*f5b50*/  LOP3.LUT R8, R8, 0xffff, RZ, 0xc0, !PT ;  /* 0x0000ffff08087812 */ /* 0x000fe400078ec0ff */
[----:B------:R-:W-:Y:S02]  /*f5b60*/  LOP3.LUT R12, R12, 0xffff, RZ, 0xc0, !PT ;  /* 0x0000ffff0c0c7812 */ /* 0x000fe400078ec0ff */
[----:B------:R-:W-:-:S02]  /*f5b70*/  LOP3.LUT R6, R6, 0xffff, RZ, 0xc0, !PT ;  /* 0x0000ffff06067812 */ /* 0x000fc400078ec0ff */
[----:B------:R-:W-:Y:S02]  /*f5b80*/  PRMT R16, R15, 0x3340, R16 ;  /* 0x000033400f107816 */ /* 0x000fe40000000010 */
[----:B------:R-:W-:Y:S02]  /*f5b90*/  PRMT R14, R14, 0x3340, R0 ;  /* 0x000033400e0e7816 */ /* 0x000fe40000000000 */
[----:B------:R-:W-:Y:S02]  /*f5ba0*/  PRMT R29, R8, 0x3340, R12 ;  /* 0x00003340081d7816 */ /* 0x000fe4000000000c */
[----:B------:R-:W-:Y:S01]  /*f5bb0*/  PRMT R6, R6, 0x3340, R0 ;  /* 0x0000334006067816 */ /* 0x000fe20000000000 */
[----:B------:R-:W-:Y:S04]  /*f5bc0*/  STL [R1+0x619c], R16 ;  /* 0x00619c1001007387 */ /* 0x000fe80000100800 */
[----:B------:R-:W-:Y:S04]  /*f5bd0*/  STL [R1+0x9c], R14 ;  /* 0x00009c0e01007387 */ /* 0x000fe80000100800 */
[----:B------:R-:W-:Y:S04]  /*f5be0*/  STL [R1+0x61a0], R29 ;  /* 0x0061a01d01007387 */ /* 0x000fe80000100800 */
[----:B------:R0:W-:Y:S02]  /*f5bf0*/  STL [R1+0xe8], R6 ;  /* 0x0000e80601007387 */ /* 0x0001e40000100800 */
[----:B0-----:R-:W-:-:S04]  /*f5c00*/  SHF.R.U32.HI R6, RZ, 0x8, R13 ;  /* 0x00000008ff067819 */ /* 0x001fc8000001160d */
[----:B------:R-:W-:-:S04]  /*f5c10*/  LOP3.LUT R6, R6, 0xffff, RZ, 0xc0, !PT ;  /* 0x0000ffff06067812 */ /* 0x000fc800078ec0ff */
[----:B------:R-:W-:Y:S02]  /*f5c20*/  PRMT R6, R6, 0x3340, R0 ;  /* 0x0000334006067816 */ /* 0x000fe40000000000 */
[----:B---3--:R-:W-:-:S04]  /*f5c30*/  SHF.R.U32.HI R8, RZ, 0x8, R20 ;  /* 0x00000008ff087819 */ /* 0x008fc80000011614 */
[----:B------:R-:W-:Y:S02]  /*f5c40*/  LOP3.LUT R8, R8, 0xffff, RZ, 0xc0, !PT ;  /* 0x0000ffff08087812 */ /* 0x000fe400078ec0ff */
[----:B--2---:R-:W-:Y:S02]  /*f5c50*/  PRMT R12, R18, 0x5410, R28 ;  /* 0x00005410120c7816 */ /* 0x004fe4000000001c */
[----:B------:R-:W-:-:S03]  /*f5c60*/  PRMT R8, R8, 0x3340, R0 ;  /* 0x0000334008087816 */ /* 0x000fc60000000000 */
[----:B------:R0:W-:Y:S04]  /*f5c70*/  STL [R1+0x15b8], R12 ;  /* 0x0015b80c01007387 */ /* 0x0001e80000100800 */
[----:B------:R1:W-:Y:S04]  /*f5c80*/  STL [R1+0x110], R8 ;  /* 0x0001100801007387 */ /* 0x0003e80000100800 */
[----:B------:R2:W-:Y:S01]  /*f5c90*/  STL [R1+0x10c], R6 ;  /* 0x00010c0601007387 */ /* 0x0005e20000100800 */
[----:B0-----:R-:W-:Y:S02]  /*f5ca0*/  PRMT R12, R19, 0x5410, R21 ;  /* 0x00005410130c7816 */ /* 0x001fe40000000015 */
[----:B-1----:R-:W-:-:S03]  /*f5cb0*/  PRMT R8, R22, 0x5410, R11 ;  /* 0x0000541016087816 */ /* 0x002fc6000000000b */
[----:B------:R-:W-:Y:S01]  /*f5cc0*/  STL [R1+0x15ac], R12 ;  /* 0x0015ac0c01007387 */ /* 0x000fe20000100800 */
[----:B----4-:R-:W-:Y:S02]  /*f5cd0*/  LOP3.LUT R5, R5, 0xffff, RZ, 0xc0, !PT ;  /* 0x0000ffff05057812 */ /* 0x010fe400078ec0ff */
[----:B--2---:R-:W-:Y:S02]  /*f5ce0*/  PRMT R6, R10, 0x5410, R23 ;  /* 0x000054100a067816 */ /* 0x004fe40000000017 */
[----:B------:R-:W-:Y:S01]  /*f5cf0*/  LOP3.LUT R2, R2, 0xffff, RZ, 0xc0, !PT ;  /* 0x0000ffff02027812 */ /* 0x000fe200078ec0ff */
[----:B------:R0:W-:Y:S01]  /*f5d00*/  STL [R1+0x158c], R8 ;  /* 0x00158c0801007387 */ /* 0x0001e20000100800 */
[----:B------:R-:W-:-:S03]  /*f5d10*/  LOP3.LUT R4, R4, 0xffff, RZ, 0xc0, !PT ;  /* 0x0000ffff04047812 */ /* 0x000fc600078ec0ff */
[----:B------:R1:W-:Y:S01]  /*f5d20*/  STL [R1+0x15a8], R6 ;  /* 0x0015a80601007387 */ /* 0x0003e20000100800 */
[----:B------:R-:W-:Y:S02]  /*f5d30*/  PRMT R11, R2, 0x3340, R0 ;  /* 0x00003340020b7816 */ /* 0x000fe40000000000 */
[----:B------:R-:W-:Y:S02]  /*f5d40*/  PRMT R10, R5, 0x3340, R4 ;  /* 0x00003340050a7816 */ /* 0x000fe40000000004 */
[----:B0-----:R-:W-:Y:S02]  /*f5d50*/  LOP3.LUT R8, R24, 0xffff, RZ, 0xc0, !PT ;  /* 0x0000ffff18087812 */ /* 0x001fe400078ec0ff */
[----:B-1----:R-:W-:Y:S02]  /*f5d60*/  LOP3.LUT R6, R26, 0xffff, RZ, 0xc0, !PT ;  /* 0x0000ffff1a067812 */ /* 0x002fe400078ec0ff */
[----:B------:R-:W-:Y:S02]  /*f5d70*/  LOP3.LUT R7, R7, 0xffff, RZ, 0xc0, !PT ;  /* 0x0000ffff07077812 */ /* 0x000fe400078ec0ff */
[----:B------:R-:W-:-:S02]  /*f5d80*/  PRMT R12, R10, 0x5410, R11 ;  /* 0x000054100a0c7816 */ /* 0x000fc4000000000b */
[----:B------:R-:W-:Y:S02]  /*f5d90*/  PRMT R11, R6, 0x3340, R0 ;  /* 0x00003340060b7816 */ /* 0x000fe40000000000 */
[----:B------:R-:W-:-:S04]  /*f5da0*/  PRMT R10, R8, 0x3340, R7 ;  /* 0x00003340080a7816 */ /* 0x000fc80000000007 */
[----:B------:R-:W-:Y:S01]  /*f5db0*/  PRMT R11, R10, 0x5410, R11 ;  /* 0x000054100a0b7816 */ /* 0x000fe2000000000b */
[----:B------:R-:W-:Y:S01]  /*f5dc0*/  STL [R1+0x2fc], R12 ;  /* 0x0002fc0c01007387 */ /* 0x000fe20000100800 */
[----:B------:R-:W-:Y:S02]  /*f5dd0*/  SHF.R.U32.HI R10, RZ, 0x8, R7 ;  /* 0x00000008ff0a7819 */ /* 0x000fe40000011607 */
[----:B------:R-:W-:Y:S01]  /*f5de0*/  SHF.R.U32.HI R7, RZ, 0x8, R6 ;  /* 0x00000008ff077819 */ /* 0x000fe20000011606 */
[----:B------:R0:W-:Y:S04]  /*f5df0*/  STL [R1+0x2f4], R11 ;  /* 0x0002f40b01007387 */ /* 0x0001e80000100800 */
[----:B------:R-:W2:Y:S01]  /*f5e00*/  LDL.LU R6, [R1+0x790] ;  /* 0x0007900001067983 */ /* 0x000ea20000300800 */
[----:B------:R-:W-:-:S02]  /*f5e10*/  SHF.R.U32.HI R8, RZ, 0x8, R8 ;  /* 0x00000008ff087819 */ /* 0x000fc40000011608 */
[----:B------:R-:W-:Y:S01]  /*f5e20*/  LOP3.LUT R10, R10, 0xffff, RZ, 0xc0, !PT ;  /* 0x0000ffff0a0a7812 */ /* 0x000fe200078ec0ff */
[----:B------:R-:W3:Y:S01]  /*f5e30*/  LDL.LU R15, [R1+0x224] ;  /* 0x00022400010f7983 */ /* 0x000ee20000300800 */
[----:B------:R-:W-:-:S03]  /*f5e40*/  LOP3.LUT R8, R8, 0xffff, RZ, 0xc0, !PT ;  /* 0x0000ffff08087812 */ /* 0x000fc600078ec0ff */
[----:B------:R-:W3:Y:S01]  /*f5e50*/  LDL.LU R28, [R1+0x4de8] ;  /* 0x004de800011c7983 */ /* 0x000ee20000300800 */
[----:B------:R-:W-:-:S03]  /*f5e60*/  LOP3.LUT R7, R7, 0xffff, RZ, 0xc0, !PT ;  /* 0x0000ffff07077812 */ /* 0x000fc600078ec0ff */
[----:B------:R-:W4:Y:S01]  /*f5e70*/  LDL.LU R18, [R1+0x1698] ;  /* 0x0016980001127983 */ /* 0x000f220000300800 */
[----:B------:R-:W-:Y:S02]  /*f5e80*/  PRMT R8, R8, 0x3340, R10 ;  /* 0x0000334008087816 */ /* 0x000fe4000000000a */
[----:B------:R-:W-:Y:S01]  /*f5e90*/  PRMT R7, R7, 0x3340, R0 ;  /* 0x0000334007077816 */ /* 0x000fe20000000000 */
[----:B------:R-:W3:Y:S04]  /*f5ea0*/  LDL.LU R20, [R1+0x5214] ;  /* 0x0052140001147983 */ /* 0x000ee80000300800 */
[----:B------:R1:W-:Y:S04]  /*f5eb0*/  STL [R1+0x6194], R8 ;  /* 0x0061940801007387 */ /* 0x0003e80000100800 */
[----:B------:R-:W3:Y:S04]  /*f5ec0*/  LDL.LU R13, [R1+0x158] ;  /* 0x00015800010d7983 */ /* 0x000ee80000300800 */
[----:B------:R-:W3:Y:S04]  /*f5ed0*/  LDL.LU R21, [R1+0x16a8] ;  /* 0x0016a80001157983 */ /* 0x000ee80000300800 */
[----:B------:R1:W-:Y:S04]  /*f5ee0*/  STL [R1+0x108], R7 ;  /* 0x0001080701007387 */ /* 0x0003e80000100800 */
[----:B------:R-:W3:Y:S01]  /*f5ef0*/  LDL.LU R19, [R1+0x1688] ;  /* 0x0016880001137983 */ /* 0x000ee20000300800 */
[----:B------:R-:W-:-:S03]  /*f5f00*/  SHF.R.U32.HI R14, RZ, 0x8, R4 ;  /* 0x00000008ff0e7819 */ /* 0x000fc60000011604 */
[----:B0-----:R-:W3:Y:S01]  /*f5f10*/  LDL.LU R11, [R1+0x5210] ;  /* 0x00521000010b7983 */ /* 0x001ee20000300800 */
[----:B------:R-:W-:-:S03]  /*f5f20*/  SHF.R.U32.HI R12, RZ, 0x8, R5 ;  /* 0x00000008ff0c7819 */ /* 0x000fc60000011605 */
[----:B------:R-:W3:Y:S01]  /*f5f30*/  LDL.LU R22, [R1+0x15c] ;  /* 0x00015c0001167983 */ /* 0x000ee20000300800 */
[----:B-1----:R-:W-:-:S03]  /*f5f40*/  SHF.R.U32.HI R8, RZ, 0x8, R2 ;  /* 0x00000008ff087819 */ /* 0x002fc60000011602 */
        /* <DEDUP_REMOVED lines=8> */
[----:B------:R-:W-:-:S02]  /*f5fd0*/  LOP3.LUT R12, R12, 0xffff, RZ, 0xc0, !PT ;  /* 0x0000ffff0c0c7812 */ /* 0x000fc400078ec0ff */
[----:B------:R-:W-:Y:S02]  /*f5fe0*/  LOP3.LUT R14, R14, 0xffff, RZ, 0xc0, !PT ;  /* 0x0000ffff0e0e7812 */ /* 0x000fe400078ec0ff */
[----:B------:R-:W-:Y:S02]  /*f5ff0*/  LOP3.LUT R8, R8, 0xffff, RZ, 0xc0, !PT ;  /* 0x0000ffff08087812 */ /* 0x000fe400078ec0ff */
[----:B------:R-:W-:Y:S02]  /*f6000*/  PRMT R12, R12, 0x3340, R14 ;  /* 0x000033400c0c7816 */ /* 0x000fe4000000000e */
[----:B------:R-:W-:-:S03]  /*f6010*/  PRMT R8, R8, 0x3340, R0 ;  /* 0x0000334008087816 */ /* 0x000fc60000000000 */
[----:B------:R-:W-:Y:S04]  /*f6020*/  STL [R1+0x2dc], R12 ;  /* 0x0002dc0c01007387 */ /* 0x000fe80000100800 */
[----:B------:R0:W-:Y:S01]  /*f6030*/  STL [R1+0x104], R8 ;  /* 0x0001040801007387 */ /* 0x0001e20000100800 */
[----:B--2---:R-:W-:-:S04]  /*f6040*/  SHF.R.U32.HI R6, RZ, 0x8, R6 ;  /* 0x00000008ff067819 */ /* 0x004fc80000011606 */
[----:B0-----:R-:W-:Y:S02]  /*f6050*/  LOP3.LUT R8, R6, 0xffff, RZ, 0xc0, !PT ;  /* 0x0000ffff06087812 */ /* 0x001fe400078ec0ff */
[----:B------:R-:W-:Y:S02]  /*f6060*/  SHF.R.U32.HI R6, RZ, 0x8, R9 ;  /* 0x00000008ff067819 */ /* 0x000fe40000011609 */
[----:B------:R-:W-:Y:S02]  /*f6070*/  PRMT R9, R8, 0x3340, R0 ;  /* 0x0000334008097816 */ /* 0x000fe40000000000 */
[----:B------:R-:W-:Y:S02]  /*f6080*/  LOP3.LUT R8, R6, 0xffff, RZ, 0xc0, !PT ;  /* 0x0000ffff06087812 */ /* 0x000fe400078ec0ff */
[----:B----4-:R-:W-:Y:S02]  /*f6090*/  LOP3.LUT R6, R18, 0xffff, RZ, 0xc0, !PT ;  /* 0x0000ffff12067812 */ /* 0x010fe400078ec0ff */
[----:B---3--:R-:W-:-:S02]  /*f60a0*/  PRMT R12, R28, 0x5410, R15 ;  /* 0x000054101c0c7816 */ /* 0x008fc4000000000f */
[----:B------:R-:W-:Y:S02]  /*f60b0*/  PRMT R20, R20, 0x4210, R6 ;  /* 0x0000421014147816 */ /* 0x000fe40000000006 */
[----:B------:R-:W-:Y:S01]  /*f60c0*/  PRMT R8, R8, 0x3340, R0 ;  /* 0x0000334008087816 */ /* 0x000fe20000000000 */
[----:B------:R-:W-:Y:S04]  /*f60d0*/  STL [R1+0x1588], R12 ;  /* 0x0015880c01007387 */ /* 0x000fe80000100800 */
[----:B------:R0:W-:Y:S04]  /*f60e0*/  STL [R1+0x100], R9 ;  /* 0x0001000901007387 */ /* 0x0001e80000100800 */
[----:B------:R-:W-:Y:S04]  /*f60f0*/  STL [R1+0x5c88], R20 ;  /* 0x005c881401007387 */ /* 0x000fe80000100800 */
[----:B------:R1:W-:Y:S01]  /*f6100*/  STL [R1+0xfc], R8 ;  /* 0x0000fc0801007387 */ /* 0x0003e20000100800 */
[----:B0-----:R-:W-:-:S02]  /*f6110*/  PRMT R9, R13, 0x5210, R6 ;  /* 0x000052100d097816 */ /* 0x001fc40000000006 */
[----:B------:R-:W-:Y:S02]  /*f6120*/  LOP3.LUT R6, R19, 0xffff, RZ, 0xc0, !PT ;  /* 0x0000ffff13067812 */ /* 0x000fe400078ec0ff */
[----:B-1----:R-:W-:-:S04]  /*f6130*/  LOP3.LUT R8, R21, 0xffff, RZ, 0xc0, !PT ;  /* 0x0000ffff15087812 */ /* 0x002fc800078ec0ff */
[--C-:B------:R-:W-:Y:S02]  /*f6140*/  PRMT R11, R11, 0x4210, R8.reuse ;  /* 0x000042100b0b7816 */ /* 0x100fe40000000008 */
[----:B------:R-:W-:Y:S02]  /*f6150*/  PRMT R8, R22, 0x5210, R8 ;  /* 0x0000521016087816 */ /* 0x000fe40000000008 */
[--C-:B------:R-:W-:Y:S01]  /*f6160*/  PRMT R10, R10, 0x4210, R6.reuse ;  /* 0x000042100a0a7816 */ /* 0x100fe20000000006 */
[----:B------:R0:W-:Y:S01]  /*f6170*/  STL [R1+0x7a0], R9 ;  /* 0x0007a00901007387 */ /* 0x0001e20000100800 */
[----:B------:R-:W-:-:S03]  /*f6180*/  PRMT R12, R23, 0x5210, R6 ;  /* 0x00005210170c7816 */ /* 0x000fc60000000006 */
[----:B------:R-:W-:Y:S01]  /*f6190*/  STL [R1+0x5c90], R11 ;  /* 0x005c900b01007387 */ /* 0x000fe20000100800 */
[----:B------:R-:W-:Y:S02]  /*f61a0*/  LOP3.LUT R4, R4, 0xffff, RZ, 0xc0, !PT ;  /* 0x0000ffff04047812 */ /* 0x000fe400078ec0ff */
[----:B------:R-:W-:Y:S01]  /*f61b0*/  LOP3.LUT R5, R5, 0xffff, RZ, 0xc0, !PT ;  /* 0x0000ffff05057812 */ /* 0x000fe200078ec0ff */
[----:B------:R1:W-:Y:S01]  /*f61c0*/  STL [R1+0x5c94], R10 ;  /* 0x005c940a01007387 */ /* 0x0003e20000100800 */
[----:B------:R-:W-:-:S03]  /*f61d0*/  LOP3.LUT R2, R2, 0xffff, RZ, 0xc0, !PT ;  /* 0x0000ffff02027812 */ /* 0x000fc600078ec0ff */
[----:B------:R2:W-:Y:S01]  /*f61e0*/  STL [R1+0x7a4], R8 ;  /* 0x0007a40801007387 */ /* 0x0005e20000100800 */
[----:B0-----:R-:W-:Y:S02]  /*f61f0*/  PRMT R9, R4, 0x3340, R2 ;  /* 0x0000334004097816 */ /* 0x001fe40000000002 */
[----:B------:R-:W-:Y:S02]  /*f6200*/  LOP3.LUT R7, R7, 0xffff, RZ, 0xc0, !PT ;  /* 0x0000ffff07077812 */ /* 0x000fe400078ec0ff */
[----:B-1----:R-:W-:Y:S02]  /*f6210*/  PRMT R10, R5, 0x3340, R0 ;  /* 0x00003340050a7816 */ /* 0x002fe40000000000 */
[----:B------:R-:W-:Y:S02]  /*f6220*/  LOP3.LUT R6, R24, 0xffff, RZ, 0xc0, !PT ;  /* 0x0000ffff18067812 */ /* 0x000fe400078ec0ff */
[----:B--2---:R-:W-:Y:S02]  /*f6230*/  LOP3.LUT R8, R26, 0xffff, RZ, 0xc0, !PT ;  /* 0x0000ffff1a087812 */ /* 0x004fe400078ec0ff */
[----:B------:R-:W-:-:S02]  /*f6240*/  PRMT R11, R9, 0x5410, R10 ;  /* 0x00005410090b7816 */ /* 0x000fc4000000000a */
[----:B------:R-:W-:Y:S02]  /*f6250*/  PRMT R10, R6, 0x3340, R0 ;  /* 0x00003340060a7816 */ /* 0x000fe40000000000 */
[----:B------:R-:W-:Y:S01]  /*f6260*/  PRMT R9, R7, 0x3340, R8 ;  /* 0x0000334007097816 */ /* 0x000fe20000000008 */
[----:B------:R-:W-:Y:S03]  /*f6270*/  STL [R1+0x5c98], R12 ;  /* 0x005c980c01007387 */ /* 0x000fe60000100800 */
[----:B------:R-:W-:Y:S01]  /*f6280*/  PRMT R9, R9, 0x5410, R10 ;  /* 0x0000541009097816 */ /* 0x000fe2000000000a */
[----:B------:R-:W-:Y:S01]  /*f6290*/  STL [R1+0x340], R11 ;  /* 0x0003400b01007387 */ /* 0x000fe20000100800 */
[----:B------:R-:W-:Y:S02]  /*f62a0*/  SHF.R.U32.HI R7, RZ, 0x8, R7 ;  /* 0x00000008ff077819 */ /* 0x000fe40000011607 */
[----:B------:R-:W-:Y:S01]  /*f62b0*/  SHF.R.U32.HI R8, RZ, 0x8, R8 ;  /* 0x00000008ff087819 */ /* 0x000fe20000011608 */
[----:B------:R0:W-:Y:S01]  /*f62c0*/  STL [R1+0x308], R9 ;  /* 0x0003080901007387 */ /* 0x0001e20000100800 */
[----:B------:R-:W-:-:S03]  /*f62d0*/  SHF.R.U32.HI R6, RZ, 0x8, R6 ;  /* 0x00000008ff067819 */ /* 0x000fc60000011606 */
[----:B------:R-:W2:Y:S01]  /*f62e0*/  LDL.LU R29, [R1+0x1a1c] ;  /* 0x001a1c00011d7983 */ /* 0x000ea20000300800 */
[----:B------:R-:W-:-:S03]  /*f62f0*/  LOP3.LUT R7, R7, 0xffff, RZ, 0xc0, !PT ;  /* 0x0000ffff07077812 */ /* 0x000fc600078ec0ff */
[----:B------:R-:W3:Y:S01]  /*f6300*/  LDL.LU R16, [R1+0x4e44] ;  /* 0x004e440001107983 */ /* 0x000ee20000300800 */
[----:B------:R-:W-:-:S03]  /*f6310*/  LOP3.LUT R8, R8, 0xffff, RZ, 0xc0, !PT ;  /* 0x0000ffff08087812 */ /* 0x000fc600078ec0ff */
[----:B------:R-:W4:Y:S01]  /*f6320*/  LDL.LU R26, [R1+0x520c] ;  /* 0x00520c00011a7983 */ /* 0x000f220000300800 */
[----:B------:R-:W-:-:S03]  /*f6330*/  LOP3.LUT R6, R6, 0xffff, RZ, 0xc0, !PT ;  /* 0x0000ffff06067812 */ /* 0x000fc600078ec0ff */
[----:B------:R-:W4:Y:S01]  /*f6340*/  LDL.LU R14, [R1+0x164] ;  /* 0x00016400010e7983 */ /* 0x000f220000300800 */
[----:B------:R-:W-:-:S03]  /*f6350*/  PRMT R8, R7, 0x3340, R8 ;  /* 0x0000334007087816 */ /* 0x000fc60000000008 */
[----:B------:R-:W4:Y:S01]  /*f6360*/  LDL.LU R27, [R1+0x50] ;  /* 0x00005000011b7983 */ /* 0x000f220000300800 */
[----:B------:R-:W-:-:S03]  /*f6370*/  PRMT R7, R6, 0x3340, R0 ;  /* 0x0000334006077816 */ /* 0x000fc60000000000 */
[----:B------:R1:W-:Y:S04]  /*f6380*/  STL [R1+0x2d8], R8 ;  /* 0x0002d80801007387 */ /* 0x0003e80000100800 */
[----:B------:R-:W4:Y:S04]  /*f6390*/  LDL.LU R6, [R1+0x1a2c] ;  /* 0x001a2c0001067983 */ /* 0x000f280000300800 */
[----:B------:R0:W-:Y:S01]  /*f63a0*/  STL [R1+0xf8], R7 ;  /* 0x0000f80701007387 */ /* 0x0001e20000100800 */
[----:B------:R-:W-:-:S03]  /*f63b0*/  SHF.R.U32.HI R2, RZ, 0x8, R2 ;  /* 0x00000008ff027819 */ /* 0x000fc60000011602 */
[----:B------:R-:W4:Y:S01]  /*f63c0*/  LDL.LU R24, [R1+0x5208] ;  /* 0x0052080001187983 */ /* 0x000f220000300800 */
[----:B------:R-:W-:-:S03]  /*f63d0*/  SHF.R.U32.HI R4, RZ, 0x8, R4 ;  /* 0x00000008ff047819 */ /* 0x000fc60000011604 */
[----:B------:R-:W4:Y:S04]  /*f63e0*/  LDL.LU R15, [R1+0x168] ;  /* 0x00016800010f7983 */ /* 0x000f280000300800 */
[----:B------:R-:W4:Y:S04]  /*f63f0*/  LDL.LU R28, [R1+0x170c] ;  /* 0x00170c00011c7983 */ /* 0x000f280000300800 */
[----:B0-----:R-:W4:Y:S01]  /*f6400*/  LDL.LU R9, [R1+0x1708] ;  /* 0x0017080001097983 */ /* 0x001f220000300800 */
[----:B-1----:R-:W-:-:S03]  /*f6410*/  SHF.R.U32.HI R8, RZ, 0x8, R5 ;  /* 0x00000008ff087819 */ /* 0x002fc60000011605 */
[----:B------:R-:W4:Y:S01]  /*f6420*/  LDL.LU R18, [R1+0x51e8] ;  /* 0x0051e80001127983 */ /* 0x000f220000300800 */
[----:B------:R-:W-:-:S03]  /*f6430*/  LOP3.LUT R11, R2, 0xffff, RZ, 0xc0, !PT ;  /* 0x0000ffff020b7812 */ /* 0x000fc600078ec0ff */
[----:B------:R-:W4:Y:S01]  /*f6440*/  LDL.LU R13, [R1+0x16c] ;  /* 0x00016c00010d7983 */ /* 0x000f220000300800 */
[----:B------:R-:W-:-:S03]  /*f6450*/  LOP3.LUT R10, R4, 0xffff, RZ, 0xc0, !PT ;  /* 0x0000ffff040a7812 */ /* 0x000fc600078ec0ff */
[----:B------:R-:W4:Y:S04]  /*f6460*/  LDL.LU R21, [R1+0x51dc] ;  /* 0x0051dc0001157983 */ /* 0x000f280000300800 */
[----:B------:R-:W4:Y:S04]  /*f6470*/  LDL.LU R19, [R1+0x170] ;  /* 0x0001700001137983 */ /* 0x000f280000300800 */
[----:B------:R-:W4:Y:S04]  /*f6480*/  LDL.LU R5, [R1+0x524c] ;  /* 0x00524c0001057983 */ /* 0x000f280000300800 */
[----:B------:R-:W4:Y:S04]  /*f6490*/  LDL.LU R2, [R1+0x1b6c] ;  /* 0x001b6c0001027983 */ /* 0x000f280000300800 */
[----:B------:R-:W4:Y:S04]  /*f64a0*/  LDL.LU R4, [R1+0x4f68] ;  /* 0x004f680001047983 */ /* 0x000f280000300800 */
[----:B------:R-:W4:Y:S04]  /*f64b0*/  LDL.LU R7, [R1+0x5290] ;  /* 0x0052900001077983 */ /* 0x000f280000300800 */
[----:B------:R-:W4:Y:S04]  /*f64c0*/  LDL.LU R22, [R1+0x1e3c] ;  /* 0x001e3c0001167983 */ /* 0x000f280000300800 */
[----:B------:R-:W4:Y:S01]  /*f64d0*/  LDL.LU R23, [R1+0x5188] ;  /* 0x0051880001177983 */ /* 0x000f220000300800 */
[----:B------:R-:W-:-:S02]  /*f64e0*/  LOP3.LUT R8, R8, 0xffff, RZ, 0xc0, !PT ;  /* 0x0000ffff08087812 */ /* 0x000fc400078ec0ff */
[----:B------:R-:W-:Y:S02]  /*f64f0*/  PRMT R10, R10, 0x3340, R11 ;  /* 0x000033400a0a7816 */ /* 0x000fe4000000000b */
[----:B------:R-:W-:-:S03]  /*f6500*/  PRMT R11, R8, 0x3340, R0 ;  /* 0x00003340080b7816 */ /* 0x000fc60000000000 */
[----:B------:R2:W-:Y:S04]  /*f6510*/  STL [R1+0x2d4], R10 ;  /* 0x0002d40a01007387 */ /* 0x0005e80000100800 */
[----:B------:R0:W-:Y:S01]  /*f6520*/  STL [R1+0xf4], R11 ;  /* 0x0000f40b01007387 */ /* 0x0001e20000100800 */
[----:B--2---:R-:W-:Y:S02]  /*f6530*/  LOP3.LUT R10, R29, 0xffff, RZ, 0xc0, !PT ;  /* 0x0000ffff1d0a7812 */ /* 0x004fe400078ec0ff */
[----:B---3--:R-:W-:Y:S02]  /*f6540*/  SHF.R.U32.HI R8, RZ, 0x8, R16 ;  /* 0x00000008ff087819 */ /* 0x008fe40000011610 */
[----:B----4-:R-:W-:Y:S02]  /*f6550*/  PRMT R26, R26, 0x4210, R10 ;  /* 0x000042101a1a7816 */ /* 0x010fe4000000000a */
[----:B0-----:R-:W-:-:S02]  /*f6560*/  LOP3.LUT R11, R8, 0xffff, RZ, 0xc0, !PT ;  /* 0x0000ffff080b7812 */ /* 0x001fc400078ec0ff */
[----:B------:R-:W-:Y:S02]  /*f6570*/  PRMT R10, R14, 0x5210, R10 ;  /* 0x000052100e0a7816 */ /* 0x000fe4000000000a */
[----:B------:R-:W-:-:S03]  /*f6580*/  SHF.R.U32.HI R8, RZ, 0x8, R27 ;  /* 0x00000008ff087819 */ /* 0x000fc6000001161b */
[----:B------:R0:W-:Y:S01]  /*f6590*/  STL [R1+0x5cf0], R10 ;  /* 0x005cf00a01007387 */ /* 0x0001e20000100800 */
[----:B------:R-:W-:-:S04]  /*f65a0*/  LOP3.LUT R8, R8, 0xffff, RZ, 0xc0, !PT ;  /* 0x0000ffff08087812 */ /* 0x000fc800078ec0ff */
[--C-:B------:R-:W-:Y:S02]  /*f65b0*/  PRMT R8, R8, 0x3340, R0.reuse ;  /* 0x0000334008087816 */ /* 0x100fe40000000000 */
[----:B0-----:R-:W-:Y:S02]  /*f65c0*/  PRMT R10, R11, 0x3340, R0 ;  /* 0x000033400b0a7816 */ /* 0x001fe40000000000 */
[----:B------:R-:W-:-:S03]  /*f65d0*/  LOP3.LUT R6, R6, 0xffff, RZ, 0xc0, !PT ;  /* 0x0000ffff06067812 */ /* 0x000fc600078ec0ff */
[----:B------:R-:W-:Y:S01]  /*f65e0*/  STL [R1+0xf0], R10 ;  /* 0x0000f00a01007387 */ /* 0x000fe20000100800 */
[----:B------:R-:W-:-:S03]  /*f65f0*/  PRMT R24, R24, 0x4210, R6 ;  /* 0x0000421018187816 */ /* 0x000fc60000000006 */
[----:B------:R-:W-:Y:S01]  /*f6600*/  STL [R1+0x5cd0], R26 ;  /* 0x005cd01a01007387 */ /* 0x000fe20000100800 */
[----:B------:R-:W-:-:S03]  /*f6610*/  PRMT R11, R15, 0x5210, R6 ;  /* 0x000052100f0b7816 */ /* 0x000fc60000000006 */
[----:B------:R0:W-:Y:S01]  /*f6620*/  STL [R1+0xec], R8 ;  /* 0x0000ec0801007387 */ /* 0x0001e20000100800 */
[----:B------:R-:W-:Y:S02]  /*f6630*/  LOP3.LUT R6, R9, 0xffff, RZ, 0xc0, !PT ;  /* 0x0000ffff09067812 */ /* 0x000fe400078ec0ff */
[----:B0-----:R-:W-:Y:S01]  /*f6640*/  LOP3.LUT R8, R28, 0xffff, RZ, 0xc0, !PT ;  /* 0x0000ffff1c087812 */ /* 0x001fe200078ec0ff */
[----:B------:R-:W-:Y:S03]  /*f6650*/  STL.64 [R1+0x5cc8], R24 ;  /* 0x005cc81801007387 */ /* 0x000fe60000100a00 */
[--C-:B------:R-:W-:Y:S02]  /*f6660*/  PRMT R9, R18, 0x4210, R8.reuse ;  /* 0x0000421012097816 */ /* 0x100fe40000000008 */
[----:B------:R-:W-:Y:S02]  /*f6670*/  PRMT R20, R13, 0x5210, R8 ;  /* 0x000052100d147816 */ /* 0x000fe40000000008 */
[--C-:B------:R-:W-:Y:S01]  /*f6680*/  PRMT R8, R21, 0x4210, R6.reuse ;  /* 0x0000421015087816 */ /* 0x100fe20000000006 */
[----:B------:R-:W-:Y:S01]  /*f6690*/  STL [R1+0x5cf4], R11 ;  /* 0x005cf40b01007387 */ /* 0x000fe20000100800 */
[----:B------:R-:W-:-:S02]  /*f66a0*/  PRMT R21, R19, 0x5210, R6 ;  /* 0x0000521013157816 */ /* 0x000fc40000000006 */
[----:B------:R-:W-:Y:S01]  /*f66b0*/  LOP3.LUT R5, R5, 0xffff, RZ, 0xc0, !PT ;  /* 0x0000ffff05057812 */ /* 0x000fe200078ec0ff */
[----:B------:R0:W-:Y:S01]  /*f66c0*/  STL [R1+0x780], R9 ;  /* 0x0007800901007387 */ /* 0x0001e20000100800 */
[----:B------:R-:W-:Y:S02]  /*f66d0*/  LOP3.LUT R2, R2, 0xffff, RZ, 0xc0, !PT ;  /* 0x0000ffff02027812 */ /* 0x000fe400078ec0ff */
[----:B------:R-:W-:Y:S01]  /*f66e0*/  LOP3.LUT R4, R4, 0xffff, RZ, 0xc0, !PT ;  /* 0x0000ffff04047812 */ /* 0x000fe200078ec0ff */
[----:B------:R1:W-:Y:S01]  /*f66f0*/  STL [R1+0x784], R8 ;  /* 0x0007840801007387 */ /* 0x0003e20000100800 */
[----:B------:R-:W-:Y:S02]  /*f6700*/  PRMT R10, R2, 0x3340, R0 ;  /* 0x00003340020a7816 */ /* 0x000fe40000000000 */
[----:B0-----:R-:W-:Y:S02]  /*f6710*/  PRMT R9, R5, 0x3340, R4 ;  /* 0x0000334005097816 */ /* 0x001fe40000000004 */
[----:B------:R-:W-:-:S02]  /*f6720*/  LOP3.LUT R7, R7, 0xffff, RZ, 0xc0, !PT ;  /* 0x0000ffff07077812 */ /* 0x000fc400078ec0ff */
[----:B------:R-:W-:Y:S02]  /*f6730*/  LOP3.LUT R6, R22, 0xffff, RZ, 0xc0, !PT ;  /* 0x0000ffff16067812 */ /* 0x000fe400078ec0ff */
[----:B-1----:R-:W-:Y:S02]  /*f6740*/  LOP3.LUT R8, R23, 0xffff, RZ, 0xc0, !PT ;  /* 0x0000ffff17087812 */ /* 0x002fe400078ec0ff */
[----:B------:R-:W-:Y:S02]  /*f6750*/  PRMT R11, R9, 0x5410, R10 ;  /* 0x00005410090b7816 */ /* 0x000fe4000000000a */
[----:B------:R-:W-:Y:S02]  /*f6760*/  PRMT R10, R6, 0x3340, R0 ;  /* 0x00003340060a7816 */ /* 0x000fe40000000000 */
[--C-:B------:R-:W-:Y:S02]  /*f6770*/  PRMT R9, R7, 0x3340, R8.reuse ;  /* 0x0000334007097816 */ /* 0x100fe40000000008 */
[----:B------:R-:W-:-:S02]  /*f6780*/  SHF.R.U32.HI R8, RZ, 0x8, R8 ;  /* 0x00000008ff087819 */ /* 0x000fc40000011608 */
[----:B------:R-:W-:Y:S01]  /*f6790*/  PRMT R9, R9, 0x5410, R10 ;  /* 0x0000541009097816 */ /* 0x000fe2000000000a */
[----:B------:R-:W-:Y:S01]  /*f67a0*/  STL [R1+0x1688], R11 ;  /* 0x0016880b01007387 */ /* 0x000fe20000100800 */
[----:B------:R-:W-:-:S03]  /*f67b0*/  SHF.R.U32.HI R7, RZ, 0x8, R7 ;  /* 0x00000008ff077819 */ /* 0x000fc60000011607 */
[----:B------:R0:W-:Y:S01]  /*f67c0*/  STL [R1+0x34c], R9 ;  /* 0x00034c0901007387 */ /* 0x0001e20000100800 */
[----:B------:R-:W-:-:S03]  /*f67d0*/  SHF.R.U32.HI R6, RZ, 0x8, R6 ;  /* 0x00000008ff067819 */ /* 0x000fc60000011606 */
[----:B------:R-:W2:Y:S01]  /*f67e0*/  LDL.LU R10, [R1+0x16bc] ;  /* 0x0016bc00010a7983 */ /* 0x000ea20000300800 */
[----:B------:R-:W-:Y:S02]  /*f67f0*/  LOP3.LUT R7, R7, 0xffff, RZ, 0xc0, !PT ;  /* 0x0000ffff07077812 */ /* 0x000fe400078ec0ff */
[----:B0-----:R-:W-:Y:S02]  /*f6800*/  LOP3.LUT R9, R8, 0xffff, RZ, 0xc0, !PT ;  /* 0x0000ffff08097812 */ /* 0x001fe400078ec0ff */
[----:B------:R-:W3:Y:S01]  /*f6810*/  LDL.LU R8, [R1+0x52f8] ;  /* 0x0052f80001087983 */ /* 0x000ee20000300800 */
[----:B------:R-:W-:-:S03]  /*f6820*/  LOP3.LUT R6, R6, 0xffff, RZ, 0xc0, !PT ;  /* 0x0000ffff06067812 */ /* 0x000fc600078ec0ff */
[----:B------:R-:W4:Y:S04]  /*f6830*/  LDL.LU R12, [R1+0x51f8] ;  /* 0x0051f800010c7983 */ /* 0x000f280000300800 */
[----:B------:R-:W4:Y:S01]  /*f6840*/  LDL.LU R22, [R1+0x174] ;  /* 0x0001740001167983 */ /* 0x000f220000300800 */
[----:B------:R-:W-:-:S03]  /*f6850*/  PRMT R7, R7, 0x3340, R9 ;  /* 0x0000334007077816 */ /* 0x000fc60000000009 */
[----:B------:R-:W4:Y:S01]  /*f6860*/  LDL.LU R29, [R1+0x54] ;  /* 0x00005400011d7983 */ /* 0x000f220000300800 */
[----:B------:R-:W-:-:S03]  /*f6870*/  PRMT R6, R6, 0x3340, R0 ;  /* 0x0000334006067816 */ /* 0x000fc60000000000 */
[----:B------:R-:W4:Y:S04]  /*f6880*/  LDL.LU R16, [R1+0x16f8] ;  /* 0x0016f80001107983 */ /* 0x000f280000300800 */
[----:B------:R-:W-:Y:S04]  /*f6890*/  STL [R1+0x2d0], R7 ;  /* 0x0002d00701007387 */ /* 0x000fe80000100800 */
[----:B------:R0:W-:Y:S04]  /*f68a0*/  STL [R1+0xc4], R6 ;  /* 0x0000c40601007387 */ /* 0x0001e80000100800 */
[----:B------:R-:W4:Y:S04]  /*f68b0*/  LDL.LU R14, [R1+0x51e0] ;  /* 0x0051e000010e7983 */ /* 0x000f280000300800 */
[----:B------:R-:W4:Y:S04]  /*f68c0*/  LDL.LU R23, [R1+0x17c] ;  /* 0x00017c0001177983 */ /* 0x000f280000300800 */
[----:B------:R-:W4:Y:S04]  /*f68d0*/  LDL.LU R27, [R1+0x1a5c] ;  /* 0x001a5c00011b7983 */ /* 0x000f280000300800 */
[----:B0-----:R-:W4:Y:S04]  /*f68e0*/  LDL.LU R6, [R1+0x1a58] ;  /* 0x001a580001067983 */ /* 0x001f280000300800 */
[----:B------:R-:W4:Y:S04]  /*f68f0*/  LDL.LU R15, [R1+0x51d8] ;  /* 0x0051d800010f7983 */ /* 0x000f280000300800 */
[----:B------:R-:W4:Y:S04]  /*f6900*/  LDL.LU R28, [R1+0x178] ;  /* 0x00017800011c7983 */ /* 0x000f280000300800 */
[----:B------:R-:W4:Y:S01]  /*f6910*/  LDL.LU R9, [R1+0x51c8] ;  /* 0x0051c80001097983 */ /* 0x000f220000300800 */
[----:B------:R-:W-:-:S03]  /*f6920*/  SHF.R.U32.HI R24, RZ, 0x8, R5 ;  /* 0x00000008ff187819 */ /* 0x000fc60000011605 */
[----:B------:R-:W4:Y:S01]  /*f6930*/  LDL.LU R18, [R1+0x180] ;  /* 0x0001800001127983 */ /* 0x000f220000300800 */
[----:B------:R-:W-:Y:S02]  /*f6940*/  SHF.R.U32.HI R11, RZ, 0x8, R2 ;  /* 0x00000008ff0b7819 */ /* 0x000fe40000011602 */
[----:B------:R-:W-:Y:S01]  /*f6950*/  SHF.R.U32.HI R19, RZ, 0x8, R4 ;  /* 0x00000008ff137819 */ /* 0x000fe20000011604 */
[----:B------:R-:W4:Y:S04]  /*f6960*/  LDL.LU R5, [R1+0x5258] ;  /* 0x0052580001057983 */ /* 0x000f280000300800 */
[----:B------:R-:W4:Y:S04]  /*f6970*/  LDL.LU R2, [R1+0x1bac] ;  /* 0x001bac0001027983 */ /* 0x000f280000300800 */
[----:B------:R-:W4:Y:S01]  /*f6980*/  LDL.LU R13, [R1+0x4f7c] ;  /* 0x004f7c00010d7983 */ /* 0x000f220000300800 */
[----:B------:R-:W-:-:S03]  /*f6990*/  LOP3.LUT R25, R19, 0xffff, RZ, 0xc0, !PT ;  /* 0x0000ffff13197812 */ /* 0x000fc600078ec0ff */
[----:B------:R-:W4:Y:S04]  /*f69a0*/  LDL.LU R4, [R1+0x529c] ;  /* 0x00529c0001047983 */ /* 0x000f280000300800 */
[----:B------:R-:W4:Y:S04]  /*f69b0*/  LDL.LU R7, [R1+0x1eb0] ;  /* 0x001eb00001077983 */ /* 0x000f280000300800 */
[----:B------:R-:W4:Y:S01]  /*f69c0*/  LDL.LU R19, [R1+0x51a0] ;  /* 0x0051a00001137983 */ /* 0x000f220000300800 */
[----:B------:R-:W-:Y:S02]  /*f69d0*/  LOP3.LUT R24, R24, 0xffff, RZ, 0xc0, !PT ;  /* 0x0000ffff18187812 */ /* 0x000fe400078ec0ff */
[----:B------:R-:W-:-:S02]  /*f69e0*/  LOP3.LUT R11, R11, 0xffff, RZ, 0xc0, !PT ;  /* 0x0000ffff0b0b7812 */ /* 0x000fc400078ec0ff */
[----:B------:R-:W-:Y:S02]  /*f69f0*/  PRMT R24, R24, 0x3340, R25 ;  /* 0x0000334018187816 */ /* 0x000fe40000000019 */
[----:B------:R-:W-:-:S03]  /*f6a00*/  PRMT R11, R11, 0x3340, R0 ;  /* 0x000033400b0b7816 */ /* 0x000fc60000000000 */
[----:B------:R-:W-:Y:S04]  /*f6a10*/  STL [R1+0x2cc], R24 ;  /* 0x0002cc1801007387 */ /* 0x000fe80000100800 */
[----:B------:R4:W-:Y:S01]  /*f6a20*/  STL [R1+0xbc], R11 ;  /* 0x0000bc0b01007387 */ /* 0x0009e20000100800 */
[----:B--2---:R-:W-:Y:S02]  /*f6a30*/  LOP3.LUT R10, R10, 0xffff, RZ, 0xc0, !PT ;  /* 0x0000ffff0a0a7812 */ /* 0x004fe400078ec0ff */
[----:B---3--:R-:W-:Y:S02]  /*f6a40*/  SHF.R.U32.HI R8, RZ, 0x8, R8 ;  /* 0x00000008ff087819 */ /* 0x008fe40000011608 */
[--C-:B----4-:R-:W-:Y:S02]  /*f6a50*/  PRMT R11, R12, 0x4210, R10.reuse ;  /* 0x000042100c0b7816 */ /* 0x110fe4000000000a */
[----:B------:R-:W-:-:S02]  /*f6a60*/  PRMT R22, R22, 0x5210, R10 ;  /* 0x0000521016167816 */ /* 0x000fc4000000000a */
[----:B------:R-:W-:Y:S01]  /*f6a70*/  LOP3.LUT R10, R8, 0xffff, RZ, 0xc0, !PT ;  /* 0x0000ffff080a7812 */ /* 0x000fe200078ec0ff */
[----:B------:R0:W-:Y:S01]  /*f6a80*/  STL [R1+0x788], R11 ;  /* 0x0007880b01007387 */ /* 0x0001e20000100800 */
[----:B------:R-:W-:Y:S02]  /*f6a90*/  SHF.R.U32.HI R8, RZ, 0x8, R29 ;  /* 0x00000008ff087819 */ /* 0x000fe4000001161d */
[----:B0-----:R-:W-:Y:S02]  /*f6aa0*/  PRMT R11, R10, 0x3340, R0 ;  /* 0x000033400a0b7816 */ /* 0x001fe40000000000 */
[----:B------:R-:W-:Y:S02]  /*f6ab0*/  LOP3.LUT R10, R8, 0xffff, RZ, 0xc0, !PT ;  /* 0x0000ffff080a7812 */ /* 0x000fe400078ec0ff */
[----:B------:R-:W-:Y:S01]  /*f6ac0*/  LOP3.LUT R8, R16, 0xffff, RZ, 0xc0, !PT ;  /* 0x0000ffff10087812 */ /* 0x000fe200078ec0ff */
[----:B------:R0:W-:Y:S03]  /*f6ad0*/  STL [R1+0xb4], R11 ;  /* 0x0000b40b01007387 */ /* 0x0001e60000100800 */
[----:B------:R-:W-:-:S02]  /*f6ae0*/  PRMT R23, R23, 0x5210, R8 ;  /* 0x0000521017177816 */ /* 0x000fc40000000008 */
[----:B0-----:R-:W-:Y:S02]  /*f6af0*/  PRMT R11, R10, 0x3340, R0 ;  /* 0x000033400a0b7816 */ /* 0x001fe40000000000 */
[----:B------:R-:W-:Y:S02]  /*f6b00*/  PRMT R10, R14, 0x4210, R8 ;  /* 0x000042100e0a7816 */ /* 0x000fe40000000008 */
[----:B------:R-:W-:Y:S01]  /*f6b10*/  LOP3.LUT R8, R27, 0xffff, RZ, 0xc0, !PT ;  /* 0x0000ffff1b087812 */ /* 0x000fe200078ec0ff */
[----:B------:R-:W-:Y:S01]  /*f6b20*/  STL [R1+0xa0], R11 ;  /* 0x0000a00b01007387 */ /* 0x000fe20000100800 */
[----:B------:R-:W-:-:S03]  /*f6b30*/  LOP3.LUT R6, R6, 0xffff, RZ, 0xc0, !PT ;  /* 0x0000ffff06067812 */ /* 0x000fc600078ec0ff */
[----:B------:R0:W-:Y:S04]  /*f6b40*/  STL.64 [R1+0x5ca8], R22 ;  /* 0x005ca81601007387 */ /* 0x0001e80000100a00 */
[----:B------:R1:W-:Y:S04]  /*f6b50*/  STL [R1+0x78c], R10 ;  /* 0x00078c0a01007387 */ /* 0x0003e80000100800 */
[----:B------:R-:W-:Y:S01]  /*f6b60*/  STL.64 [R1+0x5ca0], R20 ;  /* 0x005ca01401007387 */ /* 0x000fe20000100a00 */
[----:B0-----:R-:W-:Y:S02]  /*f6b70*/  PRMT R23, R9, 0x4210, R6 ;  /* 0x0000421009177816 */ /* 0x001fe40000000006 */
[----:B-1----:R-:W-:-:S02]  /*f6b80*/  PRMT R10, R15, 0x4210, R8 ;  /* 0x000042100f0a7816 */ /* 0x002fc40000000008 */
[----:B------:R-:W-:Y:S02]  /*f6b90*/  PRMT R8, R28, 0x5210, R8 ;  /* 0x000052101c087816 */ /* 0x000fe40000000008 */
[----:B------:R-:W-:Y:S01]  /*f6ba0*/  PRMT R6, R18, 0x5210, R6 ;  /* 0x0000521012067816 */ /* 0x000fe20000000006 */
[----:B------:R0:W-:Y:S01]  /*f6bb0*/  STL [R1+0x760], R10 ;  /* 0x0007600a01007387 */ /* 0x0001e20000100800 */
[----:B------:R-:W-:-:S03]  /*f6bc0*/  LOP3.LUT R5, R5, 0xffff, RZ, 0xc0, !PT ;  /* 0x0000ffff05057812 */ /* 0x000fc600078ec0ff */
[----:B------:R-:W-:Y:S01]  /*f6bd0*/  STL [R1+0x750], R8 ;  /* 0x0007500801007387 */ /* 0x000fe20000100800 */
[----:B------:R-:W-:-:S03]  /*f6be0*/  LOP3.LUT R2, R2, 0xffff, RZ, 0xc0, !PT ;  /* 0x0000ffff02027812 */ /* 0x000fc600078ec0ff */
[----:B------:R1:W-:Y:S01]  /*f6bf0*/  STL [R1+0x754], R6 ;  /* 0x0007540601007387 */ /* 0x0003e20000100800 */
[----:B------:R-:W-:Y:S02]  /*f6c00*/  LOP3.LUT R4, R4, 0xffff, RZ, 0xc0, !PT ;  /* 0x0000ffff04047812 */ /* 0x000fe400078ec0ff */
[----:B0-----:R-:W-:Y:S02]  /*f6c10*/  PRMT R10, R2, 0x3340, R0 ;  /* 0x00003340020a7816 */ /* 0x001fe40000000000 */
[----:B------:R-:W-:Y:S02]  /*f6c20*/  LOP3.LUT R7, R7, 0xffff, RZ, 0xc0, !PT ;  /* 0x0000ffff07077812 */ /* 0x000fe400078ec0ff */
[----:B-1----:R-:W-:Y:S02]  /*f6c30*/  LOP3.LUT R6, R13, 0xffff, RZ, 0xc0, !PT ;  /* 0x0000ffff0d067812 */ /* 0x002fe400078ec0ff */
[----:B------:R-:W-:Y:S02]  /*f6c40*/  LOP3.LUT R8, R19, 0xffff, RZ, 0xc0, !PT ;  /* 0x0000ffff13087812 */ /* 0x000fe400078ec0ff */
[----:B------:R-:W-:-:S04]  /*f6c50*/  PRMT R9, R5, 0x3340, R6 ;  /* 0x0000334005097816 */ /* 0x000fc80000000006 */
[----:B------:R-:W-:Y:S02]  /*f6c60*/  PRMT R11, R9, 0x5410, R10 ;  /* 0x00005410090b7816 */ /* 0x000fe4000000000a */
[----:B------:R-:W-:Y:S02]  /*f6c70*/  PRMT R10, R7, 0x3340, R0 ;  /* 0x00003340070a7816 */ /* 0x000fe40000000000 */
[----:B------:R-:W-:Y:S02]  /*f6c80*/  PRMT R9, R4, 0x3340, R8 ;  /* 0x0000334004097816 */ /* 0x000fe40000000008 */
[----:B------:R-:W-:Y:S02]  /*f6c90*/  SHF.R.U32.HI R4, RZ, 0x8, R4 ;  /* 0x00000008ff047819 */ /* 0x000fe40000011604 */
[----:B------:R-:W-:Y:S02]  /*f6ca0*/  PRMT R27, R9, 0x5410, R10 ;  /* 0x00005410091b7816 */ /* 0x000fe4000000000a */
[----:B------:R-:W-:Y:S01]  /*f6cb0*/  SHF.R.U32.HI R8, RZ, 0x8, R8 ;  /* 0x00000008ff087819 */ /* 0x000fe20000011608 */
[----:B------:R0:W-:Y:S01]  /*f6cc0*/  STL [R1+0x16a8], R11 ;  /* 0x0016a80b01007387 */ /* 0x0001e20000100800 */
[----:B------:R-:W-:-:S02]  /*f6cd0*/  LOP3.LUT R4, R4, 0xffff, RZ, 0xc0, !PT ;  /* 0x0000ffff04047812 */ /* 0x000fc400078ec0ff */
[----:B------:R-:W-:Y:S01]  /*f6ce0*/  LOP3.LUT R8, R8, 0xffff, RZ, 0xc0, !PT ;  /* 0x0000ffff08087812 */ /* 0x000fe200078ec0ff */
[----:B------:R-:W-:Y:S01]  /*f6cf0*/  STL [R1+0x5f34], R27 ;  /* 0x005f341b01007387 */ /* 0x000fe20000100800 */
[----:B------:R-:W-:Y:S02]  /*f6d00*/  SHF.R.U32.HI R7, RZ, 0x8, R7 ;  /* 0x00000008ff077819 */ /* 0x000fe40000011607 */
[----:B------:R-:W-:Y:S01]  /*f6d10*/  PRMT R4, R4, 0x3340, R8 ;  /* 0x0000334004047816 */ /* 0x000fe20000000008 */
[----:B0-----:R-:W2:Y:S01]  /*f6d20*/  LDL.LU R11, [R1+0x172c] ;  /* 0x00172c00010b7983 */ /* 0x001ea20000300800 */
[----:B------:R-:W-:-:S03]  /*f6d30*/  LOP3.LUT R7, R7, 0xffff, RZ, 0xc0, !PT ;  /* 0x0000ffff07077812 */ /* 0x000fc600078ec0ff */
[----:B------:R-:W3:Y:S04]  /*f6d40*/  LDL.LU R24, [R1+0x532c] ;  /* 0x00532c0001187983 */ /* 0x000ee80000300800 */
[----:B------:R-:W4:Y:S04]  /*f6d50*/  LDL.LU R25, [R1+0x51d4] ;  /* 0x0051d40001197983 */ /* 0x000f280000300800 */
[----:B------:R-:W4:Y:S04]  /*f6d60*/  LDL.LU R10, [R1+0x184] ;  /* 0x00018400010a7983 */ /* 0x000f280000300800 */
[----:B------:R-:W4:Y:S04]  /*f6d70*/  LDL.LU R26, [R1+0x30] ;  /* 0x00003000011a7983 */ /* 0x000f280000300800 */
[----:B------:R0:W-:Y:S04]  /*f6d80*/  STL [R1+0x6148], R4 ;  /* 0x0061480401007387 */ /* 0x0001e80000100800 */
[----:B------:R-:W4:Y:S01]  /*f6d90*/  LDL.LU R12, [R1+0x196c] ;  /* 0x00196c00010c7983 */ /* 0x000f220000300800 */
[----:B0-----:R-:W-:-:S05]  /*f6da0*/  PRMT R4, R7, 0x3340, R0 ;  /* 0x0000334007047816 */ /* 0x001fca0000000000 */
[----:B------:R0:W-:Y:S04]  /*f6db0*/  STL [R1+0x8c], R4 ;  /* 0x00008c0401007387 */ /* 0x0001e80000100800 */
[----:B------:R-:W4:Y:S04]  /*f6dc0*/  LDL.LU R8, [R1+0x51c4] ;  /* 0x0051c40001087983 */ /* 0x000f280000300800 */
[----:B------:R-:W4:Y:S01]  /*f6dd0*/  LDL.LU R29, [R1+0x188] ;  /* 0x00018800011d7983 */ /* 0x000f220000300800 */
[----:B0-----:R-:W-:-:S03]  /*f6de0*/  SHF.R.U32.HI R4, RZ, 0x8, R6 ;  /* 0x00000008ff047819 */ /* 0x001fc60000011606 */
[----:B------:R-:W4:Y:S04]  /*f6df0*/  LDL.LU R6, [R1+0x16cc] ;  /* 0x0016cc0001067983 */ /* 0x000f280000300800 */
[----:B------:R-:W4:Y:S01]  /*f6e00*/  LDL.LU R16, [R1+0x1ab8] ;  /* 0x001ab80001107983 */ /* 0x000f220000300800 */
[----:B------:R-:W-:-:S03]  /*f6e10*/  SHF.R.U32.HI R2, RZ, 0x8, R2 ;  /* 0x00000008ff027819 */ /* 0x000fc60000011602 */
[----:B------:R-:W4:Y:S01]  /*f6e20*/  LDL.LU R14, [R1+0x51b8] ;  /* 0x0051b800010e7983 */ /* 0x000f220000300800 */
[----:B------:R-:W-:-:S03]  /*f6e30*/  SHF.R.U32.HI R5, RZ, 0x8, R5 ;  /* 0x00000008ff057819 */ /* 0x000fc60000011605 */
[----:B------:R-:W4:Y:S04]  /*f6e40*/  LDL.LU R15, [R1+0x18c] ;  /* 0x00018c00010f7983 */ /* 0x000f280000300800 */
[----:B------:R-:W4:Y:S01]  /*f6e50*/  LDL.LU R28, [R1+0x51a4] ;  /* 0x0051a400011c7983 */ /* 0x000f220000300800 */
[----:B------:R-:W-:-:S03]  /*f6e60*/  LOP3.LUT R20, R4, 0xffff, RZ, 0xc0, !PT ;  /* 0x0000ffff04147812 */ /* 0x000fc600078ec0ff */
[----:B------:R-:W4:Y:S01]  /*f6e70*/  LDL.LU R9, [R1+0x190] ;  /* 0x0001900001097983 */ /* 0x000f220000300800 */
[----:B------:R-:W-:Y:S02]  /*f6e80*/  LOP3.LUT R19, R5, 0xffff, RZ, 0xc0, !PT ;  /* 0x0000ffff05137812 */ /* 0x000fe400078ec0ff */
[----:B------:R-:W-:Y:S01]  /*f6e90*/  LOP3.LUT R4, R2, 0xffff, RZ, 0xc0, !PT ;  /* 0x0000ffff02047812 */ /* 0x000fe200078ec0ff */
[----:B------:R-:W4:Y:S04]  /*f6ea0*/  LDL.LU R7, [R1+0x523c] ;  /* 0x00523c0001077983 */ /* 0x000f280000300800 */
[----:B------:R-:W4:Y:S04]  /*f6eb0*/  LDL.LU R18, [R1+0x1bfc] ;  /* 0x001bfc0001127983 */ /* 0x000f280000300800 */
[----:B------:R-:W4:Y:S01]  /*f6ec0*/  LDL.LU R2, [R1+0x4fb0] ;  /* 0x004fb00001027983 */ /* 0x000f220000300800 */
[----:B------:R-:W-:-:S03]  /*f6ed0*/  PRMT R20, R19, 0x3340, R20 ;  /* 0x0000334013147816 */ /* 0x000fc60000000014 */
[----:B------:R-:W4:Y:S04]  /*f6ee0*/  LDL.LU R13, [R1+0x52a4] ;  /* 0x0052a400010d7983 */ /* 0x000f280000300800 */
[----:B------:R-:W4:Y:S04]  /*f6ef0*/  LDL.LU R5, [R1+0x1f0c] ;  /* 0x001f0c0001057983 */ /* 0x000f280000300800 */
[----:B------:R-:W4:Y:S01]  /*f6f00*/  LDL.LU R19, [R1+0x51bc] ;  /* 0x0051bc0001137983 */ /* 0x000f220000300800 */
[----:B------:R-:W-:-:S03]  /*f6f10*/  PRMT R4, R4, 0x3340, R0 ;  /* 0x0000334004047816 */ /* 0x000fc60000000000 */
[----:B------:R-:W-:Y:S04]  /*f6f20*/  STL [R1+0x2c4], R20 ;  /* 0x0002c41401007387 */ /* 0x000fe80000100800 */
[----:B------:R3:W-:Y:S01]  /*f6f30*/  STL [R1+0x88], R4 ;  /* 0x0000880401007387 */ /* 0x0007e20000100800 */
[----:B--2---:R-:W-:Y:S02]  /*f6f40*/  LOP3.LUT R11, R11, 0xffff, RZ, 0xc0, !PT ;  /* 0x0000ffff0b0b7812 */ /* 0x004fe400078ec0ff */
[----:B---3--:R-:W-:Y:S02]  /*f6f50*/  SHF.R.U32.HI R4, RZ, 0x8, R24 ;  /* 0x00000008ff047819 */ /* 0x008fe40000011618 */
[--C-:B----4-:R-:W-:Y:S02]  /*f6f60*/  PRMT R22, R25, 0x4210, R11.reuse ;  /* 0x0000421019167816 */ /* 0x110fe4000000000b */
[----:B------:R-:W-:-:S02]  /*f6f70*/  PRMT R11, R10, 0x5210, R11 ;  /* 0x000052100a0b7816 */ /* 0x000fc4000000000b */
[----:B------:R-:W-:Y:S02]  /*f6f80*/  LOP3.LUT R10, R4, 0xffff, RZ, 0xc0, !PT ;  /* 0x0000ffff040a7812 */ /* 0x000fe400078ec0ff */
[----:B------:R-:W-:Y:S01]  /*f6f90*/  SHF.R.U32.HI R4, RZ, 0x8, R26 ;  /* 0x00000008ff047819 */ /* 0x000fe2000001161a */
[----:B------:R0:W-:Y:S02]  /*f6fa0*/  STL [R1+0x720], R11 ;  /* 0x0007200b01007387 */ /* 0x0001e40000100800 */
[--C-:B0-----:R-:W-:Y:S02]  /*f6fb0*/  PRMT R11, R10, 0x3340, R0.reuse ;  /* 0x000033400a0b7816 */ /* 0x101fe40000000000 */
[----:B------:R-:W-:Y:S02]  /*f6fc0*/  LOP3.LUT R10, R4, 0xffff, RZ, 0xc0, !PT ;  /* 0x0000ffff040a7812 */ /* 0x000fe400078ec0ff */
[----:B------:R-:W-:Y:S01]  /*f6fd0*/  LOP3.LUT R4, R12, 0xffff, RZ, 0xc0, !PT ;  /* 0x0000ffff0c047812 */ /* 0x000fe200078ec0ff */
[----:B------:R0:W-:Y:S01]  /*f6fe0*/  STL [R1+0x84], R11 ;  /* 0x0000840b01007387 */ /* 0x0001e20000100800 */
[----:B------:R-:W-:-:S02]  /*f6ff0*/  PRMT R10, R10, 0x3340, R0 ;  /* 0x000033400a0a7816 */ /* 0x000fc40000000000 */
[----:B------:R-:W-:-:S03]  /*f7000*/  PRMT R21, R8, 0x4210, R4 ;  /* 0x0000421008157816 */ /* 0x000fc60000000004 */
[----:B------:R1:W-:Y:S01]  /*f7010*/  STL [R1+0x80], R10 ;  /* 0x0000800a01007387 */ /* 0x0003e20000100800 */
[----:B0-----:R-:W-:Y:S02]  /*f7020*/  PRMT R11, R29, 0x5210, R4 ;  /* 0x000052101d0b7816 */ /* 0x001fe40000000004 */
[----:B------:R-:W-:Y:S02]  /*f7030*/  LOP3.LUT R6, R6, 0xffff, RZ, 0xc0, !PT ;  /* 0x0000ffff06067812 */ /* 0x000fe400078ec0ff */
[----:B------:R-:W-:Y:S01]  /*f7040*/  LOP3.LUT R4, R16, 0xffff, RZ, 0xc0, !PT ;  /* 0x0000ffff10047812 */ /* 0x000fe200078ec0ff */
[----:B------:R-:W-:Y:S01]  /*f7050*/  STL [R1+0x5d50], R11 ;  /* 0x005d500b01007387 */ /* 0x000fe20000100800 */
[----:B------:R-:W-:-:S03]  /*f7060*/  PRMT R20, R14, 0x4210, R6 ;  /* 0x000042100e147816 */ /* 0x000fc60000000006 */
[----:B------:R-:W-:Y:S01]  /*f7070*/  STL.64 [R1+0x5d00], R22 ;  /* 0x005d001601007387 */ /* 0x000fe20000100a00 */
[----:B-1----:R-:W-:-:S03]  /*f7080*/  PRMT R10, R15, 0x5210, R6 ;  /* 0x000052100f0a7816 */ /* 0x002fc60000000006 */
[----:B------:R-:W-:Y:S01]  /*f7090*/  STL.64 [R1+0x5cf8], R20 ;  /* 0x005cf81401007387 */ /* 0x000fe20000100a00 */
[----:B------:R-:W-:-:S03]  /*f70a0*/  PRMT R6, R28, 0x4210, R4 ;  /* 0x000042101c067816 */ /* 0x000fc60000000004 */
[----:B------:R-:W-:Y:S04]  /*f70b0*/  STL [R1+0x5d84], R10 ;  /* 0x005d840a01007387 */ /* 0x000fe80000100800 */
[----:B------:R0:W-:Y:S01]  /*f70c0*/  STL [R1+0x6138], R6 ;  /* 0x0061380601007387 */ /* 0x0001e20000100800 */
[----:B------:R-:W-:Y:S02]  /*f70d0*/  LOP3.LUT R7, R7, 0xffff, RZ, 0xc0, !PT ;  /* 0x0000ffff07077812 */ /* 0x000fe400078ec0ff */
[----:B------:R-:W-:Y:S02]  /*f70e0*/  PRMT R24, R9, 0x5210, R4 ;  /* 0x0000521009187816 */ /* 0x000fe40000000004 */
[----:B0-----:R-:W-:Y:S02]  /*f70f0*/  LOP3.LUT R6, R18, 0xffff, RZ, 0xc0, !PT ;  /* 0x0000ffff12067812 */ /* 0x001fe400078ec0ff */
[----:B------:R-:W-:-:S02]  /*f7100*/  LOP3.LUT R2, R2, 0xffff, RZ, 0xc0, !PT ;  /* 0x0000ffff02027812 */ /* 0x000fc400078ec0ff */
[----:B------:R-:W-:Y:S02]  /*f7110*/  PRMT R10, R6, 0x3340, R0 ;  /* 0x00003340060a7816 */ /* 0x000fe40000000000 */
[----:B------:R-:W-:Y:S02]  /*f7120*/  PRMT R9, R7, 0x3340, R2 ;  /* 0x0000334007097816 */ /* 0x000fe40000000002 */
[----:B------:R-:W-:Y:S02]  /*f7130*/  LOP3.LUT R4, R13, 0xffff, RZ, 0xc0, !PT ;  /* 0x0000ffff0d047812 */ /* 0x000fe400078ec0ff */
[----:B------:R-:W-:Y:S02]  /*f7140*/  LOP3.LUT R5, R5, 0xffff, RZ, 0xc0, !PT ;  /* 0x0000ffff05057812 */ /* 0x000fe400078ec0ff */
[----:B------:R-:W-:Y:S02]  /*f7150*/  LOP3.LUT R8, R19, 0xffff, RZ, 0xc0, !PT ;  /* 0x0000ffff13087812 */ /* 0x000fe400078ec0ff */
[----:B------:R-:W-:-:S02]  /*f7160*/  PRMT R11, R9, 0x5410, R10 ;  /* 0x00005410090b7816 */ /* 0x000fc4000000000a */
[----:B------:R-:W-:Y:S02]  /*f7170*/  PRMT R10, R5, 0x3340, R0 ;  /* 0x00003340050a7816 */ /* 0x000fe40000000000 */
[----:B------:R-:W-:-:S04]  /*f7180*/  PRMT R9, R4, 0x3340, R8 ;  /* 0x0000334004097816 */ /* 0x000fc80000000008 */
[----:B------:R-:W-:Y:S01]  /*f7190*/  PRMT R23, R9, 0x5410, R10 ;  /* 0x0000541009177816 */ /* 0x000fe2000000000a */
[----:B------:R0:W-:Y:S01]  /*f71a0*/  STL [R1+0x16cc], R11 ;  /* 0x0016cc0b01007387 */ /* 0x0001e20000100800 */
[----:B------:R-:W-:-:S03]  /*f71b0*/  SHF.R.U32.HI R4, RZ, 0x8, R4 ;  /* 0x00000008ff047819 */ /* 0x000fc60000011604 */
[----:B------:R-:W-:Y:S01]  /*f71c0*/  STL [R1+0x5eac], R23 ;  /* 0x005eac1701007387 */ /* 0x000fe20000100800 */
[----:B------:R-:W-:Y:S02]  /*f71d0*/  SHF.R.U32.HI R10, RZ, 0x8, R8 ;  /* 0x00000008ff0a7819 */ /* 0x000fe40000011608 */
[----:B------:R-:W-:Y:S01]  /*f71e0*/  LOP3.LUT R9, R4, 0xffff, RZ, 0xc0, !PT ;  /* 0x0000ffff04097812 */ /* 0x000fe200078ec0ff */
[----:B0-----:R-:W2:Y:S01]  /*f71f0*/  LDL.LU R11, [R1+0x1b18] ;  /* 0x001b1800010b7983 */ /* 0x001ea20000300800 */
[----:B------:R-:W-:-:S03]  /*f7200*/  SHF.R.U32.HI R8, RZ, 0x8, R5 ;  /* 0x00000008ff087819 */ /* 0x000fc60000011605 */
[----:B------:R-:W3:Y:S01]  /*f7210*/  LDL.LU R4, [R1+0x5364] ;  /* 0x0053640001047983 */ /* 0x000ee20000300800 */
[----:B------:R-:W-:-:S03]  /*f7220*/  LOP3.LUT R10, R10, 0xffff, RZ, 0xc0, !PT ;  /* 0x0000ffff0a0a7812 */ /* 0x000fc600078ec0ff */
[----:B------:R-:W4:Y:S01]  /*f7230*/  LDL.LU R5, [R1+0x51ac] ;  /* 0x0051ac0001057983 */ /* 0x000f220000300800 */
[----:B------:R-:W-:Y:S02]  /*f7240*/  LOP3.LUT R8, R8, 0xffff, RZ, 0xc0, !PT ;  /* 0x0000ffff08087812 */ /* 0x000fe400078ec0ff */
[----:B------:R-:W-:Y:S01]  /*f7250*/  PRMT R10, R9, 0x3340, R10 ;  /* 0x00003340090a7816 */ /* 0x000fe2000000000a */
[----:B------:R-:W4:Y:S01]  /*f7260*/  LDL.LU R25, [R1+0x194] ;  /* 0x0001940001197983 */ /* 0x000f220000300800 */
[----:B------:R-:W-:-:S03]  /*f7270*/  PRMT R9, R8, 0x3340, R0 ;  /* 0x0000334008097816 */ /* 0x000fc60000000000 */
[----:B------:R0:W-:Y:S01]  /*f7280*/  STL [R1+0x2c0], R10 ;  /* 0x0002c00a01007387 */ /* 0x0001e20000100800 */
[----:B------:R-:W-:-:S03]  /*f7290*/  SHF.R.U32.HI R8, RZ, 0x8, R7 ;  /* 0x00000008ff087819 */ /* 0x000fc60000011607 */
[----:B------:R-:W4:Y:S01]  /*f72a0*/  LDL.LU R27, [R1+0x1a38] ;  /* 0x001a3800011b7983 */ /* 0x000f220000300800 */
[----:B------:R-:W-:-:S03]  /*f72b0*/  SHF.R.U32.HI R7, RZ, 0x8, R2 ;  /* 0x00000008ff077819 */ /* 0x000fc60000011602 */
[----:B------:R1:W-:Y:S04]  /*f72c0*/  STL [R1+0x74], R9 ;  /* 0x0000740901007387 */ /* 0x0003e80000100800 */
[----:B------:R-:W4:Y:S01]  /*f72d0*/  LDL.LU R2, [R1+0x51a8] ;  /* 0x0051a80001027983 */ /* 0x000f220000300800 */
[----:B0-----:R-:W-:-:S03]  /*f72e0*/  LOP3.LUT R10, R8, 0xffff, RZ, 0xc0, !PT ;  /* 0x0000ffff080a7812 */ /* 0x001fc600078ec0ff */
[----:B------:R-:W4:Y:S04]  /*f72f0*/  LDL.LU R26, [R1+0x198] ;  /* 0x00019800011a7983 */ /* 0x000f280000300800 */
        /* <DEDUP_REMOVED lines=8> */
[----:B-1----:R-:W4:Y:S04]  /*f7380*/  LDL.LU R9, [R1+0x1c5c] ;  /* 0x001c5c0001097983 */ /* 0x002f280000300800 */
[----:B------:R-:W4:Y:S01]  /*f7390*/  LDL.LU R18, [R1+0x4fdc] ;  /* 0x004fdc0001127983 */ /* 0x000f220000300800 */
[----:B------:R-:W-:-:S03]  /*f73a0*/  PRMT R20, R10, 0x3340, R19 ;  /* 0x000033400a147816 */ /* 0x000fc60000000013 */
[----:B------:R-:W4:Y:S04]  /*f73b0*/  LDL.LU R13, [R1+0x52a8] ;  /* 0x0052a800010d7983 */ /* 0x000f280000300800 */
[----:B------:R-:W4:Y:S04]  /*f73c0*/  LDL.LU R7, [R1+0x1f7c] ;  /* 0x001f7c0001077983 */ /* 0x000f280000300800 */
[----:B------:R-:W4:Y:S01]  /*f73d0*/  LDL.LU R19, [R1+0x51d0] ;  /* 0x0051d00001137983 */ /* 0x000f220000300800 */
[----:B------:R-:W-:-:S04]  /*f73e0*/  SHF.R.U32.HI R6, RZ, 0x8, R6 ;  /* 0x00000008ff067819 */ /* 0x000fc80000011606 */
[----:B------:R-:W-:-:S04]  /*f73f0*/  LOP3.LUT R6, R6, 0xffff, RZ, 0xc0, !PT ;  /* 0x0000ffff06067812 */ /* 0x000fc800078ec0ff */
[----:B------:R-:W-:Y:S01]  /*f7400*/  PRMT R10, R6, 0x3340, R0 ;  /* 0x00003340060a7816 */ /* 0x000fe20000000000 */
[----:B------:R-:W-:Y:S04]  /*f7410*/  STL [R1+0x2bc], R20 ;  /* 0x0002bc1401007387 */ /* 0x000fe80000100800 */
[----:B------:R-:W-:Y:S01]  /*f7420*/  STL [R1+0x70], R10 ;  /* 0x0000700a01007387 */ /* 0x000fe20000100800 */
[----:B--2---:R-:W-:Y:S02]  /*f7430*/  LOP3.LUT R6, R11, 0xffff, RZ, 0xc0, !PT ;  /* 0x0000ffff0b067812 */ /* 0x004fe400078ec0ff */
[----:B---3--:R-:W-:Y:S02]  /*f7440*/  SHF.R.U32.HI R4, RZ, 0x8, R4 ;  /* 0x00000008ff047819 */ /* 0x008fe40000011604 */
[----:B----4-:R-:W-:-:S05]  /*f7450*/  PRMT R5, R5, 0x4210, R6 ;  /* 0x0000421005057816 */ /* 0x010fca0000000006 */
[----:B------:R0:W-:Y:S01]  /*f7460*/  STL [R1+0x613c], R5 ;  /* 0x00613c0501007387 */ /* 0x0001e20000100800 */
[----:B------:R-:W-:Y:S02]  /*f7470*/  PRMT R25, R25, 0x5210, R6 ;  /* 0x0000521019197816 */ /* 0x000fe40000000006 */
[----:B0-----:R-:W-:Y:S02]  /*f7480*/  LOP3.LUT R5, R4, 0xffff, RZ, 0xc0, !PT ;  /* 0x0000ffff04057812 */ /* 0x001fe400078ec0ff */
[----:B------:R-:W-:Y:S02]  /*f7490*/  SHF.R.U32.HI R4, RZ, 0x8, R17 ;  /* 0x00000008ff047819 */ /* 0x000fe40000011611 */
[----:B------:R-:W-:Y:S01]  /*f74a0*/  PRMT R6, R5, 0x3340, R0 ;  /* 0x0000334005067816 */ /* 0x000fe20000000000 */
[----:B------:R-:W2:Y:S01]  /*f74b0*/  LDL.LU R17, [R1+0x6354] ;  /* 0x0063540001117983 */ /* 0x000ea20000300800 */
[----:B------:R-:W-:Y:S02]  /*f74c0*/  LOP3.LUT R5, R4, 0xffff, RZ, 0xc0, !PT ;  /* 0x0000ffff04057812 */ /* 0x000fe400078ec0ff */
[----:B------:R-:W-:-:S02]  /*f74d0*/  LOP3.LUT R4, R27, 0xffff, RZ, 0xc0, !PT ;  /* 0x0000ffff1b047812 */ /* 0x000fc400078ec0ff */
[----:B------:R-:W-:Y:S02]  /*f74e0*/  PRMT R5, R5, 0x3340, R0 ;  /* 0x0000334005057816 */ /* 0x000fe40000000000 */
[--C-:B------:R-:W-:Y:S02]  /*f74f0*/  PRMT R2, R2, 0x4210, R4.reuse ;  /* 0x0000421002027816 */ /* 0x100fe40000000004 */
[----:B------:R-:W-:Y:S01]  /*f7500*/  PRMT R26, R26, 0x5210, R4 ;  /* 0x000052101a1a7816 */ /* 0x000fe20000000004 */
[----:B------:R-:W-:Y:S01]  /*f7510*/  STL [R1+0x6c], R6 ;  /* 0x00006c0601007387 */ /* 0x000fe20000100800 */
[----:B------:R-:W-:-:S03]  /*f7520*/  LOP3.LUT R4, R12, 0xffff, RZ, 0xc0, !PT ;  /* 0x0000ffff0c047812 */ /* 0x000fc600078ec0ff */
[----:B------:R0:W-:Y:S04]  /*f7530*/  STL [R1+0x5d88], R2 ;  /* 0x005d880201007387 */ /* 0x0001e80000100800 */
[----:B------:R1:W-:Y:S01]  /*f7540*/  STL [R1+0x5c], R5 ;  /* 0x00005c0501007387 */ /* 0x0003e20000100800 */
[----:B0-----:R-:W-:-:S03]  /*f7550*/  LOP3.LUT R2, R8, 0xffff, RZ, 0xc0, !PT ;  /* 0x0000ffff08027812 */ /* 0x001fc600078ec0ff */
[----:B------:R-:W-:Y:S01]  /*f7560*/  STL [R1+0x5d18], R26 ;  /* 0x005d181a01007387 */ /* 0x000fe20000100800 */
[--C-:B-1----:R-:W-:Y:S02]  /*f7570*/  PRMT R5, R29, 0x4210, R4.reuse ;  /* 0x000042101d057816 */ /* 0x102fe40000000004 */
[----:B------:R-:W-:Y:S01]  /*f7580*/  PRMT R4, R16, 0x5210, R4 ;  /* 0x0000521010047816 */ /* 0x000fe20000000004 */
[----:B------:R-:W-:Y:S01]  /*f7590*/  STL.64 [R1+0x5d10], R24 ;  /* 0x005d101801007387 */ /* 0x000fe20000100a00 */
[----:B------:R-:W-:-:S03]  /*f75a0*/  PRMT R6, R14, 0x4210, R2 ;  /* 0x000042100e067816 */ /* 0x000fc60000000002 */
[----:B------:R0:W-:Y:S04]  /*f75b0*/  STL [R1+0x60], R5 ;  /* 0x0000600501007387 */ /* 0x0001e80000100800 */
[----:B------:R1:W-:Y:S04]  /*f75c0*/  STL [R1+0x40], R4 ;  /* 0x0000400401007387 */ /* 0x0003e80000100800 */
[----:B------:R3:W-:Y:S01]  /*f75d0*/  STL [R1+0x64], R6 ;  /* 0x0000640601007387 */ /* 0x0007e20000100800 */
[----:B0-----:R-:W-:Y:S02]  /*f75e0*/  PRMT R5, R15, 0x5210, R2 ;  /* 0x000052100f057816 */ /* 0x001fe40000000002 */
[----:B------:R-:W-:-:S02]  /*f75f0*/  LOP3.LUT R2, R9, 0xffff, RZ, 0xc0, !PT ;  /* 0x0000ffff09027812 */ /* 0x000fc400078ec0ff */
[----:B-1----:R-:W-:Y:S01]  /*f7600*/  LOP3.LUT R4, R28, 0xffff, RZ, 0xc0, !PT ;  /* 0x0000ffff1c047812 */ /* 0x002fe200078ec0ff */
[----:B------:R0:W-:Y:S01]  /*f7610*/  STL [R1+0x44], R5 ;  /* 0x0000440501007387 */ /* 0x0001e20000100800 */
[----:B---3--:R-:W-:-:S03]  /*f7620*/  LOP3.LUT R6, R18, 0xffff, RZ, 0xc0, !PT ;  /* 0x0000ffff12067812 */ /* 0x008fc600078ec0ff */
[----:B------:R-:W3:Y:S01]  /*f7630*/  LDL.LU R15, [R1+0x171c] ;  /* 0x00171c00010f7983 */ /* 0x000ee20000300800 */
[----:B------:R-:W-:Y:S02]  /*f7640*/  PRMT R9, R2, 0x3340, R0 ;  /* 0x0000334002097816 */ /* 0x000fe40000000000 */
[----:B------:R-:W-:Y:S02]  /*f7650*/  LOP3.LUT R10, R13, 0xffff, RZ, 0xc0, !PT ;  /* 0x0000ffff0d0a7812 */ /* 0x000fe400078ec0ff */
[----:B0-----:R-:W-:Y:S02]  /*f7660*/  LOP3.LUT R5, R7, 0xffff, RZ, 0xc0, !PT ;  /* 0x0000ffff07057812 */ /* 0x001fe400078ec0ff */
[----:B------:R-:W-:Y:S02]  /*f7670*/  PRMT R7, R4, 0x3340, R6 ;  /* 0x0000334004077816 */ /* 0x000fe40000000006 */
[----:B------:R-:W-:Y:S02]  /*f7680*/  LOP3.LUT R8, R19, 0xffff, RZ, 0xc0, !PT ;  /* 0x0000ffff13087812 */ /* 0x000fe400078ec0ff */
[----:B------:R-:W-:-:S02]  /*f7690*/  PRMT R11, R7, 0x5410, R9 ;  /* 0x00005410070b7816 */ /* 0x000fc40000000009 */
[----:B------:R-:W-:Y:S02]  /*f76a0*/  PRMT R9, R5, 0x3340, R0 ;  /* 0x0000334005097816 */ /* 0x000fe40000000000 */
[----:B------:R-:W-:Y:S01]  /*f76b0*/  PRMT R7, R10, 0x3340, R8 ;  /* 0x000033400a077816 */ /* 0x000fe20000000008 */
[----:B------:R-:W-:Y:S01]  /*f76c0*/  STL [R1+0x5d8c], R11 ;  /* 0x005d8c0b01007387 */ /* 0x000fe20000100800 */
[----:B------:R-:W-:Y:S02]  /*f76d0*/  SHF.R.U32.HI R10, RZ, 0x8, R10 ;  /* 0x00000008ff0a7819 */ /* 0x000fe4000001160a */
[----:B------:R-:W-:Y:S02]  /*f76e0*/  PRMT R7, R7, 0x5410, R9 ;  /* 0x0000541007077816 */ /* 0x000fe40000000009 */
[----:B------:R-:W-:Y:S01]  /*f76f0*/  SHF.R.U32.HI R8, RZ, 0x8, R8 ;  /* 0x00000008ff087819 */ /* 0x000fe20000011608 */
[----:B------:R-:W4:Y:S01]  /*f7700*/  LDL.LU R9, [R1+0x5380] ;  /* 0x0053800001097983 */ /* 0x000f220000300800 */
[----:B------:R-:W-:-:S02]  /*f7710*/  SHF.R.U32.HI R5, RZ, 0x8, R5 ;  /* 0x00000008ff057819 */ /* 0x000fc40000011605 */
[----:B------:R-:W-:Y:S01]  /*f7720*/  LOP3.LUT R8, R8, 0xffff, RZ, 0xc0, !PT ;  /* 0x0000ffff08087812 */ /* 0x000fe200078ec0ff */
[----:B------:R0:W-:Y:S01]  /*f7730*/  STL [R1+0x6140], R7 ;  /* 0x0061400701007387 */ /* 0x0001e20000100800 */
[----:B------:R-:W-:-:S03]  /*f7740*/  LOP3.LUT R5, R5, 0xffff, RZ, 0xc0, !PT ;  /* 0x0000ffff05057812 */ /* 0x000fc600078ec0ff */
[----:B------:R-:W2:Y:S01]  /*f7750*/  LDL.LU R18, [R1+0x518c] ;  /* 0x00518c0001127983 */ /* 0x000ea20000300800 */
[----:B------:R-:W-:-:S03]  /*f7760*/  PRMT R5, R5, 0x3340, R0 ;  /* 0x0000334005057816 */ /* 0x000fc60000000000 */
[----:B------:R-:W2:Y:S01]  /*f7770*/  LDL.LU R19, [R1+0x1a4] ;  /* 0x0001a40001137983 */ /* 0x000ea20000300800 */
[----:B0-----:R-:W-:-:S04]  /*f7780*/  LOP3.LUT R7, R10, 0xffff, RZ, 0xc0, !PT ;  /* 0x0000ffff0a077812 */ /* 0x001fc800078ec0ff */
[----:B------:R-:W-:Y:S02]  /*f7790*/  PRMT R10, R7, 0x3340, R8 ;  /* 0x00003340070a7816 */ /* 0x000fe40000000008 */
[----:B------:R-:W-:-:S03]  /*f77a0*/  SHF.R.U32.HI R4, RZ, 0x8, R4 ;  /* 0x00000008ff047819 */ /* 0x000fc60000011604 */
[----:B------:R-:W-:Y:S04]  /*f77b0*/  STL [R1+0x6144], R10 ;  /* 0x0061440a01007387 */ /* 0x000fe80000100800 */
[----:B------:R0:W-:Y:S01]  /*f77c0*/  STL [R1+0x614c], R5 ;  /* 0x00614c0501007387 */ /* 0x0001e20000100800 */
[----:B------:R-:W-:-:S03]  /*f77d0*/  LOP3.LUT R4, R4, 0xffff, RZ, 0xc0, !PT ;  /* 0x0000ffff04047812 */ /* 0x000fc600078ec0ff */
[----:B------:R-:W2:Y:S01]  /*f77e0*/  LDL.LU R13, [R1+0x1b78] ;  /* 0x001b7800010d7983 */ /* 0x000ea20000300800 */
[----:B0-----:R-:W-:-:S04]  /*f77f0*/  SHF.R.U32.HI R5, RZ, 0x8, R6 ;  /* 0x00000008ff057819 */ /* 0x001fc80000011606 */
[----:B------:R-:W-:-:S04]  /*f7800*/  LOP3.LUT R5, R5, 0xffff, RZ, 0xc0, !PT ;  /* 0x0000ffff05057812 */ /* 0x000fc800078ec0ff */
[----:B------:R-:W-:-:S05]  /*f7810*/  PRMT R24, R4, 0x3340, R5 ;  /* 0x0000334004187816 */ /* 0x000fca0000000005 */
[----:B------:R-:W-:Y:S04]  /*f7820*/  STL [R1+0x6150], R24 ;  /* 0x0061501801007387 */ /* 0x000fe80000100800 */
[----:B------:R-:W2:Y:S04]  /*f7830*/  LDL.LU R20, [R1+0x517c] ;  /* 0x00517c0001147983 */ /* 0x000ea80000300800 */
[----:B------:R-:W2:Y:S01]  /*f7840*/  LDL.LU R28, [R1+0x1a8] ;  /* 0x0001a800011c7983 */ /* 0x000ea20000300800 */
[----:B------:R-:W-:-:S04]  /*f7850*/  SHF.R.U32.HI R2, RZ, 0x8, R2 ;  /* 0x00000008ff027819 */ /* 0x000fc80000011602 */
[----:B------:R-:W-:-:S04]  /*f7860*/  LOP3.LUT R2, R2, 0xffff, RZ, 0xc0, !PT ;  /* 0x0000ffff02027812 */ /* 0x000fc800078ec0ff */
[----:B------:R-:W-:-:S05]  /*f7870*/  PRMT R6, R2, 0x3340, R0 ;  /* 0x0000334002067816 */ /* 0x000fca0000000000 */
[----:B------:R0:W-:Y:S04]  /*f7880*/  STL [R1+0x6154], R6 ;  /* 0x0061540601007387 */ /* 0x0001e80000100800 */
[----:B------:R-:W2:Y:S04]  /*f7890*/  LDL.LU R2, [R1+0x1b7c] ;  /* 0x001b7c0001027983 */ /* 0x000ea80000300800 */
[----:B------:R-:W2:Y:S04]  /*f78a0*/  LDL.LU R23, [R1+0x1a7c] ;  /* 0x001a7c0001177983 */ /* 0x000ea80000300800 */
[----:B------:R-:W2:Y:S04]  /*f78b0*/  LDL.LU R21, [R1+0x5180] ;  /* 0x0051800001157983 */ /* 0x000ea80000300800 */
[----:B------:R-:W2:Y:S04]  /*f78c0*/  LDL.LU R22, [R1+0x1b0] ;  /* 0x0001b00001167983 */ /* 0x000ea80000300800 */
[----:B------:R-:W2:Y:S04]  /*f78d0*/  LDL.LU R4, [R1+0x5174] ;  /* 0x0051740001047983 */ /* 0x000ea80000300800 */
[----:B------:R-:W2:Y:S01]  /*f78e0*/  LDL.LU R27, [R1+0x1ac] ;  /* 0x0001ac00011b7983 */ /* 0x000ea20000300800 */
[----:B------:R-:W-:-:S03]  /*f78f0*/  SHF.R.U32.HI R3, RZ, 0x8, R3 ;  /* 0x00000008ff037819 */ /* 0x000fc60000011603 */
[----:B------:R-:W2:Y:S04]  /*f7900*/  LDL.LU R12, [R1+0x52ac] ;  /* 0x0052ac00010c7983 */ /* 0x000ea80000300800 */
[----:B------:R-:W2:Y:S04]  /*f7910*/  LDL.LU R8, [R1+0x1f9c] ;  /* 0x001f9c0001087983 */ /* 0x000ea80000300800 */
[----:B------:R-:W2:Y:S04]  /*f7920*/  LDL.LU R29, [R1+0x51e4] ;  /* 0x0051e400011d7983 */ /* 0x000ea80000300800 */
[----:B------:R-:W2:Y:S01]  /*f7930*/  LDL.LU R16, [R1+0x52b4] ;  /* 0x0052b40001107983 */ /* 0x000ea20000300800 */
[----:B------:R-:W-:-:S04]  /*f7940*/  LOP3.LUT R3, R3, 0xffff, RZ, 0xc0, !PT ;  /* 0x0000ffff03037812 */ /* 0x000fc800078ec0ff */
[----:B------:R-:W-:Y:S02]  /*f7950*/  PRMT R3, R3, 0x3340, R0 ;  /* 0x0000334003037816 */ /* 0x000fe40000000000 */
[----:B---3--:R-:W-:Y:S02]  /*f7960*/  LOP3.LUT R7, R15, 0xffff, RZ, 0xc0, !PT ;  /* 0x0000ffff0f077812 */ /* 0x008fe400078ec0ff */
[----:B----4-:R-:W-:-:S04]  /*f7970*/  SHF.R.U32.HI R5, RZ, 0x8, R9 ;  /* 0x00000008ff057819 */ /* 0x010fc80000011609 */
[----:B------:R-:W-:Y:S02]  /*f7980*/  LOP3.LUT R5, R5, 0xffff, RZ, 0xc0, !PT ;  /* 0x0000ffff05057812 */ /* 0x000fe400078ec0ff */
[--C-:B--2---:R-:W-:Y:S02]  /*f7990*/  PRMT R25, R18, 0x4210, R7.reuse ;  /* 0x0000421012197816 */ /* 0x104fe40000000007 */
[----:B------:R-:W2:Y:S01]  /*f79a0*/  LDL.LU R18, [R1+0x1fbc] ;  /* 0x001fbc0001127983 */ /* 0x000ea20000300800 */
[----:B0-----:R-:W-:-:S03]  /*f79b0*/  PRMT R6, R19, 0x5210, R7 ;  /* 0x0000521013067816 */ /* 0x001fc60000000007 */
[----:B------:R-:W-:Y:S04]  /*f79c0*/  STL [R1+0x5dc0], R25 ;  /* 0x005dc01901007387 */ /* 0x000fe80000100800 */
[----:B------:R-:W3:Y:S04]  /*f79d0*/  LDL.LU R19, [R1+0x51f0] ;  /* 0x0051f00001137983 */ /* 0x000ee80000300800 */
[----:B------:R0:W-:Y:S02]  /*f79e0*/  STL [R1+0x48], R6 ;  /* 0x0000480601007387 */ /* 0x0001e40000100800 */
[----:B0-----:R-:W-:-:S02]  /*f79f0*/  PRMT R6, R5, 0x3340, R0 ;  /* 0x0000334005067816 */ /* 0x001fc40000000000 */
[----:B------:R-:W-:-:S03]  /*f7a00*/  LOP3.LUT R5, R13, 0xffff, RZ, 0xc0, !PT ;  /* 0x0000ffff0d057812 */ /* 0x000fc600078ec0ff */
[----:B------:R0:W-:Y:S04]  /*f7a10*/  STL [R1+0x18], R6 ;  /* 0x0000180601007387 */ /* 0x0001e80000100800 */
[----:B------:R-:W4:Y:S04]  /*f7a20*/  LDL.LU R9, [R1+0x5254] ;  /* 0x0052540001097983 */ /* 0x000f280000300800 */
[----:B------:R-:W4:Y:S04]  /*f7a30*/  LDL.LU R14, [R1+0x1cf8] ;  /* 0x001cf800010e7983 */ /* 0x000f280000300800 */
[----:B------:R1:W-:Y:S04]  /*f7a40*/  STL [R1+0x14], R3 ;  /* 0x0000140301007387 */ /* 0x0003e80000100800 */
[----:B------:R-:W4:Y:S01]  /*f7a50*/  LDL.LU R15, [R1+0x5004] ;  /* 0x00500400010f7983 */ /* 0x000f220000300800 */
[----:B0-----:R-:W-:-:S03]  /*f7a60*/  PRMT R6, R20, 0x4210, R5 ;  /* 0x0000421014067816 */ /* 0x001fc60000000005 */
[----:B------:R-:W4:Y:S01]  /*f7a70*/  LDL.LU R13, [R1+0x52b8] ;  /* 0x0052b800010d7983 */ /* 0x000f220000300800 */
[----:B------:R-:W-:-:S03]  /*f7a80*/  PRMT R20, R28, 0x5210, R5 ;  /* 0x000052101c147816 */ /* 0x000fc60000000005 */
[----:B-1----:R-:W4:Y:S04]  /*f7a90*/  LDL.LU R3, [R1+0x1ffc] ;  /* 0x001ffc0001037983 */ /* 0x002f280000300800 */
[----:B------:R-:W4:Y:S04]  /*f7aa0*/  LDL.LU R28, [R1+0x5200] ;  /* 0x00520000011c7983 */ /* 0x000f280000300800 */
[----:B------:R0:W-:Y:S01]  /*f7ab0*/  STL [R1+0x50], R6 ;  /* 0x0000500601007387 */ /* 0x0001e20000100800 */
[----:B------:R-:W-:Y:S02]  /*f7ac0*/  LOP3.LUT R5, R2, 0xffff, RZ, 0xc0, !PT ;  /* 0x0000ffff02057812 */ /* 0x000fe400078ec0ff */
[----:B------:R-:W-:-:S02]  /*f7ad0*/  LOP3.LUT R2, R23, 0xffff, RZ, 0xc0, !PT ;  /* 0x0000ffff17027812 */ /* 0x000fc400078ec0ff */
[--C-:B0-----:R-:W-:Y:S02]  /*f7ae0*/  PRMT R6, R21, 0x4210, R5.reuse ;  /* 0x0000421015067816 */ /* 0x101fe40000000005 */
[----:B------:R-:W-:Y:S01]  /*f7af0*/  PRMT R21, R22, 0x5210, R5 ;  /* 0x0000521016157816 */ /* 0x000fe20000000005 */
[----:B------:R-:W-:Y:S01]  /*f7b00*/  STL [R1+0x5e2c], R20 ;  /* 0x005e2c1401007387 */ /* 0x000fe20000100800 */
[----:B------:R-:W-:-:S03]  /*f7b10*/  PRMT R4, R4, 0x4210, R2 ;  /* 0x0000421004047816 */ /* 0x000fc60000000002 */
[----:B------:R-:W-:Y:S01]  /*f7b20*/  STL [R1+0x5e54], R21 ;  /* 0x005e541501007387 */ /* 0x000fe20000100800 */
[----:B------:R-:W-:-:S03]  /*f7b30*/  PRMT R22, R27, 0x5210, R2 ;  /* 0x000052101b167816 */ /* 0x000fc60000000002 */
[----:B------:R-:W-:Y:S04]  /*f7b40*/  STL [R1+0x54], R6 ;  /* 0x0000540601007387 */ /* 0x000fe80000100800 */
[----:B------:R-:W-:Y:S01]  /*f7b50*/  STL [R1+0x5e58], R22 ;  /* 0x005e581601007387 */ /* 0x000fe20000100800 */
[----:B------:R-:W-:Y:S02]  /*f7b60*/  LOP3.LUT R5, R12, 0xffff, RZ, 0xc0, !PT ;  /* 0x0000ffff0c057812 */ /* 0x000fe400078ec0ff */
[----:B------:R-:W-:Y:S01]  /*f7b70*/  LOP3.LUT R2, R8, 0xffff, RZ, 0xc0, !PT ;  /* 0x0000ffff08027812 */ /* 0x000fe200078ec0ff */
[----:B------:R0:W-:Y:S03]  /*f7b80*/  STL [R1+0x58], R4 ;  /* 0x0000580401007387 */ /* 0x0001e60000100800 */
[----:B------:R-:W-:-:S02]  /*f7b90*/  PRMT R11, R2, 0x3340, R0 ;  /* 0x00003340020b7816 */ /* 0x000fc40000000000 */
[----:B0-----:R-:W-:Y:S02]  /*f7ba0*/  LOP3.LUT R4, R29, 0xffff, RZ, 0xc0, !PT ;  /* 0x0000ffff1d047812 */ /* 0x001fe400078ec0ff */
[----:B------:R-:W-:Y:S02]  /*f7bb0*/  LOP3.LUT R6, R16, 0xffff, RZ, 0xc0, !PT ;  /* 0x0000ffff10067812 */ /* 0x000fe400078ec0ff */
[----:B------:R-:W-:Y:S02]  /*f7bc0*/  PRMT R10, R5, 0x3340, R4 ;  /* 0x00003340050a7816 */ /* 0x000fe40000000004 */
[----:B--2---:R-:W-:Y:S02]  /*f7bd0*/  LOP3.LUT R8, R18, 0xffff, RZ, 0xc0, !PT ;  /* 0x0000ffff12087812 */ /* 0x004fe400078ec0ff */
[----:B------:R-:W-:Y:S02]  /*f7be0*/  PRMT R18, R10, 0x5410, R11 ;  /* 0x000054100a127816 */ /* 0x000fe4000000000b */
[----:B------:R-:W-:-:S02]  /*f7bf0*/  PRMT R11, R8, 0x3340, R0 ;  /* 0x00003340080b7816 */ /* 0x000fc40000000000 */
[----:B---3--:R-:W-:-:S04]  /*f7c00*/  LOP3.LUT R7, R19, 0xffff, RZ, 0xc0, !PT ;  /* 0x0000ffff13077812 */ /* 0x008fc800078ec0ff */
[----:B------:R-:W-:-:S04]  /*f7c10*/  PRMT R10, R6, 0x3340, R7 ;  /* 0x00003340060a7816 */ /* 0x000fc80000000007 */
[----:B------:R-:W-:Y:S02]  /*f7c20*/  PRMT R19, R10, 0x5410, R11 ;  /* 0x000054100a137816 */ /* 0x000fe4000000000b */
[----:B----4-:R-:W-:Y:S02]  /*f7c30*/  LOP3.LUT R9, R9, 0xffff, RZ, 0xc0, !PT ;  /* 0x0000ffff09097812 */ /* 0x010fe400078ec0ff */
[----:B------:R-:W-:Y:S02]  /*f7c40*/  LOP3.LUT R11, R14, 0xffff, RZ, 0xc0, !PT ;  /* 0x0000ffff0e0b7812 */ /* 0x000fe400078ec0ff */
[----:B------:R-:W-:Y:S02]  /*f7c50*/  LOP3.LUT R10, R15, 0xffff, RZ, 0xc0, !PT ;  /* 0x0000ffff0f0a7812 */ /* 0x000fe400078ec0ff */
[----:B------:R-:W-:Y:S02]  /*f7c60*/  LOP3.LUT R12, R13, 0xffff, RZ, 0xc0, !PT ;  /* 0x0000ffff0d0c7812 */ /* 0x000fe400078ec0ff */
[----:B------:R-:W-:-:S02]  /*f7c70*/  PRMT R13, R11, 0x3340, R0 ;  /* 0x000033400b0d7816 */ /* 0x000fc40000000000 */
[----:B------:R-:W-:Y:S02]  /*f7c80*/  LOP3.LUT R14, R3, 0xffff, RZ, 0xc0, !PT ;  /* 0x0000ffff030e7812 */ /* 0x000fe400078ec0ff */
[----:B------:R-:W-:Y:S02]  /*f7c90*/  PRMT R3, R9, 0x3340, R10 ;  /* 0x0000334009037816 */ /* 0x000fe4000000000a */
[----:B------:R-:W-:Y:S02]  /*f7ca0*/  LOP3.LUT R15, R28, 0xffff, RZ, 0xc0, !PT ;  /* 0x0000ffff1c0f7812 */ /* 0x000fe400078ec0ff */
[----:B------:R-:W-:Y:S02]  /*f7cb0*/  PRMT R13, R3, 0x5410, R13 ;  /* 0x00005410030d7816 */ /* 0x000fe4000000000d */
[----:B------:R-:W-:Y:S02]  /*f7cc0*/  PRMT R16, R14, 0x3340, R0 ;  /* 0x000033400e107816 */ /* 0x000fe40000000000 */
[----:B------:R-:W-:Y:S01]  /*f7cd0*/  PRMT R3, R12, 0x3340, R15 ;  /* 0x000033400c037816 */ /* 0x000fe2000000000f */
[----:B------:R-:W-:Y:S03]  /*f7ce0*/  STL.64 [R1+0x6120], R18 ;  /* 0x0061201201007387 */ /* 0x000fe60000100a00 */
[----:B------:R-:W-:Y:S01]  /*f7cf0*/  PRMT R3, R3, 0x5410, R16 ;  /* 0x0000541003037816 */ /* 0x000fe20000000010 */
[----:B------:R-:W-:Y:S01]  /*f7d00*/  STL [R1+0x6118], R17 ;  /* 0x0061181101007387 */ /* 0x000fe20000100800 */
[----:B------:R-:W-:-:S03]  /*f7d10*/  SHF.R.U32.HI R12, RZ, 0x8, R12 ;  /* 0x00000008ff0c7819 */ /* 0x000fc6000001160c */
[----:B------:R0:W-:Y:S04]  /*f7d20*/  STL [R1+0x5d90], R13 ;  /* 0x005d900d01007387 */ /* 0x0001e80000100800 */
[----:B------:R1:W-:Y:S01]  /*f7d30*/  STL [R1+0x5d94], R3 ;  /* 0x005d940301007387 */ /* 0x0003e20000100800 */
[----:B------:R-:W-:Y:S02]  /*f7d40*/  LOP3.LUT R12, R12, 0xffff, RZ, 0xc0, !PT ;  /* 0x0000ffff0c0c7812 */ /* 0x000fe400078ec0ff */
[----:B0-----:R-:W-:Y:S02]  /*f7d50*/  SHF.R.U32.HI R13, RZ, 0x8, R15 ;  /* 0x00000008ff0d7819 */ /* 0x001fe4000001160f */
[----:B-1----:R-:W-:Y:S02]  /*f7d60*/  SHF.R.U32.HI R3, RZ, 0x8, R14 ;  /* 0x00000008ff037819 */ /* 0x002fe4000001160e */
[----:B------:R-:W-:-:S02]  /*f7d70*/  LOP3.LUT R13, R13, 0xffff, RZ, 0xc0, !PT ;  /* 0x0000ffff0d0d7812 */ /* 0x000fc400078ec0ff */
[----:B------:R-:W-:Y:S02]  /*f7d80*/  LOP3.LUT R3, R3, 0xffff, RZ, 0xc0, !PT ;  /* 0x0000ffff03037812 */ /* 0x000fe400078ec0ff */
[----:B------:R-:W-:Y:S02]  /*f7d90*/  PRMT R28, R12, 0x3340, R13 ;  /* 0x000033400c1c7816 */ /* 0x000fe4000000000d */
[----:B------:R-:W-:Y:S02]  /*f7da0*/  PRMT R3, R3, 0x3340, R0 ;  /* 0x0000334003037816 */ /* 0x000fe40000000000 */
[----:B------:R-:W-:Y:S01]  /*f7db0*/  SHF.R.U32.HI R9, RZ, 0x8, R9 ;  /* 0x00000008ff097819 */ /* 0x000fe20000011609 */
[----:B------:R-:W-:Y:S01]  /*f7dc0*/  STL [R1+0x6158], R28 ;  /* 0x0061581c01007387 */ /* 0x000fe20000100800 */
[----:B------:R-:W-:-:S03]  /*f7dd0*/  SHF.R.U32.HI R10, RZ, 0x8, R10 ;  /* 0x00000008ff0a7819 */ /* 0x000fc6000001160a */
[----:B------:R0:W-:Y:S01]  /*f7de0*/  STL [R1+0x10], R3 ;  /* 0x0000100301007387 */ /* 0x0001e20000100800 */
[----:B------:R-:W-:Y:S02]  /*f7df0*/  LOP3.LUT R9, R9, 0xffff, RZ, 0xc0, !PT ;  /* 0x0000ffff09097812 */ /* 0x000fe400078ec0ff */
[----:B------:R-:W-:Y:S02]  /*f7e00*/  LOP3.LUT R10, R10, 0xffff, RZ, 0xc0, !PT ;  /* 0x0000ffff0a0a7812 */ /* 0x000fe400078ec0ff */
[----:B0-----:R-:W-:-:S04]  /*f7e10*/  SHF.R.U32.HI R3, RZ, 0x8, R11 ;  /* 0x00000008ff037819 */ /* 0x001fc8000001160b */
        /* <DEDUP_REMOVED lines=9> */
[----:B0-----:R-:W-:Y:S02]  /*f7eb0*/  SHF.R.U32.HI R3, RZ, 0x8, R8 ;  /* 0x00000008ff037819 */ /* 0x001fe40000011608 */
[----:B------:R-:W-:Y:S02]  /*f7ec0*/  PRMT R9, R6, 0x3340, R7 ;  /* 0x0000334006097816 */ /* 0x000fe40000000007 */
[----:B------:R-:W-:-:S04]  /*f7ed0*/  LOP3.LUT R3, R3, 0xffff, RZ, 0xc0, !PT ;  /* 0x0000ffff03037812 */ /* 0x000fc800078ec0ff */
[----:B------:R-:W-:Y:S01]  /*f7ee0*/  PRMT R6, R3, 0x3340, R0 ;  /* 0x0000334003067816 */ /* 0x000fe20000000000 */
[----:B------:R-:W-:Y:S04]  /*f7ef0*/  STL [R1+0x615c], R9 ;  /* 0x00615c0901007387 */ /* 0x000fe80000100800 */
[----:B------:R-:W-:Y:S04]  /*f7f00*/  STL [R1+0x6350], R0 ;  /* 0x0063500001007387 */ /* 0x000fe80000100800 */
[----:B------:R-:W-:Y:S04]  /*f7f10*/  STL [R1+0x24], R6 ;  /* 0x0000240601007387 */ /* 0x000fe80000100800 */
[----:B------:R-:W2:Y:S04]  /*f7f20*/  LDL.LU R22, [R1+0x50dc] ;  /* 0x0050dc0001167983 */ /* 0x000ea80000300800 */
[----:B--2---:R0:W-:Y:S04]  /*f7f30*/  STL [R1+0x6338], R22 ;  /* 0x0063381601007387 */ /* 0x0041e80000100800 */
[----:B0-----:R-:W2:Y:S04]  /*f7f40*/  LDL.LU R22, [R1+0x50cc] ;  /* 0x0050cc0001167983 */ /* 0x001ea80000300800 */
[----:B--2---:R0:W-:Y:S04]  /*f7f50*/  STL [R1+0x6340], R22 ;  /* 0x0063401601007387 */ /* 0x0041e80000100800 */
[----:B0-----:R-:W2:Y:S04]  /*f7f60*/  LDL.LU R22, [R1+0x50f4] ;  /* 0x0050f40001167983 */ /* 0x001ea80000300800 */
[----:B--2---:R0:W-:Y:S04]  /*f7f70*/  STL [R1+0x6348], R22 ;  /* 0x0063481601007387 */ /* 0x0041e80000100800 */
[----:B0-----:R-:W2:Y:S04]  /*f7f80*/  LDL.LU R22, [R1+0x50e8] ;  /* 0x0050e80001167983 */ /* 0x001ea80000300800 */
[----:B------:R-:W3:Y:S04]  /*f7f90*/  LDL.LU R9, [R1+0x4e18] ;  /* 0x004e180001097983 */ /* 0x000ee80000300800 */
[----:B---3--:R0:W-:Y:S04]  /*f7fa0*/  STL [R1+0x6300], R9 ;  /* 0x0063000901007387 */ /* 0x0081e80000100800 */
[----:B0-----:R-:W3:Y:S04]  /*f7fb0*/  LDL.LU R9, [R1+0x444] ;  /* 0x0004440001097983 */ /* 0x001ee80000300800 */
        /* <DEDUP_REMOVED lines=28> */
[----:B0-----:R-:W3:Y:S01]  /*f8180*/  LDL.LU R28, [R1+0x464] ;  /* 0x00046400011c7983 */ /* 0x001ee20000300800 */
[----:B------:R-:W-:-:S03]  /*f8190*/  SHF.R.U32.HI R3, RZ, 0x8, R5 ;  /* 0x00000008ff037819 */ /* 0x000fc60000011605 */
[----:B---3--:R0:W-:Y:S04]  /*f81a0*/  STL [R1+0x6328], R28 ;  /* 0x0063281c01007387 */ /* 0x0081e80000100800 */
[----:B0-----:R-:W3:Y:S01]  /*f81b0*/  LDL.LU R28, [R1+0x50c] ;  /* 0x00050c00011c7983 */ /* 0x001ee20000300800 */
[----:B------:R-:W-:Y:S02]  /*f81c0*/  LOP3.LUT R25, R3, 0xffff, RZ, 0xc0, !PT ;  /* 0x0000ffff03197812 */ /* 0x000fe400078ec0ff */
[----:B------:R-:W-:Y:S02]  /*f81d0*/  SHF.R.U32.HI R2, RZ, 0x8, R2 ;  /* 0x00000008ff027819 */ /* 0x000fe40000011602 */
[----:B------:R-:W-:Y:S02]  /*f81e0*/  SHF.R.U32.HI R0, RZ, 0x8, R4 ;  /* 0x00000008ff007819 */ /* 0x000fe40000011604 */
[----:B------:R-:W-:-:S02]  /*f81f0*/  LOP3.LUT R26, R2, 0xffff, RZ, 0xc0, !PT ;  /* 0x0000ffff021a7812 */ /* 0x000fc400078ec0ff */
[----:B------:R-:W-:-:S04]  /*f8200*/  LOP3.LUT R0, R0, 0xffff, RZ, 0xc0, !PT ;  /* 0x0000ffff00007812 */ /* 0x000fc800078ec0ff */
[----:B------:R-:W-:Y:S01]  /*f8210*/  PRMT R25, R25, 0x3340, R0 ;  /* 0x0000334019197816 */ /* 0x000fe20000000000 */
[----:B---3--:R0:W-:Y:S04]  /*f8220*/  STL [R1+0x6330], R28 ;  /* 0x0063301c01007387 */ /* 0x0081e80000100800 */
[----:B0-----:R-:W3:Y:S04]  /*f8230*/  LDL.LU R28, [R1+0x514] ;  /* 0x00051400011c7983 */ /* 0x001ee80000300800 */
        /* <DEDUP_REMOVED lines=24> */
[----:B--2---:R-:W-:-:S03]  /*f83c0*/  PRMT R22, R22, 0x5410, R9 ;  /* 0x0000541016167816 */ /* 0x004fc60000000009 */
[----:B------:R0:W-:Y:S04]  /*f83d0*/  STL [R1+0x6160], R25 ;  /* 0x0061601901007387 */ /* 0x0001e80000100800 */
[----:B0-----:R-:W2:Y:S01]  /*f83e0*/  LDL.LU R25, [R1+0x438] ;  /* 0x0004380001197983 */ /* 0x001ea20000300800 */
[----:B---3--:R-:W-:-:S05]  /*f83f0*/  PRMT R26, R26, 0x3340, R0 ;  /* 0x000033401a1a7816 */ /* 0x008fca0000000000 */
[----:B------:R0:W-:Y:S04]  /*f8400*/  STL [R1+0x6164], R26 ;  /* 0x0061641a01007387 */ /* 0x0001e80000100800 */
[----:B0-----:R-:W3:Y:S04]  /*f8410*/  LDL.LU R26, [R1+0x4ff8] ;  /* 0x004ff800011a7983 */ /* 0x001ee80000300800 */
[----:B------:R0:W-:Y:S04]  /*f8420*/  STL [R1+0x53b0], R0 ;  /* 0x0053b00001007387 */ /* 0x0001e80000100800 */
[----:B0-----:R-:W3:Y:S04]  /*f8430*/  LDL.LU R0, [R1+0x440] ;  /* 0x0004400001007983 */ /* 0x001ee80000300800 */
[----:B------:R-:W2:Y:S04]  /*f8440*/  LDL.LU R9, [R1+0x634c] ;  /* 0x00634c0001097983 */ /* 0x000ea80000300800 */
[----:B------:R0:W-:Y:S04]  /*f8450*/  STL [R1+0x1518], R22 ;  /* 0x0015181601007387 */ /* 0x0001e80000100800 */
[----:B0-----:R-:W2:Y:S02]  /*f8460*/  LDL.LU R22, [R1+0x6348] ;  /* 0x0063480001167983 */ /* 0x001ea40000300800 */
[----:B--2---:R-:W-:-:S02]  /*f8470*/  PRMT R22, R22, 0x5410, R9 ;  /* 0x0000541016167816 */ /* 0x004fc40000000009 */
        /* <DEDUP_REMOVED lines=10> */
[----:B0-----:R-:W3:Y:S01]  /*f8520*/  LDL.LU R22, [R1+0x5010] ;  /* 0x0050100001167983 */ /* 0x001ee20000300800 */
[----:B--2---:R-:W-:-:S03]  /*f8530*/  PRMT R9, R9, 0x5410, R28 ;  /* 0x0000541009097816 */ /* 0x004fc6000000001c */
        /* <DEDUP_REMOVED lines=20> */
[----:B------:R-:W4:Y:S04]  /*f8680*/  LDL.LU R28, [R1+0x6308] ;  /* 0x00630800011c7983 */ /* 0x000f280000300800 */
[----:B------:R0:W-:Y:S04]  /*f8690*/  STL [R1+0x7cc], R9 ;  /* 0x0007cc0901007387 */ /* 0x0001e80000100800 */
[----:B0-----:R-:W3:Y:S02]  /*f86a0*/  LDL.LU R9, [R1+0x6304] ;  /* 0x0063040001097983 */ /* 0x001ee40000300800 */
[----:B---3--:R-:W-:-:S02]  /*f86b0*/  PRMT R22, R22, 0x5410, R9 ;  /* 0x0000541016167816 */ /* 0x008fc40000000009 */
[----:B------:R-:W2:Y:S01]  /*f86c0*/  LDL.LU R9, [R1+0x6300] ;  /* 0x0063000001097983 */ /* 0x000ea20000300800 */
[----:B----4-:R-:W-:-:S03]  /*f86d0*/  PRMT R3, R3, 0x5410, R28 ;  /* 0x0000541003037816 */ /* 0x010fc6000000001c */
[----:B------:R0:W-:Y:S02]  /*f86e0*/  STL [R1+0x748], R22 ;  /* 0x0007481601007387 */ /* 0x0001e40000100800 */
[----:B0-----:R-:W-:-:S05]  /*f86f0*/  PRMT R22, R26, 0x5410, R0 ;  /* 0x000054101a167816 */ /* 0x001fca0000000000 */
[----:B------:R-:W-:Y:S01]  /*f8700*/  STL [R1+0x74c], R22 ;  /* 0x00074c1601007387 */ /* 0x000fe20000100800 */
[----:B------:R-:W-:Y:S02]  /*f8710*/  PRMT R6, R24, 0x5410, R6 ;  /* 0x0000541018067816 */ /* 0x000fe40000000006 */
[----:B------:R-:W-:Y:S02]  /*f8720*/  PRMT R2, R23, 0x5410, R2 ;  /* 0x0000541017027816 */ /* 0x000fe40000000002 */
[----:B--2---:R-:W-:Y:S02]  /*f8730*/  PRMT R0, R9, 0x5410, R25 ;  /* 0x0000541009007816 */ /* 0x004fe40000000019 */
[----:B------:R-:W-:-:S03]  /*f8740*/  PRMT R9, R17, 0x5410, R13 ;  /* 0x0000541011097816 */ /* 0x000fc6000000000d */
[----:B------:R0:W-:Y:S04]  /*f8750*/  STL [R1+0x75c], R0 ;  /* 0x00075c0001007387 */ /* 0x0001e80000100800 */
[----:B------:R1:W-:Y:S01]  /*f8760*/  STL [R1+0x758], R3 ;  /* 0x0007580301007387 */ /* 0x0003e20000100800 */
[----:B0-----:R-:W-:-:S03]  /*f8770*/  PRMT R0, R19, 0x5410, R18 ;  /* 0x0000541013007816 */ /* 0x001fc60000000012 */
[----:B------:R-:W-:Y:S01]  /*f8780*/  STL [R1+0x768], R9 ;  /* 0x0007680901007387 */ /* 0x000fe20000100800 */
[----:B-1----:R-:W-:-:S03]  /*f8790*/  PRMT R3, R20, 0x5410, R21 ;  /* 0x0000541014037816 */ /* 0x002fc60000000015 */
        /* <DEDUP_REMOVED lines=8> */
[----:B------:R0:W-:Y:S01]  /*f8820*/  STL [R1+0x71c], R2 ;  /* 0x00071c0201007387 */ /* 0x0001e20000100800 */
[----:B-1----:R-:W-:-:S03]  /*f8830*/  PRMT R3, R8, 0x5410, R12 ;  /* 0x0000541008037816 */ /* 0x002fc6000000000c */
[----:B------:R1:W-:Y:S04]  /*f8840*/  STL [R1+0x73c], R0 ;  /* 0x00073c0001007387 */ /* 0x0003e80000100800 */
[----:B------:R-:W-:Y:S04]  /*f8850*/  STL [R1+0x740], R3 ;  /* 0x0007400301007387 */ /* 0x000fe80000100800 */
[----:B------:R-:W2:Y:S01]  /*f8860*/  LDL.LU R22, [R1+0x1b68] ;  /* 0x001b680001167983 */ /* 0x000ea20000300800 */
[----:B0-----:R-:W-:Y:S02]  /*f8870*/  PRMT R2, R16, 0x5410, R29 ;  /* 0x0000541010027816 */ /* 0x001fe4000000001d */
[----:B-1----:R-:W-:-:S03]  /*f8880*/  PRMT R0, R15, 0x5410, R14 ;  /* 0x000054100f007816 */ /* 0x002fc6000000000e */
        /* <DEDUP_REMOVED lines=161> */
[----:B------:R-:W2:Y:S01]  /*f92a0*/  LDL.LU R0, [R1+0x627c] ;  /* 0x00627c0001007983 */ /* 0x000ea20000300800 */
[----:B---3--:R-:W-:-:S03]  /*f92b0*/  PRMT R3, R3, 0x5410, R28 ;  /* 0x0000541003037816 */ /* 0x008fc6000000001c */
[----:B------:R2:W-:Y:S01]  /*f92c0*/  STL [R1+0x1f8], R22 ;  /* 0x0001f81601007387 */ /* 0x0005e20000100800 */
[----:B------:R-:W-:Y:S02]  /*f92d0*/  PRMT R6, R24, 0x5410, R6 ;  /* 0x0000541018067816 */ /* 0x000fe40000000006 */
[----:B------:R-:W-:Y:S02]  /*f92e0*/  PRMT R2, R23, 0x5410, R2 ;  /* 0x0000541017027816 */ /* 0x000fe40000000002 */
[----:B--2---:R-:W-:Y:S02]  /*f92f0*/  PRMT R22, R26, 0x5410, R0 ;  /* 0x000054101a167816 */ /* 0x004fe40000000000 */
[----:B----4-:R-:W-:Y:S02]  /*f9300*/  PRMT R0, R9, 0x5410, R25 ;  /* 0x0000541009007816 */ /* 0x010fe40000000019 */
[----:B------:R-:W-:Y:S01]  /*f9310*/  PRMT R9, R17, 0x5410, R13 ;  /* 0x0000541011097816 */ /* 0x000fe2000000000d */
[----:B------:R-:W-:Y:S04]  /*f9320*/  STL [R1+0x1fc], R22 ;  /* 0x0001fc1601007387 */ /* 0x000fe80000100800 */
        /* <DEDUP_REMOVED lines=206> */
[----:B------:R-:W-:Y:S01]  /*fa010*/  STL [R1+0x130], R3 ;  /* 0x0001300301007387 */ /* 0x000fe20000100800 */
[----:B0-----:R-:W-:-:S03]  /*fa020*/  PRMT R2, R16, 0x5410, R29 ;  /* 0x0000541010027816 */ /* 0x001fc6000000001d */
[----:B------:R-:W2:Y:S01]  /*fa030*/  LDL.LU R29, [R1+0x564] ;  /* 0x00056400011d7983 */ /* 0x000ea20000300800 */
        /* <DEDUP_REMOVED lines=115> */
[----:B------:R0:W-:Y:S01]  /*fa770*/  STL [R1+0xb8], R29 ;  /* 0x0000b81d01007387 */ /* 0x0001e20000100800 */
[----:B---3--:R-:W-:-:S03]  /*fa780*/  PRMT R9, R28, 0x5410, R9 ;  /* 0x000054101c097816 */ /* 0x008fc60000000009 */
[----:B0-----:R-:W3:Y:S01]  /*fa790*/  LDL.LU R29, [R1+0x61a0] ;  /* 0x0061a000011d7983 */ /* 0x001ee20000300800 */
[----:B------:R-:W-:Y:S02]  /*fa7a0*/  PRMT R15, R15, 0x5410, R21 ;  /* 0x000054100f0f7816 */ /* 0x000fe40000000015 */
[----:B------:R-:W-:Y:S02]  /*fa7b0*/  PRMT R14, R14, 0x5410, R20 ;  /* 0x000054100e0e7816 */ /* 0x000fe40000000014 */
[----:B--2---:R-:W-:Y:S02]  /*fa7c0*/  PRMT R3, R3, 0x5410, R16 ;  /* 0x0000541003037816 */ /* 0x004fe40000000010 */
[----:B------:R-:W2:Y:S04]  /*fa7d0*/  LDL.LU R16, [R1+0x619c] ;  /* 0x00619c0001107983 */ /* 0x000ea80000300800 */
[----:B------:R4:W-:Y:S02]  /*fa7e0*/  STL [R1+0x6128], R3 ;  /* 0x0061280301007387 */ /* 0x0009e40000100800 */
[----:B----4-:R-:W-:-:S02]  /*fa7f0*/  PRMT R3, R0, 0x5410, R22 ;  /* 0x0000541000037816 */ /* 0x010fc40000000016 */
[----:B------:R-:W-:-:S03]  /*fa800*/  PRMT R0, R25, 0x5410, R26 ;  /* 0x0000541019007816 */ /* 0x000fc6000000001a */
[----:B------:R0:W-:Y:S04]  /*fa810*/  STL [R1+0xc8], R3 ;  /* 0x0000c80301007387 */ /* 0x0001e80000100800 */
[----:B------:R1:W-:Y:S01]  /*fa820*/  STL [R1+0xc0], R0 ;  /* 0x0000c00001007387 */ /* 0x0003e20000100800 */
[----:B0-----:R-:W-:-:S03]  /*fa830*/  PRMT R3, R17, 0x5410, R13 ;  /* 0x0000541011037816 */ /* 0x001fc6000000000d */
[----:B------:R-:W-:Y:S01]  /*fa840*/  STL [R1+0xcc], R9 ;  /* 0x0000cc0901007387 */ /* 0x000fe20000100800 */
[----:B-1----:R-:W-:-:S03]  /*fa850*/  PRMT R0, R19, 0x5410, R18 ;  /* 0x0000541013007816 */ /* 0x002fc60000000012 */
[----:B------:R0:W-:Y:S01]  /*fa860*/  STL [R1+0xe0], R3 ;  /* 0x0000e00301007387 */ /* 0x0001e20000100800 */
[----:B------:R-:W-:-:S03]  /*fa870*/  PRMT R13, R10, 0x5410, R5 ;  /* 0x000054100a0d7816 */ /* 0x000fc60000000005 */
[----:B------:R-:W-:Y:S04]  /*fa880*/  STL [R1+0x616c], R15 ;  /* 0x00616c0f01007387 */ /* 0x000fe80000100800 */
[----:B------:R1:W-:Y:S01]  /*fa890*/  STL [R1+0xe4], R0 ;  /* 0x0000e40001007387 */ /* 0x0003e20000100800 */
[----:B0-----:R-:W-:-:S03]  /*fa8a0*/  PRMT R3, R23, 0x5410, R2 ;  /* 0x0000541017037816 */ /* 0x001fc60000000002 */
[----:B------:R-:W-:Y:S01]  /*fa8b0*/  STL [R1+0x6170], R14 ;  /* 0x0061700e01007387 */ /* 0x000fe20000100800 */
[----:B-1----:R-:W-:-:S03]  /*fa8c0*/  PRMT R0, R24, 0x5410, R6 ;  /* 0x0000541018007816 */ /* 0x002fc60000000006 */
[----:B------:R-:W-:Y:S04]  /*fa8d0*/  STL [R1+0x6174], R13 ;  /* 0x0061740d01007387 */ /* 0x000fe80000100800 */
[----:B------:R0:W-:Y:S04]  /*fa8e0*/  STL [R1+0x7c], R0 ;  /* 0x00007c0001007387 */ /* 0x0001e80000100800 */
[----:B------:R-:W-:Y:S01]  /*fa8f0*/  STL [R1+0x6178], R3 ;  /* 0x0061780301007387 */ /* 0x000fe20000100800 */
[----:B0-----:R-:W-:Y:S02]  /*fa900*/  PRMT R0, R11, 0x5410, R7 ;  /* 0x000054100b007816 */ /* 0x001fe40000000007 */
[----:B------:R-:W-:-:S03]  /*fa910*/  PRMT R11, R27, 0x5410, R4 ;  /* 0x000054101b0b7816 */ /* 0x000fc60000000004 */
[----:B------:R-:W-:Y:S01]  /*fa920*/  STL [R1+0x90], R0 ;  /* 0x0000900001007387 */ /* 0x000fe20000100800 */
[----:B------:R-:W-:-:S03]  /*fa930*/  PRMT R17, R8, 0x5410, R12 ;  /* 0x0000541008117816 */ /* 0x000fc6000000000c */
[----:B------:R-:W-:Y:S04]  /*fa940*/  STL [R1+0x5d98], R11 ;  /* 0x005d980b01007387 */ /* 0x000fe80000100800 */
[----:B------:R-:W2:Y:S04]  /*fa950*/  LDL.LU R18, [R1+0x9c] ;  /* 0x00009c0001127983 */ /* 0x000ea80000300800 */
[----:B------:R-:W3:Y:S04]  /*fa960*/  LDL.LU R19, [R1+0xe8] ;  /* 0x0000e80001137983 */ /* 0x000ee80000300800 */
[----:B------:R-:W4:Y:S04]  /*fa970*/  LDL.LU R8, [R1+0x570] ;  /* 0x0005700001087983 */ /* 0x000f280000300800 */
[----:B------:R-:W2:Y:S04]  /*fa980*/  LDL.LU R21, [R1+0x10c] ;  /* 0x00010c0001157983 */ /* 0x000ea80000300800 */
[----:B--2---:R0:W-:Y:S04]  /*fa990*/  STL [R1+0x6198], R21 ;  /* 0x0061981501007387 */ /* 0x0041e80000100800 */
[----:B0-----:R-:W4:Y:S04]  /*fa9a0*/  LDL.LU R21, [R1+0x110] ;  /* 0x0001100001157983 */ /* 0x001f280000300800 */
[----:B------:R-:W2:Y:S04]  /*fa9b0*/  LDL.LU R20, [R1+0x1558] ;  /* 0x0015580001147983 */ /* 0x000ea80000300800 */
[----:B------:R-:W2:Y:S04]  /*fa9c0*/  LDL.LU R10, [R1+0x108] ;  /* 0x00010800010a7983 */ /* 0x000ea80000300800 */
[----:B------:R0:W-:Y:S04]  /*fa9d0*/  STL [R1+0x617c], R17 ;  /* 0x00617c1101007387 */ /* 0x0001e80000100800 */
[----:B0-----:R-:W2:Y:S04]  /*fa9e0*/  LDL.LU R17, [R1+0x18cc] ;  /* 0x0018cc0001117983 */ /* 0x001ea80000300800 */
[----:B--2---:R0:W-:Y:S04]  /*fa9f0*/  STL [R1+0x6184], R17 ;  /* 0x0061841101007387 */ /* 0x0041e80000100800 */
[----:B0-----:R-:W2:Y:S04]  /*faa00*/  LDL.LU R17, [R1+0x1848] ;  /* 0x0018480001117983 */ /* 0x001ea80000300800 */
[----:B--2---:R0:W-:Y:S04]  /*faa10*/  STL [R1+0x618c], R17 ;  /* 0x00618c1101007387 */ /* 0x0041e80000100800 */
[----:B0-----:R-:W2:Y:S04]  /*faa20*/  LDL.LU R17, [R1+0x2dc] ;  /* 0x0002dc0001117983 */ /* 0x001ea80000300800 */
[----:B------:R-:W2:Y:S04]  /*faa30*/  LDL.LU R3, [R1+0xf8] ;  /* 0x0000f80001037983 */ /* 0x000ea80000300800 */
[----:B--2---:R0:W-:Y:S04]  /*faa40*/  STL [R1+0x6180], R3 ;  /* 0x0061800301007387 */ /* 0x0041e80000100800 */
[----:B0-----:R-:W2:Y:S04]  /*faa50*/  LDL.LU R3, [R1+0xfc] ;  /* 0x0000fc0001037983 */ /* 0x001ea80000300800 */
[----:B--2---:R0:W-:Y:S04]  /*faa60*/  STL [R1+0x6188], R3 ;  /* 0x0061880301007387 */ /* 0x0041e80000100800 */
[----:B0-----:R-:W2:Y:S01]  /*faa70*/  LDL.LU R3, [R1+0x100] ;  /* 0x0001000001037983 */ /* 0x001ea20000300800 */
[----:B---3--:R-:W-:-:S02]  /*faa80*/  PRMT R29, R29, 0x5410, R19 ;  /* 0x000054101d1d7816 */ /* 0x008fc40000000013 */
[----:B------:R-:W-:Y:S02]  /*faa90*/  PRMT R16, R16, 0x5410, R18 ;  /* 0x0000541010107816 */ /* 0x000fe40000000012 */
[----:B----4-:R-:W-:Y:S01]  /*faaa0*/  PRMT R8, R8, 0x5410, R21 ;  /* 0x0000541008087816 */ /* 0x010fe20000000015 */
[----:B--2---:R0:W-:Y:S04]  /*faab0*/  STL [R1+0x6190], R3 ;  /* 0x0061900301007387 */ /* 0x0041e80000100800 */
        /* <DEDUP_REMOVED lines=23> */
[----:B0-----:R-:W3:Y:S04]  /*fac30*/  LDL.LU R29, [R1+0x8c] ;  /* 0x00008c00011d7983 */ /* 0x001ee80000300800 */
[----:B------:R-:W3:Y:S04]  /*fac40*/  LDL.LU R21, [R1+0x6198] ;  /* 0x0061980001157983 */ /* 0x000ee80000300800 */
[----:B------:R0:W-:Y:S04]  /*fac50*/  STL [R1+0x110], R8 ;  /* 0x0001100801007387 */ /* 0x0001e80000100800 */
[----:B0-----:R-:W4:Y:S01]  /*fac60*/  LDL.LU R8, [R1+0x6194] ;  /* 0x0061940001087983 */ /* 0x001f220000300800 */
[----:B--2---:R-:W-:-:S02]  /*fac70*/  PRMT R17, R17, 0x5410, R3 ;  /* 0x0000541011117816 */ /* 0x004fc40000000003 */
[----:B---3--:R-:W-:Y:S02]  /*fac80*/  PRMT R20, R20, 0x5410, R21 ;  /* 0x0000541014147816 */ /* 0x008fe40000000015 */
[----:B------:R-:W2:Y:S04]  /*fac90*/  LDL.LU R21, [R1+0x2bc] ;  /* 0x0002bc0001157983 */ /* 0x000ea80000300800 */
[----:B------:R0:W-:Y:S01]  /*faca0*/  STL [R1+0x10c], R20 ;  /* 0x00010c1401007387 */ /* 0x0001e20000100800 */
[----:B----4-:R-:W-:-:S03]  /*facb0*/  PRMT R8, R8, 0x5410, R10 ;  /* 0x0000541008087816 */ /* 0x010fc6000000000a */
[----:B------:R-:W3:Y:S04]  /*facc0*/  LDL.LU R10, [R1+0x74] ;  /* 0x00007400010a7983 */ /* 0x000ee80000300800 */
[----:B0-----:R-:W4:Y:S04]  /*facd0*/  LDL.LU R20, [R1+0x6c] ;  /* 0x00006c0001147983 */ /* 0x001f280000300800 */
[----:B------:R0:W-:Y:S04]  /*face0*/  STL [R1+0x108], R8 ;  /* 0x0001080801007387 */ /* 0x0001e80000100800 */
[----:B0-----:R-:W4:Y:S04]  /*facf0*/  LDL.LU R8, [R1+0x514c] ;  /* 0x00514c0001087983 */ /* 0x001f280000300800 */
        /* <DEDUP_REMOVED lines=9> */
[----:B------:R-:W-:-:S03]  /*fad90*/  PRMT R15, R15, 0x5410, R14 ;  /* 0x000054100f0f7816 */ /* 0x000fc6000000000e */
[----:B------:R0:W-:Y:S01]  /*fada0*/  STL [R1+0xfc], R17 ;  /* 0x0000fc1101007387 */ /* 0x0001e20000100800 */
[----:B------:R-:W-:Y:S02]  /*fadb0*/  PRMT R2, R2, 0x5410, R7 ;  /* 0x0000541002027816 */ /* 0x000fe40000000007 */
[----:B------:R-:W-:Y:S01]  /*fadc0*/  PRMT R26, R26, 0x5410, R22 ;  /* 0x000054101a1a7816 */ /* 0x000fe20000000016 */
[----:B0-----:R-:W3:Y:S01]  /*fadd0*/  LDL.LU R17, [R1+0x617c] ;  /* 0x00617c0001117983 */ /* 0x001ee20000300800 */
[----:B------:R-:W-:Y:S02]  /*fade0*/  PRMT R9, R9, 0x5410, R25 ;  /* 0x0000541009097816 */ /* 0x000fe40000000019 */
[----:B------:R-:W-:Y:S02]  /*fadf0*/  PRMT R6, R6, 0x5410, R28 ;  /* 0x0000541006067816 */ /* 0x000fe4000000001c */
[----:B------:R-:W-:Y:S02]  /*fae00*/  PRMT R27, R27, 0x5410, R24 ;  /* 0x000054101b1b7816 */ /* 0x000fe40000000018 */
[----:B------:R-:W-:-:S02]  /*fae10*/  PRMT R4, R4, 0x5410, R5 ;  /* 0x0000541004047816 */ /* 0x000fc40000000005 */
[----:B--2---:R-:W-:Y:S02]  /*fae20*/  PRMT R13, R13, 0x5410, R3 ;  /* 0x000054100d0d7816 */ /* 0x004fe40000000003 */
[----:B------:R-:W2:Y:S04]  /*fae30*/  LDL.LU R3, [R1+0x6178] ;  /* 0x0061780001037983 */ /* 0x000ea80000300800 */
[----:B------:R0:W-:Y:S04]  /*fae40*/  STL [R1+0xf8], R13 ;  /* 0x0000f80d01007387 */ /* 0x0001e80000100800 */
[----:B0-----:R-:W2:Y:S04]  /*fae50*/  LDL.LU R13, [R1+0x6174] ;  /* 0x00617400010d7983 */ /* 0x001ea80000300800 */
        /* <DEDUP_REMOVED lines=20> */
[----:B0-----:R-:W2:Y:S01]  /*fafa0*/  LDL.LU R4, [R1+0x6148] ;  /* 0x0061480001047983 */ /* 0x001ea20000300800 */
[----:B------:R-:W-:-:S02]  /*fafb0*/  PRMT R0, R0, 0x5410, R11 ;  /* 0x0000541000007816 */ /* 0x000fc4000000000b */
[----:B------:R-:W-:Y:S02]  /*fafc0*/  PRMT R23, R12, 0x5410, R23 ;  /* 0x000054100c177816 */ /* 0x000fe40000000017 */
[----:B--2---:R-:W-:Y:S02]  /*fafd0*/  PRMT R29, R4, 0x5410, R29 ;  /* 0x00005410041d7816 */ /* 0x004fe4000000001d */
[----:B------:R-:W2:Y:S04]  /*fafe0*/  LDL.LU R4, [R1+0x5230] ;  /* 0x0052300001047983 */ /* 0x000ea80000300800 */
[----:B------:R-:W-:Y:S04]  /*faff0*/  STL [R1+0x8c], R29 ;  /* 0x00008c1d01007387 */ /* 0x000fe80000100800 */
[----:B------:R-:W2:Y:S04]  /*fb000*/  LDL.LU R12, [R1+0x5268] ;  /* 0x00526800010c7983 */ /* 0x000ea80000300800 */
[----:B------:R0:W-:Y:S04]  /*fb010*/  STL [R1+0x88], R0 ;  /* 0x0000880001007387 */ /* 0x0001e80000100800 */
[----:B0-----:R-:W2:Y:S04]  /*fb020*/  LDL.LU R0, [R1+0x10] ;  /* 0x0000100001007983 */ /* 0x001ea80000300800 */
[----:B------:R0:W-:Y:S04]  /*fb030*/  STL [R1+0x5eb0], R23 ;  /* 0x005eb01701007387 */ /* 0x0001e80000100800 */
[----:B0-----:R-:W3:Y:S01]  /*fb040*/  LDL.LU R23, [R1+0x2c0] ;  /* 0x0002c00001177983 */ /* 0x001ee20000300800 */
[----:B------:R-:W-:-:S03]  /*fb050*/  PRMT R18, R19, 0x5410, R18 ;  /* 0x0000541013127816 */ /* 0x000fc60000000012 */
[----:B------:R-:W2:Y:S04]  /*fb060*/  LDL.LU R29, [R1+0x1ba8] ;  /* 0x001ba800011d7983 */ /* 0x000ea80000300800 */
[----:B------:R-:W2:Y:S04]  /*fb070*/  LDL.LU R11, [R1+0x1b9c] ;  /* 0x001b9c00010b7983 */ /* 0x000ea80000300800 */
[----:B------:R0:W-:Y:S04]  /*fb080*/  STL [R1+0x80], R18 ;  /* 0x0000801201007387 */ /* 0x0001e80000100800 */
[----:B0-----:R-:W2:Y:S04]  /*fb090*/  LDL.LU R18, [R1+0x1a9c] ;  /* 0x001a9c0001127983 */ /* 0x001ea80000300800 */
[----:B------:R-:W2:Y:S01]  /*fb0a0*/  LDL.LU R19, [R1+0x1a98] ;  /* 0x001a980001137983 */ /* 0x000ea20000300800 */
[----:B---3--:R-:W-:-:S03]  /*fb0b0*/  PRMT R23, R23, 0x5410, R10 ;  /* 0x0000541017177816 */ /* 0x008fc6000000000a */
[----:B------:R-:W3:Y:S01]  /*fb0c0*/  LDL.LU R10, [R1+0x6144] ;  /* 0x00614400010a7983 */ /* 0x000ee20000300800 */
[----:B------:R-:W-:-:S03]  /*fb0d0*/  PRMT R21, R21, 0x5410, R27 ;  /* 0x0000541015157816 */ /* 0x000fc6000000001b */
[----:B------:R-:W-:Y:S01]  /*fb0e0*/  STL [R1+0x5e74], R22 ;  /* 0x005e741601007387 */ /* 0x000fe20000100800 */
[----:B----4-:R-:W-:-:S03]  /*fb0f0*/  PRMT R8, R8, 0x5410, R20 ;  /* 0x0000541008087816 */ /* 0x010fc60000000014 */
[----:B------:R-:W-:Y:S04]  /*fb100*/  STL [R1+0x74], R23 ;  /* 0x0000741701007387 */ /* 0x000fe80000100800 */
[----:B------:R0:W-:Y:S01]  /*fb110*/  STL [R1+0x5e70], R21 ;  /* 0x005e701501007387 */ /* 0x0001e20000100800 */
[----:B------:R-:W-:-:S03]  /*fb120*/  PRMT R2, R2, 0x5410, R7 ;  /* 0x0000541002027816 */ /* 0x000fc60000000007 */
[----:B------:R-:W4:Y:S04]  /*fb130*/  LDL.LU R20, [R1+0x55c] ;  /* 0x00055c0001147983 */ /* 0x000f280000300800 */
[----:B0-----:R-:W2:Y:S04]  /*fb140*/  LDL.LU R21, [R1+0x554] ;  /* 0x0005540001157983 */ /* 0x001ea80000300800 */
[----:B------:R-:W2:Y:S04]  /*fb150*/  LDL.LU R22, [R1+0x548] ;  /* 0x0005480001167983 */ /* 0x000ea80000300800 */
[----:B------:R-:W2:Y:S04]  /*fb160*/  LDL.LU R23, [R1+0x52c] ;  /* 0x00052c0001177983 */ /* 0x000ea80000300800 */
[----:B------:R-:W2:Y:S04]  /*fb170*/  LDL.LU R27, [R1+0x24] ;  /* 0x00002400011b7983 */ /* 0x000ea80000300800 */
[----:B------:R0:W-:Y:S01]  /*fb180*/  STL [R1+0x5e10], R8 ;  /* 0x005e100801007387 */ /* 0x0001e20000100800 */
[----:B------:R-:W-:-:S03]  /*fb190*/  PRMT R24, R24, 0x5410, R6 ;  /* 0x0000541018187816 */ /* 0x000fc60000000006 */
[----:B0-----:R-:W4:Y:S04]  /*fb1a0*/  LDL.LU R8, [R1+0x14] ;  /* 0x0000140001087983 */ /* 0x001f280000300800 */
[----:B------:R-:W4:Y:S04]  /*fb1b0*/  LDL.LU R7, [R1+0x6140] ;  /* 0x0061400001077983 */ /* 0x000f280000300800 */
[----:B------:R0:W-:Y:S04]  /*fb1c0*/  STL [R1+0x5dfc], R2 ;  /* 0x005dfc0201007387 */ /* 0x0001e80000100800 */
[----:B0-----:R-:W4:Y:S01]  /*fb1d0*/  LDL.LU R2, [R1+0x2b0] ;  /* 0x0002b00001027983 */ /* 0x001f220000300800 */
[----:B---3--:R-:W-:-:S03]  /*fb1e0*/  PRMT R10, R10, 0x5410, R5 ;  /* 0x000054100a0a7816 */ /* 0x008fc60000000005 */
[----:B------:R-:W3:Y:S04]  /*fb1f0*/  LDL.LU R5, [R1+0x613c] ;  /* 0x00613c0001057983 */ /* 0x000ee80000300800 */
[----:B------:R0:W-:Y:S04]  /*fb200*/  STL [R1+0x5e00], R10 ;  /* 0x005e000a01007387 */ /* 0x0001e80000100800 */
[----:B0-----:R-:W3:Y:S04]  /*fb210*/  LDL.LU R10, [R1+0x28] ;  /* 0x00002800010a7983 */ /* 0x001ee80000300800 */
[----:B------:R-:W3:Y:S04]  /*fb220*/  LDL.LU R6, [R1+0x6138] ;  /* 0x0061380001067983 */ /* 0x000ee80000300800 */
[----:B------:R0:W-:Y:S04]  /*fb230*/  STL [R1+0x5e04], R24 ;  /* 0x005e041801007387 */ /* 0x0001e80000100800 */
[----:B0-----:R-:W3:Y:S01]  /*fb240*/  LDL.LU R24, [R1+0x18] ;  /* 0x0000180001187983 */ /* 0x001ee20000300800 */
[----:B--2---:R-:W-:-:S02]  /*fb250*/  PRMT R0, R28, 0x5410, R0 ;  /* 0x000054101c007816 */ /* 0x004fc40000000000 */
[----:B----4-:R-:W-:Y:S02]  /*fb260*/  PRMT R12, R12, 0x5410, R8 ;  /* 0x000054100c0c7816 */ /* 0x010fe40000000008 */
[----:B------:R-:W-:Y:S02]  /*fb270*/  LOP3.LUT R8, R29, 0xffff, RZ, 0xc0, !PT ;  /* 0x0000ffff1d087812 */ /* 0x000fe400078ec0ff */
[----:B------:R-:W-:Y:S01]  /*fb280*/  LOP3.LUT R29, R19, 0xffff, RZ, 0xc0, !PT ;  /* 0x0000ffff131d7812 */ /* 0x000fe200078ec0ff */
[----:B---3--:R0:W-:Y:S01]  /*fb290*/  STL [R1+0x5d80], R6 ;  /* 0x005d800601007387 */ /* 0x0081e20000100800 */
[----:B------:R-:W-:-:S05]  /*fb2a0*/  PRMT R4, R4, 0x5410, R24 ;  /* 0x0000541004047816 */ /* 0x000fca0000000018 */
[----:B------:R-:W-:Y:S04]  /*fb2b0*/  STL.64 [R1+0x5d78], R4 ;  /* 0x005d780401007387 */ /* 0x000fe80000100a00 */
[----:B------:R-:W-:Y:S04]  /*fb2c0*/  STL [R1+0x5e30], R7 ;  /* 0x005e300701007387 */ /* 0x000fe80000100800 */
[----:B------:R1:W-:Y:S04]  /*fb2d0*/  STL [R1+0x5e08], R12 ;  /* 0x005e080c01007387 */ /* 0x0003e80000100800 */
[----:B------:R-:W2:Y:S01]  /*fb2e0*/  LDL.LU R28, [R1+0x6134] ;  /* 0x00613400011c7983 */ /* 0x000ea20000300800 */
[----:B------:R-:W-:-:S03]  /*fb2f0*/  PRMT R2, R2, 0x5410, R10 ;  /* 0x0000541002027816 */ /* 0x000fc6000000000a */
[----:B------:R3:W-:Y:S01]  /*fb300*/  STL [R1+0x5e0c], R0 ;  /* 0x005e0c0001007387 */ /* 0x0007e20000100800 */
[----:B0-----:R-:W-:Y:S02]  /*fb310*/  PRMT R6, R9, 0x5410, R27 ;  /* 0x0000541009067816 */ /* 0x001fe4000000001b */
[----:B-1----:R-:W-:Y:S02]  /*fb320*/  LOP3.LUT R12, R11, 0xffff, RZ, 0xc0, !PT ;  /* 0x0000ffff0b0c7812 */ /* 0x002fe400078ec0ff */
[----:B------:R-:W-:Y:S01]  /*fb330*/  LOP3.LUT R11, R18, 0xffff, RZ, 0xc0, !PT ;  /* 0x0000ffff120b7812 */ /* 0x000fe200078ec0ff */
[----:B---3--:R-:W3:Y:S04]  /*fb340*/  LDL.LU R0, [R1+0x7c] ;  /* 0x00007c0001007983 */ /* 0x008ee80000300800 */
[----:B------:R-:W4:Y:S04]  /*fb350*/  LDL.LU R7, [R1+0x3d4] ;  /* 0x0003d40001077983 */ /* 0x000f280000300800 */
[----:B------:R-:W4:Y:S04]  /*fb360*/  LDL.LU R4, [R1+0x90] ;  /* 0x0000900001047983 */ /* 0x000f280000300800 */
[----:B------:R-:W3:Y:S04]  /*fb370*/  LDL.LU R5, [R1+0x3d8] ;  /* 0x0003d80001057983 */ /* 0x000ee80000300800 */
[----:B------:R-:W3:Y:S04]  /*fb380*/  LDL.LU R18, [R1+0x3f4] ;  /* 0x0003f40001127983 */ /* 0x000ee80000300800 */
[----:B------:R-:W3:Y:S04]  /*fb390*/  LDL.LU R19, [R1+0x3f8] ;  /* 0x0003f80001137983 */ /* 0x000ee80000300800 */
[----:B------:R-:W3:Y:S04]  /*fb3a0*/  LDL.LU R9, [R1+0x6130] ;  /* 0x0061300001097983 */ /* 0x000ee80000300800 */
[----:B------:R-:W-:Y:S04]  /*fb3b0*/  STL [R1+0x156c], R2 ;  /* 0x00156c0201007387 */ /* 0x000fe80000100800 */
[----:B------:R0:W-:Y:S04]  /*fb3c0*/  STL [R1+0x157c], R6 ;  /* 0x00157c0601007387 */ /* 0x0001e80000100800 */
[----:B0-----:R-:W3:Y:S01]  /*fb3d0*/  LDL.LU R6, [R1+0x1eb8] ;  /* 0x001eb80001067983 */ /* 0x001ee20000300800 */
[----:B------:R-:W-:-:S02]  /*fb3e0*/  PRMT R20, R20, 0x4210, R8 ;  /* 0x0000421014147816 */ /* 0x000fc40000000008 */
[----:B------:R-:W-:Y:S02]  /*fb3f0*/  PRMT R21, R21, 0x4210, R12 ;  /* 0x0000421015157816 */ /* 0x000fe4000000000c */
[----:B------:R-:W-:Y:S02]  /*fb400*/  PRMT R22, R22, 0x4210, R11 ;  /* 0x0000421016167816 */ /* 0x000fe4000000000b */
[----:B------:R-:W-:Y:S02]  /*fb410*/  PRMT R23, R23, 0x4210, R29 ;  /* 0x0000421017177816 */ /* 0x000fe4000000001d */
[----:B------:R-:W-:-:S05]  /*fb420*/  PRMT R2, R25, 0x5410, R26 ;  /* 0x0000541019027816 */ /* 0x000fca000000001a */
[----:B------:R-:W-:Y:S01]  /*fb430*/  STL [R1+0x1578], R2 ;  /* 0x0015780201007387 */ /* 0x000fe20000100800 */
[----:B------:R-:W-:Y:S02]  /*fb440*/  PRMT R14, R14, 0x5210, R8 ;  /* 0x000052100e0e7816 */ /* 0x000fe40000000008 */
[----:B------:R-:W-:Y:S02]  /*fb450*/  PRMT R15, R15, 0x5210, R12 ;  /* 0x000052100f0f7816 */ /* 0x000fe4000000000c */
[----:B------:R-:W-:Y:S01]  /*fb460*/  PRMT R12, R13, 0x5210, R11 ;  /* 0x000052100d0c7816 */ /* 0x000fe2000000000b */
[----:B--2---:R-:W-:Y:S01]  /*fb470*/  STSM.16.M88.4 [R28+0x200], R20 ;  /* 0x000200141c007844 */ /* 0x004fe20000000200 */
[----:B----4-:R-:W-:Y:S02]  /*fb480*/  PRMT R4, R4, 0x5210, R7 ;  /* 0x0000521004047816 */ /* 0x010fe40000000007 */
[----:B---3--:R-:W-:Y:S01]  /*fb490*/  PRMT R7, R16, 0x5210, R19 ;  /* 0x0000521010077816 */ /* 0x008fe20000000013 */
[----:B------:R0:W-:Y:S04]  /*fb4a0*/  STL [R1+0x610c], R6 ;  /* 0x00610c0601007387 */ /* 0x0001e80000100800 */
[----:B------:R-:W2:Y:S04]  /*fb4b0*/  LDL.LU R24, [R1+0x1eb4] ;  /* 0x001eb40001187983 */ /* 0x000ea80000300800 */
[----:B------:R-:W3:Y:S01]  /*fb4c0*/  LDL.LU R10, [R1+0x1d58] ;  /* 0x001d5800010a7983 */ /* 0x000ee20000300800 */
[----:B0-----:R-:W-:Y:S01]  /*fb4d0*/  PRMT R6, R17, 0x5210, R18 ;  /* 0x0000521011067816 */ /* 0x001fe20000000012 */
[----:B------:R-:W-:Y:S06]  /*fb4e0*/  BAR.SYNC.DEFER_BLOCKING 0x0 ;  /* 0x0000000000007b1d */ /* 0x000fec0000010000 */
[----:B------:R-:W4:Y:S04]  /*fb4f0*/  LDL.LU R2, [R1+0x1d4c] ;  /* 0x001d4c0001027983 */ /* 0x000f280000300800 */
[----:B------:R-:W2:Y:S04]  /*fb500*/  LDL.LU R8, [R1+0x1bec] ;  /* 0x001bec0001087983 */ /* 0x000ea80000300800 */
[----:B------:R-:W2:Y:S04]  /*fb510*/  LDL.LU R21, [R1+0x1be8] ;  /* 0x001be80001157983 */ /* 0x000ea80000300800 */
[----:B------:R-:W2:Y:S04]  /*fb520*/  LDL.LU R22, [R1+0x1ac8] ;  /* 0x001ac80001167983 */ /* 0x000ea80000300800 */
[----:B------:R-:W0:Y:S04]  /*fb530*/  LDS.128 R16, [R9] ;  /* 0x0000000009107984 */ /* 0x000e280000000c00 */
[----:B------:R-:W2:Y:S04]  /*fb540*/  LDL.LU R23, [R1+0x1abc] ;  /* 0x001abc0001177983 */ /* 0x000ea80000300800 */
[----:B------:R-:W2:Y:S04]  /*fb550*/  LDL.LU R20, [R1+0x1788] ;  /* 0x0017880001147983 */ /* 0x000ea80000300800 */
[----:B------:R-:W2:Y:S01]  /*fb560*/  LDL.LU R27, [R1+0x177c] ;  /* 0x00177c00011b7983 */ /* 0x000ea20000300800 */
[----:B------:R-:W-:-:S03]  /*fb570*/  PRMT R0, R0, 0x5210, R29 ;  /* 0x0000521000007816 */ /* 0x000fc6000000001d */
[----:B------:R-:W2:Y:S01]  /*fb580*/  LDL.LU R11, [R1+0x1778] ;  /* 0x00177800010b7983 */ /* 0x000ea20000300800 */
[----:B------:R-:W-:-:S03]  /*fb590*/  PRMT R5, R3, 0x5210, R5 ;  /* 0x0000521003057816 */ /* 0x000fc60000000005 */
[----:B------:R-:W2:Y:S04]  /*fb5a0*/  LDL.LU R13, [R1+0x1774] ;  /* 0x00177400010d7983 */ /* 0x000ea80000300800 */
[----:B------:R-:W2:Y:S04]  /*fb5b0*/  LDL.LU R25, [R1+0x57c] ;  /* 0x00057c0001197983 */ /* 0x000ea80000300800 */
[----:B------:R-:W2:Y:S04]  /*fb5c0*/  LDL.LU R26, [R1+0x56c] ;  /* 0x00056c00011a7983 */ /* 0x000ea80000300800 */
[----:B------:R-:W2:Y:S04]  /*fb5d0*/  LDL.LU R29, [R1+0x612c] ;  /* 0x00612c00011d7983 */ /* 0x000ea80000300800 */
[----:B------:R-:W2:Y:S04]  /*fb5e0*/  LDL.LU R3, [R1+0x6128] ;  /* 0x0061280001037983 */ /* 0x000ea80000300800 */
[----:B0-----:R-:W-:Y:S04]  /*fb5f0*/  STL.64 [R1+0x590], R16 ;  /* 0x0005901001007387 */ /* 0x001fe80000100a00 */
[----:B------:R-:W-:Y:S04]  /*fb600*/  STL.64 [R1+0x598], R18 ;  /* 0x0005981201007387 */ /* 0x000fe80000100a00 */
[----:B------:R-:W0:Y:S01]  /*fb610*/  LDS.128 R16, [R9+0x400] ;  /* 0x0004000009107984 */ /* 0x000e220000000c00 */
[----:B------:R-:W-:Y:S06]  /*fb620*/  BAR.SYNC.DEFER_BLOCKING 0x0 ;  /* 0x0000000000007b1d */ /* 0x000fec0000010000 */
[----:B0-----:R0:W-:Y:S04]  /*fb630*/  STL [R1+0x580], R16 ;  /* 0x0005801001007387 */ /* 0x0011e80000100800 */
[----:B------:R1:W-:Y:S01]  /*fb640*/  STL.64 [R1+0x588], R18 ;  /* 0x0005881201007387 */ /* 0x0003e20000100a00 */
[----:B0-----:R-:W-:-:S03]  /*fb650*/  IMAD.MOV.U32 R16, RZ, RZ, R17 ;  /* 0x000000ffff107224 */ /* 0x001fc600078e0011 */
[----:B-1----:R-:W2:Y:S04]  /*fb660*/  LDL.LU.64 R18, [R1+0x6120] ;  /* 0x0061200001127983 */ /* 0x002ea80000300a00 */
[----:B------:R-:W2:Y:S04]  /*fb670*/  LDL.LU R17, [R1+0x6118] ;  /* 0x0061180001117983 */ /* 0x000ea80000300800 */
[----:B------:R-:W-:Y:S04]  /*fb680*/  STSM.16.M88.4 [R28], R4 ;  /* 0x000000041c007844 */ /* 0x000fe80000000200 */
[----:B--2---:R0:W-:Y:S04]  /*fb690*/  STL.64 [R1+0x59c0], R16 ;  /* 0x0059c01001007387 */ /* 0x0041e80000100a00 */
[----:B------:R1:W-:Y:S01]  /*fb6a0*/  STL.64 [R1+0x6060], R18 ;  /* 0x0060601201007387 */ /* 0x0003e20000100a00 */
[----:B0-----:R-:W-:-:S03]  /*fb6b0*/  IMAD.MOV.U32 R16, RZ, RZ, R14 ;  /* 0x000000ffff107224 */ /* 0x001fc600078e000e */
[----:B------:R-:W2:Y:S01]  /*fb6c0*/  LDL.LU R14, [R1+0x6114] ;  /* 0x00611400010e7983 */ /* 0x000ea20000300800 */
[----:B------:R-:W-:-:S03]  /*fb6d0*/  IMAD.MOV.U32 R17, RZ, RZ, R15 ;  /* 0x000000ffff117224 */ /* 0x000fc600078e000f */
[----:B------:R-:W2:Y:S04]  /*fb6e0*/  LDL.LU R15, [R1+0x6110] ;  /* 0x00611000010f7983 */ /* 0x000ea80000300800 */
[----:B------:R-:W2:Y:S01]  /*fb6f0*/  LDL.LU R6, [R1+0x610c] ;  /* 0x00610c0001067983 */ /* 0x000ea20000300800 */
[----:B-1----:R-:W-:Y:S01]  /*fb700*/  IMAD.MOV.U32 R18, RZ, RZ, R12 ;  /* 0x000000ffff127224 */ /* 0x002fe200078e000c */
[----:B------:R-:W-:Y:S02]  /*fb710*/  LOP3.LUT R5, R24, 0xffff, RZ, 0xc0, !PT ;  /* 0x0000ffff18057812 */ /* 0x000fe400078ec0ff */
[----:B----4-:R-:W-:Y:S02]  /*fb720*/  LOP3.LUT R12, R2, 0xffff, RZ, 0xc0, !PT ;  /* 0x0000ffff020c7812 */ /* 0x010fe400078ec0ff */
[----:B---3--:R-:W-:-:S02]  /*fb730*/  LOP3.LUT R4, R10, 0xffff, RZ, 0xc0, !PT ;  /* 0x0000ffff0a047812 */ /* 0x008fc400078ec0ff */
[----:B------:R-:W-:Y:S01]  /*fb740*/  LOP3.LUT R2, R8, 0xffff, RZ, 0xc0, !PT ;  /* 0x0000ffff08027812 */ /* 0x000fe200078ec0ff */
[----:B------:R-:W-:Y:S01]  /*fb750*/  IMAD.MOV.U32 R19, RZ, RZ, R0 ;  /* 0x000000ffff137224 */ /* 0x000fe200078e0000 */
[----:B------:R-:W-:Y:S02]  /*fb760*/  LOP3.LUT R8, R21, 0xffff, RZ, 0xc0, !PT ;  /* 0x0000ffff15087812 */ /* 0x000fe400078ec0ff */
[----:B------:R-:W-:Y:S02]  /*fb770*/  LOP3.LUT R7, R22, 0xffff, RZ, 0xc0, !PT ;  /* 0x0000ffff16077812 */ /* 0x000fe400078ec0ff */
[----:B------:R-:W-:Y:S01]  /*fb780*/  LOP3.LUT R0, R23, 0xffff, RZ, 0xc0, !PT ;  /* 0x0000ffff17007812 */ /* 0x000fe200078ec0ff */
[----:B------:R-:W-:Y:S01]  /*fb790*/  STSM.16.M88.4 [R28+0x200], R16 ;  /* 0x000200101c007844 */ /* 0x000fe20000000200 */
[----:B------:R-:W-:Y:S02]  /*fb7a0*/  PRMT R22, R11, 0x4210, R7 ;  /* 0x000042100b167816 */ /* 0x000fe40000000007 */
[----:B------:R-:W-:-:S02]  /*fb7b0*/  PRMT R25, R25, 0x4210, R5 ;  /* 0x0000421019197816 */ /* 0x000fc40000000005 */
[----:B------:R-:W-:Y:S02]  /*fb7c0*/  PRMT R26, R26, 0x4210, R4 ;  /* 0x000042101a1a7816 */ /* 0x000fe40000000004 */
[----:B------:R-:W-:Y:S02]  /*fb7d0*/  PRMT R20, R20, 0x4210, R2 ;  /* 0x0000421014147816 */ /* 0x000fe40000000002 */
[----:B------:R-:W-:Y:S01]  /*fb7e0*/  PRMT R21, R27, 0x4210, R8 ;  /* 0x000042101b157816 */ /* 0x000fe20000000008 */
[----:B------:R-:W-:Y:S01]  /*fb7f0*/  BAR.SYNC.DEFER_BLOCKING 0x0 ;  /* 0x0000000000007b1d */ /* 0x000fe20000010000 */
[----:B--2---:R-:W-:-:S05]  /*fb800*/  LOP3.LUT R6, R6, 0xffff, RZ, 0xc0, !PT ;  /* 0x0000ffff06067812 */ /* 0x004fca00078ec0ff */
[----:B------:R-:W-:Y:S01]  /*fb810*/  STL [R1+0x7c], R6 ;  /* 0x00007c0601007387 */ /* 0x000fe20000100800 */
[----:B------:R-:W-:-:S03]  /*fb820*/  PRMT R23, R14, 0x4210, R0 ;  /* 0x000042100e177816 */ /* 0x000fc60000000000 */
[----:B------:R-:W-:Y:S04]  /*fb830*/  STL [R1+0x90], R5 ;  /* 0x0000900501007387 */ /* 0x000fe80000100800 */
[----:B------:R-:W-:Y:S04]  /*fb840*/  STL [R1+0x94], R4 ;  /* 0x0000940401007387 */ /* 0x000fe80000100800 */
[----:B------:R-:W-:Y:S04]  /*fb850*/  STL [R1+0x4c], R8 ;  /* 0x00004c0801007387 */ /* 0x000fe80000100800 */
[----:B------:R-:W-:Y:S04]  /*fb860*/  STL [R1+0x78], R7 ;  /* 0x0000780701007387 */ /* 0x000fe80000100800 */
[----:B------:R-:W2:Y:S01]  /*fb870*/  LDL.LU R14, [R1+0x6108] ;  /* 0x00610800010e7983 */ /* 0x000ea20000300800 */
[----:B------:R-:W-:-:S03]  /*fb880*/  PRMT R24, R13, 0x4210, R6 ;  /* 0x000042100d187816 */ /* 0x000fc60000000006 */
[----:B------:R-:W0:Y:S04]  /*fb890*/  LDS.128 R4, [R9] ;  /* 0x0000000009047984 */ /* 0x000e280000000c00 */
[----:B------:R-:W-:Y:S04]  /*fb8a0*/  STL.64 [R1+0x6100], R22 ;  /* 0x0061001601007387 */ /* 0x000fe80000100a00 */
[----:B------:R-:W-:Y:S04]  /*fb8b0*/  STL.64 [R1+0x60f8], R20 ;  /* 0x0060f81401007387 */ /* 0x000fe80000100a00 */
[----:B------:R-:W1:Y:S01]  /*fb8c0*/  LDS.128 R20, [R9+0x400] ;  /* 0x0004000009147984 */ /* 0x000e620000000c00 */
[----:B------:R-:W-:Y:S01]  /*fb8d0*/  PRMT R27, R15, 0x4210, R12 ;  /* 0x000042100f1b7816 */ /* 0x000fe2000000000c */
[----:B------:R-:W-:Y:S06]  /*fb8e0*/  BAR.SYNC.DEFER_BLOCKING 0x0 ;  /* 0x0000000000007b1d */ /* 0x000fec0000010000 */
[----:B0-----:R-:W-:Y:S01]  /*fb8f0*/  STL [R1+0x574], R5 ;  /* 0x0005740501007387 */ /* 0x001fe20000100800 */
[----:B------:R-:W-:-:S03]  /*fb900*/  IMAD.MOV.U32 R15, RZ, RZ, R4 ;  /* 0x000000ffff0f7224 */ /* 0x000fc600078e0004 */
[----:B------:R0:W-:Y:S04]  /*fb910*/  STL.64 [R1+0x578], R6 ;  /* 0x0005780601007387 */ /* 0x0001e80000100a00 */
[----:B------:R-:W3:Y:S04]  /*fb920*/  LDL.LU R17, [R1+0xb8] ;  /* 0x0000b80001117983 */ /* 0x000ee80000300800 */
[----:B------:R-:W4:Y:S04]  /*fb930*/  LDL.LU R18, [R1+0xc0] ;  /* 0x0000c00001127983 */ /* 0x000f280000300800 */
[----:B------:R-:W3:Y:S04]  /*fb940*/  LDL.LU R4, [R1+0xc8] ;  /* 0x0000c80001047983 */ /* 0x000ee80000300800 */
[----:B------:R-:W3:Y:S04]  /*fb950*/  LDL.LU R19, [R1+0xe0] ;  /* 0x0000e00001137983 */ /* 0x000ee80000300800 */
[----:B0-----:R-:W3:Y:S04]  /*fb960*/  LDL.LU R7, [R1+0xe4] ;  /* 0x0000e40001077983 */ /* 0x001ee80000300800 */
[----:B--2---:R0:W-:Y:S04]  /*fb970*/  STL.64 [R1+0x59e0], R14 ;  /* 0x0059e00e01007387 */ /* 0x0041e80000100a00 */
[----:B0-----:R-:W2:Y:S04]  /*fb980*/  LDL.LU R14, [R1+0xcc] ;  /* 0x0000cc00010e7983 */ /* 0x001ea80000300800 */
[----:B------:R-:W2:Y:S04]  /*fb990*/  LDL.LU R15, [R1+0x94] ;  /* 0x00009400010f7983 */ /* 0x000ea80000300800 */
[----:B-1----:R-:W-:Y:S04]  /*fb9a0*/  STL.64 [R1+0x560], R20 ;  /* 0x0005601401007387 */ /* 0x002fe80000100a00 */
[----:B------:R0:W-:Y:S04]  /*fb9b0*/  STL.64 [R1+0x568], R22 ;  /* 0x0005681601007387 */ /* 0x0001e80000100a00 */
[----:B0-----:R-:W2:Y:S04]  /*fb9c0*/  LDL.LU.64 R22, [R1+0x6100] ;  /* 0x0061000001167983 */ /* 0x001ea80000300a00 */
[----:B------:R-:W2:Y:S04]  /*fb9d0*/  LDL.LU.64 R20, [R1+0x60f8] ;  /* 0x0060f80001147983 */ /* 0x000ea80000300a00 */
[----:B------:R-:W2:Y:S04]  /*fb9e0*/  LDL.LU R6, [R1+0x1f28] ;  /* 0x001f280001067983 */ /* 0x000ea80000300800 */
[----:B------:R-:W3:Y:S01]  /*fb9f0*/  LDL.LU R5, [R1+0x1f1c] ;  /* 0x001f1c0001057983 */ /* 0x000ee20000300800 */
[----:B------:R-:W-:-:S03]  /*fba00*/  PRMT R16, R3, 0x5210, R2 ;  /* 0x0000521003107816 */ /* 0x000fc60000000002 */
[----:B------:R-:W-:Y:S04]  /*fba10*/  STSM.16.M88.4 [R28], R24 ;  /* 0x000000181c007844 */ /* 0x000fe80000000200 */
[----:B--2---:R0:W-:Y:S04]  /*fba20*/  STL [R1+0x60e4], R6 ;  /* 0x0060e40601007387 */ /* 0x0041e80000100800 */
[----:B------:R-:W-:Y:S04]  /*fba30*/  STSM.16.M88.4 [R28+0x200], R20 ;  /* 0x000200141c007844 */ /* 0x000fe80000000200 */
[----:B0-----:R-:W2:Y:S04]  /*fba40*/  LDL.LU R6, [R1+0x90] ;  /* 0x0000900001067983 */ /* 0x001ea80000300800 */
[----:B---3--:R0:W-:Y:S04]  /*fba50*/  STL [R1+0x60e0], R5 ;  /* 0x0060e00501007387 */ /* 0x0081e80000100800 */
        /* <DEDUP_REMOVED lines=9> */
[----:B------:R-:W3:Y:S04]  /*fbaf0*/  LDL.LU R3, [R1+0x17b8] ;  /* 0x0017b80001037983 */ /* 0x000ee80000300800 */
[----:B------:R-:W3:Y:S01]  /*fbb00*/  LDL.LU R20, [R1+0x17ac] ;  /* 0x0017ac0001147983 */ /* 0x000ee20000300800 */
[----:B------:R-:W-:Y:S01]  /*fbb10*/  PRMT R7, R7, 0x5210, R12 ;  /* 0x0000521007077816 */ /* 0x000fe2000000000c */
[----:B------:R-:W-:Y:S06]  /*fbb20*/  BAR.SYNC.DEFER_BLOCKING 0x0 ;  /* 0x0000000000007b1d */ /* 0x000fec0000010000 */
[----:B--2---:R0:W-:Y:S04]  /*fbb30*/  STL.64 [R1+0x60f0], R22 ;  /* 0x0060f01601007387 */ /* 0x0041e80000100a00 */
[----:B0-----:R-:W2:Y:S04]  /*fbb40*/  LDL.LU R22, [R1+0x4c] ;  /* 0x00004c0001167983 */ /* 0x001ea80000300800 */
[----:B------:R-:W4:Y:S04]  /*fbb50*/  LDL.LU R23, [R1+0x78] ;  /* 0x0000780001177983 */ /* 0x000f280000300800 */
[----:B---3--:R-:W-:Y:S01]  /*fbb60*/  STL.64 [R1+0x60e8], R20 ;  /* 0x0060e81401007387 */ /* 0x008fe20000100a00 */
        /* <DEDUP_REMOVED lines=8> */
[----:B--2---:R-:W-:Y:S02]  /*fbbf0*/  PRMT R17, R17, 0x5210, R22 ;  /* 0x0000521011117816 */ /* 0x004fe40000000016 */
[----:B----4-:R-:W-:Y:S02]  /*fbc00*/  PRMT R18, R18, 0x5210, R23 ;  /* 0x0000521012127816 */ /* 0x010fe40000000017 */
        /* <DEDUP_REMOVED lines=11> */
[----:B------:R-:W4:Y:S04]  /*fbcc0*/  LDL.LU.64 R20, [R1+0x60e8] ;  /* 0x0060e80001147983 */ /* 0x000f280000300a00 */
[----:B------:R-:W2:Y:S04]  /*fbcd0*/  LDL.LU R6, [R1+0x60e4] ;  /* 0x0060e40001067983 */ /* 0x000ea80000300800 */
[----:B------:R-:W3:Y:S04]  /*fbce0*/  LDL.LU R5, [R1+0x60e0] ;  /* 0x0060e00001057983 */ /* 0x000ee80000300800 */
[----:B------:R-:W-:Y:S01]  /*fbcf0*/  STSM.16.M88.4 [R28+0x200], R16 ;  /* 0x000200101c007844 */ /* 0x000fe20000000200 */
[----:B------:R-:W-:Y:S01]  /*fbd00*/  BAR.SYNC.DEFER_BLOCKING 0x0 ;  /* 0x0000000000007b1d */ /* 0x000fe20000010000 */
[----:B------:R-:W-:-:S02]  /*fbd10*/  LOP3.LUT R4, R8, 0xffff, RZ, 0xc0, !PT ;  /* 0x0000ffff08047812 */ /* 0x000fc400078ec0ff */
[----:B------:R-:W-:Y:S02]  /*fbd20*/  LOP3.LUT R0, R10, 0xffff, RZ, 0xc0, !PT ;  /* 0x0000ffff0a007812 */ /* 0x000fe400078ec0ff */
[----:B------:R-:W-:Y:S01]  /*fbd30*/  LOP3.LUT R14, R24, 0xffff, RZ, 0xc0, !PT ;  /* 0x0000ffff180e7812 */ /* 0x000fe200078ec0ff */
[----:B------:R-:W0:Y:S01]  /*fbd40*/  LDS.128 R16, [R9] ;  /* 0x0000000009107984 */ /* 0x000e220000000c00 */
[----:B----4-:R-:W-:Y:S02]  /*fbd50*/  LOP3.LUT R7, R21, 0xffff, RZ, 0xc0, !PT ;  /* 0x0000ffff15077812 */ /* 0x010fe400078ec0ff */
[----:B--2---:R-:W-:Y:S02]  /*fbd60*/  LOP3.LUT R6, R6, 0xffff, RZ, 0xc0, !PT ;  /* 0x0000ffff06067812 */ /* 0x004fe400078ec0ff */
[----:B---3--:R-:W-:Y:S02]  /*fbd70*/  LOP3.LUT R29, R5, 0xffff, RZ, 0xc0, !PT ;  /* 0x0000ffff051d7812 */ /* 0x008fe400078ec0ff */
[----:B------:R-:W-:Y:S01]  /*fbd80*/  LOP3.LUT R5, R2, 0xffff, RZ, 0xc0, !PT ;  /* 0x0000ffff02057812 */ /* 0x000fe200078ec0ff */
[----:B------:R-:W-:Y:S01]  /*fbd90*/  STL [R1+0x90], R6 ;  /* 0x0000900601007387 */ /* 0x000fe20000100800 */
[----:B------:R-:W-:-:S03]  /*fbda0*/  LOP3.LUT R2, R22, 0xffff, RZ, 0xc0, !PT ;  /* 0x0000ffff16027812 */ /* 0x000fc600078ec0ff */
[----:B------:R1:W-:Y:S04]  /*fbdb0*/  STL [R1+0x3c], R5 ;  /* 0x00003c0501007387 */ /* 0x0003e80000100800 */
[----:B------:R2:W-:Y:S04]  /*fbdc0*/  STL [R1+0x4c], R4 ;  /* 0x00004c0401007387 */ /* 0x0005e80000100800 */
[----:B------:R-:W-:Y:S01]  /*fbdd0*/  STL [R1+0x78], R7 ;  /* 0x0000780701007387 */ /* 0x000fe20000100800 */
[----:B-1----:R-:W-:-:S03]  /*fbde0*/  PRMT R5, R23, 0x4210, R5 ;  /* 0x0000421017057816 */ /* 0x002fc60000000005 */
[----:B------:R1:W-:Y:S01]  /*fbdf0*/  STL [R1+0x7c], R2 ;  /* 0x00007c0201007387 */ /* 0x0003e20000100800 */
[----:B------:R-:W-:Y:S02]  /*fbe00*/  PRMT R23, R25, 0x4210, R0 ;  /* 0x0000421019177816 */ /* 0x000fe40000000000 */
[----:B--2---:R-:W-:Y:S02]  /*fbe10*/  PRMT R4, R27, 0x4210, R4 ;  /* 0x000042101b047816 */ /* 0x004fe40000000004 */
[----:B-1----:R-:W-:Y:S02]  /*fbe20*/  PRMT R2, R26, 0x4210, R2 ;  /* 0x000042101a027816 */ /* 0x002fe40000000002 */
[----:B------:R-:W1:Y:S04]  /*fbe30*/  LDS.128 R24, [R9+0x400] ;  /* 0x0004000009187984 */ /* 0x000e680000000c00 */
[----:B0-----:R0:W-:Y:S04]  /*fbe40*/  STL.64 [R1+0x530], R16 ;  /* 0x0005301001007387 */ /* 0x0011e80000100a00 */
[----:B------:R2:W-:Y:S04]  /*fbe50*/  STL.64 [R1+0x538], R18 ;  /* 0x0005381201007387 */ /* 0x0005e80000100a00 */
[----:B0-----:R-:W3:Y:S04]  /*fbe60*/  LDL.LU R16, [R1+0x114] ;  /* 0x0001140001107983 */ /* 0x001ee80000300800 */
[----:B------:R-:W3:Y:S04]  /*fbe70*/  LDL.LU R17, [R1+0x118] ;  /* 0x0001180001117983 */ /* 0x000ee80000300800 */
[----:B-1----:R-:W-:Y:S04]  /*fbe80*/  STL.64 [R1+0x520], R24 ;  /* 0x0005201801007387 */ /* 0x002fe80000100a00 */
[----:B------:R-:W-:Y:S04]  /*fbe90*/  STL.64 [R1+0x528], R26 ;  /* 0x0005281a01007387 */ /* 0x000fe80000100a00 */
[----:B--2---:R-:W2:Y:S04]  /*fbea0*/  LDL.LU R18, [R1+0x11c] ;  /* 0x00011c0001127983 */ /* 0x004ea80000300800 */
[----:B------:R-:W2:Y:S01]  /*fbeb0*/  LDL.LU R19, [R1+0x120] ;  /* 0x0001200001137983 */ /* 0x000ea20000300800 */
[----:B------:R-:W-:-:S02]  /*fbec0*/  PRMT R3, R3, 0x4210, R7 ;  /* 0x0000421003037816 */ /* 0x000fc40000000007 */
[----:B------:R-:W-:Y:S02]  /*fbed0*/  PRMT R20, R20, 0x4210, R6 ;  /* 0x0000421014147816 */ /* 0x000fe40000000006 */
[----:B------:R-:W-:Y:S02]  /*fbee0*/  PRMT R21, R11, 0x4210, R29 ;  /* 0x000042100b157816 */ /* 0x000fe4000000001d */
[----:B------:R-:W-:Y:S01]  /*fbef0*/  PRMT R22, R13, 0x4210, R14 ;  /* 0x000042100d167816 */ /* 0x000fe2000000000e */
[----:B------:R-:W-:Y:S06]  /*fbf00*/  BAR.SYNC.DEFER_BLOCKING 0x0 ;  /* 0x0000000000007b1d */ /* 0x000fec0000010000 */
[----:B--2---:R-:W-:Y:S04]  /*fbf10*/  STL.64 [R1+0x60d8], R18 ;  /* 0x0060d81201007387 */ /* 0x004fe80000100a00 */
[----:B---3--:R0:W-:Y:S02]  /*fbf20*/  STL.64 [R1+0x60d0], R16 ;  /* 0x0060d01001007387 */ /* 0x0081e40000100a00 */
[----:B0-----:R-:W-:-:S02]  /*fbf30*/  IMAD.MOV.U32 R17, RZ, RZ, R4 ;  /* 0x000000ffff117224 */ /* 0x001fc400078e0004 */
[----:B------:R-:W2:Y:S04]  /*fbf40*/  LDL.LU R4, [R1+0x124] ;  /* 0x0001240001047983 */ /* 0x000ea80000300800 */
[----:B------:R-:W3:Y:S01]  /*fbf50*/  LDL.LU R15, [R1+0x128] ;  /* 0x00012800010f7983 */ /* 0x000ee20000300800 */
[----:B------:R-:W-:-:S03]  /*fbf60*/  IMAD.MOV.U32 R16, RZ, RZ, R5 ;  /* 0x000000ffff107224 */ /* 0x000fc600078e0005 */
[----:B------:R-:W4:Y:S04]  /*fbf70*/  LDL.LU R12, [R1+0x12c] ;  /* 0x00012c00010c7983 */ /* 0x000f280000300800 */
[----:B------:R-:W2:Y:S04]  /*fbf80*/  LDL.LU R7, [R1+0x110] ;  /* 0x0001100001077983 */ /* 0x000ea80000300800 */
[----:B------:R-:W2:Y:S04]  /*fbf90*/  LDL.LU R6, [R1+0x1f98] ;  /* 0x001f980001067983 */ /* 0x000ea80000300800 */
[----:B------:R-:W3:Y:S01]  /*fbfa0*/  LDL.LU R5, [R1+0x1f8c] ;  /* 0x001f8c0001057983 */ /* 0x000ee20000300800 */
[----:B------:R-:W-:-:S03]  /*fbfb0*/  IMAD.MOV.U32 R19, RZ, RZ, R2 ;  /* 0x000000ffff137224 */ /* 0x000fc600078e0002 */
[----:B------:R-:W-:Y:S01]  /*fbfc0*/  STSM.16.M88.4 [R28], R20 ;  /* 0x000000141c007844 */ /* 0x000fe20000000200 */
[----:B------:R-:W-:-:S03]  /*fbfd0*/  IMAD.MOV.U32 R18, RZ, RZ, R3 ;  /* 0x000000ffff127224 */ /* 0x000fc600078e0003 */
[----:B--2---:R0:W-:Y:S04]  /*fbfe0*/  STL [R1+0x60bc], R6 ;  /* 0x0060bc0601007387 */ /* 0x0041e80000100800 */
        /* <DEDUP_REMOVED lines=14> */
[----:B------:R-:W-:Y:S01]  /*fc0d0*/  STSM.16.M88.4 [R28+0x200], R16 ;  /* 0x000200101c007844 */ /* 0x000fe20000000200 */
[----:B------:R-:W-:Y:S01]  /*fc0e0*/  PRMT R7, R7, 0x5210, R0 ;  /* 0x0000521007077816 */ /* 0x000fe20000000000 */
[----:B------:R-:W-:Y:S06]  /*fc0f0*/  BAR.SYNC.DEFER_BLOCKING 0x0 ;  /* 0x0000000000007b1d */ /* 0x000fec0000010000 */
[----:B--2---:R0:W-:Y:S04]  /*fc100*/  STL.64 [R1+0x60c8], R22 ;  /* 0x0060c81601007387 */ /* 0x0041e80000100a00 */
[----:B0-----:R-:W2:Y:S04]  /*fc110*/  LDL.LU R22, [R1+0x4c] ;  /* 0x00004c0001167983 */ /* 0x001ea80000300800 */
[----:B------:R-:W2:Y:S04]  /*fc120*/  LDL.LU R23, [R1+0x78] ;  /* 0x0000780001177983 */ /* 0x000ea80000300800 */
[----:B---3--:R0:W-:Y:S04]  /*fc130*/  STL.64 [R1+0x60c0], R20 ;  /* 0x0060c01401007387 */ /* 0x0081e80000100a00 */
[----:B0-----:R-:W3:Y:S04]  /*fc140*/  LDL.LU R21, [R1+0x3c] ;  /* 0x00003c0001157983 */ /* 0x001ee80000300800 */
[----:B------:R-:W2:Y:S04]  /*fc150*/  LDL.LU R13, [R1+0x181c] ;  /* 0x00181c00010d7983 */ /* 0x000ea80000300800 */
[----:B------:R-:W2:Y:S04]  /*fc160*/  LDL.LU R25, [R1+0x300] ;  /* 0x0003000001197983 */ /* 0x000ea80000300800 */
[----:B------:R-:W2:Y:S04]  /*fc170*/  LDL.LU R26, [R1+0x2f4] ;  /* 0x0002f400011a7983 */ /* 0x000ea80000300800 */
[----:B------:R-:W2:Y:S04]  /*fc180*/  LDL.LU.64 R18, [R1+0x60d8] ;  /* 0x0060d80001127983 */ /* 0x000ea80000300a00 */
[----:B------:R-:W3:Y:S01]  /*fc190*/  LDL.LU.64 R16, [R1+0x60d0] ;  /* 0x0060d00001107983 */ /* 0x000ee20000300a00 */
[----:B------:R-:W-:-:S02]  /*fc1a0*/  PRMT R4, R4, 0x5210, R6 ;  /* 0x0000521004047816 */ /* 0x000fc40000000006 */
[----:B----4-:R-:W-:Y:S02]  /*fc1b0*/  PRMT R6, R12, 0x5210, R14 ;  /* 0x000052100c067816 */ /* 0x010fe4000000000e */
[----:B--2---:R-:W-:Y:S02]  /*fc1c0*/  PRMT R18, R18, 0x5210, R23 ;  /* 0x0000521012127816 */ /* 0x004fe40000000017 */
[----:B---3--:R-:W-:Y:S02]  /*fc1d0*/  PRMT R16, R16, 0x5210, R21 ;  /* 0x0000521010107816 */ /* 0x008fe40000000015 */
[----:B------:R-:W-:Y:S02]  /*fc1e0*/  PRMT R17, R17, 0x5210, R22 ;  /* 0x0000521011117816 */ /* 0x000fe40000000016 */
[----:B------:R-:W0:Y:S01]  /*fc1f0*/  LDS.128 R20, [R9] ;  /* 0x0000000009147984 */ /* 0x000e220000000c00 */
[----:B------:R-:W-:-:S03]  /*fc200*/  PRMT R19, R19, 0x5210, R5 ;  /* 0x0000521013137816 */ /* 0x000fc60000000005 */
[----:B0-----:R-:W-:Y:S04]  /*fc210*/  STL.64 [R1+0x510], R20 ;  /* 0x0005101401007387 */ /* 0x001fe80000100a00 */
[----:B------:R-:W-:Y:S04]  /*fc220*/  STL.64 [R1+0x518], R22 ;  /* 0x0005181601007387 */ /* 0x000fe80000100a00 */
[----:B------:R-:W0:Y:S01]  /*fc230*/  LDS.128 R20, [R9+0x400] ;  /* 0x0004000009147984 */ /* 0x000e220000000c00 */
[----:B------:R-:W-:Y:S01]  /*fc240*/  PRMT R5, R15, 0x5210, R29 ;  /* 0x000052100f057816 */ /* 0x000fe2000000001d */
[----:B------:R-:W-:Y:S06]  /*fc250*/  BAR.SYNC.DEFER_BLOCKING 0x0 ;  /* 0x0000000000007b1d */ /* 0x000fec0000010000 */
[----:B------:R-:W-:Y:S04]  /*fc260*/  STSM.16.M88.4 [R28], R4 ;  /* 0x000000041c007844 */ /* 0x000fe80000000200 */
[----:B0-----:R-:W-:Y:S04]  /*fc270*/  STL.64 [R1+0x500], R20 ;  /* 0x0005001401007387 */ /* 0x001fe80000100a00 */
[----:B------:R0:W-:Y:S04]  /*fc280*/  STL.64 [R1+0x508], R22 ;  /* 0x0005081601007387 */ /* 0x0001e80000100a00 */
[----:B0-----:R-:W2:Y:S04]  /*fc290*/  LDL.LU.64 R22, [R1+0x60c8] ;  /* 0x0060c80001167983 */ /* 0x001ea80000300a00 */
[----:B------:R-:W3:Y:S04]  /*fc2a0*/  LDL.LU.64 R20, [R1+0x60c0] ;  /* 0x0060c00001147983 */ /* 0x000ee80000300a00 */
[----:B------:R-:W4:Y:S04]  /*fc2b0*/  LDL.LU R6, [R1+0x60bc] ;  /* 0x0060bc0001067983 */ /* 0x000f280000300800 */
[----:B------:R-:W2:Y:S04]  /*fc2c0*/  LDL.LU R5, [R1+0x60b8] ;  /* 0x0060b80001057983 */ /* 0x000ea80000300800 */
        /* <DEDUP_REMOVED lines=8> */
[----:B------:R-:W-:Y:S01]  /*fc350*/  LOP3.LUT R5, R2, 0xffff, RZ, 0xc0, !PT ;  /* 0x0000ffff02057812 */ /* 0x000fe200078ec0ff */
[----:B------:R-:W-:Y:S01]  /*fc360*/  STL [R1+0x90], R6 ;  /* 0x0000900601007387 */ /* 0x000fe20000100800 */
[----:B------:R-:W-:-:S03]  /*fc370*/  LOP3.LUT R2, R22, 0xffff, RZ, 0xc0, !PT ;  /* 0x0000ffff16027812 */ /* 0x000fc600078ec0ff */
[----:B------:R1:W-:Y:S01]  /*fc380*/  STL [R1+0x3c], R5 ;  /* 0x00003c0501007387 */ /* 0x0003e20000100800 */
[----:B------:R-:W-:-:S03]  /*fc390*/  PRMT R22, R25, 0x4210, R14 ;  /* 0x0000421019167816 */ /* 0x000fc6000000000e */
[----:B------:R2:W-:Y:S01]  /*fc3a0*/  STL [R1+0x4c], R4 ;  /* 0x00004c0401007387 */ /* 0x0005e20000100800 */
[----:B-1----:R-:W-:Y:S02]  /*fc3b0*/  PRMT R5, R23, 0x4210, R5 ;  /* 0x0000421017057816 */ /* 0x002fe40000000005 */
[----:B------:R-:W-:Y:S02]  /*fc3c0*/  PRMT R23, R26, 0x4210, R0 ;  /* 0x000042101a177816 */ /* 0x000fe40000000000 */
[----:B--2---:R-:W-:Y:S02]  /*fc3d0*/  PRMT R4, R27, 0x4210, R4 ;  /* 0x000042101b047816 */ /* 0x004fe40000000004 */
[----:B------:R-:W1:Y:S01]  /*fc3e0*/  LDS.128 R24, [R9+0x400] ;  /* 0x0004000009187984 */ /* 0x000e620000000c00 */
[----:B---3--:R-:W-:-:S05]  /*fc3f0*/  LOP3.LUT R7, R21, 0xffff, RZ, 0xc0, !PT ;  /* 0x0000ffff15077812 */ /* 0x008fca00078ec0ff */
[----:B------:R-:W-:Y:S04]  /*fc400*/  STL [R1+0x78], R7 ;  /* 0x0000780701007387 */ /* 0x000fe80000100800 */
[----:B------:R-:W-:Y:S04]  /*fc410*/  STL [R1+0x7c], R2 ;  /* 0x00007c0201007387 */ /* 0x000fe80000100800 */
        /* <DEDUP_REMOVED lines=9> */
[----:B------:R-:W-:Y:S01]  /*fc4b0*/  PRMT R20, R20, 0x4210, R6 ;  /* 0x0000421014147816 */ /* 0x000fe20000000006 */
[----:B------:R-:W-:Y:S06]  /*fc4c0*/  BAR.SYNC.DEFER_BLOCKING 0x0 ;  /* 0x0000000000007b1d */ /* 0x000fec0000010000 */
[----:B--2---:R-:W-:Y:S04]  /*fc4d0*/  STL.64 [R1+0x60b0], R18 ;  /* 0x0060b01201007387 */ /* 0x004fe80000100a00 */
[----:B---3--:R0:W-:Y:S02]  /*fc4e0*/  STL.64 [R1+0x60a8], R16 ;  /* 0x0060a81001007387 */ /* 0x0081e40000100a00 */
[----:B0-----:R-:W-:-:S02]  /*fc4f0*/  IMAD.MOV.U32 R17, RZ, RZ, R4 ;  /* 0x000000ffff117224 */ /* 0x001fc400078e0004 */
[----:B------:R-:W2:Y:S01]  /*fc500*/  LDL.LU R4, [R1+0x140] ;  /* 0x0001400001047983 */ /* 0x000ea20000300800 */
[----:B------:R-:W-:-:S03]  /*fc510*/  IMAD.MOV.U32 R16, RZ, RZ, R5 ;  /* 0x000000ffff107224 */ /* 0x000fc600078e0005 */
[----:B------:R-:W3:Y:S04]  /*fc520*/  LDL.LU R15, [R1+0x144] ;  /* 0x00014400010f7983 */ /* 0x000ee80000300800 */
[----:B------:R-:W4:Y:S04]  /*fc530*/  LDL.LU R12, [R1+0x10c] ;  /* 0x00010c00010c7983 */ /* 0x000f280000300800 */
[----:B------:R-:W2:Y:S04]  /*fc540*/  LDL.LU R7, [R1+0x108] ;  /* 0x0001080001077983 */ /* 0x000ea80000300800 */
[----:B------:R-:W2:Y:S04]  /*fc550*/  LDL.LU R5, [R1+0x200c] ;  /* 0x00200c0001057983 */ /* 0x000ea80000300800 */
[----:B------:R-:W2:Y:S01]  /*fc560*/  LDL.LU R6, [R1+0x2008] ;  /* 0x0020080001067983 */ /* 0x000ea20000300800 */
[----:B------:R-:W-:-:S02]  /*fc570*/  PRMT R2, R11, 0x4210, R2 ;  /* 0x000042100b027816 */ /* 0x000fc40000000002 */
[----:B------:R-:W-:-:S03]  /*fc580*/  PRMT R21, R13, 0x4210, R29 ;  /* 0x000042100d157816 */ /* 0x000fc6000000001d */
[----:B------:R-:W-:Y:S02]  /*fc590*/  IMAD.MOV.U32 R19, RZ, RZ, R2 ;  /* 0x000000ffff137224 */ /* 0x000fe400078e0002 */
[----:B------:R-:W-:Y:S01]  /*fc5a0*/  STSM.16.M88.4 [R28], R20 ;  /* 0x000000141c007844 */ /* 0x000fe20000000200 */
[----:B------:R-:W-:-:S03]  /*fc5b0*/  IMAD.MOV.U32 R18, RZ, RZ, R3 ;  /* 0x000000ffff127224 */ /* 0x000fc600078e0003 */
[----:B--2---:R0:W-:Y:S04]  /*fc5c0*/  STL [R1+0x6094], R6 ;  /* 0x0060940601007387 */ /* 0x0041e80000100800 */
[----:B0-----:R-:W2:Y:S04]  /*fc5d0*/  LDL.LU R6, [R1+0x90] ;  /* 0x0000900001067983 */ /* 0x001ea80000300800 */
[----:B------:R0:W-:Y:S04]  /*fc5e0*/  STL [R1+0x6090], R5 ;  /* 0x0060900501007387 */ /* 0x0001e80000100800 */
        /* <DEDUP_REMOVED lines=43> */
[----:B------:R-:W3:Y:S04]  /*fc8a0*/  LDL.LU R5, [R1+0x6090] ;  /* 0x0060900001057983 */ /* 0x000ee80000300800 */
[----:B------:R-:W-:Y:S01]  /*fc8b0*/  STSM.16.M88.4 [R28+0x200], R16 ;  /* 0x000200101c007844 */ /* 0x000fe20000000200 */
[----:B------:R-:W-:Y:S01]  /*fc8c0*/  BAR.SYNC.DEFER_BLOCKING 0x0 ;  /* 0x0000000000007b1d */ /* 0x000fe20000010000 */
[----:B------:R-:W-:-:S02]  /*fc8d0*/  LOP3.LUT R15, R24, 0xffff, RZ, 0xc0, !PT ;  /* 0x0000ffff180f7812 */ /* 0x000fc400078ec0ff */
[----:B------:R-:W-:-:S03]  /*fc8e0*/  LOP3.LUT R14, R10, 0xffff, RZ, 0xc0, !PT ;  /* 0x0000ffff0a0e7812 */ /* 0x000fc600078ec0ff */
[----:B------:R-:W0:Y:S01]  /*fc8f0*/  LDS.128 R16, [R9] ;  /* 0x0000000009107984 */ /* 0x000e220000000c00 */
[----:B--2---:R-:W-:Y:S02]  /*fc900*/  LOP3.LUT R0, R22, 0xffff, RZ, 0xc0, !PT ;  /* 0x0000ffff16007812 */ /* 0x004fe400078ec0ff */
[----:B----4-:R-:W-:Y:S02]  /*fc910*/  LOP3.LUT R4, R6, 0xffff, RZ, 0xc0, !PT ;  /* 0x0000ffff06047812 */ /* 0x010fe400078ec0ff */
[----:B------:R-:W-:Y:S02]  /*fc920*/  LOP3.LUT R6, R2, 0xffff, RZ, 0xc0, !PT ;  /* 0x0000ffff02067812 */ /* 0x000fe400078ec0ff */
[----:B---3--:R-:W-:Y:S02]  /*fc930*/  LOP3.LUT R7, R5, 0xffff, RZ, 0xc0, !PT ;  /* 0x0000ffff05077812 */ /* 0x008fe400078ec0ff */
[----:B------:R-:W-:-:S03]  /*fc940*/  LOP3.LUT R5, R8, 0xffff, RZ, 0xc0, !PT ;  /* 0x0000ffff08057812 */ /* 0x000fc600078ec0ff */
[----:B------:R-:W-:Y:S01]  /*fc950*/  STL [R1+0x7c], R7 ;  /* 0x00007c0701007387 */ /* 0x000fe20000100800 */
[----:B------:R-:W-:-:S03]  /*fc960*/  PRMT R22, R25, 0x4210, R15 ;  /* 0x0000421019167816 */ /* 0x000fc6000000000f */
[----:B------:R-:W-:Y:S04]  /*fc970*/  STL [R1+0x90], R4 ;  /* 0x0000900401007387 */ /* 0x000fe80000100800 */
[----:B------:R1:W-:Y:S04]  /*fc980*/  STL [R1+0x3c], R6 ;  /* 0x00003c0601007387 */ /* 0x0003e80000100800 */
[----:B------:R2:W-:Y:S01]  /*fc990*/  STL [R1+0x4c], R5 ;  /* 0x00004c0501007387 */ /* 0x0005e20000100800 */
[----:B-1----:R-:W-:Y:S02]  /*fc9a0*/  PRMT R6, R23, 0x4210, R6 ;  /* 0x0000421017067816 */ /* 0x002fe40000000006 */
[----:B------:R-:W-:-:S02]  /*fc9b0*/  PRMT R23, R26, 0x4210, R14 ;  /* 0x000042101a177816 */ /* 0x000fc4000000000e */
[----:B--2---:R-:W-:Y:S02]  /*fc9c0*/  PRMT R5, R27, 0x4210, R5 ;  /* 0x000042101b057816 */ /* 0x004fe40000000005 */
[----:B------:R-:W1:Y:S01]  /*fc9d0*/  LDS.128 R24, [R9+0x400] ;  /* 0x0004000009187984 */ /* 0x000e620000000c00 */
[----:B------:R-:W-:-:S05]  /*fc9e0*/  LOP3.LUT R2, R21, 0xffff, RZ, 0xc0, !PT ;  /* 0x0000ffff15027812 */ /* 0x000fca00078ec0ff */
[----:B------:R-:W-:Y:S04]  /*fc9f0*/  STL [R1+0x78], R2 ;  /* 0x0000780201007387 */ /* 0x000fe80000100800 */
[----:B0-----:R0:W-:Y:S04]  /*fca00*/  STL.64 [R1+0x4b0], R16 ;  /* 0x0004b01001007387 */ /* 0x0011e80000100a00 */
[----:B------:R2:W-:Y:S01]  /*fca10*/  STL.64 [R1+0x4b8], R18 ;  /* 0x0004b81201007387 */ /* 0x0005e20000100a00 */
[----:B------:R-:W-:-:S03]  /*fca20*/  PRMT R21, R13, 0x4210, R4 ;  /* 0x000042100d157816 */ /* 0x000fc60000000004 */
[----:B0-----:R-:W3:Y:S04]  /*fca30*/  LDL.LU R16, [R1+0x148] ;  /* 0x0001480001107983 */ /* 0x001ee80000300800 */
[----:B------:R-:W3:Y:S04]  /*fca40*/  LDL.LU R17, [R1+0x14c] ;  /* 0x00014c0001117983 */ /* 0x000ee80000300800 */
[----:B-1----:R-:W-:Y:S04]  /*fca50*/  STL.64 [R1+0x4a0], R24 ;  /* 0x0004a01801007387 */ /* 0x002fe80000100a00 */
[----:B------:R-:W-:Y:S04]  /*fca60*/  STL.64 [R1+0x4a8], R26 ;  /* 0x0004a81a01007387 */ /* 0x000fe80000100a00 */
[----:B--2---:R-:W2:Y:S04]  /*fca70*/  LDL.LU R18, [R1+0x150] ;  /* 0x0001500001127983 */ /* 0x004ea80000300800 */
[----:B------:R-:W4:Y:S04]  /*fca80*/  LDL.LU R4, [R1+0x154] ;  /* 0x0001540001047983 */ /* 0x000f280000300800 */
[----:B------:R-:W2:Y:S04]  /*fca90*/  LDL.LU R29, [R1+0x158] ;  /* 0x00015800011d7983 */ /* 0x000ea80000300800 */
[----:B------:R-:W2:Y:S01]  /*fcaa0*/  LDL.LU R19, [R1+0x15c] ;  /* 0x00015c0001137983 */ /* 0x000ea20000300800 */
[----:B------:R-:W-:Y:S01]  /*fcab0*/  PRMT R20, R20, 0x4210, R7 ;  /* 0x0000421014147816 */ /* 0x000fe20000000007 */
[----:B------:R-:W-:Y:S06]  /*fcac0*/  BAR.SYNC.DEFER_BLOCKING 0x0 ;  /* 0x0000000000007b1d */ /* 0x000fec0000010000 */
[----:B--2---:R-:W-:Y:S04]  /*fcad0*/  STL.64 [R1+0x6088], R18 ;  /* 0x0060881201007387 */ /* 0x004fe80000100a00 */
[----:B---3--:R0:W-:Y:S04]  /*fcae0*/  STL.64 [R1+0x6080], R16 ;  /* 0x0060801001007387 */ /* 0x0081e80000100a00 */
[----:B------:R-:W2:Y:S04]  /*fcaf0*/  LDL.LU R7, [R1+0x160] ;  /* 0x0001600001077983 */ /* 0x000ea80000300800 */
[----:B------:R-:W3:Y:S01]  /*fcb00*/  LDL.LU R12, [R1+0x104] ;  /* 0x00010400010c7983 */ /* 0x000ee20000300800 */
[----:B0-----:R-:W-:-:S03]  /*fcb10*/  IMAD.MOV.U32 R16, RZ, RZ, R6 ;  /* 0x000000ffff107224 */ /* 0x001fc600078e0006 */
[----:B------:R-:W2:Y:S01]  /*fcb20*/  LDL.LU R6, [R1+0x209c] ;  /* 0x00209c0001067983 */ /* 0x000ea20000300800 */
[----:B------:R-:W-:-:S03]  /*fcb30*/  IMAD.MOV.U32 R17, RZ, RZ, R5 ;  /* 0x000000ffff117224 */ /* 0x000fc600078e0005 */
[----:B------:R-:W3:Y:S01]  /*fcb40*/  LDL.LU R5, [R1+0x2098] ;  /* 0x0020980001057983 */ /* 0x000ee20000300800 */
[----:B------:R-:W-:Y:S02]  /*fcb50*/  PRMT R3, R3, 0x4210, R2 ;  /* 0x0000421003037816 */ /* 0x000fe40000000002 */
[----:B------:R-:W-:Y:S01]  /*fcb60*/  PRMT R2, R11, 0x4210, R0 ;  /* 0x000042100b027816 */ /* 0x000fe20000000000 */
[----:B------:R-:W-:Y:S04]  /*fcb70*/  STSM.16.M88.4 [R28], R20 ;  /* 0x000000141c007844 */ /* 0x000fe80000000200 */
[----:B------:R-:W-:Y:S02]  /*fcb80*/  IMAD.MOV.U32 R19, RZ, RZ, R2 ;  /* 0x000000ffff137224 */ /* 0x000fe400078e0002 */
[----:B------:R-:W-:Y:S01]  /*fcb90*/  IMAD.MOV.U32 R18, RZ, RZ, R3 ;  /* 0x000000ffff127224 */ /* 0x000fe200078e0003 */
[----:B--2---:R0:W-:Y:S04]  /*fcba0*/  STL [R1+0x606c], R6 ;  /* 0x00606c0601007387 */ /* 0x0041e80000100800 */
[----:B0-----:R-:W2:Y:S04]  /*fcbb0*/  LDL.LU R6, [R1+0x90] ;  /* 0x0000900001067983 */ /* 0x001ea80000300800 */
[----:B---3--:R0:W-:Y:S04]  /*fcbc0*/  STL [R1+0x6068], R5 ;  /* 0x0060680501007387 */ /* 0x0081e80000100800 */
[----:B0-----:R-:W4:Y:S04]  /*fcbd0*/  LDL.LU R5, [R1+0x7c] ;  /* 0x00007c0001057983 */ /* 0x001f280000300800 */
[----:B------:R-:W3:Y:S04]  /*fcbe0*/  LDL.LU R24, [R1+0x1eec] ;  /* 0x001eec0001187983 */ /* 0x000ee80000300800 */
        /* <DEDUP_REMOVED lines=20> */
[----:B------:R-:W2:Y:S04]  /*fcd30*/  LDL.LU R26, [R1+0x30c] ;  /* 0x00030c00011a7983 */ /* 0x000ea80000300800 */
[----:B------:R-:W2:Y:S04]  /*fcd40*/  LDL.LU.64 R18, [R1+0x6088] ;  /* 0x0060880001127983 */ /* 0x000ea80000300a00 */
[----:B------:R-:W3:Y:S01]  /*fcd50*/  LDL.LU.64 R16, [R1+0x6080] ;  /* 0x0060800001107983 */ /* 0x000ee20000300a00 */
[----:B----4-:R-:W-:-:S02]  /*fcd60*/  PRMT R4, R4, 0x5210, R5 ;  /* 0x0000521004047816 */ /* 0x010fc40000000005 */
[----:B------:R-:W-:Y:S02]  /*fcd70*/  PRMT R5, R29, 0x5210, R6 ;  /* 0x000052101d057816 */ /* 0x000fe40000000006 */
[----:B--2---:R-:W-:Y:S02]  /*fcd80*/  PRMT R18, R18, 0x5210, R23 ;  /* 0x0000521012127816 */ /* 0x004fe40000000017 */
[----:B---3--:R-:W-:Y:S02]  /*fcd90*/  PRMT R16, R16, 0x5210, R21 ;  /* 0x0000521010107816 */ /* 0x008fe40000000015 */
[----:B------:R-:W-:Y:S02]  /*fcda0*/  PRMT R17, R17, 0x5210, R22 ;  /* 0x0000521011117816 */ /* 0x000fe40000000016 */
[----:B------:R-:W0:Y:S04]  /*fcdb0*/  LDS.128 R20, [R9] ;  /* 0x0000000009147984 */ /* 0x000e280000000c00 */
        /* <DEDUP_REMOVED lines=11> */
[----:B------:R-:W2:Y:S01]  /*fce70*/  LDL.LU R5, [R1+0x6068] ;  /* 0x0060680001057983 */ /* 0x000ea20000300800 */
[----:B------:R-:W-:-:S05]  /*fce80*/  PRMT R19, R12, 0x5210, R0 ;  /* 0x000052100c137816 */ /* 0x000fca0000000000 */
[----:B------:R0:W-:Y:S04]  /*fce90*/  STSM.16.M88.4 [R28+0x200], R16 ;  /* 0x000200101c007844 */ /* 0x0001e80000000200 */
[----:B0-----:R-:W2:Y:S01]  /*fcea0*/  LDL.LU.64 R18, [R1+0x6060] ;  /* 0x0060600001127983 */ /* 0x001ea20000300a00 */
[----:B------:R-:W-:Y:S02]  /*fceb0*/  LOP3.LUT R4, R8, 0xffff, RZ, 0xc0, !PT ;  /* 0x0000ffff08047812 */ /* 0x000fe400078ec0ff */
[----:B------:R-:W-:Y:S02]  /*fcec0*/  LOP3.LUT R0, R10, 0xffff, RZ, 0xc0, !PT ;  /* 0x0000ffff0a007812 */ /* 0x000fe400078ec0ff */
[----:B------:R-:W-:Y:S01]  /*fced0*/  LOP3.LUT R14, R24, 0xffff, RZ, 0xc0, !PT ;  /* 0x0000ffff180e7812 */ /* 0x000fe200078ec0ff */
[----:B------:R-:W-:Y:S01]  /*fcee0*/  BAR.SYNC.DEFER_BLOCKING 0x0 ;  /* 0x0000000000007b1d */ /* 0x000fe20000010000 */
[----:B---3--:R-:W-:-:S02]  /*fcef0*/  LOP3.LUT R7, R21, 0xffff, RZ, 0xc0, !PT ;  /* 0x0000ffff15077812 */ /* 0x008fc400078ec0ff */
[----:B----4-:R-:W-:Y:S02]  /*fcf00*/  LOP3.LUT R6, R6, 0xffff, RZ, 0xc0, !PT ;  /* 0x0000ffff06067812 */ /* 0x010fe400078ec0ff */
[----:B--2---:R-:W-:Y:S02]  /*fcf10*/  LOP3.LUT R29, R5, 0xffff, RZ, 0xc0, !PT ;  /* 0x0000ffff051d7812 */ /* 0x004fe400078ec0ff */
[----:B------:R-:W-:Y:S01]  /*fcf20*/  LOP3.LUT R5, R2, 0xffff, RZ, 0xc0, !PT ;  /* 0x0000ffff02057812 */ /* 0x000fe200078ec0ff */
[----:B------:R-:W-:Y:S01]  /*fcf30*/  STL [R1+0x90], R6 ;  /* 0x0000900601007387 */ /* 0x000fe20000100800 */
[----:B------:R-:W-:-:S03]  /*fcf40*/  LOP3.LUT R2, R22, 0xffff, RZ, 0xc0, !PT ;  /* 0x0000ffff16027812 */ /* 0x000fc600078ec0ff */
[----:B------:R0:W-:Y:S04]  /*fcf50*/  STL [R1+0x3c], R5 ;  /* 0x00003c0501007387 */ /* 0x0001e80000100800 */
[----:B------:R1:W-:Y:S04]  /*fcf60*/  STL [R1+0x4c], R4 ;  /* 0x00004c0401007387 */ /* 0x0003e80000100800 */
[----:B------:R-:W-:Y:S01]  /*fcf70*/  STL [R1+0x78], R7 ;  /* 0x0000780701007387 */ /* 0x000fe20000100800 */
[----:B0-----:R-:W-:-:S03]  /*fcf80*/  PRMT R5, R23, 0x4210, R5 ;  /* 0x0000421017057816 */ /* 0x001fc60000000005 */
[----:B------:R0:W-:Y:S01]  /*fcf90*/  STL [R1+0x7c], R2 ;  /* 0x00007c0201007387 */ /* 0x0001e20000100800 */
[----:B------:R-:W-:Y:S02]  /*fcfa0*/  PRMT R23, R25, 0x4210, R0 ;  /* 0x0000421019177816 */ /* 0x000fe40000000000 */
[----:B-1----:R-:W-:Y:S02]  /*fcfb0*/  PRMT R4, R27, 0x4210, R4 ;  /* 0x000042101b047816 */ /* 0x002fe40000000004 */
[----:B0-----:R-:W-:Y:S02]  /*fcfc0*/  PRMT R2, R26, 0x4210, R2 ;  /* 0x000042101a027816 */ /* 0x001fe40000000002 */
[----:B------:R-:W0:Y:S04]  /*fcfd0*/  LDS.128 R24, [R9] ;  /* 0x0000000009187984 */ /* 0x000e280000000c00 */
[----:B0-----:R-:W-:Y:S01]  /*fcfe0*/  STL [R1+0x474], R25 ;  /* 0x0004741901007387 */ /* 0x001fe20000100800 */
[----:B------:R-:W-:-:S03]  /*fcff0*/  IMAD.MOV.U32 R16, RZ, RZ, R24 ;  /* 0x000000ffff107224 */ /* 0x000fc600078e0018 */
[----:B------:R-:W-:Y:S04]  /*fd000*/  STL.64 [R1+0x478], R26 ;  /* 0x0004781a01007387 */ /* 0x000fe80000100a00 */
[----:B------:R-:W0:Y:S04]  /*fd010*/  LDS.128 R24, [R9+0x400] ;  /* 0x0004000009187984 */ /* 0x000e280000000c00 */
[----:B------:R-:W-:Y:S04]  /*fd020*/  STL.64 [R1+0x5fe0], R18 ;  /* 0x005fe01201007387 */ /* 0x000fe80000100a00 */
[----:B------:R1:W-:Y:S04]  /*fd030*/  STL [R1+0x5fd8], R16 ;  /* 0x005fd81001007387 */ /* 0x0003e80000100800 */
[----:B-1----:R-:W2:Y:S04]  /*fd040*/  LDL.LU R16, [R1+0x164] ;  /* 0x0001640001107983 */ /* 0x002ea80000300800 */
[----:B------:R-:W2:Y:S04]  /*fd050*/  LDL.LU R17, [R1+0x168] ;  /* 0x0001680001117983 */ /* 0x000ea80000300800 */
[----:B0-----:R-:W-:Y:S04]  /*fd060*/  STL.64 [R1+0x460], R24 ;  /* 0x0004601801007387 */ /* 0x001fe80000100a00 */
[----:B------:R-:W-:Y:S04]  /*fd070*/  STL.64 [R1+0x468], R26 ;  /* 0x0004681a01007387 */ /* 0x000fe80000100a00 */
[----:B------:R-:W3:Y:S04]  /*fd080*/  LDL.LU R18, [R1+0x16c] ;  /* 0x00016c0001127983 */ /* 0x000ee80000300800 */
[----:B------:R-:W3:Y:S01]  /*fd090*/  LDL.LU R19, [R1+0x170] ;  /* 0x0001700001137983 */ /* 0x000ee20000300800 */
[----:B------:R-:W-:-:S02]  /*fd0a0*/  PRMT R3, R3, 0x4210, R7 ;  /* 0x0000421003037816 */ /* 0x000fc40000000007 */
[----:B------:R-:W-:Y:S02]  /*fd0b0*/  PRMT R20, R20, 0x4210, R6 ;  /* 0x0000421014147816 */ /* 0x000fe40000000006 */
[----:B------:R-:W-:Y:S02]  /*fd0c0*/  PRMT R21, R11, 0x4210, R29 ;  /* 0x000042100b157816 */ /* 0x000fe4000000001d */
[----:B------:R-:W-:Y:S01]  /*fd0d0*/  PRMT R22, R13, 0x4210, R14 ;  /* 0x000042100d167816 */ /* 0x000fe2000000000e */
[----:B------:R-:W-:Y:S06]  /*fd0e0*/  BAR.SYNC.DEFER_BLOCKING 0x0 ;  /* 0x0000000000007b1d */ /* 0x000fec0000010000 */
[----:B---3--:R-:W-:Y:S04]  /*fd0f0*/  STL.64 [R1+0x6058], R18 ;  /* 0x0060581201007387 */ /* 0x008fe80000100a00 */
[----:B--2---:R0:W-:Y:S02]  /*fd100*/  STL.64 [R1+0x6050], R16 ;  /* 0x0060501001007387 */ /* 0x0041e40000100a00 */
        /* <DEDUP_REMOVED lines=152> */
[----:B------:R0:W-:Y:S01]  /*fda90*/  STSM.16.M88.4 [R28+0x200], R16 ;  /* 0x000200101c007844 */ /* 0x0001e20000000200 */
[----:B------:R-:W-:-:S02]  /*fdaa0*/  LOP3.LUT R14, R10, 0xffff, RZ, 0xc0, !PT ;  /* 0x0000ffff0a0e7812 */ /* 0x000fc400078ec0ff */
[----:B0-----:R-:W-:Y:S01]  /*fdab0*/  LOP3.LUT R19, R24, 0xffff, RZ, 0xc0, !PT ;  /* 0x0000ffff18137812 */ /* 0x001fe200078ec0ff */
[----:B------:R-:W-:Y:S01]  /*fdac0*/  BAR.SYNC.DEFER_BLOCKING 0x0 ;  /* 0x0000000000007b1d */ /* 0x000fe20000010000 */
        /* <DEDUP_REMOVED lines=10> */
[----:B0-----:R-:W-:Y:S02]  /*fdb70*/  PRMT R6, R23, 0x4210, R6 ;  /* 0x0000421017067816 */ /* 0x001fe40000000006 */
[----:B------:R-:W-:-:S02]  /*fdb80*/  PRMT R23, R26, 0x4210, R14 ;  /* 0x000042101a177816 */ /* 0x000fc4000000000e */
[----:B-1----:R-:W-:Y:S02]  /*fdb90*/  PRMT R5, R27, 0x4210, R5 ;  /* 0x000042101b057816 */ /* 0x002fe40000000005 */
[----:B------:R-:W0:Y:S01]  /*fdba0*/  LDS.128 R24, [R9] ;  /* 0x0000000009187984 */ /* 0x000e220000000c00 */
[----:B------:R-:W-:-:S05]  /*fdbb0*/  LOP3.LUT R2, R21, 0xffff, RZ, 0xc0, !PT ;  /* 0x0000ffff15027812 */ /* 0x000fca00078ec0ff */
[----:B------:R-:W-:Y:S04]  /*fdbc0*/  STL [R1+0x78], R2 ;  /* 0x0000780201007387 */ /* 0x000fe80000100800 */
[----:B0-----:R-:W-:Y:S04]  /*fdbd0*/  STL.64 [R1+0x3f0], R24 ;  /* 0x0003f01801007387 */ /* 0x001fe80000100a00 */
[----:B------:R-:W-:Y:S04]  /*fdbe0*/  STL.64 [R1+0x3f8], R26 ;  /* 0x0003f81a01007387 */ /* 0x000fe80000100a00 */
[----:B------:R-:W0:Y:S04]  /*fdbf0*/  LDS.128 R24, [R9+0x400] ;  /* 0x0004000009187984 */ /* 0x000e280000000c00 */
[----:B------:R-:W2:Y:S04]  /*fdc00*/  LDL.LU R16, [R1+0x198] ;  /* 0x0001980001107983 */ /* 0x000ea80000300800 */
[----:B------:R-:W2:Y:S04]  /*fdc10*/  LDL.LU R17, [R1+0x19c] ;  /* 0x00019c0001117983 */ /* 0x000ea80000300800 */
[----:B0-----:R-:W-:Y:S04]  /*fdc20*/  STL.64 [R1+0x3e0], R24 ;  /* 0x0003e01801007387 */ /* 0x001fe80000100a00 */
[----:B------:R-:W-:Y:S04]  /*fdc30*/  STL.64 [R1+0x3e8], R26 ;  /* 0x0003e81a01007387 */ /* 0x000fe80000100a00 */
[----:B------:R-:W3:Y:S01]  /*fdc40*/  LDL.LU R18, [R1+0x1a0] ;  /* 0x0001a00001127983 */ /* 0x000ee20000300800 */
[----:B------:R-:W-:-:S03]  /*fdc50*/  PRMT R21, R13, 0x4210, R4 ;  /* 0x000042100d157816 */ /* 0x000fc60000000004 */
[----:B------:R-:W4:Y:S01]  /*fdc60*/  LDL.LU R4, [R1+0x1a4] ;  /* 0x0001a40001047983 */ /* 0x000f220000300800 */
[----:B------:R-:W-:-:S03]  /*fdc70*/  PRMT R20, R20, 0x4210, R7 ;  /* 0x0000421014147816 */ /* 0x000fc60000000007 */
[----:B------:R-:W4:Y:S04]  /*fdc80*/  LDL.LU R29, [R1+0x1a8] ;  /* 0x0001a800011d7983 */ /* 0x000f280000300800 */
[----:B------:R-:W4:Y:S04]  /*fdc90*/  LDL.LU R15, [R1+0x1ac] ;  /* 0x0001ac00010f7983 */ /* 0x000f280000300800 */
[----:B------:R-:W4:Y:S04]  /*fdca0*/  LDL.LU R7, [R1+0x1b0] ;  /* 0x0001b00001077983 */ /* 0x000f280000300800 */
[----:B------:R-:W4:Y:S01]  /*fdcb0*/  LDL.LU R12, [R1+0xf4] ;  /* 0x0000f400010c7983 */ /* 0x000f220000300800 */
[----:B------:R-:W-:Y:S06]  /*fdcc0*/  BAR.SYNC.DEFER_BLOCKING 0x0 ;  /* 0x0000000000007b1d */ /* 0x000fec0000010000 */
[----:B---3--:R-:W-:Y:S04]  /*fdcd0*/  STL.64 [R1+0x6008], R18 ;  /* 0x0060081201007387 */ /* 0x008fe80000100a00 */
[----:B--2---:R0:W-:Y:S02]  /*fdce0*/  STL.64 [R1+0x6000], R16 ;  /* 0x0060001001007387 */ /* 0x0041e40000100a00 */
[----:B0-----:R-:W-:-:S02]  /*fdcf0*/  IMAD.MOV.U32 R17, RZ, RZ, R5 ;  /* 0x000000ffff117224 */ /* 0x001fc400078e0005 */
[----:B------:R-:W-:Y:S01]  /*fdd00*/  IMAD.MOV.U32 R16, RZ, RZ, R6 ;  /* 0x000000ffff107224 */ /* 0x000fe200078e0006 */
[----:B------:R-:W2:Y:S04]  /*fdd10*/  LDL.LU R5, [R1+0x4f84] ;  /* 0x004f840001057983 */ /* 0x000ea80000300800 */
[----:B------:R-:W3:Y:S01]  /*fdd20*/  LDL.LU R6, [R1+0x4f80] ;  /* 0x004f800001067983 */ /* 0x000ee20000300800 */
[----:B------:R-:W-:Y:S02]  /*fdd30*/  PRMT R3, R3, 0x4210, R2 ;  /* 0x0000421003037816 */ /* 0x000fe40000000002 */
[----:B------:R-:W-:Y:S01]  /*fdd40*/  PRMT R2, R11, 0x4210, R0 ;  /* 0x000042100b027816 */ /* 0x000fe20000000000 */
[----:B------:R-:W-:Y:S04]  /*fdd50*/  STSM.16.M88.4 [R28], R20 ;  /* 0x000000141c007844 */ /* 0x000fe80000000200 */
[----:B------:R-:W-:-:S02]  /*fdd60*/  IMAD.MOV.U32 R19, RZ, RZ, R2 ;  /* 0x000000ffff137224 */ /* 0x000fc400078e0002 */
[----:B------:R-:W-:Y:S01]  /*fdd70*/  IMAD.MOV.U32 R18, RZ, RZ, R3 ;  /* 0x000000ffff127224 */ /* 0x000fe200078e0003 */
[----:B---3--:R0:W-:Y:S04]  /*fdd80*/  STL [R1+0x5fec], R6 ;  /* 0x005fec0601007387 */ /* 0x0081e80000100800 */
[----:B0-----:R-:W3:Y:S04]  /*fdd90*/  LDL.LU R6, [R1+0x90] ;  /* 0x0000900001067983 */ /* 0x001ee80000300800 */
        /* <DEDUP_REMOVED lines=13> */
[----:B----4-:R-:W-:Y:S01]  /*fde70*/  PRMT R7, R7, 0x5210, R14 ;  /* 0x0000521007077816 */ /* 0x010fe2000000000e */
[----:B------:R-:W-:Y:S06]  /*fde80*/  BAR.SYNC.DEFER_BLOCKING 0x0 ;  /* 0x0000000000007b1d */ /* 0x000fec0000010000 */
[----:B--2---:R0:W-:Y:S04]  /*fde90*/  STL.64 [R1+0x5ff8], R22 ;  /* 0x005ff81601007387 */ /* 0x0041e80000100a00 */
[----:B0-----:R-:W2:Y:S04]  /*fdea0*/  LDL.LU R22, [R1+0x4c] ;  /* 0x00004c0001167983 */ /* 0x001ea80000300800 */
[----:B------:R-:W4:Y:S04]  /*fdeb0*/  LDL.LU R23, [R1+0x78] ;  /* 0x0000780001177983 */ /* 0x000f280000300800 */
[----:B---3--:R0:W-:Y:S04]  /*fdec0*/  STL.64 [R1+0x5ff0], R20 ;  /* 0x005ff01401007387 */ /* 0x0081e80000100a00 */
[----:B0-----:R-:W3:Y:S04]  /*fded0*/  LDL.LU R21, [R1+0x3c] ;  /* 0x00003c0001157983 */ /* 0x001ee80000300800 */
[----:B------:R-:W2:Y:S04]  /*fdee0*/  LDL.LU R11, [R1+0x1e48] ;  /* 0x001e4800010b7983 */ /* 0x000ea80000300800 */
[----:B------:R-:W2:Y:S04]  /*fdef0*/  LDL.LU R13, [R1+0x1e08] ;  /* 0x001e0800010d7983 */ /* 0x000ea80000300800 */
[----:B------:R-:W2:Y:S04]  /*fdf00*/  LDL.LU R25, [R1+0x1ddc] ;  /* 0x001ddc0001197983 */ /* 0x000ea80000300800 */
[----:B------:R-:W2:Y:S04]  /*fdf10*/  LDL.LU R26, [R1+0x166c] ;  /* 0x00166c00011a7983 */ /* 0x000ea80000300800 */
[----:B------:R-:W4:Y:S04]  /*fdf20*/  LDL.LU.64 R18, [R1+0x6008] ;  /* 0x0060080001127983 */ /* 0x000f280000300a00 */
[----:B------:R-:W3:Y:S01]  /*fdf30*/  LDL.LU.64 R16, [R1+0x6000] ;  /* 0x0060000001107983 */ /* 0x000ee20000300a00 */
[----:B------:R-:W-:-:S02]  /*fdf40*/  PRMT R4, R4, 0x5210, R5 ;  /* 0x0000521004047816 */ /* 0x000fc40000000005 */
[----:B------:R-:W-:Y:S02]  /*fdf50*/  PRMT R5, R29, 0x5210, R6 ;  /* 0x000052101d057816 */ /* 0x000fe40000000006 */
[----:B----4-:R-:W-:Y:S02]  /*fdf60*/  PRMT R18, R18, 0x5210, R23 ;  /* 0x0000521012127816 */ /* 0x010fe40000000017 */
[----:B---3--:R-:W-:Y:S02]  /*fdf70*/  PRMT R16, R16, 0x5210, R21 ;  /* 0x0000521010107816 */ /* 0x008fe40000000015 */
[----:B--2---:R-:W-:Y:S02]  /*fdf80*/  PRMT R17, R17, 0x5210, R22 ;  /* 0x0000521011117816 */ /* 0x004fe40000000016 */
        /* <DEDUP_REMOVED lines=15> */
[----:B0-----:R-:W2:Y:S04]  /*fe080*/  LDL.LU.64 R18, [R1+0x5fe0] ;  /* 0x005fe00001127983 */ /* 0x001ea80000300a00 */
[----:B------:R-:W2:Y:S01]  /*fe090*/  LDL.LU R16, [R1+0x5fd8] ;  /* 0x005fd80001107983 */ /* 0x000ea20000300800 */
[----:B------:R-:W-:Y:S02]  /*fe0a0*/  LOP3.LUT R0, R10, 0xffff, RZ, 0xc0, !PT ;  /* 0x0000ffff0a007812 */ /* 0x000fe400078ec0ff */
[----:B------:R-:W-:Y:S01]  /*fe0b0*/  LOP3.LUT R14, R24, 0xffff, RZ, 0xc0, !PT ;  /* 0x0000ffff180e7812 */ /* 0x000fe200078ec0ff */
[----:B------:R-:W-:Y:S01]  /*fe0c0*/  BAR.SYNC.DEFER_BLOCKING 0x0 ;  /* 0x0000000000007b1d */ /* 0x000fe20000010000 */
[----:B---3--:R-:W-:-:S02]  /*fe0d0*/  LOP3.LUT R7, R21, 0xffff, RZ, 0xc0, !PT ;  /* 0x0000ffff15077812 */ /* 0x008fc400078ec0ff */
[----:B----4-:R-:W-:Y:S02]  /*fe0e0*/  LOP3.LUT R29, R6, 0xffff, RZ, 0xc0, !PT ;  /* 0x0000ffff061d7812 */ /* 0x010fe400078ec0ff */
[----:B------:R-:W-:Y:S02]  /*fe0f0*/  LOP3.LUT R6, R2, 0xffff, RZ, 0xc0, !PT ;  /* 0x0000ffff02067812 */ /* 0x000fe400078ec0ff */
[----:B--2---:R-:W-:Y:S02]  /*fe100*/  LOP3.LUT R4, R5, 0xffff, RZ, 0xc0, !PT ;  /* 0x0000ffff05047812 */ /* 0x004fe400078ec0ff */
[----:B------:R-:W-:Y:S02]  /*fe110*/  LOP3.LUT R5, R8, 0xffff, RZ, 0xc0, !PT ;  /* 0x0000ffff08057812 */ /* 0x000fe400078ec0ff */
[----:B------:R-:W-:Y:S01]  /*fe120*/  LOP3.LUT R2, R22, 0xffff, RZ, 0xc0, !PT ;  /* 0x0000ffff16027812 */ /* 0x000fe200078ec0ff */
[----:B------:R-:W-:Y:S04]  /*fe130*/  STL [R1+0x90], R4 ;  /* 0x0000900401007387 */ /* 0x000fe80000100800 */
        /* <DEDUP_REMOVED lines=9> */
[----:B0-----:R-:W-:Y:S04]  /*fe1d0*/  STL.64 [R1+0x3a0], R24 ;  /* 0x0003a01801007387 */ /* 0x001fe80000100a00 */
[----:B------:R-:W-:Y:S04]  /*fe1e0*/  STL.64 [R1+0x3a8], R26 ;  /* 0x0003a81a01007387 */ /* 0x000fe80000100a00 */
[----:B------:R-:W0:Y:S01]  /*fe1f0*/  LDS.128 R24, [R9+0x400] ;  /* 0x0004000009187984 */ /* 0x000e220000000c00 */
[----:B------:R-:W-:-:S02]  /*fe200*/  PRMT R20, R20, 0x4210, R4 ;  /* 0x0000421014147816 */ /* 0x000fc40000000004 */
[----:B------:R-:W-:Y:S01]  /*fe210*/  PRMT R3, R3, 0x4210, R7 ;  /* 0x0000421003037816 */ /* 0x000fe20000000007 */
[----:B0-----:R-:W-:Y:S01]  /*fe220*/  STL.64 [R1+0x390], R24 ;  /* 0x0003901801007387 */ /* 0x001fe20000100a00 */
[----:B------:R-:W-:-:S03]  /*fe230*/  IMAD.MOV.U32 R17, RZ, RZ, R27 ;  /* 0x000000ffff117224 */ /* 0x000fc600078e001b */
[----:B------:R-:W-:Y:S04]  /*fe240*/  STL [R1+0x398], R26 ;  /* 0x0003981a01007387 */ /* 0x000fe80000100800 */
[----:B------:R-:W2:Y:S04]  /*fe250*/  LDL.LU R4, [R1+0x1c4] ;  /* 0x0001c40001047983 */ /* 0x000ea80000300800 */
[----:B------:R-:W3:Y:S04]  /*fe260*/  LDL.LU R15, [R1+0x1c8] ;  /* 0x0001c800010f7983 */ /* 0x000ee80000300800 */
[----:B------:R-:W4:Y:S04]  /*fe270*/  LDL.LU R12, [R1+0x1cc] ;  /* 0x0001cc00010c7983 */ /* 0x000f280000300800 */
[----:B------:R-:W2:Y:S04]  /*fe280*/  LDL.LU R7, [R1+0xf0] ;  /* 0x0000f00001077983 */ /* 0x000ea80000300800 */
[----:B------:R0:W-:Y:S04]  /*fe290*/  STL.64 [R1+0x59e8], R16 ;  /* 0x0059e81001007387 */ /* 0x0001e80000100a00 */
[----:B0-----:R-:W2:Y:S04]  /*fe2a0*/  LDL.LU R16, [R1+0x1b4] ;  /* 0x0001b40001107983 */ /* 0x001ea80000300800 */
[----:B------:R-:W2:Y:S04]  /*fe2b0*/  LDL.LU R17, [R1+0x1b8] ;  /* 0x0001b80001117983 */ /* 0x000ea80000300800 */
[----:B------:R0:W-:Y:S04]  /*fe2c0*/  STL.64 [R1+0x5e38], R18 ;  /* 0x005e381201007387 */ /* 0x0001e80000100a00 */
[----:B0-----:R-:W2:Y:S04]  /*fe2d0*/  LDL.LU R18, [R1+0x1bc] ;  /* 0x0001bc0001127983 */ /* 0x001ea80000300800 */
[----:B------:R-:W2:Y:S01]  /*fe2e0*/  LDL.LU R19, [R1+0x1c0] ;  /* 0x0001c00001137983 */ /* 0x000ea20000300800 */
[----:B------:R-:W-:-:S02]  /*fe2f0*/  PRMT R21, R11, 0x4210, R29 ;  /* 0x000042100b157816 */ /* 0x000fc4000000001d */
[----:B------:R-:W-:Y:S01]  /*fe300*/  PRMT R22, R13, 0x4210, R14 ;  /* 0x000042100d167816 */ /* 0x000fe2000000000e */
[----:B------:R-:W-:Y:S06]  /*fe310*/  BAR.SYNC.DEFER_BLOCKING 0x0 ;  /* 0x0000000000007b1d */ /* 0x000fec0000010000 */
[----:B--2---:R-:W-:Y:S04]  /*fe320*/  STL.64 [R1+0x5fd0], R18 ;  /* 0x005fd01201007387 */ /* 0x004fe80000100a00 */
[----:B------:R0:W-:Y:S02]  /*fe330*/  STL.64 [R1+0x5fc8], R16 ;  /* 0x005fc81001007387 */ /* 0x0001e40000100a00 */
[----:B0-----:R-:W-:-:S02]  /*fe340*/  IMAD.MOV.U32 R16, RZ, RZ, R6 ;  /* 0x000000ffff107224 */ /* 0x001fc400078e0006 */
[----:B------:R-:W2:Y:S01]  /*fe350*/  LDL.LU R6, [R1+0x4fbc] ;  /* 0x004fbc0001067983 */ /* 0x000ea20000300800 */
[----:B------:R-:W-:-:S03]  /*fe360*/  IMAD.MOV.U32 R17, RZ, RZ, R5 ;  /* 0x000000ffff117224 */ /* 0x000fc600078e0005 */
        /* <DEDUP_REMOVED lines=145> */
[----:B------:R0:W-:Y:S01]  /*fec80*/  STSM.16.M88.4 [R28+0x200], R16 ;  /* 0x000200101c007844 */ /* 0x0001e20000000200 */
[----:B------:R-:W-:-:S02]  /*fec90*/  LOP3.LUT R14, R10, 0xffff, RZ, 0xc0, !PT ;  /* 0x0000ffff0a0e7812 */ /* 0x000fc400078ec0ff */
[----:B0-----:R-:W-:Y:S01]  /*feca0*/  LOP3.LUT R19, R24, 0xffff, RZ, 0xc0, !PT ;  /* 0x0000ffff18137812 */ /* 0x001fe200078ec0ff */
[----:B------:R-:W-:Y:S01]  /*fecb0*/  BAR.SYNC.DEFER_BLOCKING 0x0 ;  /* 0x0000000000007b1d */ /* 0x000fe20000010000 */
[----:B----4-:R-:W-:Y:S02]  /*fecc0*/  LOP3.LUT R4, R6, 0xffff, RZ, 0xc0, !PT ;  /* 0x0000ffff06047812 */ /* 0x010fe400078ec0ff */
[----:B------:R-:W-:Y:S02]  /*fecd0*/  LOP3.LUT R6, R2, 0xffff, RZ, 0xc0, !PT ;  /* 0x0000ffff02067812 */ /* 0x000fe400078ec0ff */
[----:B--2---:R-:W-:Y:S02]  /*fece0*/  LOP3.LUT R7, R5, 0xffff, RZ, 0xc0, !PT ;  /* 0x0000ffff05077812 */ /* 0x004fe400078ec0ff */
[----:B------:R-:W-:Y:S02]  /*fecf0*/  LOP3.LUT R5, R8, 0xffff, RZ, 0xc0, !PT ;  /* 0x0000ffff08057812 */ /* 0x000fe400078ec0ff */
[----:B---3--:R-:W-:Y:S01]  /*fed00*/  LOP3.LUT R2, R21, 0xffff, RZ, 0xc0, !PT ;  /* 0x0000ffff15027812 */ /* 0x008fe200078ec0ff */
[----:B------:R-:W-:Y:S04]  /*fed10*/  STL [R1+0x7c], R7 ;  /* 0x00007c0701007387 */ /* 0x000fe80000100800 */
[----:B------:R-:W-:Y:S04]  /*fed20*/  STL [R1+0x90], R4 ;  /* 0x0000900401007387 */ /* 0x000fe80000100800 */
[----:B------:R0:W-:Y:S04]  /*fed30*/  STL [R1+0x3c], R6 ;  /* 0x00003c0601007387 */ /* 0x0001e80000100800 */
[----:B------:R1:W-:Y:S04]  /*fed40*/  STL [R1+0x4c], R5 ;  /* 0x00004c0501007387 */ /* 0x0003e80000100800 */
[----:B------:R-:W-:Y:S04]  /*fed50*/  STL [R1+0x78], R2 ;  /* 0x0000780201007387 */ /* 0x000fe80000100800 */
[----:B------:R-:W2:Y:S04]  /*fed60*/  LDL.LU R16, [R1+0x1e8] ;  /* 0x0001e80001107983 */ /* 0x000ea80000300800 */
[----:B------:R-:W3:Y:S01]  /*fed70*/  LDL.LU R17, [R1+0x1ec] ;  /* 0x0001ec0001117983 */ /* 0x000ee20000300800 */
[----:B------:R-:W-:-:S02]  /*fed80*/  LOP3.LUT R0, R22, 0xffff, RZ, 0xc0, !PT ;  /* 0x0000ffff16007812 */ /* 0x000fc400078ec0ff */
[----:B0-----:R-:W-:Y:S02]  /*fed90*/  PRMT R6, R23, 0x4210, R6 ;  /* 0x0000421017067816 */ /* 0x001fe40000000006 */
[----:B-1----:R-:W-:Y:S02]  /*feda0*/  PRMT R5, R27, 0x4210, R5 ;  /* 0x000042101b057816 */ /* 0x002fe40000000005 */
[----:B------:R-:W-:Y:S02]  /*fedb0*/  PRMT R22, R25, 0x4210, R19 ;  /* 0x0000421019167816 */ /* 0x000fe40000000013 */
[----:B------:R-:W-:Y:S02]  /*fedc0*/  PRMT R23, R26, 0x4210, R14 ;  /* 0x000042101a177816 */ /* 0x000fe4000000000e */
[----:B------:R-:W0:Y:S04]  /*fedd0*/  LDS.128 R24, [R9] ;  /* 0x0000000009187984 */ /* 0x000e280000000c00 */
[----:B0-----:R-:W-:Y:S04]  /*fede0*/  STL.64 [R1+0x2f0], R24 ;  /* 0x0002f01801007387 */ /* 0x001fe80000100a00 */
[----:B------:R-:W-:Y:S04]  /*fedf0*/  STL.64 [R1+0x2f8], R26 ;  /* 0x0002f81a01007387 */ /* 0x000fe80000100a00 */
[----:B------:R-:W0:Y:S01]  /*fee00*/  LDS.128 R24, [R9+0x400] ;  /* 0x0004000009187984 */ /* 0x000e220000000c00 */
[----:B------:R-:W-:-:S02]  /*fee10*/  PRMT R21, R13, 0x4210, R4 ;  /* 0x000042100d157816 */ /* 0x000fc40000000004 */
[----:B------:R-:W-:Y:S01]  /*fee20*/  PRMT R20, R20, 0x4210, R7 ;  /* 0x0000421014147816 */ /* 0x000fe20000000007 */
[----:B------:R-:W-:Y:S06]  /*fee30*/  BAR.SYNC.DEFER_BLOCKING 0x0 ;  /* 0x0000000000007b1d */ /* 0x000fec0000010000 */
[----:B---3--:R1:W-:Y:S04]  /*fee40*/  STL [R1+0x5f70], R17 ;  /* 0x005f701101007387 */ /* 0x0083e80000100800 */
[----:B-1----:R-:W2:Y:S04]  /*fee50*/  LDL.LU R17, [R1+0x3c] ;  /* 0x00003c0001117983 */ /* 0x002ea80000300800 */
[----:B------:R-:W3:Y:S04]  /*fee60*/  LDL.LU R18, [R1+0x1f0] ;  /* 0x0001f00001127983 */ /* 0x000ee80000300800 */
[----:B---3--:R1:W-:Y:S04]  /*fee70*/  STL [R1+0x5f6c], R18 ;  /* 0x005f6c1201007387 */ /* 0x0083e80000100800 */
[----:B-1----:R-:W3:Y:S04]  /*fee80*/  LDL.LU R18, [R1+0x4c] ;  /* 0x00004c0001127983 */ /* 0x002ee80000300800 */
[----:B------:R-:W4:Y:S04]  /*fee90*/  LDL.LU R4, [R1+0x1f4] ;  /* 0x0001f40001047983 */ /* 0x000f280000300800 */
[----:B------:R-:W4:Y:S04]  /*feea0*/  LDL.LU R29, [R1+0x1f8] ;  /* 0x0001f800011d7983 */ /* 0x000f280000300800 */
[----:B------:R-:W4:Y:S04]  /*feeb0*/  LDL.LU R15, [R1+0x1fc] ;  /* 0x0001fc00010f7983 */ /* 0x000f280000300800 */
[----:B------:R-:W4:Y:S04]  /*feec0*/  LDL.LU R7, [R1+0x200] ;  /* 0x0002000001077983 */ /* 0x000f280000300800 */
[----:B------:R-:W4:Y:S04]  /*feed0*/  LDL.LU R12, [R1+0xbc] ;  /* 0x0000bc00010c7983 */ /* 0x000f280000300800 */
[----:B0-----:R-:W-:Y:S04]  /*feee0*/  STL.64 [R1+0x2e0], R24 ;  /* 0x0002e01801007387 */ /* 0x001fe80000100a00 */
[----:B------:R-:W-:Y:S04]  /*feef0*/  STL.64 [R1+0x2e8], R26 ;  /* 0x0002e81a01007387 */ /* 0x000fe80000100a00 */
        /* <DEDUP_REMOVED lines=26> */
[----:B------:R-:W-:Y:S01]  /*ff0a0*/  STSM.16.M88.4 [R28+0x200], R16 ;  /* 0x000200101c007844 */ /* 0x000fe20000000200 */
[----:B----4-:R-:W-:Y:S01]  /*ff0b0*/  PRMT R7, R7, 0x5210, R14 ;  /* 0x0000521007077816 */ /* 0x010fe2000000000e */
[----:B------:R-:W-:Y:S06]  /*ff0c0*/  BAR.SYNC.DEFER_BLOCKING 0x0 ;  /* 0x0000000000007b1d */ /* 0x000fec0000010000 */
[----:B--2---:R0:W-:Y:S04]  /*ff0d0*/  STL [R1+0x5f68], R13 ;  /* 0x005f680d01007387 */ /* 0x0041e80000100800 */
[----:B0-----:R-:W2:Y:S04]  /*ff0e0*/  LDL.LU R13, [R1+0x78] ;  /* 0x00007800010d7983 */ /* 0x001ea80000300800 */
[----:B------:R-:W4:Y:S04]  /*ff0f0*/  LDL.LU R20, [R1+0x4e40] ;  /* 0x004e400001147983 */ /* 0x000f280000300800 */
[----:B------:R-:W2:Y:S04]  /*ff100*/  LDL.LU R25, [R1+0x4e3c] ;  /* 0x004e3c0001197983 */ /* 0x000ea80000300800 */
[----:B------:R-:W2:Y:S04]  /*ff110*/  LDL.LU R26, [R1+0x16ac] ;  /* 0x0016ac00011a7983 */ /* 0x000ea80000300800 */
[----:B------:R-:W2:Y:S04]  /*ff120*/  LDL.LU.64 R18, [R1+0x5f80] ;  /* 0x005f800001127983 */ /* 0x000ea80000300a00 */
[----:B------:R-:W2:Y:S02]  /*ff130*/  LDL.LU.64 R16, [R1+0x5f78] ;  /* 0x005f780001107983 */ /* 0x000ea40000300a00 */
[----:B--2---:R-:W-:-:S02]  /*ff140*/  PRMT R16, R16, 0x5210, R17 ;  /* 0x0000521010107816 */ /* 0x004fc40000000011 */
[----:B------:R-:W2:Y:S01]  /*ff150*/  LDL.LU R17, [R1+0x5f70] ;  /* 0x005f700001117983 */ /* 0x000ea20000300800 */
[----:B------:R-:W-:Y:S02]  /*ff160*/  PRMT R4, R4, 0x5210, R5 ;  /* 0x0000521004047816 */ /* 0x000fe40000000005 */
[----:B--2---:R-:W-:Y:S02]  /*ff170*/  PRMT R17, R17, 0x5210, R18 ;  /* 0x0000521011117816 */ /* 0x004fe40000000012 */
[----:B------:R-:W2:Y:S01]  /*ff180*/  LDL.LU R18, [R1+0x5f6c] ;  /* 0x005f6c0001127983 */ /* 0x000ea20000300800 */
[----:B---3--:R-:W-:Y:S02]  /*ff190*/  PRMT R5, R29, 0x5210, R6 ;  /* 0x000052101d057816 */ /* 0x008fe40000000006 */
[----:B------:R-:W-:Y:S02]  /*ff1a0*/  PRMT R6, R15, 0x5210, R19 ;  /* 0x000052100f067816 */ /* 0x000fe40000000013 */
[----:B------:R-:W-:-:S02]  /*ff1b0*/  PRMT R19, R12, 0x5210, R0 ;  /* 0x000052100c137816 */ /* 0x000fc40000000000 */
[----:B--2---:R-:W-:Y:S02]  /*ff1c0*/  PRMT R18, R18, 0x5210, R13 ;  /* 0x0000521012127816 */ /* 0x004fe4000000000d */
[----:B------:R-:W0:Y:S04]  /*ff1d0*/  LDS.128 R12, [R9] ;  /* 0x00000000090c7984 */ /* 0x000e280000000c00 */
[----:B0-----:R-:W-:Y:S04]  /*ff1e0*/  STL.64 [R1+0x2d0], R12 ;  /* 0x0002d00c01007387 */ /* 0x001fe80000100a00 */
[----:B------:R-:W-:Y:S04]  /*ff1f0*/  STL.64 [R1+0x2d8], R14 ;  /* 0x0002d80e01007387 */ /* 0x000fe80000100a00 */
[----:B------:R-:W0:Y:S01]  /*ff200*/  LDS.128 R12, [R9+0x400] ;  /* 0x00040000090c7984 */ /* 0x000e220000000c00 */
[----:B------:R-:W-:Y:S06]  /*ff210*/  BAR.SYNC.DEFER_BLOCKING 0x0 ;  /* 0x0000000000007b1d */ /* 0x000fec0000010000 */
[----:B------:R-:W-:Y:S04]  /*ff220*/  STSM.16.M88.4 [R28], R4 ;  /* 0x000000041c007844 */ /* 0x000fe80000000200 */
[----:B0-----:R0:W-:Y:S04]  /*ff230*/  STL.64 [R1+0x2c0], R12 ;  /* 0x0002c00c01007387 */ /* 0x0011e80000100a00 */
[----:B------:R1:W-:Y:S04]  /*ff240*/  STL.64 [R1+0x2c8], R14 ;  /* 0x0002c80e01007387 */ /* 0x0003e80000100a00 */
[----:B0-----:R-:W2:Y:S04]  /*ff250*/  LDL.LU R13, [R1+0x5f68] ;  /* 0x005f6800010d7983 */ /* 0x001ea80000300800 */
[----:B------:R-:W1:Y:S04]  /*ff260*/  LDL.LU R6, [R1+0x5f64] ;  /* 0x005f640001067983 */ /* 0x000e680000300800 */
[----:B------:R-:W3:Y:S01]  /*ff270*/  LDL.LU R5, [R1+0x5f60] ;  /* 0x005f600001057983 */ /* 0x000ee20000300800 */
[----:B------:R-:W-:-:S02]  /*ff280*/  LOP3.LUT R4, R2, 0xffff, RZ, 0xc0, !PT ;  /* 0x0000ffff02047812 */ /* 0x000fc400078ec0ff */
[----:B------:R-:W-:Y:S01]  /*ff290*/  LOP3.LUT R2, R8, 0xffff, RZ, 0xc0, !PT ;  /* 0x0000ffff08027812 */ /* 0x000fe200078ec0ff */
[----:B------:R0:W-:Y:S04]  /*ff2a0*/  STSM.16.M88.4 [R28+0x200], R16 ;  /* 0x000200101c007844 */ /* 0x0001e80000000200 */
[----:B------:R-:W-:Y:S04]  /*ff2b0*/  STL [R1+0x4c], R4 ;  /* 0x00004c0401007387 */ /* 0x000fe80000100800 */
[----:B------:R-:W-:Y:S01]  /*ff2c0*/  STL [R1+0x78], R2 ;  /* 0x0000780201007387 */ /* 0x000fe20000100800 */
[----:B------:R-:W-:-:S02]  /*ff2d0*/  LOP3.LUT R12, R24, 0xffff, RZ, 0xc0, !PT ;  /* 0x0000ffff180c7812 */ /* 0x000fc400078ec0ff */
[----:B------:R-:W-:Y:S02]  /*ff2e0*/  LOP3.LUT R27, R27, 0xffff, RZ, 0xc0, !PT ;  /* 0x0000ffff1b1b7812 */ /* 0x000fe400078ec0ff */
[----:B-1----:R-:W-:Y:S02]  /*ff2f0*/  LOP3.LUT R14, R6, 0xffff, RZ, 0xc0, !PT ;  /* 0x0000ffff060e7812 */ /* 0x002fe400078ec0ff */
[----:B------:R-:W-:-:S05]  /*ff300*/  LOP3.LUT R6, R21, 0xffff, RZ, 0xc0, !PT ;  /* 0x0000ffff15067812 */ /* 0x000fca00078ec0ff */
[----:B------:R1:W-:Y:S04]  /*ff310*/  STL [R1+0x7c], R6 ;  /* 0x00007c0601007387 */ /* 0x0003e80000100800 */
[----:B0-----:R-:W2:Y:S04]  /*ff320*/  LDL.LU R16, [R1+0x204] ;  /* 0x0002040001107983 */ /* 0x001ea80000300800 */
[----:B------:R-:W2:Y:S04]  /*ff330*/  LDL.LU R17, [R1+0x208] ;  /* 0x0002080001117983 */ /* 0x000ea80000300800 */
[----:B------:R-:W2:Y:S04]  /*ff340*/  LDL.LU R18, [R1+0x20c] ;  /* 0x00020c0001127983 */ /* 0x000ea80000300800 */
[----:B------:R-:W2:Y:S01]  /*ff350*/  LDL.LU R19, [R1+0x210] ;  /* 0x0002100001137983 */ /* 0x000ea20000300800 */
[----:B---3--:R-:W-:-:S02]  /*ff360*/  LOP3.LUT R29, R5, 0xffff, RZ, 0xc0, !PT ;  /* 0x0000ffff051d7812 */ /* 0x008fc400078ec0ff */
[----:B------:R-:W-:Y:S02]  /*ff370*/  LOP3.LUT R0, R10, 0xffff, RZ, 0xc0, !PT ;  /* 0x0000ffff0a007812 */ /* 0x000fe400078ec0ff */
[----:B------:R-:W-:Y:S02]  /*ff380*/  PRMT R5, R3, 0x4210, R29 ;  /* 0x0000421003057816 */ /* 0x000fe4000000001d */
[----:B------:R-:W-:Y:S02]  /*ff390*/  PRMT R10, R22, 0x4210, R27 ;  /* 0x00004210160a7816 */ /* 0x000fe4000000001b */
[----:B------:R-:W-:Y:S02]  /*ff3a0*/  PRMT R8, R23, 0x4210, R4 ;  /* 0x0000421017087816 */ /* 0x000fe40000000004 */
[----:B----4-:R-:W-:Y:S01]  /*ff3b0*/  PRMT R3, R20, 0x4210, R12 ;  /* 0x0000421014037816 */ /* 0x010fe2000000000c */
[----:B------:R-:W-:Y:S06]  /*ff3c0*/  BAR.SYNC.DEFER_BLOCKING 0x0 ;  /* 0x0000000000007b1d */ /* 0x000fec0000010000 */
[----:B------:R-:W0:Y:S01]  /*ff3d0*/  LDS.128 R20, [R9] ;  /* 0x0000000009147984 */ /* 0x000e220000000c00 */
[----:B------:R-:W-:-:S02]  /*ff3e0*/  PRMT R7, R11, 0x4210, R2 ;  /* 0x000042100b077816 */ /* 0x000fc40000000002 */
[----:B-1----:R-:W-:Y:S02]  /*ff3f0*/  PRMT R6, R26, 0x4210, R6 ;  /* 0x000042101a067816 */ /* 0x002fe40000000006 */
[----:B--2---:R-:W-:Y:S01]  /*ff400*/  PRMT R4, R13, 0x4210, R14 ;  /* 0x000042100d047816 */ /* 0x004fe2000000000e */
[----:B------:R1:W-:Y:S04]  /*ff410*/  STL.64 [R1+0x5f48], R18 ;  /* 0x005f481201007387 */ /* 0x0003e80000100a00 */
[----:B------:R2:W-:Y:S01]  /*ff420*/  STL.64 [R1+0x5f40], R16 ;  /* 0x005f401001007387 */ /* 0x0005e20000100a00 */
[----:B-1----:R-:W-:Y:S02]  /*ff430*/  IMAD.MOV.U32 R18, RZ, RZ, R7 ;  /* 0x000000ffff127224 */ /* 0x002fe400078e0007 */
[----:B------:R-:W-:-:S02]  /*ff440*/  IMAD.MOV.U32 R19, RZ, RZ, R6 ;  /* 0x000000ffff137224 */ /* 0x000fc400078e0006 */
[----:B--2---:R-:W-:Y:S02]  /*ff450*/  IMAD.MOV.U32 R16, RZ, RZ, R10 ;  /* 0x000000ffff107224 */ /* 0x004fe400078e000a */
[----:B------:R-:W-:Y:S01]  /*ff460*/  IMAD.MOV.U32 R17, RZ, RZ, R8 ;  /* 0x000000ffff117224 */ /* 0x000fe200078e0008 */
[----:B------:R-:W-:Y:S04]  /*ff470*/  STL.64 [R1+0x5f58], R18 ;  /* 0x005f581201007387 */ /* 0x000fe80000100a00 */
[----:B------:R1:W-:Y:S02]  /*ff480*/  STL.64 [R1+0x5f50], R16 ;  /* 0x005f501001007387 */ /* 0x0003e40000100a00 */
[----:B-1----:R-:W-:Y:S02]  /*ff490*/  IMAD.MOV.U32 R17, RZ, RZ, R4 ;  /* 0x000000ffff117224 */ /* 0x002fe400078e0004 */
[----:B------:R-:W2:Y:S04]  /*ff4a0*/  LDL.LU R4, [R1+0x214] ;  /* 0x0002140001047983 */ /* 0x000ea80000300800 */
[----:B------:R-:W3:Y:S04]  /*ff4b0*/  LDL.LU R15, [R1+0x218] ;  /* 0x00021800010f7983 */ /* 0x000ee80000300800 */
[----:B------:R-:W4:Y:S01]  /*ff4c0*/  LDL.LU R7, [R1+0x21c] ;  /* 0x00021c0001077983 */ /* 0x000f220000300800 */
[----:B------:R-:W-:-:S03]  /*ff4d0*/  IMAD.MOV.U32 R16, RZ, RZ, R5 ;  /* 0x000000ffff107224 */ /* 0x000fc600078e0005 */
[----:B0-----:R-:W-:Y:S04]  /*ff4e0*/  STL.64 [R1+0x2b0], R20 ;  /* 0x0002b01401007387 */ /* 0x001fe80000100a00 */
[----:B------:R-:W-:Y:S04]  /*ff4f0*/  STL.64 [R1+0x2b8], R22 ;  /* 0x0002b81601007387 */ /* 0x000fe80000100a00 */
[----:B------:R-:W2:Y:S04]  /*ff500*/  LDL.LU R6, [R1+0x5024] ;  /* 0x0050240001067983 */ /* 0x000ea80000300800 */
[----:B------:R-:W3:Y:S04]  /*ff510*/  LDL.LU R5, [R1+0x5020] ;  /* 0x0050200001057983 */ /* 0x000ee80000300800 */
[----:B------:R-:W0:Y:S01]  /*ff520*/  LDS.128 R20, [R9+0x400] ;  /* 0x0004000009147984 */ /* 0x000e220000000c00 */
[----:B------:R-:W-:-:S05]  /*ff530*/  PRMT R2, R25, 0x4210, R0 ;  /* 0x0000421019027816 */ /* 0x000fca0000000000 */
[----:B------:R-:W-:Y:S02]  /*ff540*/  IMAD.MOV.U32 R19, RZ, RZ, R2 ;  /* 0x000000ffff137224 */ /* 0x000fe400078e0002 */
[----:B------:R-:W-:Y:S01]  /*ff550*/  IMAD.MOV.U32 R18, RZ, RZ, R3 ;  /* 0x000000ffff127224 */ /* 0x000fe200078e0003 */
[----:B------:R-:W-:Y:S06]  /*ff560*/  BAR.SYNC.DEFER_BLOCKING 0x0 ;  /* 0x0000000000007b1d */ /* 0x000fec0000010000 */
[----:B0-----:R-:W-:Y:S04]  /*ff570*/  STL.64 [R1+0x2a0], R20 ;  /* 0x0002a01401007387 */ /* 0x001fe80000100a00 */
[----:B------:R-:W-:Y:S04]  /*ff580*/  STL.64 [R1+0x2a8], R22 ;  /* 0x0002a81601007387 */ /* 0x000fe80000100a00 */
        /* <DEDUP_REMOVED lines=14> */
[----:B------:R-:W-:Y:S04]  /*ff670*/  STSM.16.M88.4 [R28], R16 ;  /* 0x000000101c007844 */ /* 0x000fe80000000200 */
[----:B--2---:R0:W-:Y:S04]  /*ff680*/  STL [R1+0x5f30], R13 ;  /* 0x005f300d01007387 */ /* 0x0041e80000100800 */
[----:B0-----:R-:W2:Y:S04]  /*ff690*/  LDL.LU R13, [R1+0x4c] ;  /* 0x00004c00010d7983 */ /* 0x001ea80000300800 */
[----:B------:R-:W2:Y:S04]  /*ff6a0*/  LDL.LU R20, [R1+0x5144] ;  /* 0x0051440001147983 */ /* 0x000ea80000300800 */
[----:B------:R-:W2:Y:S04]  /*ff6b0*/  LDL.LU R25, [R1+0x5140] ;  /* 0x0051400001197983 */ /* 0x000ea80000300800 */
[----:B------:R-:W2:Y:S04]  /*ff6c0*/  LDL.LU R26, [R1+0x16b8] ;  /* 0x0016b800011a7983 */ /* 0x000ea80000300800 */
[----:B------:R-:W2:Y:S04]  /*ff6d0*/  LDL.LU.64 R18, [R1+0x5f58] ;  /* 0x005f580001127983 */ /* 0x000ea80000300a00 */
[----:B------:R-:W2:Y:S04]  /*ff6e0*/  LDL.LU.64 R16, [R1+0x5f50] ;  /* 0x005f500001107983 */ /* 0x000ea80000300a00 */
[----:B--2---:R0:W-:Y:S04]  /*ff6f0*/  STSM.16.M88.4 [R28+0x200], R16 ;  /* 0x000200101c007844 */ /* 0x0041e80000000200 */
[----:B0-----:R-:W3:Y:S04]  /*ff700*/  LDL.LU.64 R18, [R1+0x5f48] ;  /* 0x005f480001127983 */ /* 0x001ee80000300a00 */
[----:B------:R-:W2:Y:S01]  /*ff710*/  LDL.LU.64 R16, [R1+0x5f40] ;  /* 0x005f400001107983 */ /* 0x000ea20000300a00 */
[----:B------:R-:W-:Y:S01]  /*ff720*/  PRMT R4, R4, 0x5210, R29 ;  /* 0x0000521004047816 */ /* 0x000fe2000000001d */
[----:B------:R-:W-:Y:S01]  /*ff730*/  BAR.SYNC.DEFER_BLOCKING 0x0 ;  /* 0x0000000000007b1d */ /* 0x000fe20000010000 */
[----:B--2---:R-:W-:-:S05]  /*ff740*/  PRMT R16, R16, 0x5210, R27 ;  /* 0x0000521010107816 */ /* 0x004fca000000001b */
[----:B------:R-:W2:Y:S01]  /*ff750*/  LDL.LU R27, [R1+0x5f38] ;  /* 0x005f3800011b7983 */ /* 0x000ea20000300800 */
[----:B---3--:R-:W-:Y:S02]  /*ff760*/  PRMT R18, R18, 0x5210, R5 ;  /* 0x0000521012127816 */ /* 0x008fe40000000005 */
[----:B------:R-:W-:Y:S02]  /*ff770*/  PRMT R19, R19, 0x5210, R6 ;  /* 0x0000521013137816 */ /* 0x000fe40000000006 */
[----:B------:R-:W-:Y:S02]  /*ff780*/  PRMT R17, R17, 0x5210, R13 ;  /* 0x0000521011117816 */ /* 0x000fe4000000000d */
[----:B------:R-:W-:Y:S02]  /*ff790*/  PRMT R5, R15, 0x5210, R14 ;  /* 0x000052100f057816 */ /* 0x000fe4000000000e */
[----:B----4-:R-:W-:Y:S02]  /*ff7a0*/  PRMT R6, R7, 0x5210, R12 ;  /* 0x0000521007067816 */ /* 0x010fe4000000000c */
[----:B------:R-:W0:Y:S01]  /*ff7b0*/  LDS.128 R12, [R9] ;  /* 0x00000000090c7984 */ /* 0x000e220000000c00 */
[----:B--2---:R-:W-:-:S03]  /*ff7c0*/  PRMT R7, R27, 0x5210, R0 ;  /* 0x000052101b077816 */ /* 0x004fc60000000000 */
[----:B------:R-:W2:Y:S04]  /*ff7d0*/  LDL.LU R27, [R1+0x5f34] ;  /* 0x005f3400011b7983 */ /* 0x000ea80000300800 */
[----:B0-----:R-:W-:Y:S04]  /*ff7e0*/  STL.64 [R1+0x290], R12 ;  /* 0x0002900c01007387 */ /* 0x001fe80000100a00 */
[----:B------:R-:W-:Y:S04]  /*ff7f0*/  STL.64 [R1+0x298], R14 ;  /* 0x0002980e01007387 */ /* 0x000fe80000100a00 */
[----:B------:R-:W0:Y:S01]  /*ff800*/  LDS.128 R12, [R9+0x400] ;  /* 0x00040000090c7984 */ /* 0x000e220000000c00 */
[----:B------:R-:W-:Y:S06]  /*ff810*/  BAR.SYNC.DEFER_BLOCKING 0x0 ;  /* 0x0000000000007b1d */ /* 0x000fec0000010000 */
[----:B------:R-:W-:Y:S04]  /*ff820*/  STSM.16.M88.4 [R28], R4 ;  /* 0x000000041c007844 */ /* 0x000fe80000000200 */
[----:B0-----:R0:W-:Y:S04]  /*ff830*/  STL.64 [R1+0x280], R12 ;  /* 0x0002800c01007387 */ /* 0x0011e80000100a00 */
[----:B------:R1:W-:Y:S04]  /*ff840*/  STL.64 [R1+0x288], R14 ;  /* 0x0002880e01007387 */ /* 0x0003e80000100a00 */
[----:B0-----:R-:W3:Y:S04]  /*ff850*/  LDL.LU R13, [R1+0x5f30] ;  /* 0x005f3000010d7983 */ /* 0x001ee80000300800 */
[----:B------:R-:W4:Y:S04]  /*ff860*/  LDL.LU R6, [R1+0x5f2c] ;  /* 0x005f2c0001067983 */ /* 0x000f280000300800 */
[----:B------:R-:W2:Y:S01]  /*ff870*/  LDL.LU R5, [R1+0x5f28] ;  /* 0x005f280001057983 */ /* 0x000ea20000300800 */
[----:B------:R-:W-:-:S02]  /*ff880*/  LOP3.LUT R4, R8, 0xffff, RZ, 0xc0, !PT ;  /* 0x0000ffff08047812 */ /* 0x000fc400078ec0ff */
[----:B------:R-:W-:Y:S01]  /*ff890*/  LOP3.LUT R7, R21, 0xffff, RZ, 0xc0, !PT ;  /* 0x0000ffff15077812 */ /* 0x000fe200078ec0ff */
[----:B------:R0:W-:Y:S01]  /*ff8a0*/  STSM.16.M88.4 [R28+0x200], R16 ;  /* 0x000200101c007844 */ /* 0x0001e20000000200 */
[----:B-1----:R-:W-:Y:S02]  /*ff8b0*/  LOP3.LUT R14, R24, 0xffff, RZ, 0xc0, !PT ;  /* 0x0000ffff180e7812 */ /* 0x002fe400078ec0ff */
[----:B------:R-:W-:Y:S01]  /*ff8c0*/  LOP3.LUT R0, R10, 0xffff, RZ, 0xc0, !PT ;  /* 0x0000ffff0a007812 */ /* 0x000fe200078ec0ff */
[----:B------:R-:W-:Y:S01]  /*ff8d0*/  BAR.SYNC.DEFER_BLOCKING 0x0 ;  /* 0x0000000000007b1d */ /* 0x000fe20000010000 */
[----:B----4-:R-:W-:Y:S02]  /*ff8e0*/  LOP3.LUT R6, R6, 0xffff, RZ, 0xc0, !PT ;  /* 0x0000ffff06067812 */ /* 0x010fe400078ec0ff */
[----:B--2---:R-:W-:Y:S02]  /*ff8f0*/  LOP3.LUT R29, R5, 0xffff, RZ, 0xc0, !PT ;  /* 0x0000ffff051d7812 */ /* 0x004fe400078ec0ff */
[----:B------:R-:W-:Y:S01]  /*ff900*/  LOP3.LUT R5, R2, 0xffff, RZ, 0xc0, !PT ;  /* 0x0000ffff02057812 */ /* 0x000fe200078ec0ff */
[----:B------:R-:W-:Y:S01]  /*ff910*/  STL [R1+0x90], R6 ;  /* 0x0000900601007387 */ /* 0x000fe20000100800 */
[----:B------:R-:W-:-:S03]  /*ff920*/  LOP3.LUT R2, R22, 0xffff, RZ, 0xc0, !PT ;  /* 0x0000ffff16027812 */ /* 0x000fc600078ec0ff */
[----:B------:R1:W-:Y:S04]  /*ff930*/  STL [R1+0x3c], R5 ;  /* 0x00003c0501007387 */ /* 0x0003e80000100800 */
[----:B------:R-:W-:Y:S04]  /*ff940*/  STL [R1+0x4c], R4 ;  /* 0x00004c0401007387 */ /* 0x000fe80000100800 */
[----:B------:R-:W-:Y:S04]  /*ff950*/  STL [R1+0x78], R7 ;  /* 0x0000780701007387 */ /* 0x000fe80000100800 */
[----:B------:R-:W-:Y:S04]  /*ff960*/  STL [R1+0x7c], R2 ;  /* 0x00007c0201007387 */ /* 0x000fe80000100800 */
[----:B0-----:R-:W2:Y:S04]  /*ff970*/  LDL.LU R16, [R1+0x220] ;  /* 0x0002200001107983 */ /* 0x001ea80000300800 */
[----:B------:R-:W4:Y:S01]  /*ff980*/  LDL.LU R17, [R1+0x224] ;  /* 0x0002240001117983 */ /* 0x000f220000300800 */
[----:B-1----:R-:W-:-:S02]  /*ff990*/  PRMT R5, R23, 0x4210, R5 ;  /* 0x0000421017057816 */ /* 0x002fc40000000005 */
[----:B------:R-:W-:Y:S02]  /*ff9a0*/  PRMT R21, R25, 0x4210, R29 ;  /* 0x0000421019157816 */ /* 0x000fe4000000001d */
[----:B------:R-:W-:Y:S02]  /*ff9b0*/  PRMT R22, R26, 0x4210, R14 ;  /* 0x000042101a167816 */ /* 0x000fe4000000000e */
[----:B------:R-:W-:Y:S02]  /*ff9c0*/  PRMT R23, R27, 0x4210, R0 ;  /* 0x000042101b177816 */ /* 0x000fe40000000000 */
[----:B------:R-:W0:Y:S04]  /*ff9d0*/  LDS.128 R24, [R9] ;  /* 0x0000000009187984 */ /* 0x000e280000000c00 */
[----:B0-----:R-:W-:Y:S04]  /*ff9e0*/  STL.64 [R1+0x270], R24 ;  /* 0x0002701801007387 */ /* 0x001fe80000100a00 */
[----:B------:R-:W-:Y:S04]  /*ff9f0*/  STL.64 [R1+0x278], R26 ;  /* 0x0002781a01007387 */ /* 0x000fe80000100a00 */
[----:B------:R-:W0:Y:S01]  /*ffa00*/  LDS.128 R24, [R9+0x400] ;  /* 0x0004000009187984 */ /* 0x000e220000000c00 */
[----:B------:R-:W-:-:S02]  /*ffa10*/  PRMT R4, R11, 0x4210, R4 ;  /* 0x000042100b047816 */ /* 0x000fc40000000004 */
[----:B------:R-:W-:Y:S02]  /*ffa20*/  PRMT R3, R3, 0x4210, R7 ;  /* 0x0000421003037816 */ /* 0x000fe40000000007 */
[----:B------:R-:W-:Y:S01]  /*ffa30*/  PRMT R20, R20, 0x4210, R6 ;  /* 0x0000421014147816 */ /* 0x000fe20000000006 */
[----:B------:R-:W-:Y:S06]  /*ffa40*/  BAR.SYNC.DEFER_BLOCKING 0x0 ;  /* 0x0000000000007b1d */ /* 0x000fec0000010000 */
[----:B----4-:R1:W-:Y:S04]  /*ffa50*/  STL [R1+0x5f10], R17 ;  /* 0x005f101101007387 */ /* 0x0103e80000100800 */
[----:B-1----:R-:W2:Y:S04]  /*ffa60*/  LDL.LU R17, [R1+0x3c] ;  /* 0x00003c0001117983 */ /* 0x002ea80000300800 */
[----:B------:R-:W4:Y:S04]  /*ffa70*/  LDL.LU R18, [R1+0x228] ;  /* 0x0002280001127983 */ /* 0x000f280000300800 */
[----:B----4-:R1:W-:Y:S04]  /*ffa80*/  STL [R1+0x5f0c], R18 ;  /* 0x005f0c1201007387 */ /* 0x0103e80000100800 */
[----:B-1----:R-:W4:Y:S04]  /*ffa90*/  LDL.LU R18, [R1+0x4c] ;  /* 0x00004c0001127983 */ /* 0x002f280000300800 */
[----:B------:R-:W4:Y:S04]  /*ffaa0*/  LDL.LU R19, [R1+0x22c] ;  /* 0x00022c0001137983 */ /* 0x000f280000300800 */
[----:B----4-:R-:W-:Y:S04]  /*ffab0*/  STL.64 [R1+0x5f20], R18 ;  /* 0x005f201201007387 */ /* 0x010fe80000100a00 */
[----:B--2---:R1:W-:Y:S02]  /*ffac0*/  STL.64 [R1+0x5f18], R16 ;  /* 0x005f181001007387 */ /* 0x0043e40000100a00 */
[----:B-1----:R-:W-:-:S02]  /*ffad0*/  IMAD.MOV.U32 R17, RZ, RZ, R4 ;  /* 0x000000ffff117224 */ /* 0x002fc400078e0004 */
[----:B------:R-:W2:Y:S04]  /*ffae0*/  LDL.LU R4, [R1+0x230] ;  /* 0x0002300001047983 */ /* 0x000ea80000300800 */
[----:B------:R-:W4:Y:S01]  /*ffaf0*/  LDL.LU R15, [R1+0x234] ;  /* 0x00023400010f7983 */ /* 0x000f220000300800 */
[----:B------:R-:W-:-:S03]  /*ffb00*/  IMAD.MOV.U32 R16, RZ, RZ, R5 ;  /* 0x000000ffff107224 */ /* 0x000fc600078e0005 */
[----:B------:R-:W2:Y:S04]  /*ffb10*/  LDL.LU R12, [R1+0xa0] ;  /* 0x0000a000010c7983 */ /* 0x000ea80000300800 */
[----:B------:R-:W2:Y:S04]  /*ffb20*/  LDL.LU R7, [R1+0x8c] ;  /* 0x00008c0001077983 */ /* 0x000ea80000300800 */
[----:B0-----:R-:W-:Y:S04]  /*ffb30*/  STL.64 [R1+0x260], R24 ;  /* 0x0002601801007387 */ /* 0x001fe80000100a00 */
[----:B------:R-:W-:Y:S04]  /*ffb40*/  STL.64 [R1+0x268], R26 ;  /* 0x0002681a01007387 */ /* 0x000fe80000100a00 */
[----:B------:R-:W2:Y:S04]  /*ffb50*/  LDL.LU R5, [R1+0x5050] ;  /* 0x0050500001057983 */ /* 0x000ea80000300800 */
[----:B------:R-:W2:Y:S01]  /*ffb60*/  LDL.LU R6, [R1+0x504c] ;  /* 0x00504c0001067983 */ /* 0x000ea20000300800 */
[----:B---3--:R-:W-:-:S03]  /*ffb70*/  PRMT R2, R13, 0x4210, R2 ;  /* 0x000042100d027816 */ /* 0x008fc60000000002 */
[----:B------:R-:W-:Y:S02]  /*ffb80*/  STSM.16.M88.4 [R28], R20 ;  /* 0x000000141c007844 */ /* 0x000fe40000000200 */
[----:B------:R-:W-:Y:S02]  /*ffb90*/  IMAD.MOV.U32 R19, RZ, RZ, R2 ;  /* 0x000000ffff137224 */ /* 0x000fe400078e0002 */
[----:B------:R-:W-:Y:S01]  /*ffba0*/  IMAD.MOV.U32 R18, RZ, RZ, R3 ;  /* 0x000000ffff127224 */ /* 0x000fe200078e0003 */
[----:B--2---:R0:W-:Y:S04]  /*ffbb0*/  STL [R1+0x5f04], R6 ;  /* 0x005f040601007387 */ /* 0x0041e80000100800 */
[----:B0-----:R-:W2:Y:S04]  /*ffbc0*/  LDL.LU R6, [R1+0x90] ;  /* 0x0000900001067983 */ /* 0x001ea80000300800 */
[----:B------:R0:W-:Y:S04]  /*ffbd0*/  STL [R1+0x5f00], R5 ;  /* 0x005f000501007387 */ /* 0x0001e80000100800 */
        /* <DEDUP_REMOVED lines=12> */
[----:B------:R-:W-:Y:S01]  /*ffca0*/  PRMT R7, R7, 0x5210, R0 ;  /* 0x0000521007077816 */ /* 0x000fe20000000000 */
[----:B------:R-:W-:Y:S06]  /*ffcb0*/  BAR.SYNC.DEFER_BLOCKING 0x0 ;  /* 0x0000000000007b1d */ /* 0x000fec0000010000 */
[----:B--2---:R0:W-:Y:S04]  /*ffcc0*/  STL [R1+0x5f08], R13 ;  /* 0x005f080d01007387 */ /* 0x0041e80000100800 */
[----:B0-----:R-:W2:Y:S04]  /*ffcd0*/  LDL.LU R13, [R1+0x78] ;  /* 0x00007800010d7983 */ /* 0x001ea80000300800 */
[----:B------:R-:W2:Y:S04]  /*ffce0*/  LDL.LU R20, [R1+0x51c0] ;  /* 0x0051c00001147983 */ /* 0x000ea80000300800 */
[----:B------:R-:W2:Y:S04]  /*ffcf0*/  LDL.LU R25, [R1+0x51b0] ;  /* 0x0051b00001197983 */ /* 0x000ea80000300800 */
[----:B------:R-:W2:Y:S04]  /*ffd00*/  LDL.LU R26, [R1+0x5198] ;  /* 0x00519800011a7983 */ /* 0x000ea80000300800 */
[----:B------:R-:W2:Y:S04]  /*ffd10*/  LDL.LU R27, [R1+0x16c8] ;  /* 0x0016c800011b7983 */ /* 0x000ea80000300800 */
[----:B------:R-:W2:Y:S04]  /*ffd20*/  LDL.LU.64 R18, [R1+0x5f20] ;  /* 0x005f200001127983 */ /* 0x000ea80000300a00 */
[----:B------:R-:W2:Y:S02]  /*ffd30*/  LDL.LU.64 R16, [R1+0x5f18] ;  /* 0x005f180001107983 */ /* 0x000ea40000300a00 */
[----:B--2---:R-:W-:-:S02]  /*ffd40*/  PRMT R16, R16, 0x5210, R17 ;  /* 0x0000521010107816 */ /* 0x004fc40000000011 */
[----:B------:R-:W2:Y:S02]  /*ffd50*/  LDL.LU R17, [R1+0x5f10] ;  /* 0x005f100001117983 */ /* 0x000ea40000300800 */
[----:B--2---:R-:W-:Y:S02]  /*ffd60*/  PRMT R17, R17, 0x5210, R18 ;  /* 0x0000521011117816 */ /* 0x004fe40000000012 */
[----:B------:R-:W2:Y:S01]  /*ffd70*/  LDL.LU R18, [R1+0x5f0c] ;  /* 0x005f0c0001127983 */ /* 0x000ea20000300800 */
[----:B---3--:R-:W-:Y:S02]  /*ffd80*/  PRMT R19, R19, 0x5210, R5 ;  /* 0x0000521013137816 */ /* 0x008fe40000000005 */
[----:B------:R-:W-:Y:S02]  /*ffd90*/  PRMT R4, R4, 0x5210, R6 ;  /* 0x0000521004047816 */ /* 0x000fe40000000006 */
[----:B----4-:R-:W-:Y:S02]  /*ffda0*/  PRMT R5, R15, 0x5210, R29 ;  /* 0x000052100f057816 */ /* 0x010fe4000000001d */
        /* <DEDUP_REMOVED lines=11> */
[----:B------:R-:W3:Y:S04]  /*ffe60*/  LDL.LU R6, [R1+0x5f04] ;  /* 0x005f040001067983 */ /* 0x000ee80000300800 */
[----:B------:R-:W4:Y:S04]  /*ffe70*/  LDL.LU R5, [R1+0x5f00] ;  /* 0x005f000001057983 */ /* 0x000f280000300800 */
[----:B------:R0:W-:Y:S01]  /*ffe80*/  STSM.16.M88.4 [R28+0x200], R16 ;  /* 0x000200101c007844 */ /* 0x0001e20000000200 */
[----:B-1----:R-:W-:-:S02]  /*ffe90*/  LOP3.LUT R14, R10, 0xffff, RZ, 0xc0, !PT ;  /* 0x0000ffff0a0e7812 */ /* 0x002fc400078ec0ff */
[----:B------:R-:W-:Y:S02]  /*ffea0*/  LOP3.LUT R0, R22, 0xffff, RZ, 0xc0, !PT ;  /* 0x0000ffff16007812 */ /* 0x000fe400078ec0ff */
[----:B0-----:R-:W-:-:S04]  /*ffeb0*/  LOP3.LUT R19, R24, 0xffff, RZ, 0xc0, !PT ;  /* 0x0000ffff18137812 */ /* 0x001fc800078ec0ff */
[----:B------:R-:W-:Y:S01]  /*ffec0*/  PRMT R22, R26, 0x4210, R19 ;  /* 0x000042101a167816 */ /* 0x000fe20000000013 */
[----:B------:R-:W-:Y:S01]  /*ffed0*/  BAR.SYNC.DEFER_BLOCKING 0x0 ;  /* 0x0000000000007b1d */ /* 0x000fe20000010000 */
[----:B---3--:R-:W-:Y:S02]  /*ffee0*/  LOP3.LUT R4, R6, 0xffff, RZ, 0xc0, !PT ;  /* 0x0000ffff06047812 */ /* 0x008fe400078ec0ff */
[----:B------:R-:W-:Y:S02]  /*ffef0*/  LOP3.LUT R6, R2, 0xffff, RZ, 0xc0, !PT ;  /* 0x0000ffff02067812 */ /* 0x000fe400078ec0ff */
[----:B----4-:R-:W-:Y:S02]  /*fff00*/  LOP3.LUT R7, R5, 0xffff, RZ, 0xc0, !PT ;  /* 0x0000ffff05077812 */ /* 0x010fe400078ec0ff */
[----:B------:R-:W-:Y:S02]  /*fff10*/  LOP3.LUT R5, R8, 0xffff, RZ, 0xc0, !PT ;  /* 0x0000ffff08057812 */ /* 0x000fe400078ec0ff */
[----:B------:R-:W-:Y:S01]  /*fff20*/  LOP3.LUT R2, R21, 0xffff, RZ, 0xc0, !PT ;  /* 0x0000ffff15027812 */ /* 0x000fe200078ec0ff */
[----:B------:R-:W-:Y:S04]  /*fff30*/  STL [R1+0x7c], R7 ;  /* 0x00007c0701007387 */ /* 0x000fe80000100800 */
[----:B------:R-:W-:Y:S04]  /*fff40*/  STL [R1+0x8c], R4 ;  /* 0x00008c0401007387 */ /* 0x000fe80000100800 */
[----:B------:R0:W-:Y:S04]  /*fff50*/  STL [R1+0x3c], R6 ;  /* 0x00003c0601007387 */ /* 0x0001e80000100800 */
[----:B------:R-:W-:Y:S04]  /*fff60*/  STL [R1+0x4c], R5 ;  /* 0x00004c0501007387 */ /* 0x000fe80000100800 */
[----:B------:R-:W-:Y:S04]  /*fff70*/  STL [R1+0x78], R2 ;  /* 0x0000780201007387 */ /* 0x000fe80000100800 */
[----:B------:R-:W3:Y:S04]  /*fff80*/  LDL.LU R16, [R1+0x3b4] ;  /* 0x0003b40001107983 */ /* 0x000ee80000300800 */
[----:B------:R-:W4:Y:S01]  /*fff90*/  LDL.LU R17, [R1+0x70c] ;  /* 0x00070c0001117983 */ /* 0x000f220000300800 */
[----:B0-----:R-:W-:-:S02]  /*fffa0*/  PRMT R6, R23, 0x4210, R6 ;  /* 0x0000421017067816 */ /* 0x001fc40000000006 */
        /* <DEDUP_REMOVED lines=9> */
[----:B----4-:R1:W-:Y:S04]  /*100040*/  STL [R1+0x5ee8], R17 ;  /* 0x005ee81101007387 */ /* 0x0103e80000100800 */
[----:B-1----:R-:W3:Y:S04]  /*100050*/  LDL.LU R17, [R1+0x3c] ;  /* 0x00003c0001117983 */ /* 0x002ee80000300800 */
[----:B------:R-:W4:Y:S04]  /*100060*/  LDL.LU R18, [R1+0x71c] ;  /* 0x00071c0001127983 */ /* 0x000f280000300800 */
[----:B----4-:R1:W-:Y:S04]  /*100070*/  STL [R1+0x5ee4], R18 ;  /* 0x005ee41201007387 */ /* 0x0103e80000100800 */
[----:B-1----:R-:W4:Y:S04]  /*100080*/  LDL.LU R18, [R1+0x4c] ;  /* 0x00004c0001127983 */ /* 0x002f280000300800 */
[----:B------:R-:W2:Y:S04]  /*100090*/  LDL.LU R4, [R1+0x72c] ;  /* 0x00072c0001047983 */ /* 0x000ea80000300800 */
[----:B------:R-:W2:Y:S04]  /*1000a0*/  LDL.LU R29, [R1+0x73c] ;  /* 0x00073c00011d7983 */ /* 0x000ea80000300800 */
[----:B------:R-:W2:Y:S04]  /*1000b0*/  LDL.LU R15, [R1+0x740] ;  /* 0x00074000010f7983 */ /* 0x000ea80000300800 */
[----:B------:R-:W2:Y:S04]  /*1000c0*/  LDL.LU R7, [R1+0x744] ;  /* 0x0007440001077983 */ /* 0x000ea80000300800 */
[----:B------:R-:W2:Y:S04]  /*1000d0*/  LDL.LU R12, [R1+0x88] ;  /* 0x00008800010c7983 */ /* 0x000ea80000300800 */
[----:B0-----:R-:W-:Y:S04]  /*1000e0*/  STL.64 [R1+0x220], R24 ;  /* 0x0002201801007387 */ /* 0x001fe80000100a00 */
[----:B------:R-:W-:Y:S04]  /*1000f0*/  STL.64 [R1+0x228], R26 ;  /* 0x0002281a01007387 */ /* 0x000fe80000100a00 */
[----:B----4-:R-:W-:Y:S04]  /*100100*/  STL.64 [R1+0x5ef8], R18 ;  /* 0x005ef81201007387 */ /* 0x010fe80000100a00 */
[----:B---3--:R0:W-:Y:S02]  /*100110*/  STL.64 [R1+0x5ef0], R16 ;  /* 0x005ef01001007387 */ /* 0x0081e40000100a00 */
[----:B0-----:R-:W-:-:S02]  /*100120*/  IMAD.MOV.U32 R17, RZ, RZ, R5 ;  /* 0x000000ffff117224 */ /* 0x001fc400078e0005 */
[----:B------:R-:W-:Y:S01]  /*100130*/  IMAD.MOV.U32 R16, RZ, RZ, R6 ;  /* 0x000000ffff107224 */ /* 0x000fe200078e0006 */
[----:B------:R-:W3:Y:S04]  /*100140*/  LDL.LU R5, [R1+0x5068] ;  /* 0x0050680001057983 */ /* 0x000ee80000300800 */
[----:B------:R-:W4:Y:S01]  /*100150*/  LDL.LU R6, [R1+0x5064] ;  /* 0x0050640001067983 */ /* 0x000f220000300800 */
[----:B------:R-:W-:Y:S02]  /*100160*/  PRMT R3, R3, 0x4210, R2 ;  /* 0x0000421003037816 */ /* 0x000fe40000000002 */
[----:B--2---:R-:W-:Y:S01]  /*100170*/  PRMT R2, R13, 0x4210, R0 ;  /* 0x000042100d027816 */ /* 0x004fe20000000000 */
[----:B------:R-:W-:Y:S04]  /*100180*/  STSM.16.M88.4 [R28], R20 ;  /* 0x000000141c007844 */ /* 0x000fe80000000200 */
[----:B------:R-:W-:-:S02]  /*100190*/  IMAD.MOV.U32 R19, RZ, RZ, R2 ;  /* 0x000000ffff137224 */ /* 0x000fc400078e0002 */
[----:B------:R-:W-:Y:S01]  /*1001a0*/  IMAD.MOV.U32 R18, RZ, RZ, R3 ;  /* 0x000000ffff127224 */ /* 0x000fe200078e0003 */
[----:B----4-:R0:W-:Y:S04]  /*1001b0*/  STL [R1+0x5edc], R6 ;  /* 0x005edc0601007387 */ /* 0x0101e80000100800 */
[----:B0-----:R-:W2:Y:S04]  /*1001c0*/  LDL.LU R6, [R1+0x8c] ;  /* 0x00008c0001067983 */ /* 0x001ea80000300800 */
[----:B---3--:R0:W-:Y:S04]  /*1001d0*/  STL [R1+0x5ed8], R5 ;  /* 0x005ed80501007387 */ /* 0x0081e80000100800 */
[----:B0-----:R-:W3:Y:S04]  /*1001e0*/  LDL.LU R5, [R1+0x7c] ;  /* 0x00007c0001057983 */ /* 0x001ee80000300800 */
        /* <DEDUP_REMOVED lines=22> */
[----:B------:R-:W2:Y:S01]  /*100350*/  LDL.LU R17, [R1+0x5ee8] ;  /* 0x005ee80001117983 */ /* 0x000ea20000300800 */
[----:B---3--:R-:W-:Y:S02]  /*100360*/  PRMT R4, R4, 0x5210, R5 ;  /* 0x0000521004047816 */ /* 0x008fe40000000005 */
[----:B--2---:R-:W-:Y:S02]  /*100370*/  PRMT R17, R17, 0x5210, R18 ;  /* 0x0000521011117816 */ /* 0x004fe40000000012 */
[----:B------:R-:W2:Y:S01]  /*100380*/  LDL.LU R18, [R1+0x5ee4] ;  /* 0x005ee40001127983 */ /* 0x000ea20000300800 */
[----:B------:R-:W-:Y:S02]  /*100390*/  PRMT R5, R29, 0x5210, R6 ;  /* 0x000052101d057816 */ /* 0x000fe40000000006 */
        /* <DEDUP_REMOVED lines=12> */
[----:B------:R-:W3:Y:S01]  /*100460*/  LDL.LU R6, [R1+0x5edc] ;  /* 0x005edc0001067983 */ /* 0x000ee20000300800 */
[----:B------:R-:W-:-:S02]  /*100470*/  LOP3.LUT R4, R2, 0xffff, RZ, 0xc0, !PT ;  /* 0x0000ffff02047812 */ /* 0x000fc400078ec0ff */
[----:B------:R-:W-:Y:S01]  /*100480*/  LOP3.LUT R2, R8, 0xffff, RZ, 0xc0, !PT ;  /* 0x0000ffff08027812 */ /* 0x000fe200078ec0ff */
[----:B------:R-:W2:Y:S04]  /*100490*/  LDL.LU R5, [R1+0x5ed8] ;  /* 0x005ed80001057983 */ /* 0x000ea80000300800 */
[----:B------:R-:W-:Y:S04]  /*1004a0*/  STL [R1+0x4c], R4 ;  /* 0x00004c0401007387 */ /* 0x000fe80000100800 */
[----:B------:R-:W-:Y:S04]  /*1004b0*/  STSM.16.M88.4 [R28+0x200], R16 ;  /* 0x000200101c007844 */ /* 0x000fe80000000200 */
[----:B------:R0:W-:Y:S01]  /*1004c0*/  STL [R1+0x78], R2 ;  /* 0x0000780201007387 */ /* 0x0001e20000100800 */
[----:B------:R-:W-:Y:S01]  /*1004d0*/  BAR.SYNC.DEFER_BLOCKING 0x0 ;  /* 0x0000000000007b1d */ /* 0x000fe20000010000 */
[----:B----4-:R-:W-:-:S02]  /*1004e0*/  LOP3.LUT R12, R24, 0xffff, RZ, 0xc0, !PT ;  /* 0x0000ffff180c7812 */ /* 0x010fc400078ec0ff */
[----:B------:R-:W-:Y:S02]  /*1004f0*/  LOP3.LUT R0, R10, 0xffff, RZ, 0xc0, !PT ;  /* 0x0000ffff0a007812 */ /* 0x000fe400078ec0ff */
[----:B------:R-:W-:Y:S02]  /*100500*/  PRMT R7, R3, 0x4210, R2 ;  /* 0x0000421003077816 */ /* 0x000fe40000000002 */
[----:B------:R-:W-:Y:S02]  /*100510*/  PRMT R3, R25, 0x4210, R12 ;  /* 0x0000421019037816 */ /* 0x000fe4000000000c */
[----:B0-----:R-:W-:Y:S02]  /*100520*/  PRMT R2, R26, 0x4210, R0 ;  /* 0x000042101a027816 */ /* 0x001fe40000000000 */
[----:B---3--:R-:W-:Y:S02]  /*100530*/  LOP3.LUT R14, R6, 0xffff, RZ, 0xc0, !PT ;  /* 0x0000ffff060e7812 */ /* 0x008fe400078ec0ff */
[----:B------:R-:W-:-:S05]  /*100540*/  LOP3.LUT R6, R21, 0xffff, RZ, 0xc0, !PT ;  /* 0x0000ffff15067812 */ /* 0x000fca00078ec0ff */
[----:B------:R0:W-:Y:S04]  /*100550*/  STL [R1+0x7c], R6 ;  /* 0x00007c0601007387 */ /* 0x0001e80000100800 */
[----:B------:R-:W3:Y:S04]  /*100560*/  LDL.LU R16, [R1+0x748] ;  /* 0x0007480001107983 */ /* 0x000ee80000300800 */
[----:B------:R-:W3:Y:S04]  /*100570*/  LDL.LU R17, [R1+0x74c] ;  /* 0x00074c0001117983 */ /* 0x000ee80000300800 */
[----:B------:R-:W4:Y:S04]  /*100580*/  LDL.LU R18, [R1+0x758] ;  /* 0x0007580001127983 */ /* 0x000f280000300800 */
[----:B------:R-:W4:Y:S01]  /*100590*/  LDL.LU R19, [R1+0x75c] ;  /* 0x00075c0001137983 */ /* 0x000f220000300800 */
[----:B0-----:R-:W-:-:S03]  /*1005a0*/  PRMT R6, R27, 0x4210, R6 ;  /* 0x000042101b067816 */ /* 0x001fc60000000006 */
[----:B------:R-:W0:Y:S01]  /*1005b0*/  LDS.128 R24, [R9] ;  /* 0x0000000009187984 */ /* 0x000e220000000c00 */
[----:B------:R-:W-:Y:S02]  /*1005c0*/  LOP3.LUT R23, R23, 0xffff, RZ, 0xc0, !PT ;  /* 0x0000ffff17177812 */ /* 0x000fe400078ec0ff */
[----:B------:R-:W-:Y:S02]  /*1005d0*/  PRMT R8, R11, 0x4210, R4 ;  /* 0x000042100b087816 */ /* 0x000fe40000000004 */
[----:B------:R-:W-:Y:S02]  /*1005e0*/  PRMT R10, R22, 0x4210, R23 ;  /* 0x00004210160a7816 */ /* 0x000fe40000000017 */
[----:B------:R-:W-:Y:S02]  /*1005f0*/  PRMT R4, R20, 0x4210, R14 ;  /* 0x0000421014047816 */ /* 0x000fe4000000000e */
[----:B--2---:R-:W-:-:S04]  /*100600*/  LOP3.LUT R29, R5, 0xffff, RZ, 0xc0, !PT ;  /* 0x0000ffff051d7812 */ /* 0x004fc800078ec0ff */
[----:B------:R-:W-:Y:S01]  /*100610*/  PRMT R5, R13, 0x4210, R29 ;  /* 0x000042100d057816 */ /* 0x000fe2000000001d */
[----:B----4-:R1:W-:Y:S04]  /*100620*/  STL.64 [R1+0x5ec0], R18 ;  /* 0x005ec01201007387 */ /* 0x0103e80000100a00 */
[----:B---3--:R2:W-:Y:S01]  /*100630*/  STL.64 [R1+0x5eb8], R16 ;  /* 0x005eb81001007387 */ /* 0x0085e20000100a00 */
[----:B-1----:R-:W-:Y:S02]  /*100640*/  IMAD.MOV.U32 R18, RZ, RZ, R7 ;  /* 0x000000ffff127224 */ /* 0x002fe400078e0007 */
[----:B------:R-:W-:Y:S02]  /*100650*/  IMAD.MOV.U32 R19, RZ, RZ, R6 ;  /* 0x000000ffff137224 */ /* 0x000fe400078e0006 */
[----:B--2---:R-:W-:-:S02]  /*100660*/  IMAD.MOV.U32 R16, RZ, RZ, R10 ;  /* 0x000000ffff107224 */ /* 0x004fc400078e000a */
[----:B------:R-:W-:Y:S01]  /*100670*/  IMAD.MOV.U32 R17, RZ, RZ, R8 ;  /* 0x000000ffff117224 */ /* 0x000fe200078e0008 */
[----:B------:R-:W-:Y:S04]  /*100680*/  STL.64 [R1+0x5ed0], R18 ;  /* 0x005ed01201007387 */ /* 0x000fe80000100a00 */
[----:B------:R1:W-:Y:S02]  /*100690*/  STL.64 [R1+0x5ec8], R16 ;  /* 0x005ec81001007387 */ /* 0x0003e40000100a00 */
[----:B-1----:R-:W-:Y:S02]  /*1006a0*/  IMAD.MOV.U32 R17, RZ, RZ, R4 ;  /* 0x000000ffff117224 */ /* 0x002fe400078e0004 */
[----:B------:R-:W2:Y:S04]  /*1006b0*/  LDL.LU R4, [R1+0x768] ;  /* 0x0007680001047983 */ /* 0x000ea80000300800 */
[----:B------:R-:W3:Y:S04]  /*1006c0*/  LDL.LU R15, [R1+0x76c] ;  /* 0x00076c00010f7983 */ /* 0x000ee80000300800 */
[----:B------:R-:W4:Y:S04]  /*1006d0*/  LDL.LU R7, [R1+0x798] ;  /* 0x0007980001077983 */ /* 0x000f280000300800 */
[----:B0-----:R-:W-:Y:S04]  /*1006e0*/  STL.64 [R1+0x1f0], R24 ;  /* 0x0001f01801007387 */ /* 0x001fe80000100a00 */
[----:B------:R-:W-:Y:S04]  /*1006f0*/  STL.64 [R1+0x1f8], R26 ;  /* 0x0001f81a01007387 */ /* 0x000fe80000100a00 */
[----:B------:R-:W2:Y:S01]  /*100700*/  LDL.LU R6, [R1+0x508c] ;  /* 0x00508c0001067983 */ /* 0x000ea20000300800 */
[----:B------:R-:W-:-:S03]  /*100710*/  IMAD.MOV.U32 R16, RZ, RZ, R5 ;  /* 0x000000ffff107224 */ /* 0x000fc600078e0005 */
[----:B------:R-:W0:Y:S04]  /*100720*/  LDS.128 R24, [R9+0x400] ;  /* 0x0004000009187984 */ /* 0x000e280000000c00 */
[----:B------:R-:W3:Y:S01]  /*100730*/  LDL.LU R5, [R1+0x5088] ;  /* 0x0050880001057983 */ /* 0x000ee20000300800 */
        /* <DEDUP_REMOVED lines=24> */
[----:B------:R-:W2:Y:S04]  /*1008c0*/  LDL.LU R27, [R1+0x16dc] ;  /* 0x0016dc00011b7983 */ /* 0x000ea80000300800 */
[----:B------:R-:W2:Y:S04]  /*1008d0*/  LDL.LU.64 R18, [R1+0x5ed0] ;  /* 0x005ed00001127983 */ /* 0x000ea80000300a00 */
[----:B------:R-:W2:Y:S04]  /*1008e0*/  LDL.LU.64 R16, [R1+0x5ec8] ;  /* 0x005ec80001107983 */ /* 0x000ea80000300a00 */
[----:B--2---:R0:W-:Y:S01]  /*1008f0*/  STSM.16.M88.4 [R28+0x200], R16 ;  /* 0x000200101c007844 */ /* 0x0041e20000000200 */
[----:B------:R-:W-:Y:S06]  /*100900*/  BAR.SYNC.DEFER_BLOCKING 0x0 ;  /* 0x0000000000007b1d */ /* 0x000fec0000010000 */
[----:B0-----:R-:W3:Y:S04]  /*100910*/  LDL.LU.64 R18, [R1+0x5ec0] ;  /* 0x005ec00001127983 */ /* 0x001ee80000300a00 */
[----:B------:R-:W2:Y:S02]  /*100920*/  LDL.LU.64 R16, [R1+0x5eb8] ;  /* 0x005eb80001107983 */ /* 0x000ea40000300a00 */
[----:B--2---:R-:W-:-:S02]  /*100930*/  PRMT R16, R16, 0x5210, R23 ;  /* 0x0000521010107816 */ /* 0x004fc40000000017 */
[----:B------:R-:W2:Y:S01]  /*100940*/  LDL.LU R23, [R1+0x5eb0] ;  /* 0x005eb00001177983 */ /* 0x000ea20000300800 */
[----:B---3--:R-:W-:Y:S02]  /*100950*/  PRMT R18, R18, 0x5210, R5 ;  /* 0x0000521012127816 */ /* 0x008fe40000000005 */
[----:B------:R-:W-:Y:S02]  /*100960*/  PRMT R19, R19, 0x5210, R6 ;  /* 0x0000521013137816 */ /* 0x000fe40000000006 */
[----:B------:R-:W-:Y:S02]  /*100970*/  PRMT R17, R17, 0x5210, R13 ;  /* 0x0000521011117816 */ /* 0x000fe4000000000d */
[----:B------:R-:W-:Y:S02]  /*100980*/  PRMT R5, R15, 0x5210, R14 ;  /* 0x000052100f057816 */ /* 0x000fe4000000000e */
[----:B----4-:R-:W-:Y:S02]  /*100990*/  PRMT R6, R7, 0x5210, R12 ;  /* 0x0000521007067816 */ /* 0x010fe4000000000c */
[----:B------:R-:W0:Y:S01]  /*1009a0*/  LDS.128 R12, [R9] ;  /* 0x00000000090c7984 */ /* 0x000e220000000c00 */
[----:B------:R-:W-:-:S02]  /*1009b0*/  PRMT R4, R4, 0x5210, R29 ;  /* 0x0000521004047816 */ /* 0x000fc4000000001d */
[----:B--2---:R-:W-:Y:S02]  /*1009c0*/  PRMT R7, R23, 0x5210, R0 ;  /* 0x0000521017077816 */ /* 0x004fe40000000000 */
        /* <DEDUP_REMOVED lines=14> */
[----:B------:R-:W-:Y:S01]  /*100ab0*/  BAR.SYNC.DEFER_BLOCKING 0x0 ;  /* 0x0000000000007b1d */ /* 0x000fe20000010000 */
[----:B-1----:R-:W-:Y:S02]  /*100ac0*/  LOP3.LUT R14, R24, 0xffff, RZ, 0xc0, !PT ;  /* 0x0000ffff180e7812 */ /* 0x002fe400078ec0ff */
[----:B----4-:R-:W-:Y:S02]  /*100ad0*/  LOP3.LUT R6, R6, 0xffff, RZ, 0xc0, !PT ;  /* 0x0000ffff06067812 */ /* 0x010fe400078ec0ff */
[----:B--2---:R-:W-:Y:S02]  /*100ae0*/  LOP3.LUT R29, R5, 0xffff, RZ, 0xc0, !PT ;  /* 0x0000ffff051d7812 */ /* 0x004fe400078ec0ff */
[----:B------:R-:W-:Y:S02]  /*100af0*/  LOP3.LUT R5, R2, 0xffff, RZ, 0xc0, !PT ;  /* 0x0000ffff02057812 */ /* 0x000fe400078ec0ff */
[----:B------:R-:W-:Y:S01]  /*100b00*/  LOP3.LUT R2, R21, 0xffff, RZ, 0xc0, !PT ;  /* 0x0000ffff15027812 */ /* 0x000fe200078ec0ff */
[----:B------:R-:W-:Y:S04]  /*100b10*/  STL [R1+0x84], R6 ;  /* 0x0000840601007387 */ /* 0x000fe80000100800 */
[----:B------:R1:W-:Y:S04]  /*100b20*/  STL [R1+0x3c], R5 ;  /* 0x00003c0501007387 */ /* 0x0003e80000100800 */
[----:B------:R-:W-:Y:S04]  /*100b30*/  STL [R1+0x4c], R4 ;  /* 0x00004c0401007387 */ /* 0x000fe80000100800 */
[----:B------:R-:W-:Y:S04]  /*100b40*/  STL [R1+0x78], R3 ;  /* 0x0000780301007387 */ /* 0x000fe80000100800 */
[----:B------:R2:W-:Y:S04]  /*100b50*/  STL [R1+0x7c], R2 ;  /* 0x00007c0201007387 */ /* 0x0005e80000100800 */
[----:B0-----:R-:W4:Y:S04]  /*100b60*/  LDL.LU R16, [R1+0x79c] ;  /* 0x00079c0001107983 */ /* 0x001f280000300800 */
[----:B------:R-:W3:Y:S01]  /*100b70*/  LDL.LU R17, [R1+0x7ac] ;  /* 0x0007ac0001117983 */ /* 0x000ee20000300800 */
[----:B------:R-:W-:-:S02]  /*100b80*/  PRMT R21, R26, 0x4210, R29 ;  /* 0x000042101a157816 */ /* 0x000fc4000000001d */
[----:B-1----:R-:W-:Y:S02]  /*100b90*/  PRMT R5, R22, 0x4210, R5 ;  /* 0x0000421016057816 */ /* 0x002fe40000000005 */
[----:B------:R-:W-:Y:S02]  /*100ba0*/  PRMT R22, R27, 0x4210, R14 ;  /* 0x000042101b167816 */ /* 0x000fe4000000000e */
[----:B--2---:R-:W-:Y:S02]  /*100bb0*/  PRMT R2, R20, 0x4210, R2 ;  /* 0x0000421014027816 */ /* 0x004fe40000000002 */
[----:B------:R-:W-:Y:S02]  /*100bc0*/  PRMT R20, R25, 0x4210, R6 ;  /* 0x0000421019147816 */ /* 0x000fe40000000006 */
[----:B------:R-:W0:Y:S04]  /*100bd0*/  LDS.128 R24, [R9] ;  /* 0x0000000009187984 */ /* 0x000e280000000c00 */
[----:B0-----:R-:W-:Y:S04]  /*100be0*/  STL.64 [R1+0x1b0], R24 ;  /* 0x0001b01801007387 */ /* 0x001fe80000100a00 */
[----:B------:R-:W-:Y:S04]  /*100bf0*/  STL.64 [R1+0x1b8], R26 ;  /* 0x0001b81a01007387 */ /* 0x000fe80000100a00 */
[----:B------:R-:W0:Y:S01]  /*100c00*/  LDS.128 R24, [R9+0x400] ;  /* 0x0004000009187984 */ /* 0x000e220000000c00 */
[----:B------:R-:W-:-:S02]  /*100c10*/  PRMT R4, R11, 0x4210, R4 ;  /* 0x000042100b047816 */ /* 0x000fc40000000004 */
[----:B------:R-:W-:Y:S01]  /*100c20*/  LOP3.LUT R0, R10, 0xffff, RZ, 0xc0, !PT ;  /* 0x0000ffff0a007812 */ /* 0x000fe200078ec0ff */
[----:B---3--:R1:W-:Y:S01]  /*100c30*/  STL [R1+0x5e88], R17 ;  /* 0x005e881101007387 */ /* 0x0083e20000100800 */
[----:B------:R-:W-:Y:S06]  /*100c40*/  BAR.SYNC.DEFER_BLOCKING 0x0 ;  /* 0x0000000000007b1d */ /* 0x000fec0000010000 */
[----:B-1----:R-:W4:Y:S04]  /*100c50*/  LDL.LU R17, [R1+0x3c] ;  /* 0x00003c0001117983 */ /* 0x002f280000300800 */
[----:B------:R-:W2:Y:S04]  /*100c60*/  LDL.LU R18, [R1+0x7b8] ;  /* 0x0007b80001127983 */ /* 0x000ea80000300800 */
[----:B--2---:R1:W-:Y:S04]  /*100c70*/  STL [R1+0x5e84], R18 ;  /* 0x005e841201007387 */ /* 0x0043e80000100800 */
[----:B-1----:R-:W2:Y:S04]  /*100c80*/  LDL.LU R18, [R1+0x4c] ;  /* 0x00004c0001127983 */ /* 0x002ea80000300800 */
[----:B------:R-:W2:Y:S04]  /*100c90*/  LDL.LU R19, [R1+0x7bc] ;  /* 0x0007bc0001137983 */ /* 0x000ea80000300800 */
[----:B--2---:R-:W-:Y:S04]  /*100ca0*/  STL.64 [R1+0x5e98], R18 ;  /* 0x005e981201007387 */ /* 0x004fe80000100a00 */
[----:B----4-:R1:W-:Y:S02]  /*100cb0*/  STL.64 [R1+0x5e90], R16 ;  /* 0x005e901001007387 */ /* 0x0103e40000100a00 */
[----:B-1----:R-:W-:-:S02]  /*100cc0*/  IMAD.MOV.U32 R17, RZ, RZ, R4 ;  /* 0x000000ffff117224 */ /* 0x002fc400078e0004 */
[----:B------:R-:W2:Y:S04]  /*100cd0*/  LDL.LU R4, [R1+0x7cc] ;  /* 0x0007cc0001047983 */ /* 0x000ea80000300800 */
[----:B------:R-:W3:Y:S04]  /*100ce0*/  LDL.LU R15, [R1+0x1508] ;  /* 0x00150800010f7983 */ /* 0x000ee80000300800 */
[----:B------:R-:W4:Y:S04]  /*100cf0*/  LDL.LU R12, [R1+0x80] ;  /* 0x00008000010c7983 */ /* 0x000f280000300800 */
[----:B------:R-:W2:Y:S04]  /*100d00*/  LDL.LU R7, [R1+0x74] ;  /* 0x0000740001077983 */ /* 0x000ea80000300800 */
[----:B0-----:R-:W-:Y:S04]  /*100d10*/  STL.64 [R1+0x1a0], R24 ;  /* 0x0001a01801007387 */ /* 0x001fe80000100a00 */
[----:B------:R-:W-:Y:S04]  /*100d20*/  STL.64 [R1+0x1a8], R26 ;  /* 0x0001a81a01007387 */ /* 0x000fe80000100a00 */
[----:B------:R-:W2:Y:S01]  /*100d30*/  LDL.LU R6, [R1+0x50c8] ;  /* 0x0050c80001067983 */ /* 0x000ea20000300800 */
[----:B------:R-:W-:-:S03]  /*100d40*/  IMAD.MOV.U32 R16, RZ, RZ, R5 ;  /* 0x000000ffff107224 */ /* 0x000fc600078e0005 */
[----:B------:R-:W3:Y:S01]  /*100d50*/  LDL.LU R5, [R1+0x50c0] ;  /* 0x0050c00001057983 */ /* 0x000ee20000300800 */
[----:B------:R-:W-:Y:S02]  /*100d60*/  PRMT R23, R23, 0x4210, R0 ;  /* 0x0000421017177816 */ /* 0x000fe40000000000 */
[----:B------:R-:W-:Y:S01]  /*100d70*/  PRMT R3, R13, 0x4210, R3 ;  /* 0x000042100d037816 */ /* 0x000fe20000000003 */
[----:B------:R-:W-:Y:S02]  /*100d80*/  IMAD.MOV.U32 R19, RZ, RZ, R2 ;  /* 0x000000ffff137224 */ /* 0x000fe400078e0002 */
[----:B------:R-:W-:Y:S02]  /*100d90*/  STSM.16.M88.4 [R28], R20 ;  /* 0x000000141c007844 */ /* 0x000fe40000000200 */
[----:B------:R-:W-:Y:S02]  /*100da0*/  IMAD.MOV.U32 R18, RZ, RZ, R3 ;  /* 0x000000ffff127224 */ /* 0x000fe400078e0003 */
        /* <DEDUP_REMOVED lines=14> */
[----:B------:R-:W-:Y:S06]  /*100e90*/  BAR.SYNC.DEFER_BLOCKING 0x0 ;  /* 0x0000000000007b1d */ /* 0x000fec0000010000 */
[----:B--2---:R0:W-:Y:S04]  /*100ea0*/  STL [R1+0x5e80], R13 ;  /* 0x005e800d01007387 */ /* 0x0041e80000100800 */
[----:B0-----:R-:W2:Y:S04]  /*100eb0*/  LDL.LU R13, [R1+0x78] ;  /* 0x00007800010d7983 */ /* 0x001ea80000300800 */
[----:B------:R-:W2:Y:S04]  /*100ec0*/  LDL.LU R20, [R1+0x16cc] ;  /* 0x0016cc0001147983 */ /* 0x000ea80000300800 */
        /* <DEDUP_REMOVED lines=12> */
[----:B------:R-:W-:Y:S02]  /*100f90*/  PRMT R5, R15, 0x5210, R29 ;  /* 0x000052100f057816 */ /* 0x000fe4000000001d */
[----:B----4-:R-:W-:-:S02]  /*100fa0*/  PRMT R6, R12, 0x5210, R14 ;  /* 0x000052100c067816 */ /* 0x010fc4000000000e */
[----:B------:R-:W-:Y:S02]  /*100fb0*/  PRMT R7, R7, 0x5210, R0 ;  /* 0x0000521007077816 */ /* 0x000fe40000000000 */
        /* <DEDUP_REMOVED lines=13> */
[----:B------:R-:W-:-:S02]  /*101090*/  LOP3.LUT R4, R8, 0xffff, RZ, 0xc0, !PT ;  /* 0x0000ffff08047812 */ /* 0x000fc400078ec0ff */
[----:B-1----:R-:W-:Y:S02]  /*1010a0*/  LOP3.LUT R14, R24, 0xffff, RZ, 0xc0, !PT ;  /* 0x0000ffff180e7812 */ /* 0x002fe400078ec0ff */
[----:B------:R-:W-:Y:S02]  /*1010b0*/  LOP3.LUT R0, R22, 0xffff, RZ, 0xc0, !PT ;  /* 0x0000ffff16007812 */ /* 0x000fe400078ec0ff */
[----:B------:R-:W-:Y:S02]  /*1010c0*/  LOP3.LUT R12, R10, 0xffff, RZ, 0xc0, !PT ;  /* 0x0000ffff0a0c7812 */ /* 0x000fe400078ec0ff */
[----:B---3--:R-:W-:Y:S02]  /*1010d0*/  LOP3.LUT R6, R6, 0xffff, RZ, 0xc0, !PT ;  /* 0x0000ffff06067812 */ /* 0x008fe400078ec0ff */
[----:B----4-:R-:W-:Y:S02]  /*1010e0*/  LOP3.LUT R19, R5, 0xffff, RZ, 0xc0, !PT ;  /* 0x0000ffff05137812 */ /* 0x010fe400078ec0ff */
[----:B------:R-:W-:-:S02]  /*1010f0*/  LOP3.LUT R5, R2, 0xffff, RZ, 0xc0, !PT ;  /* 0x0000ffff02057812 */ /* 0x000fc400078ec0ff */
[----:B------:R-:W-:Y:S01]  /*101100*/  LOP3.LUT R2, R21, 0xffff, RZ, 0xc0, !PT ;  /* 0x0000ffff15027812 */ /* 0x000fe200078ec0ff */
[----:B------:R-:W-:Y:S04]  /*101110*/  STL [R1+0x78], R6 ;  /* 0x0000780601007387 */ /* 0x000fe80000100800 */
[----:B------:R-:W-:Y:S04]  /*101120*/  STL [R1+0x3c], R5 ;  /* 0x00003c0501007387 */ /* 0x000fe80000100800 */
[----:B------:R0:W-:Y:S04]  /*101130*/  STL [R1+0x4c], R4 ;  /* 0x00004c0401007387 */ /* 0x0001e80000100800 */
[----:B------:R1:W-:Y:S04]  /*101140*/  STL [R1+0x74], R2 ;  /* 0x0000740201007387 */ /* 0x0003e80000100800 */
[----:B------:R-:W3:Y:S04]  /*101150*/  LDL.LU R16, [R1+0x158c] ;  /* 0x00158c0001107983 */ /* 0x000ee80000300800 */
[----:B------:R-:W3:Y:S04]  /*101160*/  LDL.LU R17, [R1+0x15a8] ;  /* 0x0015a80001117983 */ /* 0x000ee80000300800 */
[----:B------:R-:W4:Y:S01]  /*101170*/  LDL.LU R18, [R1+0x1588] ;  /* 0x0015880001127983 */ /* 0x000f220000300800 */
[----:B------:R-:W-:Y:S01]  /*101180*/  BAR.SYNC.DEFER_BLOCKING 0x0 ;  /* 0x0000000000007b1d */ /* 0x000fe20000010000 */
[----:B------:R-:W-:-:S02]  /*101190*/  PRMT R24, R25, 0x4210, R6 ;  /* 0x0000421019187816 */ /* 0x000fc40000000006 */
[----:B------:R-:W-:Y:S02]  /*1011a0*/  PRMT R25, R26, 0x4210, R19 ;  /* 0x000042101a197816 */ /* 0x000fe40000000013 */
[----:B------:R-:W-:Y:S01]  /*1011b0*/  PRMT R26, R23, 0x4210, R14 ;  /* 0x00004210171a7816 */ /* 0x000fe2000000000e */
[----:B------:R-:W3:Y:S01]  /*1011c0*/  LDL.LU R29, [R1+0x151c] ;  /* 0x00151c00011d7983 */ /* 0x000ee20000300800 */
[----:B0-----:R-:W-:Y:S02]  /*1011d0*/  PRMT R4, R3, 0x4210, R4 ;  /* 0x0000421003047816 */ /* 0x001fe40000000004 */
[----:B--2---:R-:W-:Y:S02]  /*1011e0*/  PRMT R3, R13, 0x4210, R2 ;  /* 0x000042100d037816 */ /* 0x004fe40000000002 */
[----:B-1----:R-:W-:Y:S01]  /*1011f0*/  PRMT R2, R20, 0x4210, R0 ;  /* 0x0000421014027816 */ /* 0x002fe20000000000 */
[----:B------:R-:W2:Y:S04]  /*101200*/  LDL.LU R15, [R1+0x1538] ;  /* 0x00153800010f7983 */ /* 0x000ea80000300800 */
[----:B------:R-:W0:Y:S04]  /*101210*/  LDS.128 R20, [R9] ;  /* 0x0000000009147984 */ /* 0x000e280000000c00 */
[----:B0-----:R-:W-:Y:S04]  /*101220*/  STL.64 [R1+0x170], R20 ;  /* 0x0001701401007387 */ /* 0x001fe80000100a00 */
[----:B------:R-:W-:Y:S04]  /*101230*/  STL.64 [R1+0x178], R22 ;  /* 0x0001781601007387 */ /* 0x000fe80000100a00 */
[----:B------:R-:W0:Y:S01]  /*101240*/  LDS.128 R20, [R9+0x400] ;  /* 0x0004000009147984 */ /* 0x000e220000000c00 */
[----:B------:R-:W-:Y:S01]  /*101250*/  BAR.SYNC.DEFER_BLOCKING 0x0 ;  /* 0x0000000000007b1d */ /* 0x000fe20000010000 */
[----:B------:R-:W-:-:S02]  /*101260*/  PRMT R27, R27, 0x4210, R12 ;  /* 0x000042101b1b7816 */ /* 0x000fc4000000000c */
[----:B------:R-:W-:-:S03]  /*101270*/  PRMT R5, R11, 0x4210, R5 ;  /* 0x000042100b057816 */ /* 0x000fc60000000005 */
[----:B------:R-:W-:Y:S04]  /*101280*/  STSM.16.M88.4 [R28], R24 ;  /* 0x000000181c007844 */ /* 0x000fe80000000200 */
[----:B0-----:R-:W-:Y:S04]  /*101290*/  STL.64 [R1+0x160], R20 ;  /* 0x0001601401007387 */ /* 0x001fe80000100a00 */
[----:B------:R0:W-:Y:S04]  /*1012a0*/  STL.64 [R1+0x168], R22 ;  /* 0x0001681601007387 */ /* 0x0001e80000100a00 */
[----:B0-----:R-:W2:Y:S04]  /*1012b0*/  LDL.LU R22, [R1+0x5e74] ;  /* 0x005e740001167983 */ /* 0x001ea80000300800 */
[----:B------:R-:W2:Y:S04]  /*1012c0*/  LDL.LU R21, [R1+0x5e70] ;  /* 0x005e700001157983 */ /* 0x000ea80000300800 */
[----:B----4-:R0:W-:Y:S04]  /*1012d0*/  STL.64 [R1+0x5e68], R18 ;  /* 0x005e681201007387 */ /* 0x0101e80000100a00 */
[----:B---3--:R1:W-:Y:S04]  /*1012e0*/  STL.64 [R1+0x5e60], R16 ;  /* 0x005e601001007387 */ /* 0x0083e80000100a00 */
[----:B------:R-:W3:Y:S04]  /*1012f0*/  LDL.LU R7, [R1+0x50e4] ;  /* 0x0050e40001077983 */ /* 0x000ee80000300800 */
[----:B------:R-:W4:Y:S04]  /*101300*/  LDL.LU R24, [R1+0x50e0] ;  /* 0x0050e00001187983 */ /* 0x000f280000300800 */
[----:B------:R-:W2:Y:S01]  /*101310*/  LDL.LU R10, [R1+0x505c] ;  /* 0x00505c00010a7983 */ /* 0x000ea20000300800 */
[----:B0-----:R-:W-:-:S02]  /*101320*/  IMAD.MOV.U32 R19, RZ, RZ, R2 ;  /* 0x000000ffff137224 */ /* 0x001fc400078e0002 */
[----:B-1----:R-:W-:Y:S01]  /*101330*/  IMAD.MOV.U32 R17, RZ, RZ, R4 ;  /* 0x000000ffff117224 */ /* 0x002fe200078e0004 */
[----:B------:R-:W2:Y:S04]  /*101340*/  LDL.LU R2, [R1+0x5058] ;  /* 0x0050580001027983 */ /* 0x000ea80000300800 */
[----:B------:R-:W2:Y:S01]  /*101350*/  LDL.LU R4, [R1+0x4fcc] ;  /* 0x004fcc0001047983 */ /* 0x000ea20000300800 */
[----:B------:R-:W-:-:S03]  /*101360*/  IMAD.MOV.U32 R16, RZ, RZ, R5 ;  /* 0x000000ffff107224 */ /* 0x000fc600078e0005 */
[----:B------:R-:W2:Y:S04]  /*101370*/  LDL.LU R8, [R1+0x4fc8] ;  /* 0x004fc80001087983 */ /* 0x000ea80000300800 */
[----:B------:R-:W2:Y:S04]  /*101380*/  LDL.LU R5, [R1+0x20dc] ;  /* 0x0020dc0001057983 */ /* 0x000ea80000300800 */
[----:B------:R-:W3:Y:S01]  /*101390*/  LDL.LU R6, [R1+0x20d8] ;  /* 0x0020d80001067983 */ /* 0x000ee20000300800 */
[----:B------:R-:W-:-:S03]  /*1013a0*/  IMAD.MOV.U32 R18, RZ, RZ, R3 ;  /* 0x000000ffff127224 */ /* 0x000fc600078e0003 */
[----:B---3--:R0:W-:Y:S04]  /*1013b0*/  STL.64 [R1+0x5e48], R6 ;  /* 0x005e480601007387 */ /* 0x0081e80000100a00 */
[----:B0-----:R-:W3:Y:S04]  /*1013c0*/  LDL.LU R6, [R1+0x78] ;  /* 0x0000780001067983 */ /* 0x001ee80000300800 */
[----:B------:R-:W3:Y:S04]  /*1013d0*/  LDL.LU R7, [R1+0x1518] ;  /* 0x0015180001077983 */ /* 0x000ee80000300800 */
        /* <DEDUP_REMOVED lines=15> */
[----:B------:R-:W2:Y:S04]  /*1014d0*/  LDL.LU.64 R18, [R1+0x5e68] ;  /* 0x005e680001127983 */ /* 0x000ea80000300a00 */
[----:B------:R-:W2:Y:S02]  /*1014e0*/  LDL.LU.64 R16, [R1+0x5e60] ;  /* 0x005e600001107983 */ /* 0x000ea40000300a00 */
[----:B--2---:R-:W-:-:S02]  /*1014f0*/  PRMT R17, R17, 0x5210, R4 ;  /* 0x0000521011117816 */ /* 0x004fc40000000004 */
[----:B---3--:R-:W-:Y:S02]  /*101500*/  PRMT R4, R7, 0x5210, R6 ;  /* 0x0000521007047816 */ /* 0x008fe40000000006 */
[----:B------:R-:W-:Y:S02]  /*101510*/  PRMT R16, R16, 0x5210, R13 ;  /* 0x0000521010107816 */ /* 0x000fe4000000000d */
[----:B------:R-:W-:Y:S02]  /*101520*/  PRMT R6, R15, 0x5210, R14 ;  /* 0x000052100f067816 */ /* 0x000fe4000000000e */
[----:B------:R-:W-:Y:S02]  /*101530*/  PRMT R7, R22, 0x5210, R12 ;  /* 0x0000521016077816 */ /* 0x000fe4000000000c */
[----:B------:R-:W0:Y:S01]  /*101540*/  LDS.128 R12, [R9] ;  /* 0x00000000090c7984 */ /* 0x000e220000000c00 */
[----:B------:R-:W-:Y:S02]  /*101550*/  PRMT R18, R18, 0x5210, R5 ;  /* 0x0000521012127816 */ /* 0x000fe40000000005 */
[----:B------:R-:W-:Y:S01]  /*101560*/  PRMT R5, R29, 0x5210, R19 ;  /* 0x000052101d057816 */ /* 0x000fe20000000013 */
[----:B------:R-:W2:Y:S01]  /*101570*/  LDL.LU R22, [R1+0x5e58] ;  /* 0x005e580001167983 */ /* 0x000ea20000300800 */
[----:B------:R-:W-:-:S03]  /*101580*/  PRMT R19, R21, 0x5210, R0 ;  /* 0x0000521015137816 */ /* 0x000fc60000000000 */
[----:B------:R-:W3:Y:S04]  /*101590*/  LDL.LU R21, [R1+0x5e54] ;  /* 0x005e540001157983 */ /* 0x000ee80000300800 */
        /* <DEDUP_REMOVED lines=9> */
[----:B------:R-:W2:Y:S04]  /*101630*/  LDL.LU.64 R4, [R1+0x5e40] ;  /* 0x005e400001047983 */ /* 0x000ea80000300a00 */
[----:B------:R0:W-:Y:S04]  /*101640*/  STSM.16.M88.4 [R28+0x200], R16 ;  /* 0x000200101c007844 */ /* 0x0001e80000000200 */
[----:B0-----:R-:W3:Y:S01]  /*101650*/  LDL.LU.64 R18, [R1+0x5e38] ;  /* 0x005e380001127983 */ /* 0x001ee20000300a00 */
[----:B------:R-:W-:Y:S01]  /*101660*/  BAR.SYNC.DEFER_BLOCKING 0x0 ;  /* 0x0000000000007b1d */ /* 0x000fe20000010000 */
[----:B----4-:R-:W-:-:S02]  /*101670*/  LOP3.LUT R24, R24, 0xffff, RZ, 0xc0, !PT ;  /* 0x0000ffff18187812 */ /* 0x010fc400078ec0ff */
[----:B------:R-:W-:-:S04]  /*101680*/  LOP3.LUT R2, R2, 0xffff, RZ, 0xc0, !PT ;  /* 0x0000ffff02027812 */ /* 0x000fc800078ec0ff */
[----:B------:R-:W-:Y:S02]  /*101690*/  PRMT R17, R26, 0x4210, R2 ;  /* 0x000042101a117816 */ /* 0x000fe40000000002 */
[----:B--2---:R-:W-:-:S05]  /*1016a0*/  LOP3.LUT R4, R4, 0xffff, RZ, 0xc0, !PT ;  /* 0x0000ffff04047812 */ /* 0x004fca00078ec0ff */
[----:B------:R0:W-:Y:S01]  /*1016b0*/  STL [R1+0x3c], R4 ;  /* 0x00003c0401007387 */ /* 0x0001e20000100800 */
[----:B------:R-:W-:Y:S02]  /*1016c0*/  LOP3.LUT R12, R7, 0xffff, RZ, 0xc0, !PT ;  /* 0x0000ffff070c7812 */ /* 0x000fe400078ec0ff */
[----:B------:R-:W-:Y:S02]  /*1016d0*/  LOP3.LUT R15, R5, 0xffff, RZ, 0xc0, !PT ;  /* 0x0000ffff050f7812 */ /* 0x000fe400078ec0ff */
[----:B------:R-:W-:Y:S02]  /*1016e0*/  LOP3.LUT R0, R6, 0xffff, RZ, 0xc0, !PT ;  /* 0x0000ffff06007812 */ /* 0x000fe400078ec0ff */
[----:B0-----:R-:W-:-:S05]  /*1016f0*/  PRMT R4, R11, 0x4210, R4 ;  /* 0x000042100b047816 */ /* 0x001fca0000000004 */
[----:B------:R-:W-:Y:S04]  /*101700*/  STL [R1+0x20], R4 ;  /* 0x0000200401007387 */ /* 0x000fe80000100800 */
[----:B------:R-:W0:Y:S01]  /*101710*/  LDS.128 R4, [R9] ;  /* 0x0000000009047984 */ /* 0x000e220000000c00 */
[----:B------:R-:W-:-:S05]  /*101720*/  PRMT R3, R3, 0x4210, R15 ;  /* 0x0000421003037816 */ /* 0x000fca000000000f */
[----:B------:R-:W-:Y:S04]  /*101730*/  STL [R1+0x28], R3 ;  /* 0x0000280301007387 */ /* 0x000fe80000100800 */
[----:B------:R-:W2:Y:S04]  /*101740*/  LDL.LU R16, [R1+0x15bc] ;  /* 0x0015bc0001107983 */ /* 0x000ea80000300800 */
[----:B0-----:R-:W-:Y:S04]  /*101750*/  STL.64 [R1+0x130], R4 ;  /* 0x0001300401007387 */ /* 0x001fe80000100a00 */
[----:B------:R-:W-:Y:S04]  /*101760*/  STL.64 [R1+0x138], R6 ;  /* 0x0001380601007387 */ /* 0x000fe80000100a00 */
[----:B------:R-:W0:Y:S01]  /*101770*/  LDS.128 R4, [R9+0x400] ;  /* 0x0004000009047984 */ /* 0x000e220000000c00 */
[----:B------:R-:W-:-:S03]  /*101780*/  PRMT R29, R13, 0x4210, R24 ;  /* 0x000042100d1d7816 */ /* 0x000fc60000000018 */
[----:B0-----:R-:W-:Y:S04]  /*101790*/  STL.64 [R1+0x120], R4 ;  /* 0x0001200401007387 */ /* 0x001fe80000100a00 */
[----:B------:R0:W-:Y:S01]  /*1017a0*/  STL.64 [R1+0x128], R6 ;  /* 0x0001280601007387 */ /* 0x0001e20000100a00 */
[----:B------:R-:W-:Y:S02]  /*1017b0*/  LOP3.LUT R10, R10, 0xffff, RZ, 0xc0, !PT ;  /* 0x0000ffff0a0a7812 */ /* 0x000fe400078ec0ff */
[----:B------:R-:W-:Y:S01]  /*1017c0*/  PRMT R20, R20, 0x4210, R12 ;  /* 0x0000421014147816 */ /* 0x000fe2000000000c */
[----:B0-----:R-:W4:Y:S04]  /*1017d0*/  LDL.LU R7, [R1+0x5e30] ;  /* 0x005e300001077983 */ /* 0x001f280000300800 */
[----:B------:R-:W2:Y:S04]  /*1017e0*/  LDL.LU R13, [R1+0x50fc] ;  /* 0x0050fc00010d7983 */ /* 0x000ea80000300800 */
[----:B------:R-:W2:Y:S04]  /*1017f0*/  LDL.LU R14, [R1+0x50f8] ;  /* 0x0050f800010e7983 */ /* 0x000ea80000300800 */
[----:B------:R-:W2:Y:S04]  /*101800*/  LDL.LU R5, [R1+0x5070] ;  /* 0x0050700001057983 */ /* 0x000ea80000300800 */
[----:B------:R-:W2:Y:S04]  /*101810*/  LDL.LU R4, [R1+0x506c] ;  /* 0x00506c0001047983 */ /* 0x000ea80000300800 */
[----:B------:R-:W2:Y:S04]  /*101820*/  LDL.LU R11, [R1+0x4fec] ;  /* 0x004fec00010b7983 */ /* 0x000ea80000300800 */
[----:B------:R-:W2:Y:S04]  /*101830*/  LDL.LU R26, [R1+0x4fe8] ;  /* 0x004fe800011a7983 */ /* 0x000ea80000300800 */
[----:B------:R-:W2:Y:S04]  /*101840*/  LDL.LU R3, [R1+0x4f50] ;  /* 0x004f500001037983 */ /* 0x000ea80000300800 */
[----:B------:R-:W4:Y:S01]  /*101850*/  LDL.LU R6, [R1+0x4f58] ;  /* 0x004f580001067983 */ /* 0x000f220000300800 */
[----:B------:R-:W-:Y:S01]  /*101860*/  PRMT R23, R23, 0x4210, R0 ;  /* 0x0000421017177816 */ /* 0x000fe20000000000 */
[----:B------:R-:W-:Y:S06]  /*101870*/  BAR.SYNC.DEFER_BLOCKING 0x0 ;  /* 0x0000000000007b1d */ /* 0x000fec0000010000 */
[----:B----4-:R0:W-:Y:S04]  /*101880*/  STL.64 [R1+0x5dd0], R6 ;  /* 0x005dd00601007387 */ /* 0x0101e80000100a00 */
[----:B0-----:R-:W4:Y:S04]  /*101890*/  LDL.LU R6, [R1+0x15d8] ;  /* 0x0015d80001067983 */ /* 0x001f280000300800 */
[----:B------:R-:W4:Y:S04]  /*1018a0*/  LDL.LU R7, [R1+0x15c8] ;  /* 0x0015c80001077983 */ /* 0x000f280000300800 */
[----:B--2---:R0:W-:Y:S04]  /*1018b0*/  STL.64 [R1+0x5dc8], R4 ;  /* 0x005dc80401007387 */ /* 0x0041e80000100a00 */
[----:B0-----:R-:W2:Y:S04]  /*1018c0*/  LDL.LU R4, [R1+0x3c] ;  /* 0x00003c0001047983 */ /* 0x001ea80000300800 */
[----:B------:R-:W2:Y:S01]  /*1018d0*/  LDL.LU R5, [R1+0x15dc] ;  /* 0x0015dc0001057983 */ /* 0x000ea20000300800 */
[----:B------:R-:W-:-:S03]  /*1018e0*/  PRMT R25, R25, 0x4210, R10 ;  /* 0x0000421019197816 */ /* 0x000fc6000000000a */
[----:B----4-:R0:W-:Y:S02]  /*1018f0*/  STL.64 [R1+0x5e20], R6 ;  /* 0x005e200601007387 */ /* 0x0101e40000100a00 */
[----:B0-----:R-:W-:Y:S02]  /*101900*/  IMAD.MOV.U32 R6, RZ, RZ, R25 ;  /* 0x000000ffff067224 */ /* 0x001fe400078e0019 */
[----:B--2---:R0:W-:Y:S01]  /*101910*/  STL.64 [R1+0x5e18], R4 ;  /* 0x005e180401007387 */ /* 0x0041e20000100a00 */
[----:B------:R-:W-:Y:S02]  /*101920*/  IMAD.MOV.U32 R7, RZ, RZ, R17 ;  /* 0x000000ffff077224 */ /* 0x000fe400078e0011 */
[----:B0-----:R-:W-:Y:S02]  /*101930*/  IMAD.MOV.U32 R4, RZ, RZ, R20 ;  /* 0x000000ffff047224 */ /* 0x001fe400078e0014 */
[----:B------:R-:W-:Y:S01]  /*101940*/  IMAD.MOV.U32 R5, RZ, RZ, R29 ;  /* 0x000000ffff057224 */ /* 0x000fe200078e001d */
[----:B------:R-:W2:Y:S04]  /*101950*/  LDL.LU R20, [R1+0x5e2c] ;  /* 0x005e2c0001147983 */ /* 0x000ea80000300800 */
[----:B------:R-:W4:Y:S04]  /*101960*/  LDL.LU R25, [R1+0x52f4] ;  /* 0x0052f40001197983 */ /* 0x000f280000300800 */
[----:B------:R-:W2:Y:S04]  /*101970*/  LDL.LU R29, [R1+0x52f0] ;  /* 0x0052f000011d7983 */ /* 0x000ea80000300800 */
[----:B------:R-:W2:Y:S04]  /*101980*/  LDL.LU R17, [R1+0x52e8] ;  /* 0x0052e80001117983 */ /* 0x000ea80000300800 */
[----:B---3--:R0:W-:Y:S04]  /*101990*/  STL.64 [R1+0x5de0], R18 ;  /* 0x005de01201007387 */ /* 0x0081e80000100a00 */
[----:B0-----:R-:W3:Y:S04]  /*1019a0*/  LDL.LU R18, [R1+0x15ac] ;  /* 0x0015ac0001127983 */ /* 0x001ee80000300800 */
[----:B------:R-:W3:Y:S04]  /*1019b0*/  LDL.LU R19, [R1+0x15b8] ;  /* 0x0015b80001137983 */ /* 0x000ee80000300800 */
[----:B--2---:R0:W-:Y:S02]  /*1019c0*/  STL [R1+0x5dd8], R17 ;  /* 0x005dd81101007387 */ /* 0x0041e40000100800 */
[----:B0-----:R-:W-:-:S02]  /*1019d0*/  IMAD.MOV.U32 R17, RZ, RZ, R23 ;  /* 0x000000ffff117224 */ /* 0x001fc400078e0017 */
[----:B------:R-:W2:Y:S01]  /*1019e0*/  LDL.LU R23, [R1+0x52ec] ;  /* 0x0052ec0001177983 */ /* 0x000ea20000300800 */
[----:B------:R-:W-:-:S04]  /*1019f0*/  LOP3.LUT R8, R8, 0xffff, RZ, 0xc0, !PT ;  /* 0x0000ffff08087812 */ /* 0x000fc800078ec0ff */
[----:B------:R-:W-:Y:S01]  /*101a00*/  PRMT R27, R27, 0x4210, R8 ;  /* 0x000042101b1b7816 */ /* 0x000fe20000000008 */
[----:B------:R-:W-:Y:S04]  /*101a10*/  STSM.16.M88.4 [R28], R4 ;  /* 0x000000041c007844 */ /* 0x000fe80000000200 */
[----:B--2---:R-:W-:Y:S04]  /*101a20*/  STL.64 [R1+0x5df0], R22 ;  /* 0x005df01601007387 */ /* 0x004fe80000100a00 */
[----:B------:R0:W-:Y:S04]  /*101a30*/  STL.64 [R1+0x5de8], R20 ;  /* 0x005de81401007387 */ /* 0x0001e80000100a00 */
[----:B0-----:R-:W2:Y:S01]  /*101a40*/  LDL.LU R20, [R1+0x20] ;  /* 0x0000200001147983 */ /* 0x001ea20000300800 */
[----:B------:R-:W-:-:S03]  /*101a50*/  IMAD.MOV.U32 R21, RZ, RZ, R27 ;  /* 0x000000ffff157224 */ /* 0x000fc600078e001b */
[----:B------:R-:W2:Y:S04]  /*101a60*/  LDL.LU R27, [R1+0x5e28] ;  /* 0x005e2800011b7983 */ /* 0x000ea80000300800 */
[----:B------:R-:W2:Y:S04]  /*101a70*/  LDL.LU R22, [R1+0x28] ;  /* 0x0000280001167983 */ /* 0x000ea80000300800 */
[----:B------:R-:W2:Y:S04]  /*101a80*/  LDL.LU.64 R6, [R1+0x5e20] ;  /* 0x005e200001067983 */ /* 0x000ea80000300a00 */
[----:B------:R-:W2:Y:S01]  /*101a90*/  LDL.LU.64 R4, [R1+0x5e18] ;  /* 0x005e180001047983 */ /* 0x000ea20000300a00 */
[----:B------:R-:W-:Y:S01]  /*101aa0*/  IMAD.MOV.U32 R23, RZ, RZ, R17 ;  /* 0x000000ffff177224 */ /* 0x000fe200078e0011 */
[----:B--2---:R-:W-:-:S02]  /*101ab0*/  PRMT R4, R5, 0x5210, R4 ;  /* 0x0000521005047816 */ /* 0x004fc40000000004 */
[----:B------:R-:W-:Y:S02]  /*101ac0*/  PRMT R5, R6, 0x5210, R8 ;  /* 0x0000521006057816 */ /* 0x000fe40000000008 */
[----:B------:R-:W2:Y:S04]  /*101ad0*/  LDL.LU R8, [R1+0x5e10] ;  /* 0x005e100001087983 */ /* 0x000ea80000300800 */
[----:B------:R-:W-:Y:S01]  /*101ae0*/  STSM.16.M88.4 [R28+0x200], R20 ;  /* 0x000200141c007844 */ /* 0x000fe20000000200 */
[----:B------:R-:W-:Y:S06]  /*101af0*/  BAR.SYNC.DEFER_BLOCKING 0x0 ;  /* 0x0000000000007b1d */ /* 0x000fec0000010000 */
[----:B------:R-:W0:Y:S01]  /*101b00*/  LDS.128 R20, [R9] ;  /* 0x0000000009147984 */ /* 0x000e220000000c00 */
[----:B------:R-:W-:-:S03]  /*101b10*/  PRMT R6, R27, 0x5210, R15 ;  /* 0x000052101b067816 */ /* 0x000fc6000000000f */
[----:B------:R-:W4:Y:S04]  /*101b20*/  LDL.LU R15, [R1+0x52e0] ;  /* 0x0052e000010f7983 */ /* 0x000f280000300800 */
[----:B------:R-:W4:Y:S01]  /*101b30*/  LDL.LU R27, [R1+0x178c] ;  /* 0x00178c00011b7983 */ /* 0x000f220000300800 */
[----:B------:R-:W-:Y:S02]  /*101b40*/  PRMT R7, R7, 0x5210, R0 ;  /* 0x0000521007077816 */ /* 0x000fe40000000000 */
[----:B------:R-:W-:Y:S01]  /*101b50*/  PRMT R16, R16, 0x5210, R12 ;  /* 0x0000521010107816 */ /* 0x000fe2000000000c */
[----:B------:R-:W4:Y:S04]  /*101b60*/  LDL.LU R0, [R1+0x5e0c] ;  /* 0x005e0c0001007983 */ /* 0x000f280000300800 */
[----:B------:R-:W4:Y:S01]  /*101b70*/  LDL.LU R12, [R1+0x5e08] ;  /* 0x005e0800010c7983 */ /* 0x000f220000300800 */
[----:B---3--:R-:W-:-:S02]  /*101b80*/  PRMT R17, R18, 0x5210, R24 ;  /* 0x0000521012117816 */ /* 0x008fc40000000018 */
[----:B------:R-:W-:Y:S01]  /*101b90*/  PRMT R18, R19, 0x5210, R10 ;  /* 0x0000521013127816 */ /* 0x000fe2000000000a */
[----:B------:R-:W3:Y:S04]  /*101ba0*/  LDL.LU R24, [R1+0x5e04] ;  /* 0x005e040001187983 */ /* 0x000ee80000300800 */
[----:B------:R-:W3:Y:S01]  /*101bb0*/  LDL.LU R10, [R1+0x5e00] ;  /* 0x005e0000010a7983 */ /* 0x000ee20000300800 */
[----:B--2---:R-:W-:-:S03]  /*101bc0*/  PRMT R19, R8, 0x5210, R2 ;  /* 0x0000521008137816 */ /* 0x004fc60000000002 */
[----:B------:R-:W2:Y:S04]  /*101bd0*/  LDL.LU R2, [R1+0x5dfc] ;  /* 0x005dfc0001027983 */ /* 0x000ea80000300800 */
[----:B------:R-:W2:Y:S04]  /*101be0*/  LDL.LU R8, [R1+0x5df8] ;  /* 0x005df80001087983 */ /* 0x000ea80000300800 */
[----:B0-----:R-:W-:Y:S04]  /*101bf0*/  STL.64 [R1+0x110], R20 ;  /* 0x0001101401007387 */ /* 0x001fe80000100a00 */
[----:B------:R-:W-:Y:S04]  /*101c00*/  STL.64 [R1+0x118], R22 ;  /* 0x0001181601007387 */ /* 0x000fe80000100a00 */
[----:B------:R-:W0:Y:S01]  /*101c10*/  LDS.128 R20, [R9+0x400] ;  /* 0x0004000009147984 */ /* 0x000e220000000c00 */
[----:B------:R-:W-:Y:S06]  /*101c20*/  BAR.SYNC.DEFER_BLOCKING 0x0 ;  /* 0x0000000000007b1d */ /* 0x000fec0000010000 */
[----:B------:R-:W-:Y:S04]  /*101c30*/  STSM.16.M88.4 [R28], R16 ;  /* 0x000000101c007844 */ /* 0x000fe80000000200 */
[----:B0-----:R-:W-:Y:S04]  /*101c40*/  STL.64 [R1+0x100], R20 ;  /* 0x0001001401007387 */ /* 0x001fe80000100a00 */
[----:B------:R0:W-:Y:S04]  /*101c50*/  STL.64 [R1+0x108], R22 ;  /* 0x0001081601007387 */ /* 0x0001e80000100a00 */
[----:B0-----:R-:W2:Y:S04]  /*101c60*/  LDL.LU.64 R22, [R1+0x5df0] ;  /* 0x005df00001167983 */ /* 0x001ea80000300a00 */
[----:B------:R-:W2:Y:S04]  /*101c70*/  LDL.LU.64 R20, [R1+0x5de8] ;  /* 0x005de80001147983 */ /* 0x000ea80000300a00 */
[----:B------:R-:W2:Y:S04]  /*101c80*/  LDL.LU.64 R18, [R1+0x5de0] ;  /* 0x005de00001127983 */ /* 0x000ea80000300a00 */
[----:B------:R-:W2:Y:S01]  /*101c90*/  LDL.LU R17, [R1+0x5dd8] ;  /* 0x005dd80001117983 */ /* 0x000ea20000300800 */
[----:B------:R-:W-:-:S02]  /*101ca0*/  LOP3.LUT R3, R3, 0xffff, RZ, 0xc0, !PT ;  /* 0x0000ffff03037812 */ /* 0x000fc400078ec0ff */
[----:B------:R-:W-:Y:S01]  /*101cb0*/  LOP3.LUT R13, R13, 0xffff, RZ, 0xc0, !PT ;  /* 0x0000ffff0d0d7812 */ /* 0x000fe200078ec0ff */
[----:B------:R0:W-:Y:S01]  /*101cc0*/  STSM.16.M88.4 [R28+0x200], R4 ;  /* 0x000200041c007844 */ /* 0x0001e20000000200 */
[----:B------:R-:W-:Y:S06]  /*101cd0*/  BAR.SYNC.DEFER_BLOCKING 0x0 ;  /* 0x0000000000007b1d */ /* 0x000fec0000010000 */
[----:B0-----:R-:W3:Y:S04]  /*101ce0*/  LDL.LU.64 R6, [R1+0x5dd0] ;  /* 0x005dd00001067983 */ /* 0x001ee80000300a00 */
[----:B------:R-:W3:Y:S01]  /*101cf0*/  LDL.LU.64 R4, [R1+0x5dc8] ;  /* 0x005dc80001047983 */ /* 0x000ee20000300a00 */
[----:B--2---:R-:W-:-:S02]  /*101d00*/  PRMT R16, R17, 0x4210, R3 ;  /* 0x0000421011107816 */ /* 0x004fc40000000003 */
[----:B------:R-:W-:Y:S02]  /*101d10*/  PRMT R17, R23, 0x4210, R13 ;  /* 0x0000421017117816 */ /* 0x000fe4000000000d */
[----:B------:R-:W2:Y:S01]  /*101d20*/  LDL.LU R23, [R1+0x15e8] ;  /* 0x0015e80001177983 */ /* 0x000ea20000300800 */
[----:B------:R-:W-:Y:S02]  /*101d30*/  LOP3.LUT R11, R11, 0xffff, RZ, 0xc0, !PT ;  /* 0x0000ffff0b0b7812 */ /* 0x000fe400078ec0ff */
[----:B------:R-:W-:Y:S02]  /*101d40*/  LOP3.LUT R26, R26, 0xffff, RZ, 0xc0, !PT ;  /* 0x0000ffff1a1a7812 */ /* 0x000fe400078ec0ff */
[----:B----4-:R-:W-:Y:S02]  /*101d50*/  PRMT R25, R25, 0x4210, R11 ;  /* 0x0000421019197816 */ /* 0x010fe4000000000b */
[----:B------:R-:W-:Y:S02]  /*101d60*/  PRMT R29, R29, 0x4210, R26 ;  /* 0x000042101d1d7816 */ /* 0x000fe4000000001a */
[----:B---3--:R-:W-:Y:S01]  /*101d70*/  LOP3.LUT R6, R6, 0xffff, RZ, 0xc0, !PT ;  /* 0x0000ffff06067812 */ /* 0x008fe200078ec0ff */
[----:B--2---:R0:W-:Y:S04]  /*101d80*/  STL.64 [R1+0x5da8], R22 ;  /* 0x005da81601007387 */ /* 0x0041e80000100a00 */
[----:B------:R1:W-:Y:S01]  /*101d90*/  STL.64 [R1+0x5da0], R20 ;  /* 0x005da01401007387 */ /* 0x0003e20000100a00 */
[----:B0-----:R-:W-:Y:S01]  /*101da0*/  IMAD.MOV.U32 R23, RZ, RZ, R16 ;  /* 0x000000ffff177224 */ /* 0x001fe200078e0010 */
[----:B------:R-:W-:Y:S01]  /*101db0*/  PRMT R22, R27, 0x4210, R6 ;  /* 0x000042101b167816 */ /* 0x000fe20000000006 */
[----:B-1----:R-:W-:-:S02]  /*101dc0*/  IMAD.MOV.U32 R20, RZ, RZ, R25 ;  /* 0x000000ffff147224 */ /* 0x002fc400078e0019 */
[----:B------:R-:W-:Y:S01]  /*101dd0*/  IMAD.MOV.U32 R21, RZ, RZ, R29 ;  /* 0x000000ffff157224 */ /* 0x000fe200078e001d */
[----:B------:R-:W2:Y:S04]  /*101de0*/  LDL.LU R25, [R1+0x5dc0] ;  /* 0x005dc00001197983 */ /* 0x000ea80000300800 */
[----:B------:R-:W-:Y:S04]  /*101df0*/  STL.64 [R1+0x5db8], R22 ;  /* 0x005db81601007387 */ /* 0x000fe80000100a00 */
[----:B------:R-:W-:Y:S04]  /*101e00*/  STL.64 [R1+0x5db0], R20 ;  /* 0x005db01401007387 */ /* 0x000fe80000100a00 */
[----:B------:R-:W0:Y:S04]  /*101e10*/  LDS.128 R20, [R9] ;  /* 0x0000000009147984 */ /* 0x000e280000000c00 */
[----:B0-----:R-:W-:Y:S04]  /*101e20*/  STL.64 [R1+0xf0], R20 ;  /* 0x0000f01401007387 */ /* 0x001fe80000100a00 */
[----:B------:R-:W-:Y:S01]  /*101e30*/  STL [R1+0xf8], R22 ;  /* 0x0000f81601007387 */ /* 0x000fe20000100800 */
[----:B------:R-:W-:-:S03]  /*101e40*/  IMAD.MOV.U32 R16, RZ, RZ, R23 ;  /* 0x000000ffff107224 */ /* 0x000fc600078e0017 */
[----:B------:R-:W3:Y:S04]  /*101e50*/  LDL.LU R27, [R1+0x1618] ;  /* 0x00161800011b7983 */ /* 0x000ee80000300800 */
[----:B------:R-:W0:Y:S04]  /*101e60*/  LDS.128 R20, [R9+0x400] ;  /* 0x0004000009147984 */ /* 0x000e280000000c00 */
[----:B------:R-:W-:Y:S04]  /*101e70*/  STL [R1+0x5a3c], R16 ;  /* 0x005a3c1001007387 */ /* 0x000fe80000100800 */
[----:B------:R-:W-:Y:S01]  /*101e80*/  STL.64 [R1+0x5c50], R18 ;  /* 0x005c501201007387 */ /* 0x000fe20000100a00 */
[----:B------:R-:W-:Y:S06]  /*101e90*/  BAR.SYNC.DEFER_BLOCKING 0x0 ;  /* 0x0000000000007b1d */ /* 0x000fec0000010000 */
[----:B0-----:R-:W-:Y:S04]  /*101ea0*/  STL.64 [R1+0xe0], R20 ;  /* 0x0000e01401007387 */ /* 0x001fe80000100a00 */
[----:B------:R0:W-:Y:S04]  /*101eb0*/  STL.64 [R1+0xe8], R22 ;  /* 0x0000e81601007387 */ /* 0x0001e80000100a00 */
[----:B0-----:R-:W4:Y:S04]  /*101ec0*/  LDL.LU.64 R22, [R1+0x5db8] ;  /* 0x005db80001167983 */ /* 0x001f280000300a00 */
[----:B------:R-:W4:Y:S01]  /*101ed0*/  LDL.LU.64 R20, [R1+0x5db0] ;  /* 0x005db00001147983 */ /* 0x000f220000300a00 */
[----:B------:R-:W-:-:S02]  /*101ee0*/  LOP3.LUT R14, R14, 0xffff, RZ, 0xc0, !PT ;  /* 0x0000ffff0e0e7812 */ /* 0x000fc400078ec0ff */
[----:B------:R-:W-:Y:S02]  /*101ef0*/  LOP3.LUT R5, R5, 0xffff, RZ, 0xc0, !PT ;  /* 0x0000ffff05057812 */ /* 0x000fe400078ec0ff */
[----:B------:R-:W-:Y:S02]  /*101f00*/  LOP3.LUT R4, R4, 0xffff, RZ, 0xc0, !PT ;  /* 0x0000ffff04047812 */ /* 0x000fe400078ec0ff */
[----:B------:R-:W-:Y:S02]  /*101f10*/  PRMT R15, R15, 0x4210, R14 ;  /* 0x000042100f0f7816 */ /* 0x000fe4000000000e */
[----:B------:R-:W-:Y:S02]  /*101f20*/  PRMT R8, R8, 0x4210, R5 ;  /* 0x0000421008087816 */ /* 0x000fe40000000005 */
[----:B------:R-:W-:Y:S01]  /*101f30*/  PRMT R7, R7, 0x4210, R4 ;  /* 0x0000421007077816 */ /* 0x000fe20000000004 */
[----:B------:R-:W-:Y:S02]  /*101f40*/  IMAD.MOV.U32 R16, RZ, RZ, R17 ;  /* 0x000000ffff107224 */ /* 0x000fe400078e0011 */
[----:B------:R-:W-:-:S02]  /*101f50*/  IMAD.MOV.U32 R17, RZ, RZ, R15 ;  /* 0x000000ffff117224 */ /* 0x000fc400078e000f */
[----:B------:R-:W-:Y:S02]  /*101f60*/  IMAD.MOV.U32 R18, RZ, RZ, R8 ;  /* 0x000000ffff127224 */ /* 0x000fe400078e0008 */
[----:B------:R-:W-:-:S05]  /*101f70*/  IMAD.MOV.U32 R19, RZ, RZ, R7 ;  /* 0x000000ffff137224 */ /* 0x000fca00078e0007 */
[----:B------:R0:W-:Y:S04]  /*101f80*/  STSM.16.M88.4 [R28], R16 ;  /* 0x000000101c007844 */ /* 0x0001e80000000200 */
[----:B0-----:R-:W2:Y:S04]  /*101f90*/  LDL.LU R19, [R1+0x15fc] ;  /* 0x0015fc0001137983 */ /* 0x001ea80000300800 */
[----:B------:R-:W2:Y:S04]  /*101fa0*/  LDL.LU R29, [R1+0x15f8] ;  /* 0x0015f800011d7983 */ /* 0x000ea80000300800 */
[----:B------:R-:W2:Y:S04]  /*101fb0*/  LDL.LU R15, [R1+0x15ec] ;  /* 0x0015ec00010f7983 */ /* 0x000ea80000300800 */
[----:B----4-:R0:W-:Y:S01]  /*101fc0*/  STSM.16.M88.4 [R28+0x200], R20 ;  /* 0x000200141c007844 */ /* 0x0101e20000000200 */
[----:B------:R-:W-:Y:S06]  /*101fd0*/  BAR.SYNC.DEFER_BLOCKING 0x0 ;  /* 0x0000000000007b1d */ /* 0x000fec0000010000 */
[----:B0-----:R-:W4:Y:S04]  /*101fe0*/  LDL.LU.64 R22, [R1+0x5da8] ;  /* 0x005da80001167983 */ /* 0x001f280000300a00 */
[----:B------:R-:W2:Y:S04]  /*101ff0*/  LDL.LU.64 R20, [R1+0x5da0] ;  /* 0x005da00001147983 */ /* 0x000ea80000300a00 */
[----:B------:R-:W2:Y:S04]  /*102000*/  LDL.LU R7, [R1+0x5080] ;  /* 0x0050800001077983 */ /* 0x000ea80000300800 */
[----:B------:R-:W2:Y:S04]  /*102010*/  LDL.LU R8, [R1+0x4f64] ;  /* 0x004f640001087983 */ /* 0x000ea80000300800 */
[----:B------:R-:W2:Y:S04]  /*102020*/  LDL.LU R16, [R1+0x40] ;  /* 0x0000400001107983 */ /* 0x000ea80000300800 */
[----:B------:R-:W2:Y:S04]  /*102030*/  LDL.LU R17, [R1+0x44] ;  /* 0x0000440001117983 */ /* 0x000ea80000300800 */
[----:B------:R-:W2:Y:S04]  /*102040*/  LDL.LU R18, [R1+0x48] ;  /* 0x0000480001127983 */ /* 0x000ea80000300800 */
[----:B--2---:R-:W-:Y:S04]  /*102050*/  STL [R1+0x5d28], R18 ;  /* 0x005d281201007387 */ /* 0x004fe80000100800 */
[----:B------:R0:W-:Y:S04]  /*102060*/  STL.64 [R1+0x5d20], R16 ;  /* 0x005d201001007387 */ /* 0x0001e80000100a00 */
[----:B0-----:R-:W2:Y:S04]  /*102070*/  LDL.LU R16, [R1+0x60] ;  /* 0x0000600001107983 */ /* 0x001ea80000300800 */
[----:B------:R-:W2:Y:S01]  /*102080*/  LDL.LU R17, [R1+0x64] ;  /* 0x0000640001117983 */ /* 0x000ea20000300800 */
[----:B------:R-:W-:-:S05]  /*102090*/  IMAD.MOV.U32 R18, RZ, RZ, R25 ;  /* 0x000000ffff127224 */ /* 0x000fca00078e0019 */
[----:B------:R-:W-:Y:S04]  /*1020a0*/  STL [R1+0x5d60], R18 ;  /* 0x005d601201007387 */ /* 0x000fe80000100800 */
[----:B--2---:R4:W-:Y:S04]  /*1020b0*/  STL.64 [R1+0x5d58], R16 ;  /* 0x005d581001007387 */ /* 0x0049e80000100a00 */
[----:B------:R-:W2:Y:S01]  /*1020c0*/  LDL.LU R25, [R1+0x173c] ;  /* 0x00173c0001197983 */ /* 0x000ea20000300800 */
[----:B----4-:R-:W-:-:S03]  /*1020d0*/  PRMT R16, R23, 0x5210, R11 ;  /* 0x0000521017107816 */ /* 0x010fc6000000000b */
[----:B------:R-:W4:Y:S04]  /*1020e0*/  LDL.LU R11, [R1+0x5d98] ;  /* 0x005d9800010b7983 */ /* 0x000f280000300800 */
[----:B------:R-:W2:Y:S04]  /*1020f0*/  LDL.LU R23, [R1+0x161c] ;  /* 0x00161c0001177983 */ /* 0x000ea80000300800 */
[----:B--2---:R-:W-:Y:S04]  /*102100*/  STL.64 [R1+0x5d38], R22 ;  /* 0x005d381601007387 */ /* 0x004fe80000100a00 */
[----:B------:R0:W-:Y:S04]  /*102110*/  STL.64 [R1+0x5d30], R20 ;  /* 0x005d301401007387 */ /* 0x0001e80000100a00 */
[----:B0-----:R-:W2:Y:S04]  /*102120*/  LDL.LU R20, [R1+0x50] ;  /* 0x0000500001147983 */ /* 0x001ea80000300800 */
[----:B------:R-:W2:Y:S04]  /*102130*/  LDL.LU R21, [R1+0x54] ;  /* 0x0000540001157983 */ /* 0x000ea80000300800 */
[----:B------:R-:W2:Y:S01]  /*102140*/  LDL.LU R22, [R1+0x58] ;  /* 0x0000580001167983 */ /* 0x000ea20000300800 */
[----:B---3--:R-:W-:-:S03]  /*102150*/  PRMT R17, R27, 0x5210, R26 ;  /* 0x000052101b117816 */ /* 0x008fc6000000001a */
[----:B--2---:R-:W-:Y:S04]  /*102160*/  STL [R1+0x5d70], R22 ;  /* 0x005d701601007387 */ /* 0x004fe80000100800 */
[----:B------:R0:W-:Y:S04]  /*102170*/  STL.64 [R1+0x5d68], R20 ;  /* 0x005d681401007387 */ /* 0x0001e80000100a00 */
[----:B------:R-:W2:Y:S04]  /*102180*/  LDL.LU R26, [R1+0x50a4] ;  /* 0x0050a400011a7983 */ /* 0x000ea80000300800 */
[----:B------:R-:W2:Y:S01]  /*102190*/  LDL.LU R27, [R1+0x4f88] ;  /* 0x004f8800011b7983 */ /* 0x000ea20000300800 */
[----:B------:R-:W-:-:S02]  /*1021a0*/  PRMT R19, R19, 0x5210, R3 ;  /* 0x0000521013137816 */ /* 0x000fc40000000003 */
[----:B----4-:R-:W-:Y:S02]  /*1021b0*/  PRMT R18, R11, 0x5210, R6 ;  /* 0x000052100b127816 */ /* 0x010fe40000000006 */
[----:B0-----:R-:W-:Y:S02]  /*1021c0*/  PRMT R20, R29, 0x5210, R13 ;  /* 0x000052101d147816 */ /* 0x001fe4000000000d */
[----:B------:R-:W-:Y:S02]  /*1021d0*/  PRMT R21, R15, 0x5210, R14 ;  /* 0x000052100f157816 */ /* 0x000fe4000000000e */
[----:B------:R-:W-:Y:S02]  /*1021e0*/  PRMT R22, R2, 0x5210, R5 ;  /* 0x0000521002167816 */ /* 0x000fe40000000005 */
[----:B------:R-:W-:Y:S02]  /*1021f0*/  PRMT R23, R10, 0x5210, R4 ;  /* 0x000052100a177816 */ /* 0x000fe40000000004 */
[----:B------:R-:W-:-:S02]  /*102200*/  LOP3.LUT R15, R7, 0xffff, RZ, 0xc0, !PT ;  /* 0x0000ffff070f7812 */ /* 0x000fc400078ec0ff */
[----:B------:R-:W0:Y:S04]  /*102210*/  LDS.128 R4, [R9] ;  /* 0x0000000009047984 */ /* 0x000e280000000c00 */
[----:B--2---:R-:W-:Y:S04]  /*102220*/  STL.64 [R1+0x5d48], R26 ;  /* 0x005d481a01007387 */ /* 0x004fe80000100a00 */
[----:B------:R-:W-:Y:S04]  /*102230*/  STL [R1+0x5d40], R24 ;  /* 0x005d401801007387 */ /* 0x000fe80000100800 */
[----:B------:R-:W2:Y:S04]  /*102240*/  LDL.LU R3, [R1+0x5d94] ;  /* 0x005d940001037983 */ /* 0x000ea80000300800 */
[----:B------:R-:W3:Y:S04]  /*102250*/  LDL.LU R13, [R1+0x5d90] ;  /* 0x005d9000010d7983 */ /* 0x000ee80000300800 */
[----:B------:R-:W4:Y:S04]  /*102260*/  LDL.LU R11, [R1+0x5d8c] ;  /* 0x005d8c00010b7983 */ /* 0x000f280000300800 */
[----:B------:R-:W2:Y:S04]  /*102270*/  LDL.LU R2, [R1+0x5d88] ;  /* 0x005d880001027983 */ /* 0x000ea80000300800 */
[----:B------:R-:W2:Y:S04]  /*102280*/  LDL.LU R10, [R1+0x5d84] ;  /* 0x005d8400010a7983 */ /* 0x000ea80000300800 */
[----:B0-----:R-:W-:Y:S04]  /*102290*/  STL.64 [R1+0xc0], R4 ;  /* 0x0000c00401007387 */ /* 0x001fe80000100a00 */
[----:B------:R-:W-:Y:S04]  /*1022a0*/  STL.64 [R1+0xc8], R6 ;  /* 0x0000c80601007387 */ /* 0x000fe80000100a00 */
[----:B------:R-:W0:Y:S01]  /*1022b0*/  LDS.128 R4, [R9+0x400] ;  /* 0x0004000009047984 */ /* 0x000e220000000c00 */
[----:B------:R-:W-:Y:S06]  /*1022c0*/  BAR.SYNC.DEFER_BLOCKING 0x0 ;  /* 0x0000000000007b1d */ /* 0x000fec0000010000 */
[----:B------:R1:W-:Y:S04]  /*1022d0*/  STSM.16.M88.4 [R28], R20 ;  /* 0x000000141c007844 */ /* 0x0003e80000000200 */
[----:B------:R-:W-:Y:S01]  /*1022e0*/  STSM.16.M88.4 [R28+0x200], R16 ;  /* 0x000200101c007844 */ /* 0x000fe20000000200 */
[----:B------:R-:W-:Y:S01]  /*1022f0*/  BAR.SYNC.DEFER_BLOCKING 0x0 ;  /* 0x0000000000007b1d */ /* 0x000fe20000010000 */
[----:B-1----:R-:W-:-:S05]  /*102300*/  PRMT R23, R25, 0x4210, R15 ;  /* 0x0000421019177816 */ /* 0x002fca000000000f */
[----:B------:R-:W1:Y:S01]  /*102310*/  LDS.128 R24, [R9] ;  /* 0x0000000009187984 */ /* 0x000e620000000c00 */
[----:B------:R-:W-:-:S03]  /*102320*/  LOP3.LUT R14, R8, 0xffff, RZ, 0xc0, !PT ;  /* 0x0000ffff080e7812 */ /* 0x000fc600078ec0ff */
[----:B0-----:R0:W-:Y:S01]  /*102330*/  STL.64 [R1+0xb0], R4 ;  /* 0x0000b00401007387 */ /* 0x0011e20000100a00 */
[----:B------:R-:W-:-:S03]  /*102340*/  IMAD.MOV.U32 R8, RZ, RZ, R6 ;  /* 0x000000ffff087224 */ /* 0x000fc600078e0006 */
[----:B------:R0:W-:Y:S04]  /*102350*/  STL [R1+0xbc], R7 ;  /* 0x0000bc0701007387 */ /* 0x0001e80000100800 */
[----:B------:R-:W2:Y:S04]  /*102360*/  LDL.LU R6, [R1+0x5d80] ;  /* 0x005d800001067983 */ /* 0x000ea80000300800 */
[----:B0-----:R-:W2:Y:S04]  /*102370*/  LDL.LU.64 R4, [R1+0x5d78] ;  /* 0x005d780001047983 */ /* 0x001ea80000300a00 */
[----:B------:R-:W2:Y:S04]  /*102380*/  LDL.LU R7, [R1+0x5308] ;  /* 0x0053080001077983 */ /* 0x000ea80000300800 */
[----:B------:R-:W-:Y:S04]  /*102390*/  STL [R1+0x5488], R8 ;  /* 0x0054880801007387 */ /* 0x000fe80000100800 */
[----:B------:R-:W2:Y:S04]  /*1023a0*/  LDL.LU R22, [R1+0x5d70] ;  /* 0x005d700001167983 */ /* 0x000ea80000300800 */
[----:B------:R-:W2:Y:S04]  /*1023b0*/  LDL.LU.64 R20, [R1+0x5d68] ;  /* 0x005d680001147983 */ /* 0x000ea80000300a00 */
[----:B------:R-:W3:Y:S04]  /*1023c0*/  LDL.LU R18, [R1+0x5d60] ;  /* 0x005d600001127983 */ /* 0x000ee80000300800 */
[----:B------:R-:W3:Y:S01]  /*1023d0*/  LDL.LU.64 R16, [R1+0x5d58] ;  /* 0x005d580001107983 */ /* 0x000ee20000300a00 */
[----:B----4-:R-:W-:-:S03]  /*1023e0*/  PRMT R19, R11, 0x4210, R14 ;  /* 0x000042100b137816 */ /* 0x010fc6000000000e */
[----:B------:R-:W4:Y:S04]  /*1023f0*/  LDL.LU R11, [R1+0x5d50] ;  /* 0x005d5000010b7983 */ /* 0x000f280000300800 */
[----:B-1----:R-:W-:Y:S04]  /*102400*/  STL.64 [R1+0x90], R24 ;  /* 0x0000901801007387 */ /* 0x002fe80000100a00 */
[----:B------:R-:W-:Y:S04]  /*102410*/  STL.64 [R1+0x98], R26 ;  /* 0x0000981a01007387 */ /* 0x000fe80000100a00 */
[----:B------:R-:W0:Y:S01]  /*102420*/  LDS.128 R24, [R9+0x400] ;  /* 0x0004000009187984 */ /* 0x000e220000000c00 */
[----:B------:R-:W-:Y:S06]  /*102430*/  BAR.SYNC.DEFER_BLOCKING 0x0 ;  /* 0x0000000000007b1d */ /* 0x000fec0000010000 */
[----:B0-----:R-:W-:Y:S04]  /*102440*/  STL [R1+0x84], R25 ;  /* 0x0000841901007387 */ /* 0x001fe80000100800 */
[----:B------:R0:W-:Y:S01]  /*102450*/  STL.64 [R1+0x88], R26 ;  /* 0x0000881a01007387 */ /* 0x0001e20000100a00 */
[----:B------:R-:W-:-:S03]  /*102460*/  IMAD.MOV.U32 R8, RZ, RZ, R24 ;  /* 0x000000ffff087224 */ /* 0x000fc600078e0018 */
[----:B0-----:R-:W4:Y:S04]  /*102470*/  LDL.LU.64 R26, [R1+0x5d48] ;  /* 0x005d4800011a7983 */ /* 0x001f280000300a00 */
[----:B------:R-:W4:Y:S04]  /*102480*/  LDL.LU R24, [R1+0x5d40] ;  /* 0x005d400001187983 */ /* 0x000f280000300800 */
[----:B--2---:R0:W-:Y:S04]  /*102490*/  STSM.16.M88.4 [R28], R20 ;  /* 0x000000141c007844 */ /* 0x0041e80000000200 */
[----:B---3--:R1:W-:Y:S01]  /*1024a0*/  STSM.16.M88.4 [R28+0x200], R16 ;  /* 0x000200101c007844 */ /* 0x0083e20000000200 */
[----:B------:R-:W-:Y:S06]  /*1024b0*/  BAR.SYNC.DEFER_BLOCKING 0x0 ;  /* 0x0000000000007b1d */ /* 0x000fec0000010000 */
[----:B------:R4:W-:Y:S04]  /*1024c0*/  STL [R1+0x5c30], R8 ;  /* 0x005c300801007387 */ /* 0x0009e80000100800 */
[----:B0-----:R-:W2:Y:S04]  /*1024d0*/  LDL.LU.64 R22, [R1+0x5d38] ;  /* 0x005d380001167983 */ /* 0x001ea80000300a00 */
[----:B------:R-:W3:Y:S04]  /*1024e0*/  LDL.LU.64 R20, [R1+0x5d30] ;  /* 0x005d300001147983 */ /* 0x000ee80000300a00 */
[----:B-1----:R-:W2:Y:S04]  /*1024f0*/  LDL.LU R18, [R1+0x5d28] ;  /* 0x005d280001127983 */ /* 0x002ea80000300800 */
[----:B------:R-:W2:Y:S01]  /*102500*/  LDL.LU.64 R16, [R1+0x5d20] ;  /* 0x005d200001107983 */ /* 0x000ea20000300a00 */
[----:B----4-:R-:W-:-:S02]  /*102510*/  LOP3.LUT R8, R26, 0xffff, RZ, 0xc0, !PT ;  /* 0x0000ffff1a087812 */ /* 0x010fc400078ec0ff */
[----:B------:R-:W-:Y:S02]  /*102520*/  PRMT R19, R24, 0x5210, R14 ;  /* 0x0000521018137816 */ /* 0x000fe4000000000e */
[----:B------:R-:W-:Y:S02]  /*102530*/  LOP3.LUT R14, R27, 0xffff, RZ, 0xc0, !PT ;  /* 0x0000ffff1b0e7812 */ /* 0x000fe400078ec0ff */
[----:B------:R-:W0:Y:S04]  /*102540*/  LDS.128 R24, [R9] ;  /* 0x0000000009187984 */ /* 0x000e280000000c00 */
[----:B0-----:R-:W-:Y:S04]  /*102550*/  STL.64 [R1+0x70], R24 ;  /* 0x0000701801007387 */ /* 0x001fe80000100a00 */
[----:B------:R-:W-:Y:S04]  /*102560*/  STL.64 [R1+0x78], R26 ;  /* 0x0000781a01007387 */ /* 0x000fe80000100a00 */
[----:B------:R-:W0:Y:S01]  /*102570*/  LDS.128 R24, [R9+0x400] ;  /* 0x0004000009187984 */ /* 0x000e220000000c00 */
[----:B------:R-:W-:Y:S06]  /*102580*/  BAR.SYNC.DEFER_BLOCKING 0x0 ;  /* 0x0000000000007b1d */ /* 0x000fec0000010000 */
[----:B0-----:R-:W-:Y:S04]  /*102590*/  STL.64 [R1+0x60], R24 ;  /* 0x0000601801007387 */ /* 0x001fe80000100a00 */
[----:B------:R0:W-:Y:S04]  /*1025a0*/  STL.64 [R1+0x68], R26 ;  /* 0x0000681a01007387 */ /* 0x0001e80000100a00 */
[----:B0-----:R-:W4:Y:S04]  /*1025b0*/  LDL.LU R26, [R1+0x5d18] ;  /* 0x005d1800011a7983 */ /* 0x001f280000300800 */
[----:B------:R-:W4:Y:S04]  /*1025c0*/  LDL.LU.64 R24, [R1+0x5d10] ;  /* 0x005d100001187983 */ /* 0x000f280000300a00 */
[----:B------:R-:W4:Y:S01]  /*1025d0*/  LDL.LU R27, [R1+0x1628] ;  /* 0x00162800011b7983 */ /* 0x000f220000300800 */
[----:B--2---:R-:W-:-:S05]  /*1025e0*/  PRMT R23, R23, 0x5210, R15 ;  /* 0x0000521017177816 */ /* 0x004fca000000000f */
[----:B---3--:R-:W-:Y:S04]  /*1025f0*/  STSM.16.M88.4 [R28], R20 ;  /* 0x000000141c007844 */ /* 0x008fe80000000200 */
[----:B------:R-:W-:Y:S01]  /*102600*/  STSM.16.M88.4 [R28+0x200], R16 ;  /* 0x000200101c007844 */ /* 0x000fe20000000200 */
[----:B------:R-:W-:Y:S06]  /*102610*/  BAR.SYNC.DEFER_BLOCKING 0x0 ;  /* 0x0000000000007b1d */ /* 0x000fec0000010000 */
[----:B------:R-:W0:Y:S04]  /*102620*/  LDS.128 R16, [R9] ;  /* 0x0000000009107984 */ /* 0x000e280000000c00 */
[----:B----4-:R-:W-:Y:S04]  /*102630*/  STL.64 [R1+0x5ce8], R26 ;  /* 0x005ce81a01007387 */ /* 0x010fe80000100a00 */
[----:B------:R1:W-:Y:S02]  /*102640*/  STL.64 [R1+0x5ce0], R24 ;  /* 0x005ce01801007387 */ /* 0x0003e40000100a00 */
[----:B-1----:R-:W-:-:S02]  /*102650*/  IMAD.MOV.U32 R24, RZ, RZ, R6 ;  /* 0x000000ffff187224 */ /* 0x002fc400078e0006 */
[----:B------:R-:W2:Y:S04]  /*102660*/  LDL.LU R6, [R1+0x5d08] ;  /* 0x005d080001067983 */ /* 0x000ea80000300800 */
[----:B------:R-:W3:Y:S01]  /*102670*/  LDL.LU.64 R22, [R1+0x5d00] ;  /* 0x005d000001167983 */ /* 0x000ee20000300a00 */
[----:B------:R-:W-:-:S03]  /*102680*/  IMAD.MOV.U32 R26, RZ, RZ, R2 ;  /* 0x000000ffff1a7224 */ /* 0x000fc600078e0002 */
[----:B------:R-:W4:Y:S01]  /*102690*/  LDL.LU.64 R20, [R1+0x5cf8] ;  /* 0x005cf80001147983 */ /* 0x000f220000300a00 */
[----:B------:R-:W-:-:S03]  /*1026a0*/  IMAD.MOV.U32 R25, RZ, RZ, R5 ;  /* 0x000000ffff197224 */ /* 0x000fc600078e0005 */
[----:B------:R-:W3:Y:S04]  /*1026b0*/  LDL.LU R2, [R1+0x50c4] ;  /* 0x0050c40001027983 */ /* 0x000ee80000300800 */
[----:B------:R-:W3:Y:S01]  /*1026c0*/  LDL.LU R5, [R1+0x50bc] ;  /* 0x0050bc0001057983 */ /* 0x000ee20000300800 */
[----:B------:R-:W-:-:S03]  /*1026d0*/  PRMT R27, R7, 0x4210, R8 ;  /* 0x00004210071b7816 */ /* 0x000fc60000000008 */
[----:B0-----:R-:W-:Y:S04]  /*1026e0*/  STL.64 [R1+0x50], R16 ;  /* 0x0000501001007387 */ /* 0x001fe80000100a00 */
[----:B------:R-:W-:Y:S01]  /*1026f0*/  STL [R1+0x5c], R19 ;  /* 0x00005c1301007387 */ /* 0x000fe20000100800 */
[----:B------:R-:W-:-:S03]  /*102700*/  IMAD.MOV.U32 R7, RZ, RZ, R18 ;  /* 0x000000ffff077224 */ /* 0x000fc600078e0012 */
[----:B------:R-:W0:Y:S01]  /*102710*/  LDS.128 R16, [R9+0x400] ;  /* 0x0004000009107984 */ /* 0x000e220000000c00 */
[----:B------:R-:W-:Y:S06]  /*102720*/  BAR.SYNC.DEFER_BLOCKING 0x0 ;  /* 0x0000000000007b1d */ /* 0x000fec0000010000 */
[----:B0-----:R0:W-:Y:S04]  /*102730*/  STL [R1+0x40], R16 ;  /* 0x0000401001007387 */ /* 0x0011e80000100800 */
[----:B------:R-:W-:Y:S04]  /*102740*/  STL.64 [R1+0x48], R18 ;  /* 0x0000481201007387 */ /* 0x000fe80000100a00 */
[----:B0-----:R-:W3:Y:S01]  /*102750*/  LDL.LU R16, [R1+0x750] ;  /* 0x0007500001107983 */ /* 0x001ee20000300800 */
[----:B--2---:R-:W-:Y:S01]  /*102760*/  PRMT R15, R6, 0x4210, R14 ;  /* 0x00004210060f7816 */ /* 0x004fe2000000000e */
[----:B------:R-:W-:-:S02]  /*102770*/  IMAD.MOV.U32 R6, RZ, RZ, R17 ;  /* 0x000000ffff067224 */ /* 0x000fc400078e0011 */
[----:B------:R-:W3:Y:S04]  /*102780*/  LDL.LU R17, [R1+0x754] ;  /* 0x0007540001117983 */ /* 0x000ee80000300800 */
[----:B---3--:R0:W-:Y:S04]  /*102790*/  STL.64 [R1+0x5cb0], R16 ;  /* 0x005cb01001007387 */ /* 0x0081e80000100a00 */
[----:B0-----:R-:W2:Y:S01]  /*1027a0*/  LDL.LU R16, [R1+0x760] ;  /* 0x0007600001107983 */ /* 0x001ea20000300800 */
[----:B------:R-:W-:Y:S02]  /*1027b0*/  IMAD.MOV.U32 R17, RZ, RZ, R23 ;  /* 0x000000ffff117224 */ /* 0x000fe400078e0017 */
[----:B----4-:R-:W-:-:S03]  /*1027c0*/  IMAD.MOV.U32 R18, RZ, RZ, R20 ;  /* 0x000000ffff127224 */ /* 0x010fc600078e0014 */
[----:B--2---:R0:W-:Y:S04]  /*1027d0*/  STL.64 [R1+0x5cd8], R16 ;  /* 0x005cd81001007387 */ /* 0x0041e80000100a00 */
[----:B------:R-:W2:Y:S01]  /*1027e0*/  LDL.LU R20, [R1+0x780] ;  /* 0x0007800001147983 */ /* 0x000ea20000300800 */
[----:B0-----:R-:W-:Y:S02]  /*1027f0*/  IMAD.MOV.U32 R17, RZ, RZ, R21 ;  /* 0x000000ffff117224 */ /* 0x001fe400078e0015 */
[----:B------:R-:W-:Y:S01]  /*102800*/  IMAD.MOV.U32 R16, RZ, RZ, R22 ;  /* 0x000000ffff107224 */ /* 0x000fe200078e0016 */
[----:B------:R-:W2:Y:S04]  /*102810*/  LDL.LU R21, [R1+0x784] ;  /* 0x0007840001157983 */ /* 0x000ea80000300800 */
[----:B------:R-:W3:Y:S04]  /*102820*/  LDL.LU R22, [R1+0x788] ;  /* 0x0007880001167983 */ /* 0x000ee80000300800 */
[----:B------:R-:W3:Y:S04]  /*102830*/  LDL.LU R23, [R1+0x78c] ;  /* 0x00078c0001177983 */ /* 0x000ee80000300800 */
[----:B------:R-:W-:Y:S01]  /*102840*/  STSM.16.M88.4 [R28], R24 ;  /* 0x000000181c007844 */ /* 0x000fe20000000200 */
[----:B------:R-:W-:-:S05]  /*102850*/  IMAD.MOV.U32 R19, RZ, RZ, R15 ;  /* 0x000000ffff137224 */ /* 0x000fca00078e000f */
[----:B------:R-:W-:Y:S01]  /*102860*/  STSM.16.M88.4 [R28+0x200], R16 ;  /* 0x000200101c007844 */ /* 0x000fe20000000200 */
[----:B------:R-:W-:Y:S06]  /*102870*/  BAR.SYNC.DEFER_BLOCKING 0x0 ;  /* 0x0000000000007b1d */ /* 0x000fec0000010000 */
[----:B------:R-:W0:Y:S04]  /*102880*/  LDS.128 R16, [R9] ;  /* 0x0000000009107984 */ /* 0x000e280000000c00 */
[----:B---3--:R1:W-:Y:S04]  /*102890*/  STL.64 [R1+0x5cc0], R22 ;  /* 0x005cc01601007387 */ /* 0x0083e80000100a00 */
[----:B--2---:R2:W-:Y:S01]  /*1028a0*/  STL.64 [R1+0x5cb8], R20 ;  /* 0x005cb81401007387 */ /* 0x0045e20000100a00 */
[----:B-1----:R-:W-:-:S03]  /*1028b0*/  IMAD.MOV.U32 R22, RZ, RZ, R10 ;  /* 0x000000ffff167224 */ /* 0x002fc600078e000a */
[----:B--2---:R-:W2:Y:S01]  /*1028c0*/  LDL.LU R20, [R1+0x720] ;  /* 0x0007200001147983 */ /* 0x004ea20000300800 */
[----:B------:R-:W-:-:S03]  /*1028d0*/  IMAD.MOV.U32 R21, RZ, RZ, R11 ;  /* 0x000000ffff157224 */ /* 0x000fc600078e000b */
[----:B------:R-:W3:Y:S04]  /*1028e0*/  LDL.LU R11, [R1+0x5cf4] ;  /* 0x005cf400010b7983 */ /* 0x000ee80000300800 */
[----:B------:R-:W4:Y:S04]  /*1028f0*/  LDL.LU R10, [R1+0x5cf0] ;  /* 0x005cf000010a7983 */ /* 0x000f280000300800 */
[----:B------:R1:W-:Y:S04]  /*102900*/  STL.64 [R1+0x5450], R6 ;  /* 0x0054500601007387 */ /* 0x0003e80000100a00 */
[----:B------:R-:W2:Y:S04]  /*102910*/  LDL.LU.64 R26, [R1+0x5ce8] ;  /* 0x005ce800011a7983 */ /* 0x000ea80000300a00 */
[----:B------:R-:W3:Y:S04]  /*102920*/  LDL.LU.64 R24, [R1+0x5ce0] ;  /* 0x005ce00001187983 */ /* 0x000ee80000300a00 */
[----:B0-----:R-:W-:Y:S04]  /*102930*/  STL.64 [R1+0x710], R16 ;  /* 0x0007101001007387 */ /* 0x001fe80000100a00 */
[----:B------:R-:W-:Y:S01]  /*102940*/  STL [R1+0x71c], R19 ;  /* 0x00071c1301007387 */ /* 0x000fe20000100800 */
[----:B-1----:R-:W-:-:S02]  /*102950*/  LOP3.LUT R6, R2, 0xffff, RZ, 0xc0, !PT ;  /* 0x0000ffff02067812 */ /* 0x002fc400078ec0ff */
[----:B------:R-:W-:Y:S01]  /*102960*/  LOP3.LUT R2, R5, 0xffff, RZ, 0xc0, !PT ;  /* 0x0000ffff05027812 */ /* 0x000fe200078ec0ff */
[----:B------:R-:W-:Y:S02]  /*102970*/  IMAD.MOV.U32 R5, RZ, RZ, R18 ;  /* 0x000000ffff057224 */ /* 0x000fe400078e0012 */
[----:B------:R-:W0:Y:S01]  /*102980*/  LDS.128 R16, [R9+0x400] ;  /* 0x0004000009107984 */ /* 0x000e220000000c00 */
[----:B------:R-:W-:Y:S01]  /*102990*/  BAR.SYNC.DEFER_BLOCKING 0x0 ;  /* 0x0000000000007b1d */ /* 0x000fe20000010000 */
[----:B--2---:R-:W-:Y:S02]  /*1029a0*/  PRMT R23, R27, 0x5210, R14 ;  /* 0x000052101b177816 */ /* 0x004fe4000000000e */
[----:B------:R-:W-:-:S03]  /*1029b0*/  PRMT R27, R4, 0x5210, R8 ;  /* 0x00005210041b7816 */ /* 0x000fc60000000008 */
[----:B------:R-:W2:Y:S04]  /*1029c0*/  LDL.LU R14, [R1+0x5044] ;  /* 0x00504400010e7983 */ /* 0x000ea80000300800 */
[----:B---3--:R-:W-:Y:S04]  /*1029d0*/  STSM.16.M88.4 [R28], R24 ;  /* 0x000000181c007844 */ /* 0x008fe80000000200 */
[----:B------:R-:W-:Y:S01]  /*1029e0*/  STSM.16.M88.4 [R28+0x200], R20 ;  /* 0x000200141c007844 */ /* 0x000fe20000000200 */
[----:B------:R-:W-:Y:S06]  /*1029f0*/  BAR.SYNC.DEFER_BLOCKING 0x0 ;  /* 0x0000000000007b1d */ /* 0x000fec0000010000 */
[----:B------:R-:W1:Y:S01]  /*102a00*/  LDS.128 R20, [R9] ;  /* 0x0000000009147984 */ /* 0x000e620000000c00 */
[----:B0-----:R-:W-:-:S03]  /*102a10*/  IMAD.MOV.U32 R4, RZ, RZ, R18 ;  /* 0x000000ffff047224 */ /* 0x001fc600078e0012 */
[----:B------:R0:W-:Y:S04]  /*102a20*/  STL.64 [R1+0x740], R16 ;  /* 0x0007401001007387 */ /* 0x0001e80000100a00 */
[----:B------:R3:W-:Y:S04]  /*102a30*/  STL [R1+0x74c], R19 ;  /* 0x00074c1301007387 */ /* 0x0007e80000100800 */
[----:B0-----:R-:W2:Y:S04]  /*102a40*/  LDL.LU.64 R16, [R1+0x5cd8] ;  /* 0x005cd80001107983 */ /* 0x001ea80000300a00 */
[----:B------:R-:W-:Y:S04]  /*102a50*/  STL [R1+0x53e0], R4 ;  /* 0x0053e00401007387 */ /* 0x000fe80000100800 */
[----:B------:R-:W2:Y:S04]  /*102a60*/  LDL.LU R26, [R1+0x5cd0] ;  /* 0x005cd000011a7983 */ /* 0x000ea80000300800 */
[----:B------:R-:W2:Y:S04]  /*102a70*/  LDL.LU.64 R24, [R1+0x5cc8] ;  /* 0x005cc80001187983 */ /* 0x000ea80000300a00 */
[----:B------:R-:W4:Y:S04]  /*102a80*/  LDL.LU R15, [R1+0x50d8] ;  /* 0x0050d800010f7983 */ /* 0x000f280000300800 */
[----:B------:R-:W4:Y:S04]  /*102a90*/  LDL.LU R27, [R1+0x50d0] ;  /* 0x0050d000011b7983 */ /* 0x000f280000300800 */
[----:B-1----:R-:W-:Y:S04]  /*102aa0*/  STL.64 [R1+0x720], R20 ;  /* 0x0007201401007387 */ /* 0x002fe80000100a00 */
[----:B------:R-:W-:Y:S04]  /*102ab0*/  STL.64 [R1+0x728], R22 ;  /* 0x0007281601007387 */ /* 0x000fe80000100a00 */
[----:B------:R-:W0:Y:S01]  /*102ac0*/  LDS.128 R20, [R9+0x400] ;  /* 0x0004000009147984 */ /* 0x000e220000000c00 */
[----:B---3--:R-:W-:-:S03]  /*102ad0*/  PRMT R19, R3, 0x4210, R2 ;  /* 0x0000421003137816 */ /* 0x008fc60000000002 */
[----:B0-----:R-:W-:Y:S04]  /*102ae0*/  STL [R1+0x734], R21 ;  /* 0x0007341501007387 */ /* 0x001fe80000100800 */
[----:B------:R0:W-:Y:S01]  /*102af0*/  STL [R1+0x73c], R23 ;  /* 0x00073c1701007387 */ /* 0x0001e20000100800 */
[----:B------:R-:W-:Y:S02]  /*102b00*/  IMAD.MOV.U32 R3, RZ, RZ, R22 ;  /* 0x000000ffff037224 */ /* 0x000fe400078e0016 */
[----:B------:R-:W-:Y:S01]  /*102b10*/  IMAD.MOV.U32 R4, RZ, RZ, R20 ;  /* 0x000000ffff047224 */ /* 0x000fe200078e0014 */
[----:B0-----:R-:W3:Y:S04]  /*102b20*/  LDL.LU.64 R22, [R1+0x5cc0] ;  /* 0x005cc00001167983 */ /* 0x001ee80000300a00 */
[----:B------:R-:W3:Y:S01]  /*102b30*/  LDL.LU.64 R20, [R1+0x5cb8] ;  /* 0x005cb80001147983 */ /* 0x000ee20000300a00 */
[----:B------:R-:W-:Y:S01]  /*102b40*/  BAR.SYNC.DEFER_BLOCKING 0x0 ;  /* 0x0000000000007b1d */ /* 0x000fe20000010000 */
[----:B--2---:R-:W-:-:S05]  /*102b50*/  PRMT R18, R25, 0x4210, R6 ;  /* 0x0000421019127816 */ /* 0x004fca0000000006 */
[----:B------:R-:W2:Y:S04]  /*102b60*/  LDL.LU R25, [R1+0x531c] ;  /* 0x00531c0001197983 */ /* 0x000ea80000300800 */
[----:B------:R-:W-:Y:S04]  /*102b70*/  STL.64 [R1+0x5408], R4 ;  /* 0x0054080401007387 */ /* 0x000fe80000100a00 */
[----:B------:R0:W-:Y:S04]  /*102b80*/  STSM.16.M88.4 [R28], R16 ;  /* 0x000000101c007844 */ /* 0x0001e80000000200 */
[----:B0-----:R-:W2:Y:S01]  /*102b90*/  LDL.LU.64 R16, [R1+0x5cb0] ;  /* 0x005cb00001107983 */ /* 0x001ea20000300a00 */
[----:B------:R-:W-:-:S03]  /*102ba0*/  PRMT R18, R12, 0x5210, R6 ;  /* 0x000052100c127816 */ /* 0x000fc60000000006 */
[----:B---3--:R0:W-:Y:S01]  /*102bb0*/  STSM.16.M88.4 [R28+0x200], R20 ;  /* 0x000200141c007844 */ /* 0x0081e20000000200 */
[----:B------:R-:W-:Y:S06]  /*102bc0*/  BAR.SYNC.DEFER_BLOCKING 0x0 ;  /* 0x0000000000007b1d */ /* 0x000fec0000010000 */
[----:B0-----:R-:W3:Y:S04]  /*102bd0*/  LDL.LU.64 R22, [R1+0x5ca8] ;  /* 0x005ca80001167983 */ /* 0x001ee80000300a00 */
[----:B------:R-:W3:Y:S04]  /*102be0*/  LDL.LU.64 R20, [R1+0x5ca0] ;  /* 0x005ca00001147983 */ /* 0x000ee80000300a00 */
[----:B------:R-:W3:Y:S04]  /*102bf0*/  LDL.LU R12, [R1+0x5c98] ;  /* 0x005c9800010c7983 */ /* 0x000ee80000300800 */
[----:B------:R-:W0:Y:S01]  /*102c00*/  LDS.128 R4, [R9] ;  /* 0x0000000009047984 */ /* 0x000e220000000c00 */
[----:B------:R-:W-:-:S03]  /*102c10*/  PRMT R19, R0, 0x5210, R2 ;  /* 0x0000521000137816 */ /* 0x000fc60000000002 */
[----:B0-----:R-:W-:Y:S04]  /*102c20*/  STL [R1+0x760], R4 ;  /* 0x0007600401007387 */ /* 0x001fe80000100800 */
[----:B------:R-:W-:Y:S01]  /*102c30*/  STL.64 [R1+0x768], R6 ;  /* 0x0007680601007387 */ /* 0x000fe20000100a00 */
[----:B------:R-:W-:-:S03]  /*102c40*/  IMAD.MOV.U32 R0, RZ, RZ, R5 ;  /* 0x000000ffff007224 */ /* 0x000fc600078e0005 */
[----:B------:R-:W0:Y:S01]  /*102c50*/  LDS.128 R4, [R9+0x400] ;  /* 0x0004000009047984 */ /* 0x000e220000000c00 */
[----:B------:R-:W-:Y:S06]  /*102c60*/  BAR.SYNC.DEFER_BLOCKING 0x0 ;  /* 0x0000000000007b1d */ /* 0x000fec0000010000 */
[----:B------:R-:W-:Y:S01]  /*102c70*/  STL [R1+0x54a8], R0 ;  /* 0x0054a80001007387 */ /* 0x000fe20000100800 */
[----:B0-----:R-:W-:-:S03]  /*102c80*/  IMAD.MOV.U32 R2, RZ, RZ, R5 ;  /* 0x000000ffff027224 */ /* 0x001fc600078e0005 */
[----:B------:R-:W-:Y:S04]  /*102c90*/  STL [R1+0x780], R4 ;  /* 0x0007800401007387 */ /* 0x000fe80000100800 */
[----:B------:R-:W-:Y:S04]  /*102ca0*/  STL.64 [R1+0x788], R6 ;  /* 0x0007880601007387 */ /* 0x000fe80000100a00 */
[----:B------:R-:W-:Y:S04]  /*102cb0*/  STL [R1+0x5398], R2 ;  /* 0x0053980201007387 */ /* 0x000fe80000100800 */
[----:B--2---:R4:W-:Y:S02]  /*102cc0*/  STSM.16.M88.4 [R28], R16 ;  /* 0x000000101c007844 */ /* 0x0049e40000000200 */
[----:B----4-:R-:W-:-:S02]  /*102cd0*/  IMAD.MOV.U32 R16, RZ, RZ, R10 ;  /* 0x000000ffff107224 */ /* 0x010fc400078e000a */
[----:B------:R-:W-:Y:S01]  /*102ce0*/  IMAD.MOV.U32 R17, RZ, RZ, R11 ;  /* 0x000000ffff117224 */ /* 0x000fe200078e000b */
[----:B------:R-:W2:Y:S04]  /*102cf0*/  LDL.LU R10, [R1+0x5c94] ;  /* 0x005c9400010a7983 */ /* 0x000ea80000300800 */
[----:B------:R-:W4:Y:S04]  /*102d00*/  LDL.LU R11, [R1+0x5c90] ;  /* 0x005c9000010b7983 */ /* 0x000f280000300800 */
[----:B------:R-:W2:Y:S04]  /*102d10*/  LDL.LU R4, [R1+0x7a0] ;  /* 0x0007a00001047983 */ /* 0x000ea80000300800 */
[----:B------:R-:W2:Y:S01]  /*102d20*/  LDL.LU R5, [R1+0x7a4] ;  /* 0x0007a40001057983 */ /* 0x000ea20000300800 */
[----:B---3--:R-:W-:-:S03]  /*102d30*/  IMAD.MOV.U32 R6, RZ, RZ, R12 ;  /* 0x000000ffff067224 */ /* 0x008fc600078e000c */
[----:B------:R-:W3:Y:S04]  /*102d40*/  LDL.LU R12, [R1+0x5c8c] ;  /* 0x005c8c00010c7983 */ /* 0x000ee80000300800 */
[----:B------:R-:W2:Y:S04]  /*102d50*/  LDL.LU R18, [R1+0x1638] ;  /* 0x0016380001127983 */ /* 0x000ea80000300800 */
[----:B------:R-:W2:Y:S01]  /*102d60*/  LDL.LU R19, [R1+0x162c] ;  /* 0x00162c0001137983 */ /* 0x000ea20000300800 */
[----:B------:R-:W-:-:S03]  /*102d70*/  LOP3.LUT R7, R27, 0xffff, RZ, 0xc0, !PT ;  /* 0x0000ffff1b077812 */ /* 0x000fc600078ec0ff */
[----:B------:R0:W-:Y:S01]  /*102d80*/  STSM.16.M88.4 [R28+0x200], R20 ;  /* 0x000200141c007844 */ /* 0x0001e20000000200 */
[----:B------:R-:W-:Y:S02]  /*102d90*/  LOP3.LUT R0, R14, 0xffff, RZ, 0xc0, !PT ;  /* 0x0000ffff0e007812 */ /* 0x000fe400078ec0ff */
[----:B------:R-:W-:Y:S01]  /*102da0*/  LOP3.LUT R8, R15, 0xffff, RZ, 0xc0, !PT ;  /* 0x0000ffff0f087812 */ /* 0x000fe200078ec0ff */
[----:B------:R-:W-:Y:S01]  /*102db0*/  BAR.SYNC.DEFER_BLOCKING 0x0 ;  /* 0x0000000000007b1d */ /* 0x000fe20000010000 */
[----:B------:R-:W-:-:S05]  /*102dc0*/  PRMT R2, R13, 0x4210, R0 ;  /* 0x000042100d027816 */ /* 0x000fca0000000000 */
[----:B--2---:R3:W-:Y:S04]  /*102dd0*/  STL.64 [R1+0x5c70], R18 ;  /* 0x005c701201007387 */ /* 0x0047e80000100a00 */
[----:B------:R1:W-:Y:S04]  /*102de0*/  STL.64 [R1+0x5c68], R16 ;  /* 0x005c681001007387 */ /* 0x0003e80000100a00 */
[----:B------:R-:W2:Y:S04]  /*102df0*/  LDL.LU R29, [R1+0x156c] ;  /* 0x00156c00011d7983 */ /* 0x000ea80000300800 */
[----:B0-----:R-:W2:Y:S04]  /*102e00*/  LDL.LU R20, [R1+0x5c88] ;  /* 0x005c880001147983 */ /* 0x001ea80000300800 */
[----:B------:R-:W-:Y:S04]  /*102e10*/  STL.64 [R1+0x5c80], R6 ;  /* 0x005c800601007387 */ /* 0x000fe80000100a00 */
[----:B------:R-:W-:Y:S04]  /*102e20*/  STL.64 [R1+0x5c78], R4 ;  /* 0x005c780401007387 */ /* 0x000fe80000100a00 */
[----:B------:R-:W2:Y:S04]  /*102e30*/  LDL.LU R14, [R1+0x5128] ;  /* 0x00512800010e7983 */ /* 0x000ea80000300800 */
[----:B------:R-:W2:Y:S01]  /*102e40*/  LDL.LU R15, [R1+0x5124] ;  /* 0x00512400010f7983 */ /* 0x000ea20000300800 */
[----:B---3--:R-:W-:-:S03]  /*102e50*/  PRMT R19, R12, 0x4210, R7 ;  /* 0x000042100c137816 */ /* 0x008fc60000000007 */
[----:B------:R-:W3:Y:S04]  /*102e60*/  LDL.LU R12, [R1+0x50f0] ;  /* 0x0050f000010c7983 */ /* 0x000ee80000300800 */
[----:B------:R-:W3:Y:S04]  /*102e70*/  LDL.LU R13, [R1+0x50ec] ;  /* 0x0050ec00010d7983 */ /* 0x000ee80000300800 */
[----:B------:R-:W0:Y:S01]  /*102e80*/  LDS.128 R4, [R9] ;  /* 0x0000000009047984 */ /* 0x000e220000000c00 */
[----:B-1----:R-:W-:Y:S02]  /*102e90*/  IMAD.MOV.U32 R17, RZ, RZ, R24 ;  /* 0x000000ffff117224 */ /* 0x002fe400078e0018 */
[----:B------:R-:W-:Y:S01]  /*102ea0*/  IMAD.MOV.U32 R16, RZ, RZ, R26 ;  /* 0x000000ffff107224 */ /* 0x000fe200078e001a */
[----:B------:R-:W-:Y:S01]  /*102eb0*/  PRMT R18, R25, 0x4210, R8 ;  /* 0x0000421019127816 */ /* 0x000fe20000000008 */
[----:B--2---:R1:W-:Y:S04]  /*102ec0*/  STL.64 [R1+0x5c60], R14 ;  /* 0x005c600e01007387 */ /* 0x0043e80000100a00 */
[----:B---3--:R4:W-:Y:S01]  /*102ed0*/  STL.64 [R1+0x5c58], R12 ;  /* 0x005c580c01007387 */ /* 0x0089e20000100a00 */
[----:B-1----:R-:W-:-:S02]  /*102ee0*/  IMAD.MOV.U32 R14, RZ, RZ, R10 ;  /* 0x000000ffff0e7224 */ /* 0x002fc400078e000a */
[----:B----4-:R-:W-:Y:S02]  /*102ef0*/  IMAD.MOV.U32 R13, RZ, RZ, R11 ;  /* 0x000000ffff0d7224 */ /* 0x010fe400078e000b */
[----:B------:R-:W-:Y:S01]  /*102f00*/  IMAD.MOV.U32 R12, RZ, RZ, R20 ;  /* 0x000000ffff0c7224 */ /* 0x000fe200078e0014 */
[----:B------:R-:W2:Y:S04]  /*102f10*/  LDL.LU R11, [R1+0x50b8] ;  /* 0x0050b800010b7983 */ /* 0x000ea80000300800 */
[----:B------:R-:W3:Y:S04]  /*102f20*/  LDL.LU R20, [R1+0x50b4] ;  /* 0x0050b40001147983 */ /* 0x000ee80000300800 */
[----:B------:R-:W4:Y:S04]  /*102f30*/  LDL.LU R22, [R1+0x50b0] ;  /* 0x0050b00001167983 */ /* 0x000f280000300800 */
[----:B------:R-:W3:Y:S04]  /*102f40*/  LDL.LU R21, [R1+0x50a8] ;  /* 0x0050a80001157983 */ /* 0x000ee80000300800 */
[----:B------:R-:W4:Y:S04]  /*102f50*/  LDL.LU R23, [R1+0x5344] ;  /* 0x0053440001177983 */ /* 0x000f280000300800 */
[----:B------:R-:W4:Y:S04]  /*102f60*/  LDL.LU R10, [R1+0x5340] ;  /* 0x00534000010a7983 */ /* 0x000f280000300800 */
[----:B------:R-:W4:Y:S04]  /*102f70*/  LDL.LU R24, [R1+0x533c] ;  /* 0x00533c0001187983 */ /* 0x000f280000300800 */
[----:B------:R-:W4:Y:S04]  /*102f80*/  LDL.LU R26, [R1+0x5338] ;  /* 0x00533800011a7983 */ /* 0x000f280000300800 */
[----:B------:R-:W4:Y:S04]  /*102f90*/  LDL.LU R27, [R1+0x5334] ;  /* 0x00533400011b7983 */ /* 0x000f280000300800 */
[----:B------:R-:W4:Y:S01]  /*102fa0*/  LDL.LU R25, [R1+0x5330] ;  /* 0x0053300001197983 */ /* 0x000f220000300800 */
[----:B------:R-:W-:-:S03]  /*102fb0*/  IMAD.MOV.U32 R15, RZ, RZ, R2 ;  /* 0x000000ffff0f7224 */ /* 0x000fc600078e0002 */
[----:B0-----:R-:W-:Y:S04]  /*102fc0*/  STL.64 [R1+0x750], R4 ;  /* 0x0007500401007387 */ /* 0x001fe80000100a00 */
[----:B------:R-:W-:Y:S01]  /*102fd0*/  STL [R1+0x758], R6 ;  /* 0x0007580601007387 */ /* 0x000fe20000100800 */
[----:B------:R-:W-:-:S03]  /*102fe0*/  IMAD.MOV.U32 R2, RZ, RZ, R7 ;  /* 0x000000ffff027224 */ /* 0x000fc600078e0007 */
[----:B------:R-:W0:Y:S01]  /*102ff0*/  LDS.128 R4, [R9+0x400] ;  /* 0x0004000009047984 */ /* 0x000e220000000c00 */
[----:B------:R-:W-:Y:S06]  /*103000*/  BAR.SYNC.DEFER_BLOCKING 0x0 ;  /* 0x0000000000007b1d */ /* 0x000fec0000010000 */
[----:B------:R-:W-:Y:S04]  /*103010*/  STSM.16.M88.4 [R28], R16 ;  /* 0x000000101c007844 */ /* 0x000fe80000000200 */
[----:B------:R-:W-:Y:S01]  /*103020*/  STSM.16.M88.4 [R28+0x200], R12 ;  /* 0x0002000c1c007844 */ /* 0x000fe20000000200 */
[----:B------:R-:W-:Y:S06]  /*103030*/  BAR.SYNC.DEFER_BLOCKING 0x0 ;  /* 0x0000000000007b1d */ /* 0x000fec0000010000 */
[----:B------:R-:W1:Y:S04]  /*103040*/  LDS.128 R12, [R9] ;  /* 0x00000000090c7984 */ /* 0x000e680000000c00 */
[----:B------:R-:W-:Y:S04]  /*103050*/  STL.64 [R1+0x53c8], R2 ;  /* 0x0053c80201007387 */ /* 0x000fe80000100a00 */
[----:B0-----:R-:W-:Y:S04]  /*103060*/  STL.64 [R1+0x770], R4 ;  /* 0x0007700401007387 */ /* 0x001fe80000100a00 */
[----:B------:R0:W-:Y:S04]  /*103070*/  STL.64 [R1+0x778], R6 ;  /* 0x0007780601007387 */ /* 0x0001e80000100a00 */
[----:B0-----:R-:W4:Y:S04]  /*103080*/  LDL.LU.64 R6, [R1+0x5c80] ;  /* 0x005c800001067983 */ /* 0x001f280000300a00 */
[----:B------:R-:W4:Y:S04]  /*103090*/  LDL.LU.64 R4, [R1+0x5c78] ;  /* 0x005c780001047983 */ /* 0x000f280000300a00 */
[----:B------:R-:W4:Y:S04]  /*1030a0*/  LDL.LU.64 R18, [R1+0x5c70] ;  /* 0x005c700001127983 */ /* 0x000f280000300a00 */
[----:B------:R-:W4:Y:S04]  /*1030b0*/  LDL.LU.64 R16, [R1+0x5c68] ;  /* 0x005c680001107983 */ /* 0x000f280000300a00 */
[----:B-1----:R-:W-:Y:S04]  /*1030c0*/  STL.64 [R1+0x700], R12 ;  /* 0x0007000c01007387 */ /* 0x002fe80000100a00 */
[----:B------:R-:W-:Y:S04]  /*1030d0*/  STL.64 [R1+0x708], R14 ;  /* 0x0007080e01007387 */ /* 0x000fe80000100a00 */
[----:B------:R-:W0:Y:S01]  /*1030e0*/  LDS.128 R12, [R9+0x400] ;  /* 0x00040000090c7984 */ /* 0x000e220000000c00 */
[----:B------:R-:W-:Y:S06]  /*1030f0*/  BAR.SYNC.DEFER_BLOCKING 0x0 ;  /* 0x0000000000007b1d */ /* 0x000fec0000010000 */
[----:B0-----:R-:W-:Y:S04]  /*103100*/  STL.64 [R1+0x30], R12 ;  /* 0x0000300c01007387 */ /* 0x001fe80000100a00 */
[----:B------:R0:W-:Y:S04]  /*103110*/  STL.64 [R1+0x38], R14 ;  /* 0x0000380e01007387 */ /* 0x0001e80000100a00 */
[----:B0-----:R-:W4:Y:S04]  /*103120*/  LDL.LU.64 R14, [R1+0x5c60] ;  /* 0x005c6000010e7983 */ /* 0x001f280000300a00 */
[----:B------:R-:W4:Y:S01]  /*103130*/  LDL.LU.64 R12, [R1+0x5c58] ;  /* 0x005c5800010c7983 */ /* 0x000f220000300a00 */
[----:B--2---:R-:W-:-:S02]  /*103140*/  LOP3.LUT R11, R11, 0xffff, RZ, 0xc0, !PT ;  /* 0x0000ffff0b0b7812 */ /* 0x004fc400078ec0ff */
[----:B---3--:R-:W-:Y:S02]  /*103150*/  LOP3.LUT R3, R21, 0xffff, RZ, 0xc0, !PT ;  /* 0x0000ffff15037812 */ /* 0x008fe400078ec0ff */
[----:B----4-:R-:W-:Y:S02]  /*103160*/  PRMT R18, R18, 0x5210, R8 ;  /* 0x0000521012127816 */ /* 0x010fe40000000008 */
[----:B------:R-:W-:Y:S02]  /*103170*/  PRMT R19, R19, 0x5210, R7 ;  /* 0x0000521013137816 */ /* 0x000fe40000000007 */
[----:B------:R-:W-:-:S03]  /*103180*/  PRMT R7, R29, 0x5210, R0 ;  /* 0x000052101d077816 */ /* 0x000fc60000000000 */
[----:B------:R0:W-:Y:S04]  /*103190*/  STSM.16.M88.4 [R28], R16 ;  /* 0x000000101c007844 */ /* 0x0001e80000000200 */
[----:B------:R1:W-:Y:S01]  /*1031a0*/  STSM.16.M88.4 [R28+0x200], R4 ;  /* 0x000200041c007844 */ /* 0x0003e20000000200 */
[----:B------:R-:W-:Y:S06]  /*1031b0*/  BAR.SYNC.DEFER_BLOCKING 0x0 ;  /* 0x0000000000007b1d */ /* 0x000fec0000010000 */
[----:B0-----:R-:W2:Y:S01]  /*1031c0*/  LDL.LU.64 R18, [R1+0x5c50] ;  /* 0x005c500001127983 */ /* 0x001ea20000300a00 */
[----:B-1----:R-:W-:-:S02]  /*1031d0*/  LOP3.LUT R4, R20, 0xffff, RZ, 0xc0, !PT ;  /* 0x0000ffff14047812 */ /* 0x002fc400078ec0ff */
[----:B------:R-:W-:Y:S02]  /*1031e0*/  PRMT R16, R23, 0x4210, R11 ;  /* 0x0000421017107816 */ /* 0x000fe4000000000b */
[----:B------:R-:W-:Y:S02]  /*1031f0*/  PRMT R20, R26, 0x4210, R3 ;  /* 0x000042101a147816 */ /* 0x000fe40000000003 */
[----:B------:R-:W-:Y:S02]  /*103200*/  PRMT R17, R10, 0x4210, R4 ;  /* 0x000042100a117816 */ /* 0x000fe40000000004 */
[----:B------:R-:W-:Y:S02]  /*103210*/  LOP3.LUT R29, R15, 0xffff, RZ, 0xc0, !PT ;  /* 0x0000ffff0f1d7812 */ /* 0x000fe400078ec0ff */
[----:B------:R-:W3:Y:S04]  /*103220*/  LDL.LU R15, [R1+0x860] ;  /* 0x00086000010f7983 */ /* 0x000ee80000300800 */
[----:B------:R-:W-:Y:S04]  /*103230*/  STL [R1+0x3b4], R4 ;  /* 0x0003b40401007387 */ /* 0x000fe80000100800 */
[----:B------:R0:W-:Y:S04]  /*103240*/  STL [R1+0x7b4], R3 ;  /* 0x0007b40301007387 */ /* 0x0001e80000100800 */
[----:B------:R-:W4:Y:S04]  /*103250*/  LDL.LU R10, [R1+0x1658] ;  /* 0x00165800010a7983 */ /* 0x000f280000300800 */
[----:B------:R-:W2:Y:S01]  /*103260*/  LDL.LU R23, [R1+0x1648] ;  /* 0x0016480001177983 */ /* 0x000ea20000300800 */
[----:B------:R-:W-:-:S03]  /*103270*/  LOP3.LUT R8, R14, 0xffff, RZ, 0xc0, !PT ;  /* 0x0000ffff0e087812 */ /* 0x000fc600078ec0ff */
[----:B0-----:R-:W2:Y:S04]  /*103280*/  LDL.LU R3, [R1+0x157c] ;  /* 0x00157c0001037983 */ /* 0x001ea80000300800 */
[----:B------:R-:W3:Y:S01]  /*103290*/  LDL.LU R14, [R1+0x1578] ;  /* 0x00157800010e7983 */ /* 0x000ee20000300800 */
[----:B------:R-:W-:Y:S02]  /*1032a0*/  LOP3.LUT R22, R22, 0xffff, RZ, 0xc0, !PT ;  /* 0x0000ffff16167812 */ /* 0x000fe400078ec0ff */
[----:B------:R-:W-:Y:S02]  /*1032b0*/  PRMT R5, R27, 0x4210, R8 ;  /* 0x000042101b057816 */ /* 0x000fe40000000008 */
[----:B------:R-:W-:Y:S02]  /*1032c0*/  PRMT R4, R25, 0x4210, R29 ;  /* 0x0000421019047816 */ /* 0x000fe4000000001d */
[----:B------:R-:W-:-:S02]  /*1032d0*/  PRMT R21, R24, 0x4210, R22 ;  /* 0x0000421018157816 */ /* 0x000fc40000000016 */
[----:B------:R-:W0:Y:S01]  /*1032e0*/  LDS.128 R24, [R9] ;  /* 0x0000000009187984 */ /* 0x000e220000000c00 */
[----:B------:R-:W-:Y:S02]  /*1032f0*/  LOP3.LUT R2, R12, 0xffff, RZ, 0xc0, !PT ;  /* 0x0000ffff0c027812 */ /* 0x000fe400078ec0ff */
[----:B------:R-:W-:Y:S01]  /*103300*/  LOP3.LUT R0, R13, 0xffff, RZ, 0xc0, !PT ;  /* 0x0000ffff0d007812 */ /* 0x000fe200078ec0ff */
[----:B------:R-:W-:Y:S02]  /*103310*/  IMAD.MOV.U32 R12, RZ, RZ, R5 ;  /* 0x000000ffff0c7224 */ /* 0x000fe400078e0005 */
[----:B------:R-:W-:Y:S01]  /*103320*/  IMAD.MOV.U32 R13, RZ, RZ, R4 ;  /* 0x000000ffff0d7224 */ /* 0x000fe200078e0004 */
[----:B---3--:R-:W-:Y:S04]  /*103330*/  STL.64 [R1+0x5c38], R14 ;  /* 0x005c380e01007387 */ /* 0x008fe80000100a00 */
[----:B------:R-:W3:Y:S04]  /*103340*/  LDL.LU.64 R4, [R1+0x2938] ;  /* 0x0029380001047983 */ /* 0x000ee80000300a00 */
[----:B0-----:R-:W-:Y:S04]  /*103350*/  STL.64 [R1+0x20], R24 ;  /* 0x0000201801007387 */ /* 0x001fe80000100a00 */
[----:B------:R0:W-:Y:S04]  /*103360*/  STL.64 [R1+0x28], R26 ;  /* 0x0000281a01007387 */ /* 0x0001e80000100a00 */
[----:B0-----:R-:W2:Y:S04]  /*103370*/  LDL.LU.64 R26, [R1+0x5c48] ;  /* 0x005c4800011a7983 */ /* 0x001ea80000300a00 */
[----:B------:R-:W2:Y:S04]  /*103380*/  LDL.LU R24, [R1+0x5c40] ;  /* 0x005c400001187983 */ /* 0x000ea80000300800 */
[----:B------:R-:W2:Y:S04]  /*103390*/  LDL.LU.64 R6, [R1+0x2930] ;  /* 0x0029300001067983 */ /* 0x000ea80000300a00 */
[----:B--2---:R0:W-:Y:S04]  /*1033a0*/  STL.64 [R1+0x5c00], R6 ;  /* 0x005c000601007387 */ /* 0x0041e80000100a00 */
[----:B0-----:R-:W2:Y:S04]  /*1033b0*/  LDL.LU R6, [R1+0x1668] ;  /* 0x0016680001067983 */ /* 0x001ea80000300800 */
[----:B------:R-:W2:Y:S04]  /*1033c0*/  LDL.LU R7, [R1+0x165c] ;  /* 0x00165c0001077983 */ /* 0x000ea80000300800 */
[----:B---3--:R0:W-:Y:S04]  /*1033d0*/  STL.64 [R1+0x5bf8], R4 ;  /* 0x005bf80401007387 */ /* 0x0081e80000100a00 */
[----:B0-----:R-:W2:Y:S04]  /*1033e0*/  LDL.LU R5, [R1+0x3b4] ;  /* 0x0003b40001057983 */ /* 0x001ea80000300800 */
[----:B------:R-:W3:Y:S04]  /*1033f0*/  LDL.LU R25, [R1+0x840] ;  /* 0x0008400001197983 */ /* 0x000ee80000300800 */
[----:B------:R0:W-:Y:S01]  /*103400*/  STL.64 [R1+0x5c10], R26 ;  /* 0x005c101a01007387 */ /* 0x0001e20000100a00 */
[----:B------:R-:W-:-:S02]  /*103410*/  PRMT R14, R19, 0x4210, R2 ;  /* 0x00004210130e7816 */ /* 0x000fc40000000002 */
[----:B------:R-:W-:Y:S01]  /*103420*/  PRMT R15, R18, 0x4210, R0 ;  /* 0x00004210120f7816 */ /* 0x000fe20000000000 */
[----:B------:R-:W-:Y:S01]  /*103430*/  IMAD.MOV.U32 R4, RZ, RZ, R17 ;  /* 0x000000ffff047224 */ /* 0x000fe200078e0011 */
[----:B0-----:R-:W2:Y:S04]  /*103440*/  LDL.LU R26, [R1+0x163c] ;  /* 0x00163c00011a7983 */ /* 0x001ea80000300800 */
[----:B------:R-:W2:Y:S04]  /*103450*/  LDL.LU R27, [R1+0x164c] ;  /* 0x00164c00011b7983 */ /* 0x000ea80000300800 */
[----:B---3--:R0:W-:Y:S02]  /*103460*/  STL.64 [R1+0x5c08], R24 ;  /* 0x005c081801007387 */ /* 0x0081e40000100a00 */
[----:B0-----:R-:W-:-:S02]  /*103470*/  IMAD.MOV.U32 R24, RZ, RZ, R16 ;  /* 0x000000ffff187224 */ /* 0x001fc400078e0010 */
[----:B------:R-:W3:Y:S04]  /*103480*/  LDL.LU R25, [R1+0x7b4] ;  /* 0x0007b40001197983 */ /* 0x000ee80000300800 */
[----:B------:R-:W0:Y:S01]  /*103490*/  LDS.128 R16, [R9+0x400] ;  /* 0x0004000009107984 */ /* 0x000e220000000c00 */
[----:B------:R-:W-:Y:S06]  /*1034a0*/  BAR.SYNC.DEFER_BLOCKING 0x0 ;  /* 0x0000000000007b1d */ /* 0x000fec0000010000 */
[----:B0-----:R0:W-:Y:S04]  /*1034b0*/  STL.64 [R1+0x10], R16 ;  /* 0x0000101001007387 */ /* 0x0011e80000100a00 */
[----:B------:R1:W-:Y:S04]  /*1034c0*/  STL.64 [R1+0x18], R18 ;  /* 0x0000181201007387 */ /* 0x0003e80000100a00 */
[----:B0-----:R-:W3:Y:S04]  /*1034d0*/  LDL.LU.64 R16, [R1+0x2928] ;  /* 0x0029280001107983 */ /* 0x001ee80000300a00 */
[----:B-1----:R-:W3:Y:S04]  /*1034e0*/  LDL.LU.64 R18, [R1+0x2920] ;  /* 0x0029200001127983 */ /* 0x002ee80000300a00 */
[----:B------:R0:W-:Y:S01]  /*1034f0*/  STSM.16.M88.4 [R28], R12 ;  /* 0x0000000c1c007844 */ /* 0x0001e20000000200 */
[----:B--2---:R-:W-:-:S02]  /*103500*/  PRMT R5, R6, 0x5210, R5 ;  /* 0x0000521006057816 */ /* 0x004fc40000000005 */
[----:B------:R-:W-:Y:S01]  /*103510*/  PRMT R6, R23, 0x5210, R22 ;  /* 0x0000521017067816 */ /* 0x000fe20000000016 */
[----:B---3--:R1:W-:Y:S04]  /*103520*/  STL.64 [R1+0x5c20], R18 ;  /* 0x005c201201007387 */ /* 0x0083e80000100a00 */
[----:B------:R2:W-:Y:S04]  /*103530*/  STL.64 [R1+0x5c18], R16 ;  /* 0x005c181001007387 */ /* 0x0005e80000100a00 */
[----:B0-----:R-:W3:Y:S04]  /*103540*/  LDL.LU.64 R14, [R1+0x5c38] ;  /* 0x005c3800010e7983 */ /* 0x001ee80000300a00 */
[----:B------:R-:W3:Y:S01]  /*103550*/  LDL.LU.64 R12, [R1+0x28f8] ;  /* 0x0028f800010c7983 */ /* 0x000ee20000300a00 */
[----:B-1----:R-:W-:-:S02]  /*103560*/  IMAD.MOV.U32 R18, RZ, RZ, R21 ;  /* 0x000000ffff127224 */ /* 0x002fc400078e0015 */
[----:B--2---:R-:W-:Y:S02]  /*103570*/  IMAD.MOV.U32 R16, RZ, RZ, R24 ;  /* 0x000000ffff107224 */ /* 0x004fe400078e0018 */
[----:B------:R-:W-:Y:S02]  /*103580*/  IMAD.MOV.U32 R17, RZ, RZ, R4 ;  /* 0x000000ffff117224 */ /* 0x000fe400078e0004 */
[----:B------:R-:W-:Y:S01]  /*103590*/  IMAD.MOV.U32 R19, RZ, RZ, R20 ;  /* 0x000000ffff137224 */ /* 0x000fe200078e0014 */
[----:B----4-:R-:W-:Y:S01]  /*1035a0*/  PRMT R4, R10, 0x5210, R11 ;  /* 0x000052100a047816 */ /* 0x010fe2000000000b */
[----:B------:R-:W2:Y:S04]  /*1035b0*/  LDL.LU.64 R20, [R1+0x28f0] ;  /* 0x0028f00001147983 */ /* 0x000ea80000300a00 */
[----:B------:R-:W-:Y:S01]  /*1035c0*/  STSM.16.M88.4 [R28+0x200], R16 ;  /* 0x000200101c007844 */ /* 0x000fe20000000200 */
[----:B------:R-:W-:Y:S06]  /*1035d0*/  BAR.SYNC.DEFER_BLOCKING 0x0 ;  /* 0x0000000000007b1d */ /* 0x000fec0000010000 */
[----:B------:R-:W4:Y:S04]  /*1035e0*/  LDL.LU.64 R10, [R1+0x28e8] ;  /* 0x0028e800010a7983 */ /* 0x000f280000300a00 */
[----:B------:R-:W2:Y:S04]  /*1035f0*/  LDL.LU.64 R22, [R1+0x28e0] ;  /* 0x0028e00001167983 */ /* 0x000ea80000300a00 */
[----:B------:R-:W0:Y:S01]  /*103600*/  LDS.128 R16, [R9] ;  /* 0x0000000009107984 */ /* 0x000e220000000c00 */
[----:B------:R-:W-:-:S02]  /*103610*/  PRMT R7, R7, 0x5210, R25 ;  /* 0x0000521007077816 */ /* 0x000fc40000000019 */
[----:B------:R-:W-:Y:S02]  /*103620*/  PRMT R24, R26, 0x5210, R8 ;  /* 0x000052101a187816 */ /* 0x000fe40000000008 */
[----:B------:R-:W-:Y:S01]  /*103630*/  PRMT R25, R27, 0x5210, R29 ;  /* 0x000052101b197816 */ /* 0x000fe2000000001d */
[----:B------:R-:W2:Y:S04]  /*103640*/  LDL.LU R8, [R1+0x5c30] ;  /* 0x005c300001087983 */ /* 0x000ea80000300800 */
[----:B------:R-:W2:Y:S04]  /*103650*/  LDL.LU R29, [R1+0x5c2c] ;  /* 0x005c2c00011d7983 */ /* 0x000ea80000300800 */
[----:B0-----:R-:W-:Y:S04]  /*103660*/  STL.64 [R1+0x790], R16 ;  /* 0x0007901001007387 */ /* 0x001fe80000100a00 */
[----:B------:R-:W-:Y:S04]  /*103670*/  STL.64 [R1+0x798], R18 ;  /* 0x0007981201007387 */ /* 0x000fe80000100a00 */
[----:B------:R0:W1:Y:S01]  /*103680*/  LDS.128 R16, [R9+0x400] ;  /* 0x0004000009107984 */ /* 0x0000620000000c00 */
[----:B------:R-:W-:Y:S01]  /*103690*/  BAR.SYNC.DEFER_BLOCKING 0x0 ;  /* 0x0000000000007b1d */ /* 0x000fe20000010000 */
[----:B------:R-:W-:-:S05]  /*1036a0*/  PRMT R26, R3, 0x5210, R2 ;  /* 0x00005210031a7816 */ /* 0x000fca0000000002 */
[----:B0-----:R-:W4:Y:S04]  /*1036b0*/  LDL.LU R9, [R1+0x5c28] ;  /* 0x005c280001097983 */ /* 0x001f280000300800 */
[----:B-1----:R-:W-:Y:S04]  /*1036c0*/  STL.64 [R1+0x7a0], R16 ;  /* 0x0007a01001007387 */ /* 0x002fe80000100a00 */
[----:B------:R0:W-:Y:S04]  /*1036d0*/  STL.64 [R1+0x7a8], R18 ;  /* 0x0007a81201007387 */ /* 0x0001e80000100a00 */
[----:B0-----:R-:W4:Y:S04]  /*1036e0*/  LDL.LU.64 R18, [R1+0x5c20] ;  /* 0x005c200001127983 */ /* 0x001f280000300a00 */
[----:B------:R-:W4:Y:S01]  /*1036f0*/  LDL.LU.64 R16, [R1+0x5c18] ;  /* 0x005c180001107983 */ /* 0x000f220000300a00 */
[----:B---3--:R-:W-:-:S05]  /*103700*/  PRMT R27, R14, 0x5210, R0 ;  /* 0x000052100e1b7816 */ /* 0x008fca0000000000 */
[----:B------:R0:W-:Y:S04]  /*103710*/  STSM.16.M88.4 [R28], R24 ;  /* 0x000000181c007844 */ /* 0x0001e80000000200 */
[----:B------:R1:W-:Y:S01]  /*103720*/  STSM.16.M88.4 [R28+0x200], R4 ;  /* 0x000200041c007844 */ /* 0x0003e20000000200 */
[----:B------:R-:W-:Y:S06]  /*103730*/  BAR.SYNC.DEFER_BLOCKING 0x0 ;  /* 0x0000000000007b1d */ /* 0x000fec0000010000 */
[----:B0-----:R-:W3:Y:S04]  /*103740*/  LDL.LU.64 R26, [R1+0x5c10] ;  /* 0x005c1000011a7983 */ /* 0x001ee80000300a00 */
[----:B------:R-:W3:Y:S04]  /*103750*/  LDL.LU.64 R24, [R1+0x5c08] ;  /* 0x005c080001187983 */ /* 0x000ee80000300a00 */
[----:B-1----:R-:W3:Y:S04]  /*103760*/  LDL.LU.64 R6, [R1+0x5c00] ;  /* 0x005c000001067983 */ /* 0x002ee80000300a00 */
[----:B------:R-:W3:Y:S01]  /*103770*/  LDL.LU.64 R4, [R1+0x5bf8] ;  /* 0x005bf80001047983 */ /* 0x000ee20000300a00 */
[----:B------:R-:W-:-:S03]  /*103780*/  PRMT R0, R15, 0x7770, RZ ;  /* 0x000077700f007816 */ /* 0x000fc600000000ff */
[----:B--2---:R-:W-:Y:S04]  /*103790*/  STL.64 [R1+0x5948], R28 ;  /* 0x0059481c01007387 */ /* 0x004fe80000100a00 */
[----:B---3--:R0:W-:Y:S02]  /*1037a0*/  @P6 STG.E.U8 desc[UR42][R4.64], R0 ;  /* 0x0000000004006986 */ /* 0x0081e4000c10112a */
[----:B0-----:R-:W-:-:S05]  /*1037b0*/  PRMT R0, R15, 0x7771, RZ ;  /* 0x000077710f007816 */ /* 0x001fca00000000ff */
[----:B------:R0:W-:Y:S02]  /*1037c0*/  @P0 STG.E.U8 desc[UR42][R6.64], R0 ;  /* 0x0000000006000986 */ /* 0x0001e4000c10112a */
[----:B0-----:R-:W-:-:S05]  /*1037d0*/  PRMT R0, R15, 0x7772, RZ ;  /* 0x000077720f007816 */ /* 0x001fca00000000ff */
[----:B----4-:R0:W-:Y:S02]  /*1037e0*/  @P1 STG.E.U8 desc[UR42][R16.64], R0 ;  /* 0x0000000010001986 */ /* 0x0101e4000c10112a */
[----:B0-----:R-:W-:-:S05]  /*1037f0*/  PRMT R0, R15, 0x7773, RZ ;  /* 0x000077730f007816 */ /* 0x001fca00000000ff */
[----:B------:R0:W-:Y:S01]  /*103800*/  @P2 STG.E.U8 desc[UR42][R18.64], R0 ;  /* 0x0000000012002986 */ /* 0x0001e2000c10112a */
[----:B------:R-:W-:Y:S02]  /*103810*/  LOP3.LUT P6, RZ, R27, 0x1000, RZ, 0xc0, !PT ;  /* 0x000010001bff7812 */ /* 0x000fe400078cc0ff */
[----:B0-----:R-:W-:-:S05]  /*103820*/  PRMT R0, R25, 0x7770, RZ ;  /* 0x0000777019007816 */ /* 0x001fca00000000ff */
[----:B------:R0:W-:Y:S02]  /*103830*/  @P3 STG.E.U8 desc[UR42][R12.64], R0 ;  /* 0x000000000c003986 */ /* 0x0001e4000c10112a */
[----:B0-----:R-:W-:-:S05]  /*103840*/  PRMT R0, R25, 0x7771, RZ ;  /* 0x0000777119007816 */ /* 0x001fca00000000ff */
[----:B------:R0:W-:Y:S02]  /*103850*/  @P4 STG.E.U8 desc[UR42][R20.64], R0 ;  /* 0x0000000014004986 */ /* 0x0001e4000c10112a */
[----:B0-----:R-:W-:-:S05]  /*103860*/  PRMT R0, R25, 0x7772, RZ ;  /* 0x0000777219007816 */ /* 0x001fca00000000ff */
[----:B------:R0:W-:Y:S02]  /*103870*/  @P5 STG.E.U8 desc[UR42][R10.64], R0 ;  /* 0x000000000a005986 */ /* 0x0001e4000c10112a */
[----:B0-----:R-:W-:-:S05]  /*103880*/  PRMT R0, R25, 0x7773, RZ ;  /* 0x0000777319007816 */ /* 0x001fca00000000ff */
[----:B------:R0:W-:Y:S04]  /*103890*/  @P6 STG.E.U8 desc[UR42][R22.64], R0 ;  /* 0x0000000016006986 */ /* 0x0001e8000c10112a */
[----:B0-----:R-:W2:Y:S04]  /*1038a0*/  LDL.LU.64 R22, [R1+0x28b8] ;  /* 0x0028b80001167983 */ /* 0x001ea80000300a00 */
[----:B------:R-:W3:Y:S04]  /*1038b0*/  LDL.LU.64 R14, [R1+0x28b0] ;  /* 0x0028b000010e7983 */ /* 0x000ee80000300a00 */
[----:B------:R-:W4:Y:S04]  /*1038c0*/  LDL.LU.64 R12, [R1+0x28a8] ;  /* 0x0028a800010c7983 */ /* 0x000f280000300a00 */
[----:B------:R-:W2:Y:S01]  /*1038d0*/  LDL.LU R19, [R1+0x864] ;  /* 0x0008640001137983 */ /* 0x000ea20000300800 */
[----:B------:R-:W-:-:S02]  /*1038e0*/  LOP3.LUT P0, RZ, R26, 0x1, RZ, 0xc0, !PT ;  /* 0x000000011aff7812 */ /* 0x000fc4000780c0ff */
[----:B------:R-:W-:Y:S02]  /*1038f0*/  LOP3.LUT R27, R27, 0xffffffef, RZ, 0xc0, !PT ;  /* 0xffffffef1b1b7812 */ /* 0x000fe400078ec0ff */
[----:B------:R-:W-:Y:S01]  /*103900*/  LOP3.LUT P3, RZ, R9, 0x100000, RZ, 0xc0, !PT ;  /* 0x0010000009ff7812 */ /* 0x000fe2000786c0ff */
[----:B------:R-:W3:Y:S04]  /*103910*/  LDL.LU.64 R20, [R1+0x28a0] ;  /* 0x0028a00001147983 */ /* 0x000ee80000300a00 */
[----:B------:R-:W3:Y:S04]  /*103920*/  LDL.LU.64 R10, [R1+0x2878] ;  /* 0x00287800010a7983 */ /* 0x000ee80000300a00 */
[----:B------:R-:W3:Y:S01]  /*103930*/  LDL.LU R0, [R1+0x844] ;  /* 0x0008440001007983 */ /* 0x000ee20000300800 */
[----:B------:R-:W-:-:S02]  /*103940*/  @P0 LOP3.LUT R27, R27, 0x10, RZ, 0xfc, !PT ;  /* 0x000000101b1b0812 */ /* 0x000fc400078efcff */
[----:B------:R-:W-:Y:S02]  /*103950*/  LOP3.LUT P0, RZ, R9, 0x80000000, RZ, 0xc0, !PT ;  /* 0x8000000009ff7812 */ /* 0x000fe4000780c0ff */
[----:B------:R-:W-:-:S11]  /*103960*/  LOP3.LUT R27, R27, 0xffffffdf, RZ, 0xc0, !PT ;  /* 0xffffffdf1b1b7812 */ /* 0x000fd600078ec0ff */
[----:B------:R-:W-:Y:S02]  /*103970*/  @P0 LOP3.LUT R27, R27, 0x20, RZ, 0xfc, !PT ;  /* 0x000000201b1b0812 */ /* 0x000fe400078efcff */
        /* <DEDUP_REMOVED lines=16> */
[----:B------:R-:W-:Y:S01]  /*103a80*/  LOP3.LUT R27, R27, 0xfffff7ff, RZ, 0xc0, !PT ;  /* 0xfffff7ff1b1b7812 */ /* 0x000fe200078ec0ff */
[----:B------:R-:W-:Y:S01]  /*103a90*/  STL.64 [R1+0x5490], R8 ;  /* 0x0054900801007387 */ /* 0x000fe20000100a00 */
[C---:B------:R-:W-:Y:S02]  /*103aa0*/  LOP3.LUT P4, RZ, R9.reuse, 0x200000, RZ, 0xc0, !PT ;  /* 0x0020000009ff7812 */ /* 0x040fe4000788c0ff */
[C---:B------:R-:W-:Y:S02]  /*103ab0*/  LOP3.LUT P5, RZ, R9.reuse, 0x400000, RZ, 0xc0, !PT ;  /* 0x0040000009ff7812 */ /* 0x040fe400078ac0ff */
[----:B------:R-:W-:-:S05]  /*103ac0*/  LOP3.LUT P6, RZ, R9, 0x800000, RZ, 0xc0, !PT ;  /* 0x0080000009ff7812 */ /* 0x000fca00078cc0ff */
[----:B------:R-:W-:Y:S02]  /*103ad0*/  @P0 LOP3.LUT R27, R27, 0x800, RZ, 0xfc, !PT ;  /* 0x000008001b1b0812 */ /* 0x000fe400078efcff */
[----:B------:R-:W-:Y:S02]  /*103ae0*/  LOP3.LUT P0, RZ, R9, 0x1000000, RZ, 0xc0, !PT ;  /* 0x0100000009ff7812 */ /* 0x000fe4000780c0ff */
[----:B--2---:R-:W-:-:S05]  /*103af0*/  PRMT R2, R19, 0x7770, RZ ;  /* 0x0000777013027816 */ /* 0x004fca00000000ff */
[----:B------:R0:W-:Y:S04]  /*103b00*/  @P3 STG.E.U8 desc[UR42][R22.64], R2 ;  /* 0x0000000216003986 */ /* 0x0001e8000c10112a */
[----:B0-----:R-:W2:Y:S04]  /*103b10*/  LDL.LU.64 R22, [R1+0x2870] ;  /* 0x0028700001167983 */ /* 0x001ea80000300a00 */
[----:B------:R-:W2:Y:S04]  /*103b20*/  LDL.LU.64 R8, [R1+0x2838] ;  /* 0x0028380001087983 */ /* 0x000ea80000300a00 */
[----:B--2---:R0:W-:Y:S04]  /*103b30*/  STL.64 [R1+0x5be8], R8 ;  /* 0x005be80801007387 */ /* 0x0041e80000100a00 */
[----:B0-----:R-:W2:Y:S01]  /*103b40*/  LDL.LU.64 R8, [R1+0x2860] ;  /* 0x0028600001087983 */ /* 0x001ea20000300a00 */
[----:B------:R-:W-:-:S05]  /*103b50*/  PRMT R2, R19, 0x7771, RZ ;  /* 0x0000777113027816 */ /* 0x000fca00000000ff */
[----:B---3--:R0:W-:Y:S01]  /*103b60*/  @P4 STG.E.U8 desc[UR42][R14.64], R2 ;  /* 0x000000020e004986 */ /* 0x0081e2000c10112a */
[----:B------:R-:W-:Y:S02]  /*103b70*/  PRMT R6, R0, 0x7770, RZ ;  /* 0x0000777000067816 */ /* 0x000fe400000000ff */
[----:B0-----:R-:W-:-:S05]  /*103b80*/  PRMT R2, R19, 0x7772, RZ ;  /* 0x0000777213027816 */ /* 0x001fca00000000ff */
[----:B----4-:R-:W-:Y:S04]  /*103b90*/  @P5 STG.E.U8 desc[UR42][R12.64], R2 ;  /* 0x000000020c005986 */ /* 0x010fe8000c10112a */
[----:B--2---:R0:W-:Y:S04]  /*103ba0*/  STL.64 [R1+0x5bf0], R8 ;  /* 0x005bf00801007387 */ /* 0x0041e80000100a00 */
[----:B0-----:R-:W2:Y:S01]  /*103bb0*/  LDL.LU.64 R8, [R1+0x2868] ;  /* 0x0028680001087983 */ /* 0x001ea20000300a00 */
[----:B------:R-:W-:-:S03]  /*103bc0*/  PRMT R2, R19, 0x7773, RZ ;  /* 0x0000777313027816 */ /* 0x000fc600000000ff */
[----:B------:R-:W3:Y:S04]  /*103bd0*/  LDL.LU R25, [R1+0x868] ;  /* 0x0008680001197983 */ /* 0x000ee80000300800 */
[----:B------:R-:W4:Y:S04]  /*103be0*/  LDL.LU.64 R28, [R1+0x2830] ;  /* 0x00283000011c7983 */ /* 0x000f280000300a00 */
[----:B------:R0:W-:Y:S04]  /*103bf0*/  @P6 STG.E.U8 desc[UR42][R20.64], R2 ;  /* 0x0000000214006986 */ /* 0x0001e8000c10112a */
[----:B------:R1:W-:Y:S01]  /*103c00*/  @P0 STG.E.U8 desc[UR42][R10.64], R6 ;  /* 0x000000060a000986 */ /* 0x0003e2000c10112a */
[----:B------:R-:W-:-:S03]  /*103c10*/  LOP3.LUT P0, RZ, R27, 0x800, RZ, 0xc0, !PT ;  /* 0x000008001bff7812 */ /* 0x000fc6000780c0ff */
[----:B0-----:R-:W3:Y:S01]  /*103c20*/  LDL.LU.64 R2, [R1+0x2828] ;  /* 0x0028280001027983 */ /* 0x001ee20000300a00 */
[----:B-1----:R-:W-:-:S03]  /*103c30*/  PRMT R10, R0, 0x7771, RZ ;  /* 0x00007771000a7816 */ /* 0x002fc600000000ff */
[----:B------:R-:W3:Y:S04]  /*103c40*/  LDL.LU.64 R4, [R1+0x2820] ;  /* 0x0028200001047983 */ /* 0x000ee80000300a00 */
[----:B------:R-:W3:Y:S04]  /*103c50*/  LDL.LU R18, [R1+0x848] ;  /* 0x0008480001127983 */ /* 0x000ee80000300800 */
[----:B------:R-:W3:Y:S04]  /*103c60*/  LDL.LU.64 R6, [R1+0x27f8] ;  /* 0x0027f80001067983 */ /* 0x000ee80000300a00 */
[----:B------:R0:W-:Y:S01]  /*103c70*/  @P0 STG.E.U8 desc[UR42][R22.64], R10 ;  /* 0x0000000a16000986 */ /* 0x0001e2000c10112a */
[----:B------:R-:W-:-:S03]  /*103c80*/  LOP3.LUT P0, RZ, R27, 0x400, RZ, 0xc0, !PT ;  /* 0x000004001bff7812 */ /* 0x000fc6000780c0ff */
[----:B------:R-:W3:Y:S04]  /*103c90*/  LDL.LU.64 R16, [R1+0x27f0] ;  /* 0x0027f00001107983 */ /* 0x000ee80000300a00 */
[----:B------:R-:W3:Y:S04]  /*103ca0*/  LDL.LU.64 R14, [R1+0x27e8] ;  /* 0x0027e800010e7983 */ /* 0x000ee80000300a00 */
[----:B------:R-:W3:Y:S04]  /*103cb0*/  LDL.LU R19, [R1+0x86c] ;  /* 0x00086c0001137983 */ /* 0x000ee80000300800 */
[----:B------:R-:W3:Y:S04]  /*103cc0*/  LDL.LU.64 R12, [R1+0x27e0] ;  /* 0x0027e000010c7983 */ /* 0x000ee80000300a00 */
[----:B------:R-:W3:Y:S01]  /*103cd0*/  LDL.LU.64 R20, [R1+0x27b0] ;  /* 0x0027b00001147983 */ /* 0x000ee20000300a00 */
[----:B0-----:R-:W-:-:S03]  /*103ce0*/  PRMT R22, R0, 0x7772, RZ ;  /* 0x0000777200167816 */ /* 0x001fc600000000ff */
[----:B------:R-:W3:Y:S04]  /*103cf0*/  LDL.LU.64 R10, [R1+0x27a8] ;  /* 0x0027a800010a7983 */ /* 0x000ee80000300a00 */
[----:B--2---:R0:W-:Y:S04]  /*103d00*/  @P0 STG.E.U8 desc[UR42][R8.64], R22 ;  /* 0x0000001608000986 */ /* 0x0041e8000c10112a */
[----:B0-----:R-:W2:Y:S01]  /*103d10*/  LDL.LU.64 R8, [R1+0x5bf0] ;  /* 0x005bf00001087983 */ /* 0x001ea20000300a00 */
[C---:B------:R-:W-:Y:S02]  /*103d20*/  LOP3.LUT P0, RZ, R27.reuse, 0x200, RZ, 0xc0, !PT ;  /* 0x000002001bff7812 */ /* 0x040fe4000780c0ff */
[----:B------:R-:W-:Y:S01]  /*103d30*/  PRMT R0, R0, 0x7773, RZ ;  /* 0x0000777300007816 */ /* 0x000fe200000000ff */
[----:B------:R-:W3:Y:S10]  /*103d40*/  LDL.LU.64 R22, [R1+0x27a0] ;  /* 0x0027a00001167983 */ /* 0x000ef40000300a00 */
[----:B--2---:R0:W-:Y:S04]  /*103d50*/  @P0 STG.E.U8 desc[UR42][R8.64], R0 ;  /* 0x0000000008000986 */ /* 0x0041e8000c10112a */
[----:B0-----:R-:W2:Y:S01]  /*103d60*/  LDL.LU.64 R8, [R1+0x5be8] ;  /* 0x005be80001087983 */ /* 0x001ea20000300a00 */
[----:B------:R-:W-:-:S02]  /*103d70*/  LOP3.LUT P0, RZ, R27, 0x100, RZ, 0xc0, !PT ;  /* 0x000001001bff7812 */ /* 0x000fc4000780c0ff */
[----:B---3--:R-:W-:Y:S02]  /*103d80*/  PRMT R0, R25, 0x7770, RZ ;  /* 0x0000777019007816 */ /* 0x008fe400000000ff */
[C---:B------:R-:W-:Y:S02]  /*103d90*/  LOP3.LUT P1, RZ, R26.reuse, 0x2, RZ, 0xc0, !PT ;  /* 0x000000021aff7812 */ /* 0x040fe4000782c0ff */
[C---:B------:R-:W-:Y:S02]  /*103da0*/  LOP3.LUT P2, RZ, R26.reuse, 0x4, RZ, 0xc0, !PT ;  /* 0x000000041aff7812 */ /* 0x040fe4000784c0ff */
[C---:B------:R-:W-:Y:S02]  /*103db0*/  LOP3.LUT P3, RZ, R26.reuse, 0x8, RZ, 0xc0, !PT ;  /* 0x000000081aff7812 */ /* 0x040fe4000786c0ff */
[C---:B------:R-:W-:Y:S02]  /*103dc0*/  LOP3.LUT P4, RZ, R26.reuse, 0x10, RZ, 0xc0, !PT ;  /* 0x000000101aff7812 */ /* 0x040fe4000788c0ff */
[----:B------:R-:W-:-:S02]  /*103dd0*/  LOP3.LUT P5, RZ, R26, 0x20, RZ, 0xc0, !PT ;  /* 0x000000201aff7812 */ /* 0x000fc400078ac0ff */
[----:B------:R-:W-:Y:S01]  /*103de0*/  LOP3.LUT P6, RZ, R26, 0x40, RZ, 0xc0, !PT ;  /* 0x000000401aff7812 */ /* 0x000fe200078cc0ff */
[----:B--2---:R0:W-:Y:S01]  /*103df0*/  @P0 STG.E.U8 desc[UR42][R8.64], R0 ;  /* 0x0000000008000986 */ /* 0x0041e2000c10112a */
[----:B------:R-:W-:Y:S02]  /*103e00*/  LOP3.LUT P0, RZ, R27, 0x80, RZ, 0xc0, !PT ;  /* 0x000000801bff7812 */ /* 0x000fe4000780c0ff */
[----:B0-----:R-:W-:-:S11]  /*103e10*/  PRMT R0, R25, 0x7771, RZ ;  /* 0x0000777119007816 */ /* 0x001fd600000000ff */
[----:B----4-:R0:W-:Y:S01]  /*103e20*/  @P0 STG.E.U8 desc[UR42][R28.64], R0 ;  /* 0x000000001c000986 */ /* 0x0101e2000c10112a */
[----:B------:R-:W-:Y:S02]  /*103e30*/  LOP3.LUT P0, RZ, R27, 0x40, RZ, 0xc0, !PT ;  /* 0x000000401bff7812 */ /* 0x000fe4000780c0ff */
[----:B0-----:R-:W-:-:S11]  /*103e40*/  PRMT R0, R25, 0x7772, RZ ;  /* 0x0000777219007816 */ /* 0x001fd600000000ff */
[----:B------:R0:W-:Y:S01]  /*103e50*/  @P0 STG.E.U8 desc[UR42][R2.64], R0 ;  /* 0x0000000002000986 */ /* 0x0001e2000c10112a */
[----:B------:R-:W-:Y:S02]  /*103e60*/  LOP3.LUT P0, RZ, R27, 0x20, RZ, 0xc0, !PT ;  /* 0x000000201bff7812 */ /* 0x000fe4000780c0ff */
[----:B0-----:R-:W-:Y:S02]  /*103e70*/  PRMT R0, R25, 0x7773, RZ ;  /* 0x0000777319007816 */ /* 0x001fe400000000ff */
[----:B------:R-:W2:Y:S09]  /*103e80*/  LDL.LU R25, [R1+0x8] ;  /* 0x0000080001197983 */ /* 0x000eb20000300800 */
[----:B------:R0:W-:Y:S01]  /*103e90*/  @P0 STG.E.U8 desc[UR42][R4.64], R0 ;  /* 0x0000000004000986 */ /* 0x0001e2000c10112a */
[----:B------:R-:W-:-:S02]  /*103ea0*/  LOP3.LUT P0, RZ, R27, 0x10, RZ, 0xc0, !PT ;  /* 0x000000101bff7812 */ /* 0x000fc4000780c0ff */
[----:B0-----:R-:W-:-:S11]  /*103eb0*/  PRMT R0, R18, 0x7770, RZ ;  /* 0x0000777012007816 */ /* 0x001fd600000000ff */
[----:B------:R0:W-:Y:S02]  /*103ec0*/  @P0 STG.E.U8 desc[UR42][R6.64], R0 ;  /* 0x0000000006000986 */ /* 0x0001e4000c10112a */
[----:B0-----:R-:W-:-:S05]  /*103ed0*/  PRMT R0, R18, 0x7771, RZ ;  /* 0x0000777112007816 */ /* 0x001fca00000000ff */
        /* <DEDUP_REMOVED lines=9> */
[----:B0-----:R-:W-:Y:S02]  /*103f70*/  PRMT R0, R19, 0x7772, RZ ;  /* 0x0000777213007816 */ /* 0x001fe400000000ff */
[----:B------:R-:W3:Y:S04]  /*103f80*/  LDL.LU.64 R10, [R1+0x27c8] ;  /* 0x0027c800010a7983 */ /* 0x000ee80000300a00 */
[----:B------:R0:W-:Y:S04]  /*103f90*/  @P6 STG.E.U8 desc[UR42][R22.64], R0 ;  /* 0x0000000016006986 */ /* 0x0001e8000c10112a */
[----:B0-----:R-:W4:Y:S04]  /*103fa0*/  LDL.LU.64 R22, [R1+0x2788] ;  /* 0x0027880001167983 */ /* 0x001f280000300a00 */
[----:B------:R-:W4:Y:S04]  /*103fb0*/  LDL.LU.64 R6, [R1+0x2780] ;  /* 0x0027800001067983 */ /* 0x000f280000300a00 */
[----:B------:R-:W4:Y:S04]  /*103fc0*/  LDL.LU.64 R14, [R1+0x2778] ;  /* 0x00277800010e7983 */ /* 0x000f280000300a00 */
[----:B------:R-:W4:Y:S01]  /*103fd0*/  LDL.LU R13, [R1+0x84c] ;  /* 0x00084c00010d7983 */ /* 0x000f220000300800 */
[----:B------:R-:W-:-:S02]  /*103fe0*/  LOP3.LUT P0, RZ, R26, 0x80000, RZ, 0xc0, !PT ;  /* 0x000800001aff7812 */ /* 0x000fc4000780c0ff */
[C---:B------:R-:W-:Y:S02]  /*103ff0*/  LOP3.LUT P3, RZ, R26.reuse, 0x80, RZ, 0xc0, !PT ;  /* 0x000000801aff7812 */ /* 0x040fe4000786c0ff */
[----:B------:R-:W-:Y:S02]  /*104000*/  LOP3.LUT P4, RZ, R26, 0x100, RZ, 0xc0, !PT ;  /* 0x000001001aff7812 */ /* 0x000fe4000788c0ff */
[----:B------:R-:W-:Y:S01]  /*104010*/  PRMT R0, R19, 0x7773, RZ ;  /* 0x0000777313007816 */ /* 0x000fe200000000ff */
[----:B------:R-:W4:Y:S04]  /*104020*/  LDL.LU.64 R20, [R1+0x2770] ;  /* 0x0027700001147983 */ /* 0x000f280000300a00 */
[----:B------:R-:W4:Y:S01]  /*104030*/  LDL.LU R16, [R1+0x850] ;  /* 0x0008500001107983 */ /* 0x000f220000300800 */
[----:B--2---:R-:W-:-:S04]  /*104040*/  LOP3.LUT R25, R25, 0xefffffff, RZ, 0xc0, !PT ;  /* 0xefffffff19197812 */ /* 0x004fc800078ec0ff */
        /* <DEDUP_REMOVED lines=9> */
[----:B------:R-:W-:-:S05]  /*1040e0*/  @P0 LOP3.LUT R25, R25, 0x80000000, RZ, 0xfc, !PT ;  /* 0x8000000019190812 */ /* 0x000fca00078efcff */
[----:B------:R-:W-:Y:S04]  /*1040f0*/  STL.64 [R1+0x5bd0], R24 ;  /* 0x005bd01801007387 */ /* 0x000fe80000100a00 */
[----:B---3--:R0:W-:Y:S04]  /*104100*/  @P3 STG.E.U8 desc[UR42][R10.64], R0 ;  /* 0x000000000a003986 */ /* 0x0081e8000c10112a */
[----:B0-----:R-:W2:Y:S01]  /*104110*/  LDL.LU.64 R10, [R1+0x2748] ;  /* 0x00274800010a7983 */ /* 0x001ea20000300a00 */
[----:B----4-:R-:W-:-:S05]  /*104120*/  PRMT R0, R13, 0x7770, RZ ;  /* 0x000077700d007816 */ /* 0x010fca00000000ff */
[----:B------:R0:W-:Y:S04]  /*104130*/  @P4 STG.E.U8 desc[UR42][R22.64], R0 ;  /* 0x0000000016004986 */ /* 0x0001e8000c10112a */
[----:B0-----:R-:W3:Y:S04]  /*104140*/  LDL.LU.64 R22, [R1+0x2740] ;  /* 0x0027400001167983 */ /* 0x001ee80000300a00 */
[----:B------:R-:W4:Y:S01]  /*104150*/  LDL.LU.64 R24, [R1+0x2730] ;  /* 0x0027300001187983 */ /* 0x000f220000300a00 */
[----:B------:R-:W-:Y:S02]  /*104160*/  LOP3.LUT P0, RZ, R26, 0x8000, RZ, 0xc0, !PT ;  /* 0x000080001aff7812 */ /* 0x000fe4000780c0ff */
[----:B------:R-:W-:-:S11]  /*104170*/  LOP3.LUT R27, R27, 0xfffffffe, RZ, 0xc0, !PT ;  /* 0xfffffffe1b1b7812 */ /* 0x000fd600078ec0ff */
[----:B------:R-:W-:Y:S02]  /*104180*/  @P0 LOP3.LUT R27, R27, 0x1, RZ, 0xfc, !PT ;  /* 0x000000011b1b0812 */ /* 0x000fe400078efcff */
[----:B------:R-:W-:Y:S02]  /*104190*/  LOP3.LUT P0, RZ, R26, 0x4000, RZ, 0xc0, !PT ;  /* 0x000040001aff7812 */ /* 0x000fe4000780c0ff */
[----:B------:R-:W-:-:S11]  /*1041a0*/  LOP3.LUT R27, R27, 0xfffffffd, RZ, 0xc0, !PT ;  /* 0xfffffffd1b1b7812 */ /* 0x000fd600078ec0ff */
[----:B------:R-:W-:Y:S02]  /*1041b0*/  @P0 LOP3.LUT R27, R27, 0x2, RZ, 0xfc, !PT ;  /* 0x000000021b1b0812 */ /* 0x000fe400078efcff */
[C---:B------:R-:W-:Y:S02]  /*1041c0*/  LOP3.LUT P0, RZ, R26.reuse, 0x2000, RZ, 0xc0, !PT ;  /* 0x000020001aff7812 */ /* 0x040fe4000780c0ff */
[----:B------:R-:W-:Y:S02]  /*1041d0*/  LOP3.LUT R27, R27, 0xfffffffb, RZ, 0xc0, !PT ;  /* 0xfffffffb1b1b7812 */ /* 0x000fe400078ec0ff */
[----:B------:R-:W-:-:S09]  /*1041e0*/  LOP3.LUT P5, RZ, R26, 0x200, RZ, 0xc0, !PT ;  /* 0x000002001aff7812 */ /* 0x000fd200078ac0ff */
[----:B------:R-:W-:Y:S02]  /*1041f0*/  @P0 LOP3.LUT R27, R27, 0x4, RZ, 0xfc, !PT ;  /* 0x000000041b1b0812 */ /* 0x000fe400078efcff */
[C---:B------:R-:W-:Y:S02]  /*104200*/  LOP3.LUT P0, RZ, R26.reuse, 0x1000, RZ, 0xc0, !PT ;  /* 0x000010001aff7812 */ /* 0x040fe4000780c0ff */
[----:B------:R-:W-:Y:S02]  /*104210*/  LOP3.LUT P6, RZ, R26, 0x400, RZ, 0xc0, !PT ;  /* 0x000004001aff7812 */ /* 0x000fe400078cc0ff */
[----:B------:R-:W-:Y:S02]  /*104220*/  PRMT R0, R13, 0x7771, RZ ;  /* 0x000077710d007816 */ /* 0x000fe400000000ff */
[----:B------:R-:W-:-:S03]  /*104230*/  LOP3.LUT R27, R27, 0xfffffff7, RZ, 0xc0, !PT ;  /* 0xfffffff71b1b7812 */ /* 0x000fc600078ec0ff */
[----:B------:R-:W-:Y:S04]  /*104240*/  @P5 STG.E.U8 desc[UR42][R6.64], R0 ;  /* 0x0000000006005986 */ /* 0x000fe8000c10112a */
[----:B----4-:R0:W-:Y:S04]  /*104250*/  STL.64 [R1+0x5be0], R24 ;  /* 0x005be01801007387 */ /* 0x0101e80000100a00 */
[----:B0-----:R-:W4:Y:S01]  /*104260*/  LDL.LU.64 R24, [R1+0x2738] ;  /* 0x0027380001187983 */ /* 0x001f220000300a00 */
[----:B------:R-:W-:Y:S02]  /*104270*/  @P0 LOP3.LUT R27, R27, 0x8, RZ, 0xfc, !PT ;  /* 0x000000081b1b0812 */ /* 0x000fe400078efcff */
[----:B------:R-:W-:-:S02]  /*104280*/  LOP3.LUT P0, RZ, R26, 0x800, RZ, 0xc0, !PT ;  /* 0x000008001aff7812 */ /* 0x000fc4000780c0ff */
[C---:B------:R-:W-:Y:S01]  /*104290*/  PRMT R0, R13.reuse, 0x7772, RZ ;  /* 0x000077720d007816 */ /* 0x040fe200000000ff */
[----:B------:R-:W4:Y:S04]  /*1042a0*/  LDL.LU R18, [R1+0x830] ;  /* 0x0008300001127983 */ /* 0x000f280000300800 */
[----:B------:R-:W4:Y:S04]  /*1042b0*/  LDL.LU.64 R8, [R1+0x2708] ;  /* 0x0027080001087983 */ /* 0x000f280000300a00 */
[----:B------:R-:W4:Y:S04]  /*1042c0*/  LDL.LU.64 R28, [R1+0x2700] ;  /* 0x00270000011c7983 */ /* 0x000f280000300a00 */
[----:B------:R-:W4:Y:S04]  /*1042d0*/  LDL.LU.64 R2, [R1+0x26f8] ;  /* 0x0026f80001027983 */ /* 0x000f280000300a00 */
[----:B------:R0:W-:Y:S04]  /*1042e0*/  @P6 STG.E.U8 desc[UR42][R14.64], R0 ;  /* 0x000000000e006986 */ /* 0x0001e8000c10112a */
[----:B------:R-:W4:Y:S04]  /*1042f0*/  LDL.LU R19, [R1+0x854] ;  /* 0x0008540001137983 */ /* 0x000f280000300800 */
[----:B------:R-:W4:Y:S04]  /*104300*/  LDL.LU.64 R4, [R1+0x26f0] ;  /* 0x0026f00001047983 */ /* 0x000f280000300a00 */
[----:B------:R-:W4:Y:S01]  /*104310*/  LDL.LU.64 R6, [R1+0x26c8] ;  /* 0x0026c80001067983 */ /* 0x000f220000300a00 */
[----:B0-----:R-:W-:-:S03]  /*104320*/  PRMT R0, R13, 0x7773, RZ ;  /* 0x000077730d007816 */ /* 0x001fc600000000ff */
[----:B------:R-:W4:Y:S04]  /*104330*/  LDL.LU.64 R14, [R1+0x26c0] ;  /* 0x0026c000010e7983 */ /* 0x000f280000300a00 */
[----:B------:R-:W4:Y:S04]  /*104340*/  LDL.LU.64 R12, [R1+0x26b8] ;  /* 0x0026b800010c7983 */ /* 0x000f280000300a00 */
[----:B------:R-:W4:Y:S04]  /*104350*/  LDL.LU R17, [R1+0x834] ;  /* 0x0008340001117983 */ /* 0x000f280000300800 */
[----:B------:R0:W-:Y:S01]  /*104360*/  @P0 STG.E.U8 desc[UR42][R20.64], R0 ;  /* 0x0000000014000986 */ /* 0x0001e2000c10112a */
[----:B------:R-:W-:-:S02]  /*104370*/  LOP3.LUT P0, RZ, R27, 0x8, RZ, 0xc0, !PT ;  /* 0x000000081bff7812 */ /* 0x000fc4000780c0ff */
[----:B0-----:R-:W-:Y:S01]  /*104380*/  PRMT R0, R16, 0x7770, RZ ;  /* 0x0000777010007816 */ /* 0x001fe200000000ff */
[----:B------:R-:W4:Y:S10]  /*104390*/  LDL.LU.64 R20, [R1+0x26b0] ;  /* 0x0026b00001147983 */ /* 0x000f340000300a00 */
[----:B--2---:R0:W-:Y:S01]  /*1043a0*/  @P0 STG.E.U8 desc[UR42][R10.64], R0 ;  /* 0x000000000a000986 */ /* 0x0041e2000c10112a */
[----:B------:R-:W-:-:S02]  /*1043b0*/  LOP3.LUT P0, RZ, R27, 0x4, RZ, 0xc0, !PT ;  /* 0x000000041bff7812 */ /* 0x000fc4000780c0ff */
[----:B0-----:R-:W-:Y:S01]  /*1043c0*/  PRMT R0, R16, 0x7771, RZ ;  /* 0x0000777110007816 */ /* 0x001fe200000000ff */
[----:B------:R-:W2:Y:S10]  /*1043d0*/  LDL.LU.64 R10, [R1+0x2688] ;  /* 0x00268800010a7983 */ /* 0x000eb40000300a00 */
[----:B---3--:R0:W-:Y:S01]  /*1043e0*/  @P0 STG.E.U8 desc[UR42][R22.64], R0 ;  /* 0x0000000016000986 */ /* 0x0081e2000c10112a */
[----:B------:R-:W-:-:S02]  /*1043f0*/  LOP3.LUT P0, RZ, R27, 0x2, RZ, 0xc0, !PT ;  /* 0x000000021bff7812 */ /* 0x000fc4000780c0ff */
[----:B0-----:R-:W-:Y:S01]  /*104400*/  PRMT R0, R16, 0x7772, RZ ;  /* 0x0000777210007816 */ /* 0x001fe200000000ff */
[----:B------:R-:W3:Y:S10]  /*104410*/  LDL.LU.64 R22, [R1+0x2680] ;  /* 0x0026800001167983 */ /* 0x000ef40000300a00 */
[----:B----4-:R0:W-:Y:S04]  /*104420*/  @P0 STG.E.U8 desc[UR42][R24.64], R0 ;  /* 0x0000000018000986 */ /* 0x0101e8000c10112a */
[----:B0-----:R-:W4:Y:S01]  /*104430*/  LDL.LU.64 R24, [R1+0x5be0] ;  /* 0x005be00001187983 */ /* 0x001f220000300a00 */
[----:B------:R-:W-:-:S02]  /*104440*/  LOP3.LUT P0, RZ, R27, 0x1, RZ, 0xc0, !PT ;  /* 0x000000011bff7812 */ /* 0x000fc4000780c0ff */
[----:B------:R-:W-:Y:S01]  /*104450*/  PRMT R0, R16, 0x7773, RZ ;  /* 0x0000777310007816 */ /* 0x000fe200000000ff */
[----:B------:R-:W2:Y:S10]  /*104460*/  LDL.LU R27, [R1+0x5bd8] ;  /* 0x005bd800011b7983 */ /* 0x000eb40000300800 */
[----:B----4-:R0:W-:Y:S04]  /*104470*/  @P0 STG.E.U8 desc[UR42][R24.64], R0 ;  /* 0x0000000018000986 */ /* 0x0101e8000c10112a */
[----:B0-----:R-:W4:Y:S01]  /*104480*/  LDL.LU.64 R24, [R1+0x5bd0] ;  /* 0x005bd00001187983 */ /* 0x001f220000300a00 */
[----:B------:R-:W-:-:S02]  /*104490*/  PRMT R0, R18, 0x7770, RZ ;  /* 0x0000777012007816 */ /* 0x000fc400000000ff */
[C---:B------:R-:W-:Y:S02]  /*1044a0*/  LOP3.LUT P1, RZ, R26.reuse, 0x100000, RZ, 0xc0, !PT ;  /* 0x001000001aff7812 */ /* 0x040fe4000782c0ff */
[C---:B------:R-:W-:Y:S02]  /*1044b0*/  LOP3.LUT P2, RZ, R26.reuse, 0x200000, RZ, 0xc0, !PT ;  /* 0x002000001aff7812 */ /* 0x040fe4000784c0ff */
[C---:B------:R-:W-:Y:S02]  /*1044c0*/  LOP3.LUT P3, RZ, R26.reuse, 0x400000, RZ, 0xc0, !PT ;  /* 0x004000001aff7812 */ /* 0x040fe4000786c0ff */
[C---:B------:R-:W-:Y:S02]  /*1044d0*/  LOP3.LUT P4, RZ, R26.reuse, 0x800000, RZ, 0xc0, !PT ;  /* 0x008000001aff7812 */ /* 0x040fe4000788c0ff */
[C---:B------:R-:W-:Y:S02]  /*1044e0*/  LOP3.LUT P5, RZ, R26.reuse, 0x1000000, RZ, 0xc0, !PT ;  /* 0x010000001aff7812 */ /* 0x040fe400078ac0ff */
[----:B------:R-:W-:-:S02]  /*1044f0*/  LOP3.LUT P6, RZ, R26, 0x2000000, RZ, 0xc0, !PT ;  /* 0x020000001aff7812 */ /* 0x000fc400078cc0ff */
[----:B----4-:R-:W-:-:S13]  /*104500*/  LOP3.LUT P0, RZ, R25, 0x80000000, RZ, 0xc0, !PT ;  /* 0x8000000019ff7812 */ /* 0x010fda000780c0ff */
[----:B------:R0:W-:Y:S01]  /*104510*/  @P0 STG.E.U8 desc[UR42][R8.64], R0 ;  /* 0x0000000008000986 */ /* 0x0001e2000c10112a */
[----:B------:R-:W-:Y:S02]  /*104520*/  LOP3.LUT P0, RZ, R25, 0x40000000, RZ, 0xc0, !PT ;  /* 0x4000000019ff7812 */ /* 0x000fe4000780c0ff */
[----:B0-----:R-:W-:-:S11]  /*104530*/  PRMT R0, R18, 0x7771, RZ ;  /* 0x0000777112007816 */ /* 0x001fd600000000ff */
[----:B------:R0:W-:Y:S01]  /*104540*/  @P0 STG.E.U8 desc[UR42][R28.64], R0 ;  /* 0x000000001c000986 */ /* 0x0001e2000c10112a */
[----:B------:R-:W-:Y:S02]  /*104550*/  LOP3.LUT P0, RZ, R25, 0x20000000, RZ, 0xc0, !PT ;  /* 0x2000000019ff7812 */ /* 0x000fe4000780c0ff */
[----:B0-----:R-:W-:-:S11]  /*104560*/  PRMT R0, R18, 0x7772, RZ ;  /* 0x0000777212007816 */ /* 0x001fd600000000ff */
[----:B------:R0:W-:Y:S01]  /*104570*/  @P0 STG.E.U8 desc[UR42][R2.64], R0 ;  /* 0x0000000002000986 */ /* 0x0001e2000c10112a */
[----:B------:R-:W-:Y:S02]  /*104580*/  LOP3.LUT P0, RZ, R25, 0x10000000, RZ, 0xc0, !PT ;  /* 0x1000000019ff7812 */ /* 0x000fe4000780c0ff */
        /* <DEDUP_REMOVED lines=11> */
[----:B--2---:R0:W-:Y:S02]  /*104640*/  @P5 STG.E.U8 desc[UR42][R10.64], R0 ;  /* 0x000000000a005986 */ /* 0x0041e4000c10112a */
[----:B0-----:R-:W-:Y:S02]  /*104650*/  PRMT R0, R17, 0x7771, RZ ;  /* 0x0000777111007816 */ /* 0x001fe400000000ff */
[----:B------:R-:W2:Y:S04]  /*104660*/  LDL.LU.64 R10, [R1+0x2678] ;  /* 0x00267800010a7983 */ /* 0x000ea80000300a00 */
[----:B---3--:R0:W-:Y:S04]  /*104670*/  @P6 STG.E.U8 desc[UR42][R22.64], R0 ;  /* 0x0000000016006986 */ /* 0x0081e8000c10112a */
[----:B0-----:R-:W3:Y:S01]  /*104680*/  LDL.LU.64 R22, [R1+0x2670] ;  /* 0x0026700001167983 */ /* 0x001ee20000300a00 */
[----:B------:R-:W-:-:S02]  /*104690*/  LOP3.LUT P3, RZ, R26, 0x4000000, RZ, 0xc0, !PT ;  /* 0x040000001aff7812 */ /* 0x000fc4000786c0ff */
[----:B------:R-:W-:Y:S02]  /*1046a0*/  LOP3.LUT P4, RZ, R26, 0x8000000, RZ, 0xc0, !PT ;  /* 0x080000001aff7812 */ /* 0x000fe4000788c0ff */
[C---:B------:R-:W-:Y:S01]  /*1046b0*/  PRMT R0, R17.reuse, 0x7772, RZ ;  /* 0x0000777211007816 */ /* 0x040fe200000000ff */
[----:B------:R-:W4:Y:S04]  /*1046c0*/  LDL.LU.64 R20, [R1+0x2648] ;  /* 0x0026480001147983 */ /* 0x000f280000300a00 */
[----:B------:R-:W4:Y:S04]  /*1046d0*/  LDL.LU.64 R14, [R1+0x2640] ;  /* 0x00264000010e7983 */ /* 0x000f280000300a00 */
[----:B------:R-:W4:Y:S04]  /*1046e0*/  LDL.LU.64 R12, [R1+0x2638] ;  /* 0x00263800010c7983 */ /* 0x000f280000300a00 */
[----:B------:R-:W4:Y:S04]  /*1046f0*/  LDL.LU R19, [R1+0x858] ;  /* 0x0008580001137983 */ /* 0x000f280000300800 */
[----:B--2---:R0:W-:Y:S02]  /*104700*/  @P3 STG.E.U8 desc[UR42][R10.64], R0 ;  /* 0x000000000a003986 */ /* 0x0041e4000c10112a */
[----:B0-----:R-:W-:-:S02]  /*104710*/  PRMT R0, R17, 0x7773, RZ ;  /* 0x0000777311007816 */ /* 0x001fc400000000ff */
[----:B------:R-:W2:Y:S04]  /*104720*/  LDL.LU.64 R10, [R1+0x2630] ;  /* 0x00263000010a7983 */ /* 0x000ea80000300a00 */
[----:B------:R-:W2:Y:S04]  /*104730*/  LDL.LU R18, [R1+0x838] ;  /* 0x0008380001127983 */ /* 0x000ea80000300800 */
[----:B---3--:R0:W-:Y:S04]  /*104740*/  @P4 STG.E.U8 desc[UR42][R22.64], R0 ;  /* 0x0000000016004986 */ /* 0x0081e8000c10112a */
[----:B0-----:R-:W3:Y:S04]  /*104750*/  LDL.LU.64 R22, [R1+0x2608] ;  /* 0x0026080001167983 */ /* 0x001ee80000300a00 */
[----:B------:R-:W2:Y:S04]  /*104760*/  LDL.LU.64 R8, [R1+0x25f0] ;  /* 0x0025f00001087983 */ /* 0x000ea80000300a00 */
[----:B--2---:R0:W-:Y:S04]  /*104770*/  STL.64 [R1+0x5bc0], R8 ;  /* 0x005bc00801007387 */ /* 0x0041e80000100a00 */
[----:B0-----:R-:W2:Y:S01]  /*104780*/  LDL.LU.64 R8, [R1+0x25f8] ;  /* 0x0025f80001087983 */ /* 0x001ea20000300a00 */
[----:B------:R-:W-:-:S02]  /*104790*/  LOP3.LUT P0, RZ, R27, 0x40, RZ, 0xc0, !PT ;  /* 0x000000401bff7812 */ /* 0x000fc4000780c0ff */
        /* <DEDUP_REMOVED lines=16> */
[----:B--2---:R0:W-:Y:S04]  /*1048a0*/  STL.64 [R1+0x5bc8], R8 ;  /* 0x005bc80801007387 */ /* 0x0041e80000100a00 */
[----:B0-----:R-:W2:Y:S06]  /*1048b0*/  LDL.LU.64 R8, [R1+0x2600] ;  /* 0x0026000001087983 */ /* 0x001eac0000300a00 */
[----:B------:R-:W-:-:S02]  /*1048c0*/  @P0 LOP3.LUT R25, R25, 0x2000000, RZ, 0xfc, !PT ;  /* 0x0200000019190812 */ /* 0x000fc400078efcff */
[----:B------:R-:W-:Y:S02]  /*1048d0*/  LOP3.LUT P0, RZ, R27, 0x1, RZ, 0xc0, !PT ;  /* 0x000000011bff7812 */ /* 0x000fe4000780c0ff */
[----:B------:R-:W-:Y:S02]  /*1048e0*/  LOP3.LUT R25, R25, 0xfbffffff, RZ, 0xc0, !PT ;  /* 0xfbffffff19197812 */ /* 0x000fe400078ec0ff */
[----:B------:R-:W-:-:S09]  /*1048f0*/  LOP3.LUT P5, RZ, R26, 0x10000000, RZ, 0xc0, !PT ;  /* 0x100000001aff7812 */ /* 0x000fd200078ac0ff */
[----:B------:R-:W-:Y:S02]  /*104900*/  @P0 LOP3.LUT R25, R25, 0x4000000, RZ, 0xfc, !PT ;  /* 0x0400000019190812 */ /* 0x000fe400078efcff */
[C---:B------:R-:W-:Y:S02]  /*104910*/  LOP3.LUT P0, RZ, R26.reuse, 0x80000000, RZ, 0xc0, !PT ;  /* 0x800000001aff7812 */ /* 0x040fe4000780c0ff */
[----:B------:R-:W-:Y:S02]  /*104920*/  LOP3.LUT P6, RZ, R26, 0x20000000, RZ, 0xc0, !PT ;  /* 0x200000001aff7812 */ /* 0x000fe400078cc0ff */
[----:B----4-:R-:W-:Y:S02]  /*104930*/  PRMT R0, R19, 0x7770, RZ ;  /* 0x0000777013007816 */ /* 0x010fe400000000ff */
[----:B------:R-:W-:-:S03]  /*104940*/  LOP3.LUT R25, R25, 0xf7ffffff, RZ, 0xc0, !PT ;  /* 0xf7ffffff19197812 */ /* 0x000fc600078ec0ff */
[----:B------:R0:W-:Y:S04]  /*104950*/  @P5 STG.E.U8 desc[UR42][R20.64], R0 ;  /* 0x0000000014005986 */ /* 0x0001e8000c10112a */
[----:B------:R-:W-:Y:S02]  /*104960*/  @P0 LOP3.LUT R25, R25, 0x8000000, RZ, 0xfc, !PT ;  /* 0x0800000019190812 */ /* 0x000fe400078efcff */
[----:B------:R-:W-:Y:S02]  /*104970*/  LOP3.LUT P0, RZ, R26, 0x40000000, RZ, 0xc0, !PT ;  /* 0x400000001aff7812 */ /* 0x000fe4000780c0ff */
[C---:B0-----:R-:W-:Y:S01]  /*104980*/  PRMT R0, R19.reuse, 0x7771, RZ ;  /* 0x0000777113007816 */ /* 0x041fe200000000ff */
[----:B------:R-:W4:Y:S04]  /*104990*/  LDL.LU R20, [R1+0x85c] ;  /* 0x00085c0001147983 */ /* 0x000f280000300800 */
[----:B------:R-:W4:Y:S04]  /*1049a0*/  LDL.LU.64 R28, [R1+0x25d8] ;  /* 0x0025d800011c7983 */ /* 0x000f280000300a00 */
[----:B------:R-:W4:Y:S04]  /*1049b0*/  LDL.LU.64 R2, [R1+0x25d0] ;  /* 0x0025d00001027983 */ /* 0x000f280000300a00 */
[----:B------:R-:W4:Y:S04]  /*1049c0*/  LDL.LU R21, [R1+0x83c] ;  /* 0x00083c0001157983 */ /* 0x000f280000300800 */
[----:B------:R0:W-:Y:S04]  /*1049d0*/  @P6 STG.E.U8 desc[UR42][R14.64], R0 ;  /* 0x000000000e006986 */ /* 0x0001e8000c10112a */
[----:B------:R-:W4:Y:S04]  /*1049e0*/  LDL.LU.64 R4, [R1+0x25c8] ;  /* 0x0025c80001047983 */ /* 0x000f280000300a00 */
[----:B------:R-:W4:Y:S04]  /*1049f0*/  LDL.LU.64 R6, [R1+0x25c0] ;  /* 0x0025c00001067983 */ /* 0x000f280000300a00 */
[----:B------:R-:W4:Y:S01]  /*104a00*/  LDL.LU.64 R16, [R1+0x2598] ;  /* 0x0025980001107983 */ /* 0x000f220000300a00 */
[----:B0-----:R-:W-:-:S03]  /*104a10*/  PRMT R0, R19, 0x7772, RZ ;  /* 0x0000777213007816 */ /* 0x001fc600000000ff */
[----:B------:R-:W4:Y:S04]  /*104a20*/  LDL.LU.64 R14, [R1+0x2590] ;  /* 0x00259000010e7983 */ /* 0x000f280000300a00 */
[----:B------:R0:W-:Y:S01]  /*104a30*/  @P0 STG.E.U8 desc[UR42][R12.64], R0 ;  /* 0x000000000c000986 */ /* 0x0001e2000c10112a */
[----:B------:R-:W-:Y:S02]  /*104a40*/  LOP3.LUT P0, RZ, R25, 0x8000000, RZ, 0xc0, !PT ;  /* 0x0800000019ff7812 */ /* 0x000fe4000780c0ff */
[----:B0-----:R-:W-:Y:S01]  /*104a50*/  PRMT R0, R19, 0x7773, RZ ;  /* 0x0000777313007816 */ /* 0x001fe200000000ff */
[----:B------:R-:W4:Y:S10]  /*104a60*/  LDL.LU.64 R12, [R1+0x2588] ;  /* 0x00258800010c7983 */ /* 0x000f340000300a00 */
[----:B------:R0:W-:Y:S01]  /*104a70*/  @P0 STG.E.U8 desc[UR42][R10.64], R0 ;  /* 0x000000000a000986 */ /* 0x0001e2000c10112a */
[----:B------:R-:W-:-:S02]  /*104a80*/  LOP3.LUT P0, RZ, R25, 0x4000000, RZ, 0xc0, !PT ;  /* 0x0400000019ff7812 */ /* 0x000fc4000780c0ff */
[----:B0-----:R-:W-:Y:S01]  /*104a90*/  PRMT R0, R18, 0x7770, RZ ;  /* 0x0000777012007816 */ /* 0x001fe200000000ff */
[----:B------:R-:W4:Y:S04]  /*104aa0*/  LDL.LU.64 R10, [R1+0x2580] ;  /* 0x00258000010a7983 */ /* 0x000f280000300a00 */
[----:B------:R-:W4:Y:S06]  /*104ab0*/  LDL.LU R19, [R1+0x810] ;  /* 0x0008100001137983 */ /* 0x000f2c0000300800 */
[----:B---3--:R0:W-:Y:S01]  /*104ac0*/  @P0 STG.E.U8 desc[UR42][R22.64], R0 ;  /* 0x0000000016000986 */ /* 0x0081e2000c10112a */
[----:B------:R-:W-:-:S02]  /*104ad0*/  LOP3.LUT P0, RZ, R25, 0x2000000, RZ, 0xc0, !PT ;  /* 0x0200000019ff7812 */ /* 0x000fc4000780c0ff */
[----:B0-----:R-:W-:Y:S01]  /*104ae0*/  PRMT R0, R18, 0x7771, RZ ;  /* 0x0000777112007816 */ /* 0x001fe200000000ff */
[----:B------:R-:W3:Y:S10]  /*104af0*/  LDL.LU.64 R22, [R1+0x2558] ;  /* 0x0025580001167983 */ /* 0x000ef40000300a00 */
[----:B--2---:R0:W-:Y:S04]  /*104b00*/  @P0 STG.E.U8 desc[UR42][R8.64], R0 ;  /* 0x0000000008000986 */ /* 0x0041e8000c10112a */
[----:B0-----:R-:W2:Y:S01]  /*104b10*/  LDL.LU.64 R8, [R1+0x5bc8] ;  /* 0x005bc80001087983 */ /* 0x001ea20000300a00 */
[----:B------:R-:W-:-:S02]  /*104b20*/  LOP3.LUT P0, RZ, R25, 0x1000000, RZ, 0xc0, !PT ;  /* 0x0100000019ff7812 */ /* 0x000fc4000780c0ff */
[----:B------:R-:W-:-:S11]  /*104b30*/  PRMT R0, R18, 0x7772, RZ ;  /* 0x0000777212007816 */ /* 0x000fd600000000ff */
[----:B--2---:R0:W-:Y:S04]  /*104b40*/  @P0 STG.E.U8 desc[UR42][R8.64], R0 ;  /* 0x0000000008000986 */ /* 0x0041e8000c10112a */
[----:B0-----:R-:W2:Y:S01]  /*104b50*/  LDL.LU.64 R8, [R1+0x5bc0] ;  /* 0x005bc00001087983 */ /* 0x001ea20000300a00 */
[----:B------:R-:W-:Y:S02]  /*104b60*/  LOP3.LUT P0, RZ, R25, 0x800000, RZ, 0xc0, !PT ;  /* 0x0080000019ff7812 */ /* 0x000fe4000780c0ff */
[----:B------:R-:W-:Y:S02]  /*104b70*/  PRMT R0, R18, 0x7773, RZ ;  /* 0x0000777312007816 */ /* 0x000fe400000000ff */
[C---:B------:R-:W-:Y:S02]  /*104b80*/  LOP3.LUT P1, RZ, R27.reuse, 0x80, RZ, 0xc0, !PT ;  /* 0x000000801bff7812 */ /* 0x040fe4000782c0ff */
[----:B------:R-:W-:-:S02]  /*104b90*/  LOP3.LUT P2, RZ, R27, 0x100, RZ, 0xc0, !PT ;  /* 0x000001001bff7812 */ /* 0x000fc4000784c0ff */
[C---:B------:R-:W-:Y:S02]  /*104ba0*/  LOP3.LUT P3, RZ, R27.reuse, 0x200, RZ, 0xc0, !PT ;  /* 0x000002001bff7812 */ /* 0x040fe4000786c0ff */
[C---:B------:R-:W-:Y:S02]  /*104bb0*/  LOP3.LUT P4, RZ, R27.reuse, 0x400, RZ, 0xc0, !PT ;  /* 0x000004001bff7812 */ /* 0x040fe4000788c0ff */
[C---:B------:R-:W-:Y:S02]  /*104bc0*/  LOP3.LUT P5, RZ, R27.reuse, 0x800, RZ, 0xc0, !PT ;  /* 0x000008001bff7812 */ /* 0x040fe400078ac0ff */
[----:B------:R-:W-:Y:S01]  /*104bd0*/  LOP3.LUT P6, RZ, R27, 0x1000, RZ, 0xc0, !PT ;  /* 0x000010001bff7812 */ /* 0x000fe200078cc0ff */
[----:B--2---:R4:W-:Y:S01]  /*104be0*/  @P0 STG.E.U8 desc[UR42][R8.64], R0 ;  /* 0x0000000008000986 */ /* 0x0049e2000c10112a */
[----:B------:R-:W-:Y:S02]  /*104bf0*/  LOP3.LUT P0, RZ, R25, 0x400000, RZ, 0xc0, !PT ;  /* 0x0040000019ff7812 */ /* 0x000fe4000780c0ff */
[----:B----4-:R-:W-:-:S11]  /*104c00*/  PRMT R0, R20, 0x7770, RZ ;  /* 0x0000777014007816 */ /* 0x010fd600000000ff */
        /* <DEDUP_REMOVED lines=16> */
[----:B------:R-:W2:Y:S04]  /*104d10*/  LDL.LU.64 R20, [R1+0x2550] ;  /* 0x0025500001147983 */ /* 0x000ea80000300a00 */
[----:B------:R0:W-:Y:S02]  /*104d20*/  @P5 STG.E.U8 desc[UR42][R10.64], R0 ;  /* 0x000000000a005986 */ /* 0x0001e4000c10112a */
[----:B0-----:R-:W-:-:S02]  /*104d30*/  PRMT R0, R19, 0x7770, RZ ;  /* 0x0000777013007816 */ /* 0x001fc400000000ff */
[----:B------:R-:W4:Y:S04]  /*104d40*/  LDL.LU.64 R10, [R1+0x2548] ;  /* 0x00254800010a7983 */ /* 0x000f280000300a00 */
[----:B---3--:R0:W-:Y:S04]  /*104d50*/  @P6 STG.E.U8 desc[UR42][R22.64], R0 ;  /* 0x0000000016006986 */ /* 0x0081e8000c10112a */
[----:B0-----:R-:W3:Y:S01]  /*104d60*/  LDL.LU.64 R22, [R1+0x2540] ;  /* 0x0025400001167983 */ /* 0x001ee20000300a00 */
[C---:B------:R-:W-:Y:S02]  /*104d70*/  LOP3.LUT P3, RZ, R27.reuse, 0x2000, RZ, 0xc0, !PT ;  /* 0x000020001bff7812 */ /* 0x040fe4000786c0ff */
[----:B------:R-:W-:-:S02]  /*104d80*/  LOP3.LUT P4, RZ, R27, 0x4000, RZ, 0xc0, !PT ;  /* 0x000040001bff7812 */ /* 0x000fc4000788c0ff */
[----:B------:R-:W-:Y:S02]  /*104d90*/  LOP3.LUT P5, RZ, R27, 0x8000, RZ, 0xc0, !PT ;  /* 0x000080001bff7812 */ /* 0x000fe400078ac0ff */
[C---:B------:R-:W-:Y:S02]  /*104da0*/  PRMT R0, R19.reuse, 0x7771, RZ ;  /* 0x0000777113007816 */ /* 0x040fe400000000ff */
[C---:B------:R-:W-:Y:S01]  /*104db0*/  PRMT R2, R19.reuse, 0x7772, RZ ;  /* 0x0000777213027816 */ /* 0x040fe200000000ff */
[----:B------:R-:W3:Y:S04]  /*104dc0*/  LDL.LU.64 R14, [R1+0x2518] ;  /* 0x00251800010e7983 */ /* 0x000ee80000300a00 */
[----:B------:R-:W3:Y:S04]  /*104dd0*/  LDL.LU.64 R12, [R1+0x2510] ;  /* 0x00251000010c7983 */ /* 0x000ee80000300a00 */
[----:B------:R-:W3:Y:S04]  /*104de0*/  LDL.LU R9, [R1+0x7f0] ;  /* 0x0007f00001097983 */ /* 0x000ee80000300800 */
[----:B--2---:R0:W-:Y:S04]  /*104df0*/  @P3 STG.E.U8 desc[UR42][R20.64], R0 ;  /* 0x0000000014003986 */ /* 0x0041e8000c10112a */
[----:B0-----:R-:W2:Y:S04]  /*104e00*/  LDL.LU.64 R20, [R1+0x2508] ;  /* 0x0025080001147983 */ /* 0x001ea80000300a00 */
[----:B----4-:R0:W-:Y:S04]  /*104e10*/  @P4 STG.E.U8 desc[UR42][R10.64], R2 ;  /* 0x000000020a004986 */ /* 0x0101e8000c10112a */
[----:B------:R-:W4:Y:S01]  /*104e20*/  LDL.LU R0, [R1+0x814] ;  /* 0x0008140001007983 */ /* 0x000f220000300800 */
[----:B0-----:R-:W-:-:S03]  /*104e30*/  PRMT R2, R19, 0x7773, RZ ;  /* 0x0000777313027816 */ /* 0x001fc600000000ff */
[----:B------:R-:W2:Y:S04]  /*104e40*/  LDL.LU.64 R10, [R1+0x2500] ;  /* 0x00250000010a7983 */ /* 0x000ea80000300a00 */
[----:B---3--:R0:W-:Y:S04]  /*104e50*/  @P5 STG.E.U8 desc[UR42][R22.64], R2 ;  /* 0x0000000216005986 */ /* 0x0081e8000c10112a */
[----:B0-----:R-:W3:Y:S01]  /*104e60*/  LDL.LU.64 R22, [R1+0x24d0] ;  /* 0x0024d00001167983 */ /* 0x001ee20000300a00 */
        /* <DEDUP_REMOVED lines=17> */
[----:B---3--:R0:W-:Y:S04]  /*104f80*/  STL.64 [R1+0x5bb8], R22 ;  /* 0x005bb81601007387 */ /* 0x0081e80000100a00 */
[----:B0-----:R-:W3:Y:S06]  /*104f90*/  LDL.LU.64 R22, [R1+0x24d8] ;  /* 0x0024d80001167983 */ /* 0x001eec0000300a00 */
[----:B------:R-:W-:-:S02]  /*104fa0*/  @P0 LOP3.LUT R25, R25, 0x20000, RZ, 0xfc, !PT ;  /* 0x0002000019190812 */ /* 0x000fc400078efcff */
[C---:B------:R-:W-:Y:S02]  /*104fb0*/  LOP3.LUT P0, RZ, R27.reuse, 0x80000, RZ, 0xc0, !PT ;  /* 0x000800001bff7812 */ /* 0x040fe4000780c0ff */
[----:B------:R-:W-:Y:S02]  /*104fc0*/  LOP3.LUT P6, RZ, R27, 0x10000, RZ, 0xc0, !PT ;  /* 0x000100001bff7812 */ /* 0x000fe400078cc0ff */
[----:B------:R-:W-:Y:S02]  /*104fd0*/  PRMT R2, R9, 0x7770, RZ ;  /* 0x0000777009027816 */ /* 0x000fe400000000ff */
[----:B------:R-:W-:Y:S02]  /*104fe0*/  LOP3.LUT R25, R25, 0xfffbffff, RZ, 0xc0, !PT ;  /* 0xfffbffff19197812 */ /* 0x000fe400078ec0ff */
[C---:B------:R-:W-:Y:S02]  /*104ff0*/  PRMT R6, R9.reuse, 0x7771, RZ ;  /* 0x0000777109067816 */ /* 0x040fe400000000ff */
[----:B------:R-:W-:Y:S01]  /*105000*/  PRMT R8, R9, 0x7772, RZ ;  /* 0x0000777209087816 */ /* 0x000fe200000000ff */
[----:B------:R-:W3:Y:S04]  /*105010*/  LDL.LU R18, [R1+0x7f4] ;  /* 0x0007f40001127983 */ /* 0x000ee80000300800 */
[----:B------:R-:W3:Y:S01]  /*105020*/  LDL.LU.64 R28, [R1+0x24c0] ;  /* 0x0024c000011c7983 */ /* 0x000ee20000300a00 */
[----:B------:R-:W-:-:S02]  /*105030*/  @P0 LOP3.LUT R25, R25, 0x40000, RZ, 0xfc, !PT ;  /* 0x0004000019190812 */ /* 0x000fc400078efcff */
[----:B------:R-:W-:Y:S02]  /*105040*/  LOP3.LUT P0, RZ, R27, 0x40000, RZ, 0xc0, !PT ;  /* 0x000400001bff7812 */ /* 0x000fe4000780c0ff */
[----:B------:R-:W-:-:S11]  /*105050*/  LOP3.LUT R25, R25, 0xfff7ffff, RZ, 0xc0, !PT ;  /* 0xfff7ffff19197812 */ /* 0x000fd600078ec0ff */
[----:B------:R-:W-:Y:S02]  /*105060*/  @P0 LOP3.LUT R25, R25, 0x80000, RZ, 0xfc, !PT ;  /* 0x0008000019190812 */ /* 0x000fe400078efcff */
[----:B------:R-:W-:Y:S01]  /*105070*/  LOP3.LUT P0, RZ, R27, 0x20000, RZ, 0xc0, !PT ;  /* 0x000200001bff7812 */ /* 0x000fe2000780c0ff */
[----:B------:R0:W-:-:S12]  /*105080*/  @P6 STG.E.U8 desc[UR42][R14.64], R2 ;  /* 0x000000020e006986 */ /* 0x0001d8000c10112a */
[----:B------:R-:W-:Y:S01]  /*105090*/  @P0 STG.E.U8 desc[UR42][R12.64], R6 ;  /* 0x000000060c000986 */ /* 0x000fe2000c10112a */
[----:B------:R-:W-:-:S03]  /*1050a0*/  LOP3.LUT P0, RZ, R25, 0x80000, RZ, 0xc0, !PT ;  /* 0x0008000019ff7812 */ /* 0x000fc6000780c0ff */
[----:B0-----:R-:W3:Y:S04]  /*1050b0*/  LDL.LU.64 R2, [R1+0x2498] ;  /* 0x0024980001027983 */ /* 0x001ee80000300a00 */
[----:B------:R-:W3:Y:S04]  /*1050c0*/  LDL.LU.64 R4, [R1+0x2490] ;  /* 0x0024900001047983 */ /* 0x000ee80000300a00 */
[----:B------:R-:W3:Y:S04]  /*1050d0*/  LDL.LU R19, [R1+0x818] ;  /* 0x0008180001137983 */ /* 0x000ee80000300800 */
[----:B--2---:R0:W-:Y:S01]  /*1050e0*/  @P0 STG.E.U8 desc[UR42][R20.64], R8 ;  /* 0x0000000814000986 */ /* 0x0041e2000c10112a */
[----:B------:R-:W-:-:S02]  /*1050f0*/  LOP3.LUT P0, RZ, R25, 0x40000, RZ, 0xc0, !PT ;  /* 0x0004000019ff7812 */ /* 0x000fc4000780c0ff */
[----:B0-----:R-:W-:-:S11]  /*105100*/  PRMT R8, R9, 0x7773, RZ ;  /* 0x0000777309087816 */ /* 0x001fd600000000ff */
[----:B------:R4:W-:Y:S01]  /*105110*/  @P0 STG.E.U8 desc[UR42][R10.64], R8 ;  /* 0x000000080a000986 */ /* 0x0009e2000c10112a */
[----:B------:R-:W-:Y:S02]  /*105120*/  LOP3.LUT P0, RZ, R25, 0x20000, RZ, 0xc0, !PT ;  /* 0x0002000019ff7812 */ /* 0x000fe4000780c0ff */
[C---:B------:R-:W-:Y:S02]  /*105130*/  LOP3.LUT P1, RZ, R27.reuse, 0x4000000, RZ, 0xc0, !PT ;  /* 0x040000001bff7812 */ /* 0x040fe4000782c0ff */
[C---:B------:R-:W-:Y:S02]  /*105140*/  LOP3.LUT P2, RZ, R27.reuse, 0x8000000, RZ, 0xc0, !PT ;  /* 0x080000001bff7812 */ /* 0x040fe4000784c0ff */
[C---:B------:R-:W-:Y:S02]  /*105150*/  LOP3.LUT P3, RZ, R27.reuse, 0x10000000, RZ, 0xc0, !PT ;  /* 0x100000001bff7812 */ /* 0x040fe4000786c0ff */
[C---:B------:R-:W-:Y:S02]  /*105160*/  LOP3.LUT P4, RZ, R27.reuse, 0x20000000, RZ, 0xc0, !PT ;  /* 0x200000001bff7812 */ /* 0x040fe4000788c0ff */
[----:B------:R-:W-:-:S02]  /*105170*/  LOP3.LUT P5, RZ, R27, 0x40000000, RZ, 0xc0, !PT ;  /* 0x400000001bff7812 */ /* 0x000fc400078ac0ff */
[----:B------:R-:W-:Y:S01]  /*105180*/  LOP3.LUT P6, RZ, R27, 0x80000000, RZ, 0xc0, !PT ;  /* 0x800000001bff7812 */ /* 0x000fe200078cc0ff */
[----:B------:R0:W-:Y:S01]  /*105190*/  STL.64 [R1+0x5580], R26 ;  /* 0x0055801a01007387 */ /* 0x0001e20000100a00 */
[----:B----4-:R-:W-:-:S03]  /*1051a0*/  PRMT R8, R0, 0x7770, RZ ;  /* 0x0000777000087816 */ /* 0x010fc600000000ff */
[----:B0-----:R-:W2:Y:S04]  /*1051b0*/  LDL.LU.64 R26, [R1+0x24c8] ;  /* 0x0024c800011a7983 */ /* 0x001ea80000300a00 */
[----:B------:R-:W4:Y:S04]  /*1051c0*/  LDL.LU.64 R6, [R1+0x2488] ;  /* 0x0024880001067983 */ /* 0x000f280000300a00 */
[----:B------:R-:W2:Y:S04]  /*1051d0*/  LDL.LU.64 R16, [R1+0x2480] ;  /* 0x0024800001107983 */ /* 0x000ea80000300a00 */
[----:B------:R-:W2:Y:S04]  /*1051e0*/  LDL.LU.64 R14, [R1+0x2458] ;  /* 0x00245800010e7983 */ /* 0x000ea80000300a00 */
[----:B------:R-:W2:Y:S04]  /*1051f0*/  LDL.LU.64 R12, [R1+0x2450] ;  /* 0x00245000010c7983 */ /* 0x000ea80000300a00 */
[----:B------:R-:W2:Y:S04]  /*105200*/  LDL.LU.64 R20, [R1+0x2448] ;  /* 0x0024480001147983 */ /* 0x000ea80000300a00 */
[----:B------:R-:W2:Y:S04]  /*105210*/  LDL.LU.64 R10, [R1+0x2440] ;  /* 0x00244000010a7983 */ /* 0x000ea80000300a00 */
[----:B---3--:R0:W-:Y:S04]  /*105220*/  @P0 STG.E.U8 desc[UR42][R22.64], R8 ;  /* 0x0000000816000986 */ /* 0x0081e8000c10112a */
[----:B0-----:R-:W3:Y:S01]  /*105230*/  LDL.LU.64 R22, [R1+0x5bb8] ;  /* 0x005bb80001167983 */ /* 0x001ee20000300a00 */
[----:B------:R-:W-:-:S02]  /*105240*/  LOP3.LUT P0, RZ, R25, 0x10000, RZ, 0xc0, !PT ;  /* 0x0001000019ff7812 */ /* 0x000fc4000780c0ff */
[----:B------:R-:W-:-:S11]  /*105250*/  PRMT R8, R0, 0x7771, RZ ;  /* 0x0000777100087816 */ /* 0x000fd600000000ff */
[----:B---3--:R0:W-:Y:S01]  /*105260*/  @P0 STG.E.U8 desc[UR42][R22.64], R8 ;  /* 0x0000000816000986 */ /* 0x0081e2000c10112a */
[C---:B------:R-:W-:Y:S02]  /*105270*/  LOP3.LUT P0, RZ, R25.reuse, 0x8000, RZ, 0xc0, !PT ;  /* 0x0000800019ff7812 */ /* 0x040fe4000780c0ff */
[----:B0-----:R-:W-:Y:S01]  /*105280*/  PRMT R8, R0, 0x7772, RZ ;  /* 0x0000777200087816 */ /* 0x001fe200000000ff */
[----:B------:R-:W3:Y:S10]  /*105290*/  LDL.LU.64 R22, [R1+0x5bb0] ;  /* 0x005bb00001167983 */ /* 0x000ef40000300a00 */
[----:B--2---:R-:W-:Y:S01]  /*1052a0*/  @P0 STG.E.U8 desc[UR42][R26.64], R8 ;  /* 0x000000081a000986 */ /* 0x004fe2000c10112a */
[----:B------:R-:W-:-:S02]  /*1052b0*/  LOP3.LUT P0, RZ, R25, 0x4000, RZ, 0xc0, !PT ;  /* 0x0000400019ff7812 */ /* 0x000fc4000780c0ff */
[----:B------:R-:W-:-:S11]  /*1052c0*/  PRMT R0, R0, 0x7773, RZ ;  /* 0x0000777300007816 */ /* 0x000fd600000000ff */
        /* <DEDUP_REMOVED lines=8> */
[----:B----4-:R0:W-:Y:S02]  /*105350*/  @P1 STG.E.U8 desc[UR42][R6.64], R0 ;  /* 0x0000000006001986 */ /* 0x0101e4000c10112a */
[----:B0-----:R-:W-:-:S05]  /*105360*/  PRMT R0, R18, 0x7773, RZ ;  /* 0x0000777312007816 */ /* 0x001fca00000000ff */
[----:B------:R0:W-:Y:S02]  /*105370*/  @P2 STG.E.U8 desc[UR42][R16.64], R0 ;  /* 0x0000000010002986 */ /* 0x0001e4000c10112a */
[----:B0-----:R-:W-:-:S05]  /*105380*/  PRMT R0, R19, 0x7770, RZ ;  /* 0x0000777013007816 */ /* 0x001fca00000000ff */
[----:B------:R0:W-:Y:S02]  /*105390*/  @P3 STG.E.U8 desc[UR42][R14.64], R0 ;  /* 0x000000000e003986 */ /* 0x0001e4000c10112a */
[----:B0-----:R-:W-:-:S05]  /*1053a0*/  PRMT R0, R19, 0x7771, RZ ;  /* 0x0000777113007816 */ /* 0x001fca00000000ff */
[----:B------:R0:W-:Y:S02]  /*1053b0*/  @P4 STG.E.U8 desc[UR42][R12.64], R0 ;  /* 0x000000000c004986 */ /* 0x0001e4000c10112a */
[C---:B0-----:R-:W-:Y:S02]  /*1053c0*/  PRMT R0, R19.reuse, 0x7772, RZ ;  /* 0x0000777213007816 */ /* 0x041fe400000000ff */
[----:B------:R-:W2:Y:S04]  /*1053d0*/  LDL.LU.64 R12, [R1+0x2418] ;  /* 0x00241800010c7983 */ /* 0x000ea80000300a00 */
[----:B------:R0:W-:Y:S04]  /*1053e0*/  @P5 STG.E.U8 desc[UR42][R20.64], R0 ;  /* 0x0000000014005986 */ /* 0x0001e8000c10112a */
[----:B0-----:R-:W4:Y:S04]  /*1053f0*/  LDL.LU.64 R20, [R1+0x2410] ;  /* 0x0024100001147983 */ /* 0x001f280000300a00 */
[----:B------:R-:W2:Y:S04]  /*105400*/  LDL.LU.64 R16, [R1+0x2408] ;  /* 0x0024080001107983 */ /* 0x000ea80000300a00 */
[----:B------:R-:W2:Y:S01]  /*105410*/  LDL.LU R15, [R1+0x7f8] ;  /* 0x0007f800010f7983 */ /* 0x000ea20000300800 */
[----:B------:R-:W-:-:S05]  /*105420*/  PRMT R0, R19, 0x7773, RZ ;  /* 0x0000777313007816 */ /* 0x000fca00000000ff */
[----:B------:R0:W-:Y:S04]  /*105430*/  @P6 STG.E.U8 desc[UR42][R10.64], R0 ;  /* 0x000000000a006986 */ /* 0x0001e8000c10112a */
[----:B0-----:R-:W4:Y:S04]  /*105440*/  LDL.LU.64 R10, [R1+0x2400] ;  /* 0x00240000010a7983 */ /* 0x001f280000300a00 */
[----:B------:R-:W4:Y:S04]  /*105450*/  LDL.LU.64 R18, [R1+0x23d8] ;  /* 0x0023d80001127983 */ /* 0x000f280000300a00 */
[----:B------:R-:W4:Y:S01]  /*105460*/  LDL.LU R9, [R1+0x81c] ;  /* 0x00081c0001097983 */ /* 0x000f220000300800 */
[----:B---3--:R-:W-:-:S02]  /*105470*/  LOP3.LUT P3, RZ, R23, 0x1, RZ, 0xc0, !PT ;  /* 0x0000000117ff7812 */ /* 0x008fc4000786c0ff */
[----:B------:R-:W-:Y:S02]  /*105480*/  LOP3.LUT P4, RZ, R23, 0x2, RZ, 0xc0, !PT ;  /* 0x0000000217ff7812 */ /* 0x000fe4000788c0ff */
[----:B--2---:R-:W-:-:S09]  /*105490*/  PRMT R0, R15, 0x7770, RZ ;  /* 0x000077700f007816 */ /* 0x004fd200000000ff */
[----:B------:R0:W-:Y:S02]  /*1054a0*/  @P3 STG.E.U8 desc[UR42][R12.64], R0 ;  /* 0x000000000c003986 */ /* 0x0001e4000c10112a */
[----:B0-----:R-:W-:Y:S02]  /*1054b0*/  PRMT R0, R15, 0x7771, RZ ;  /* 0x000077710f007816 */ /* 0x001fe400000000ff */
[----:B------:R-:W2:Y:S04]  /*1054c0*/  LDL.LU.64 R12, [R1+0x23d0] ;  /* 0x0023d000010c7983 */ /* 0x000ea80000300a00 */
[----:B----4-:R0:W-:Y:S04]  /*1054d0*/  @P4 STG.E.U8 desc[UR42][R20.64], R0 ;  /* 0x0000000014004986 */ /* 0x0101e8000c10112a */
[----:B0-----:R-:W3:Y:S04]  /*1054e0*/  LDL.LU.64 R20, [R1+0x23c8] ;  /* 0x0023c80001147983 */ /* 0x001ee80000300a00 */
[----:B------:R-:W4:Y:S04]  /*1054f0*/  LDL.LU R0, [R1+0x7fc] ;  /* 0x0007fc0001007983 */ /* 0x000f280000300800 */
        /* <DEDUP_REMOVED lines=23> */
[C---:B------:R-:W-:Y:S02]  /*105670*/  LOP3.LUT P0, RZ, R23.reuse, 0x40, RZ, 0xc0, !PT ;  /* 0x0000004017ff7812 */ /* 0x040fe4000780c0ff */
[C---:B------:R-:W-:Y:S02]  /*105680*/  LOP3.LUT P5, RZ, R23.reuse, 0x4, RZ, 0xc0, !PT ;  /* 0x0000000417ff7812 */ /* 0x040fe400078ac0ff */
[----:B------:R-:W-:Y:S02]  /*105690*/  LOP3.LUT P6, RZ, R23, 0x8, RZ, 0xc0, !PT ;  /* 0x0000000817ff7812 */ /* 0x000fe400078cc0ff */
[----:B------:R-:W-:Y:S02]  /*1056a0*/  LOP3.LUT R25, R25, 0xfffffbff, RZ, 0xc0, !PT ;  /* 0xfffffbff19197812 */ /* 0x000fe400078ec0ff */
[----:B------:R-:W-:Y:S02]  /*1056b0*/  PRMT R2, R15, 0x7772, RZ ;  /* 0x000077720f027816 */ /* 0x000fe400000000ff */
[----:B------:R-:W-:-:S02]  /*1056c0*/  PRMT R4, R9, 0x7770, RZ ;  /* 0x0000777009047816 */ /* 0x000fc400000000ff */
[----:B------:R-:W-:Y:S01]  /*1056d0*/  PRMT R8, R9, 0x7771, RZ ;  /* 0x0000777109087816 */ /* 0x000fe200000000ff */
[----:B------:R-:W4:Y:S01]  /*1056e0*/  LDL.LU.64 R28, [R1+0x2388] ;  /* 0x00238800011c7983 */ /* 0x000f220000300a00 */
[----:B------:R-:W-:Y:S02]  /*1056f0*/  @P0 LOP3.LUT R25, R25, 0x400, RZ, 0xfc, !PT ;  /* 0x0000040019190812 */ /* 0x000fe400078efcff */
[----:B------:R-:W-:Y:S02]  /*105700*/  LOP3.LUT P0, RZ, R23, 0x20, RZ, 0xc0, !PT ;  /* 0x0000002017ff7812 */ /* 0x000fe4000780c0ff */
[----:B------:R-:W-:Y:S01]  /*105710*/  LOP3.LUT R25, R25, 0xfffff7ff, RZ, 0xc0, !PT ;  /* 0xfffff7ff19197812 */ /* 0x000fe200078ec0ff */
[----:B------:R0:W-:Y:S10]  /*105720*/  @P5 STG.E.U8 desc[UR42][R16.64], R2 ;  /* 0x0000000210005986 */ /* 0x0001f4000c10112a */
[----:B------:R-:W-:-:S02]  /*105730*/  @P0 LOP3.LUT R25, R25, 0x800, RZ, 0xfc, !PT ;  /* 0x0000080019190812 */ /* 0x000fc400078efcff */
[----:B------:R-:W-:Y:S02]  /*105740*/  LOP3.LUT P0, RZ, R23, 0x10, RZ, 0xc0, !PT ;  /* 0x0000001017ff7812 */ /* 0x000fe4000780c0ff */
[----:B0-----:R-:W-:-:S05]  /*105750*/  PRMT R2, R15, 0x7773, RZ ;  /* 0x000077730f027816 */ /* 0x001fca00000000ff */
[----:B------:R0:W-:Y:S06]  /*105760*/  @P6 STG.E.U8 desc[UR42][R10.64], R2 ;  /* 0x000000020a006986 */ /* 0x0001ec000c10112a */
[----:B------:R1:W-:Y:S01]  /*105770*/  @P0 STG.E.U8 desc[UR42][R18.64], R4 ;  /* 0x0000000412000986 */ /* 0x0003e2000c10112a */
[----:B------:R-:W-:-:S03]  /*105780*/  LOP3.LUT P0, RZ, R25, 0x800, RZ, 0xc0, !PT ;  /* 0x0000080019ff7812 */ /* 0x000fc6000780c0ff */
[----:B0-----:R-:W4:Y:S04]  /*105790*/  LDL.LU.64 R2, [R1+0x2380] ;  /* 0x0023800001027983 */ /* 0x001f280000300a00 */
[----:B------:R-:W4:Y:S04]  /*1057a0*/  LDL.LU R10, [R1+0x820] ;  /* 0x00082000010a7983 */ /* 0x000f280000300800 */
[----:B-1----:R-:W4:Y:S04]  /*1057b0*/  LDL.LU.64 R4, [R1+0x2358] ;  /* 0x0023580001047983 */ /* 0x002f280000300a00 */
[----:B------:R0:W-:Y:S01]  /*1057c0*/  @P0 STG.E.U8 desc[UR42][R12.64], R8 ;  /* 0x000000080c000986 */ /* 0x0001e2000c10112a */
[----:B------:R-:W-:-:S03]  /*1057d0*/  LOP3.LUT P0, RZ, R25, 0x400, RZ, 0xc0, !PT ;  /* 0x0000040019ff7812 */ /* 0x000fc6000780c0ff */
[----:B------:R-:W4:Y:S04]  /*1057e0*/  LDL.LU.64 R6, [R1+0x2350] ;  /* 0x0023500001067983 */ /* 0x000f280000300a00 */
[----:B------:R-:W4:Y:S04]  /*1057f0*/  LDL.LU.64 R16, [R1+0x2348] ;  /* 0x0023480001107983 */ /* 0x000f280000300a00 */
[----:B------:R-:W4:Y:S04]  /*105800*/  LDL.LU R11, [R1+0x800] ;  /* 0x00080000010b7983 */ /* 0x000f280000300800 */
[----:B------:R-:W4:Y:S04]  /*105810*/  LDL.LU.64 R14, [R1+0x2340] ;  /* 0x00234000010e7983 */ /* 0x000f280000300a00 */
[----:B------:R-:W4:Y:S01]  /*105820*/  LDL.LU.64 R18, [R1+0x2310] ;  /* 0x0023100001127983 */ /* 0x000f220000300a00 */
[----:B0-----:R-:W-:-:S03]  /*105830*/  PRMT R8, R9, 0x7772, RZ ;  /* 0x0000777209087816 */ /* 0x001fc600000000ff */
[----:B------:R-:W4:Y:S04]  /*105840*/  LDL.LU.64 R12, [R1+0x2308] ;  /* 0x00230800010c7983 */ /* 0x000f280000300a00 */
[----:B---3--:R0:W-:Y:S01]  /*105850*/  @P0 STG.E.U8 desc[UR42][R20.64], R8 ;  /* 0x0000000814000986 */ /* 0x0081e2000c10112a */
[----:B------:R-:W-:Y:S02]  /*105860*/  LOP3.LUT P0, RZ, R25, 0x200, RZ, 0xc0, !PT ;  /* 0x0000020019ff7812 */ /* 0x000fe4000780c0ff */
[----:B0-----:R-:W-:Y:S01]  /*105870*/  PRMT R8, R9, 0x7773, RZ ;  /* 0x0000777309087816 */ /* 0x001fe200000000ff */
[----:B------:R-:W3:Y:S10]  /*105880*/  LDL.LU.64 R20, [R1+0x2300] ;  /* 0x0023000001147983 */ /* 0x000ef40000300a00 */
[----:B--2---:R0:W-:Y:S04]  /*105890*/  @P0 STG.E.U8 desc[UR42][R26.64], R8 ;  /* 0x000000081a000986 */ /* 0x0041e8000c10112a */
[----:B0-----:R-:W2:Y:S01]  /*1058a0*/  LDL.LU.64 R26, [R1+0x5ba8] ;  /* 0x005ba800011a7983 */ /* 0x001ea20000300a00 */
[----:B------:R-:W-:-:S02]  /*1058b0*/  LOP3.LUT P0, RZ, R25, 0x100, RZ, 0xc0, !PT ;  /* 0x0000010019ff7812 */ /* 0x000fc4000780c0ff */
[----:B----4-:R-:W-:-:S11]  /*1058c0*/  PRMT R8, R0, 0x7770, RZ ;  /* 0x0000777000087816 */ /* 0x010fd600000000ff */
        /* <DEDUP_REMOVED lines=12> */
[----:B0-----:R-:W-:-:S11]  /*105990*/  PRMT R8, R0, 0x7772, RZ ;  /* 0x0000777200087816 */ /* 0x001fd600000000ff */
[----:B------:R-:W-:Y:S01]  /*1059a0*/  @P0 STG.E.U8 desc[UR42][R28.64], R8 ;  /* 0x000000081c000986 */ /* 0x000fe2000c10112a */
[----:B------:R-:W-:Y:S02]  /*1059b0*/  LOP3.LUT P0, RZ, R25, 0x20, RZ, 0xc0, !PT ;  /* 0x0000002019ff7812 */ /* 0x000fe4000780c0ff */
[----:B------:R-:W-:-:S11]  /*1059c0*/  PRMT R0, R0, 0x7773, RZ ;  /* 0x0000777300007816 */ /* 0x000fd600000000ff */
[----:B------:R0:W-:Y:S04]  /*1059d0*/  @P0 STG.E.U8 desc[UR42][R2.64], R0 ;  /* 0x0000000002000986 */ /* 0x0001e8000c10112a */
[----:B0-----:R-:W2:Y:S01]  /*1059e0*/  LDL.LU R3, [R1+0x4] ;  /* 0x0000040001037983 */ /* 0x001ea20000300800 */
[----:B------:R-:W-:Y:S02]  /*1059f0*/  LOP3.LUT P0, RZ, R25, 0x10, RZ, 0xc0, !PT ;  /* 0x0000001019ff7812 */ /* 0x000fe4000780c0ff */
[----:B------:R-:W-:-:S11]  /*105a00*/  PRMT R0, R10, 0x7770, RZ ;  /* 0x000077700a007816 */ /* 0x000fd600000000ff */
        /* <DEDUP_REMOVED lines=12> */
[----:B------:R-:W4:Y:S04]  /*105ad0*/  LDL.LU.64 R12, [R1+0x2328] ;  /* 0x00232800010c7983 */ /* 0x000f280000300a00 */
[----:B---3--:R0:W-:Y:S04]  /*105ae0*/  @P6 STG.E.U8 desc[UR42][R20.64], R0 ;  /* 0x0000000014006986 */ /* 0x0081e8000c10112a */
[----:B0-----:R-:W3:Y:S04]  /*105af0*/  LDL.LU.64 R20, [R1+0x22e8] ;  /* 0x0022e80001147983 */ /* 0x001ee80000300a00 */
[----:B------:R-:W3:Y:S04]  /*105b00*/  LDL.LU.64 R6, [R1+0x22e0] ;  /* 0x0022e00001067983 */ /* 0x000ee80000300a00 */
[----:B------:R-:W3:Y:S04]  /*105b10*/  LDL.LU.64 R16, [R1+0x22d8] ;  /* 0x0022d80001107983 */ /* 0x000ee80000300a00 */
[----:B------:R-:W3:Y:S01]  /*105b20*/  LDL.LU R10, [R1+0x824] ;  /* 0x00082400010a7983 */ /* 0x000ee20000300800 */
[----:B------:R-:W-:-:S02]  /*105b30*/  LOP3.LUT P0, RZ, R23, 0x80000000, RZ, 0xc0, !PT ;  /* 0x8000000017ff7812 */ /* 0x000fc4000780c0ff */
[----:B------:R-:W-:Y:S02]  /*105b40*/  LOP3.LUT R25, R25, 0xfffffffe, RZ, 0xc0, !PT ;  /* 0xfffffffe19197812 */ /* 0x000fe400078ec0ff */
[C---:B------:R-:W-:Y:S02]  /*105b50*/  LOP3.LUT P3, RZ, R23.reuse, 0x80000, RZ, 0xc0, !PT ;  /* 0x0008000017ff7812 */ /* 0x040fe4000786c0ff */
[----:B------:R-:W-:Y:S02]  /*105b60*/  LOP3.LUT P4, RZ, R23, 0x100000, RZ, 0xc0, !PT ;  /* 0x0010000017ff7812 */ /* 0x000fe4000788c0ff */
[----:B------:R-:W-:Y:S01]  /*105b70*/  PRMT R2, R11, 0x7773, RZ ;  /* 0x000077730b027816 */ /* 0x000fe200000000ff */
[----:B------:R-:W3:Y:S04]  /*105b80*/  LDL.LU.64 R14, [R1+0x22d0] ;  /* 0x0022d000010e7983 */ /* 0x000ee80000300a00 */
[----:B------:R-:W3:Y:S01]  /*105b90*/  LDL.LU R0, [R1+0x804] ;  /* 0x0008040001007983 */ /* 0x000ee20000300800 */
        /* <DEDUP_REMOVED lines=11> */
[----:B------:R-:W-:-:S13]  /*105c50*/  LOP3.LUT P0, RZ, R23, 0x8000000, RZ, 0xc0, !PT ;  /* 0x0800000017ff7812 */ /* 0x000fda000780c0ff */
        /* <DEDUP_REMOVED lines=9> */
[----:B------:R-:W-:Y:S04]  /*105cf0*/  STL [R1+0x5b88], R3 ;  /* 0x005b880301007387 */ /* 0x000fe80000100800 */
[----:B------:R-:W-:Y:S06]  /*105d00*/  STL.64 [R1+0x5b30], R22 ;  /* 0x005b301601007387 */ /* 0x000fec0000100a00 */
[----:B------:R-:W-:-:S05]  /*105d10*/  @P0 LOP3.LUT R25, R25, 0x8, RZ, 0xfc, !PT ;  /* 0x0000000819190812 */ /* 0x000fca00078efcff */
[----:B------:R-:W-:Y:S04]  /*105d20*/  STL [R1+0x8], R25 ;  /* 0x0000081901007387 */ /* 0x000fe80000100800 */
[----:B----4-:R0:W-:Y:S04]  /*105d30*/  @P3 STG.E.U8 desc[UR42][R12.64], R2 ;  /* 0x000000020c003986 */ /* 0x0101e8000c10112a */
[----:B0-----:R-:W2:Y:S01]  /*105d40*/  LDL.LU.64 R12, [R1+0x22a8] ;  /* 0x0022a800010c7983 */ /* 0x001ea20000300a00 */
[----:B---3--:R-:W-:-:S05]  /*105d50*/  PRMT R2, R10, 0x7770, RZ ;  /* 0x000077700a027816 */ /* 0x008fca00000000ff */
[----:B------:R0:W-:Y:S04]  /*105d60*/  @P4 STG.E.U8 desc[UR42][R20.64], R2 ;  /* 0x0000000214004986 */ /* 0x0001e8000c10112a */
[----:B0-----:R-:W3:Y:S04]  /*105d70*/  LDL.LU.64 R20, [R1+0x22a0] ;  /* 0x0022a00001147983 */ /* 0x001ee80000300a00 */
[----:B------:R-:W4:Y:S01]  /*105d80*/  LDL.LU.64 R2, [R1+0x2290] ;  /* 0x0022900001027983 */ /* 0x000f220000300a00 */
[C---:B------:R-:W-:Y:S02]  /*105d90*/  LOP3.LUT P5, RZ, R23.reuse, 0x200000, RZ, 0xc0, !PT ;  /* 0x0020000017ff7812 */ /* 0x040fe400078ac0ff */
[----:B------:R-:W-:-:S02]  /*105da0*/  LOP3.LUT P6, RZ, R23, 0x400000, RZ, 0xc0, !PT ;  /* 0x0040000017ff7812 */ /* 0x000fc400078cc0ff */
[----:B------:R-:W-:Y:S02]  /*105db0*/  PRMT R4, R10, 0x7771, RZ ;  /* 0x000077710a047816 */ /* 0x000fe400000000ff */
[----:B------:R-:W-:-:S07]  /*105dc0*/  LOP3.LUT P0, RZ, R23, 0x800000, RZ, 0xc0, !PT ;  /* 0x0080000017ff7812 */ /* 0x000fce000780c0ff */
[----:B------:R0:W-:Y:S02]  /*105dd0*/  @P5 STG.E.U8 desc[UR42][R6.64], R4 ;  /* 0x0000000406005986 */ /* 0x0001e4000c10112a */
[----:B0-----:R-:W-:-:S05]  /*105de0*/  PRMT R4, R10, 0x7772, RZ ;  /* 0x000077720a047816 */ /* 0x001fca00000000ff */
[----:B------:R0:W-:Y:S02]  /*105df0*/  @P6 STG.E.U8 desc[UR42][R16.64], R4 ;  /* 0x0000000410006986 */ /* 0x0001e4000c10112a */
[----:B0-----:R-:W-:Y:S02]  /*105e00*/  PRMT R4, R10, 0x7773, RZ ;  /* 0x000077730a047816 */ /* 0x001fe400000000ff */
[----:B----4-:R0:W-:Y:S04]  /*105e10*/  STL.64 [R1+0x5b98], R2 ;  /* 0x005b980201007387 */ /* 0x0101e80000100a00 */
[----:B0-----:R-:W4:Y:S04]  /*105e20*/  LDL.LU.64 R2, [R1+0x2298] ;  /* 0x0022980001027983 */ /* 0x001f280000300a00 */
[----:B------:R0:W-:Y:S01]  /*105e30*/  @P0 STG.E.U8 desc[UR42][R14.64], R4 ;  /* 0x000000040e000986 */ /* 0x0001e2000c10112a */
[----:B------:R-:W-:-:S02]  /*105e40*/  LOP3.LUT P0, RZ, R25, 0x8, RZ, 0xc0, !PT ;  /* 0x0000000819ff7812 */ /* 0x000fc4000780c0ff */
[----:B------:R-:W-:Y:S01]  /*105e50*/  PRMT R10, R0, 0x7770, RZ ;  /* 0x00007770000a7816 */ /* 0x000fe200000000ff */
[----:B------:R-:W4:Y:S04]  /*105e60*/  LDL.LU R18, [R1+0x828] ;  /* 0x0008280001127983 */ /* 0x000f280000300800 */
[----:B------:R-:W4:Y:S04]  /*105e70*/  LDL.LU.64 R22, [R1+0x2268] ;  /* 0x0022680001167983 */ /* 0x000f280000300a00 */
[----:B------:R-:W4:Y:S04]  /*105e80*/  LDL.LU.64 R26, [R1+0x2260] ;  /* 0x00226000011a7983 */ /* 0x000f280000300a00 */
[----:B------:R-:W4:Y:S04]  /*105e90*/  LDL.LU.64 R8, [R1+0x2258] ;  /* 0x0022580001087983 */ /* 0x000f280000300a00 */
[----:B------:R-:W4:Y:S04]  /*105ea0*/  LDL.LU R11, [R1+0x808] ;  /* 0x00080800010b7983 */ /* 0x000f280000300800 */
[----:B------:R-:W4:Y:S04]  /*105eb0*/  LDL.LU.64 R28, [R1+0x2250] ;  /* 0x00225000011c7983 */ /* 0x000f280000300a00 */
[----:B0-----:R-:W4:Y:S04]  /*105ec0*/  LDL.LU.64 R4, [R1+0x2228] ;  /* 0x0022280001047983 */ /* 0x001f280000300a00 */
[----:B--2---:R0:W-:Y:S01]  /*105ed0*/  @P0 STG.E.U8 desc[UR42][R12.64], R10 ;  /* 0x0000000a0c000986 */ /* 0x0041e2000c10112a */
[----:B------:R-:W-:-:S03]  /*105ee0*/  LOP3.LUT P0, RZ, R25, 0x4, RZ, 0xc0, !PT ;  /* 0x0000000419ff7812 */ /* 0x000fc6000780c0ff */
[----:B------:R-:W2:Y:S04]  /*105ef0*/  LDL.LU.64 R6, [R1+0x2220] ;  /* 0x0022200001067983 */ /* 0x000ea80000300a00 */
[----:B------:R-:W2:Y:S04]  /*105f00*/  LDL.LU.64 R16, [R1+0x2218] ;  /* 0x0022180001107983 */ /* 0x000ea80000300a00 */
[----:B------:R-:W2:Y:S04]  /*105f10*/  LDL.LU R19, [R1+0x82c] ;  /* 0x00082c0001137983 */ /* 0x000ea80000300800 */
[----:B------:R-:W2:Y:S01]  /*105f20*/  LDL.LU.64 R14, [R1+0x2238] ;  /* 0x00223800010e7983 */ /* 0x000ea20000300a00 */
[----:B0-----:R-:W-:-:S03]  /*105f30*/  PRMT R10, R0, 0x7771, RZ ;  /* 0x00007771000a7816 */ /* 0x001fc600000000ff */
[----:B------:R-:W2:Y:S04]  /*105f40*/  LDL.LU.64 R12, [R1+0x2210] ;  /* 0x00221000010c7983 */ /* 0x000ea80000300a00 */
[----:B---3--:R0:W-:Y:S01]  /*105f50*/  @P0 STG.E.U8 desc[UR42][R20.64], R10 ;  /* 0x0000000a14000986 */ /* 0x0081e2000c10112a */
[C---:B------:R-:W-:Y:S02]  /*105f60*/  LOP3.LUT P0, RZ, R25.reuse, 0x2, RZ, 0xc0, !PT ;  /* 0x0000000219ff7812 */ /* 0x040fe4000780c0ff */
[----:B0-----:R-:W-:Y:S01]  /*105f70*/  PRMT R10, R0, 0x7772, RZ ;  /* 0x00007772000a7816 */ /* 0x001fe200000000ff */
[----:B------:R-:W3:Y:S10]  /*105f80*/  LDL.LU.64 R20, [R1+0x2230] ;  /* 0x0022300001147983 */ /* 0x000ef40000300a00 */
[----:B----4-:R0:W-:Y:S04]  /*105f90*/  @P0 STG.E.U8 desc[UR42][R2.64], R10 ;  /* 0x0000000a02000986 */ /* 0x0101e8000c10112a */
[----:B0-----:R-:W4:Y:S01]  /*105fa0*/  LDL.LU.64 R2, [R1+0x5b98] ;  /* 0x005b980001027983 */ /* 0x001f220000300a00 */
[----:B------:R-:W-:-:S02]  /*105fb0*/  LOP3.LUT P0, RZ, R25, 0x1, RZ, 0xc0, !PT ;  /* 0x0000000119ff7812 */ /* 0x000fc4000780c0ff */
[----:B------:R-:W-:Y:S01]  /*105fc0*/  PRMT R0, R0, 0x7773, RZ ;  /* 0x0000777300007816 */ /* 0x000fe200000000ff */
[----:B------:R-:W2:Y:S04]  /*105fd0*/  LDL.LU R10, [R1+0x5b90] ;  /* 0x005b9000010a7983 */ /* 0x000ea80000300800 */
[----:B------:R-:W2:Y:S06]  /*105fe0*/  LDL.LU R25, [R1+0x5b8c] ;  /* 0x005b8c0001197983 */ /* 0x000eac0000300800 */
[----:B----4-:R0:W-:Y:S04]  /*105ff0*/  @P0 STG.E.U8 desc[UR42][R2.64], R0 ;  /* 0x0000000002000986 */ /* 0x0101e8000c10112a */
[----:B0-----:R-:W4:Y:S01]  /*106000*/  LDL.LU R3, [R1+0x5b88] ;  /* 0x005b880001037983 */ /* 0x001f220000300800 */
        /* <DEDUP_REMOVED lines=20> */
[C---:B0-----:R-:W-:Y:S02]  /*106150*/  PRMT R0, R11.reuse, 0x7771, RZ ;  /* 0x000077710b007816 */ /* 0x041fe400000000ff */
[----:B------:R-:W4:Y:S04]  /*106160*/  LDL.LU.64 R4, [R1+0x2248] ;  /* 0x0022480001047983 */ /* 0x000f280000300a00 */
[----:B--2---:R0:W-:Y:S02]  /*106170*/  @P2 STG.E.U8 desc[UR42][R6.64], R0 ;  /* 0x0000000006002986 */ /* 0x0041e4000c10112a */
[----:B0-----:R-:W-:-:S05]  /*106180*/  PRMT R0, R11, 0x7772, RZ ;  /* 0x000077720b007816 */ /* 0x001fca00000000ff */
[----:B------:R0:W-:Y:S02]  /*106190*/  @P3 STG.E.U8 desc[UR42][R16.64], R0 ;  /* 0x0000000010003986 */ /* 0x0001e4000c10112a */
[----:B0-----:R-:W-:-:S05]  /*1061a0*/  PRMT R0, R11, 0x7773, RZ ;  /* 0x000077730b007816 */ /* 0x001fca00000000ff */
[----:B------:R0:W-:Y:S02]  /*1061b0*/  @P4 STG.E.U8 desc[UR42][R14.64], R0 ;  /* 0x000000000e004986 */ /* 0x0001e4000c10112a */
[----:B0-----:R-:W-:-:S05]  /*1061c0*/  PRMT R0, R19, 0x7770, RZ ;  /* 0x0000777013007816 */ /* 0x001fca00000000ff */
[----:B------:R0:W-:Y:S02]  /*1061d0*/  @P5 STG.E.U8 desc[UR42][R12.64], R0 ;  /* 0x000000000c005986 */ /* 0x0001e4000c10112a */
[----:B0-----:R-:W-:-:S05]  /*1061e0*/  PRMT R0, R19, 0x7771, RZ ;  /* 0x0000777113007816 */ /* 0x001fca00000000ff */
[----:B---3--:R0:W-:Y:S04]  /*1061f0*/  @P6 STG.E.U8 desc[UR42][R20.64], R0 ;  /* 0x0000000014006986 */ /* 0x0081e8000c10112a */
[----:B0-----:R-:W2:Y:S01]  /*106200*/  LDL.LU.64 R20, [R1+0x2278] ;  /* 0x0022780001147983 */ /* 0x001ea20000300a00 */
[C---:B------:R-:W-:Y:S02]  /*106210*/  LOP3.LUT P3, RZ, R24.reuse, 0x40, RZ, 0xc0, !PT ;  /* 0x0000004018ff7812 */ /* 0x040fe4000786c0ff */
[----:B------:R-:W-:Y:S02]  /*106220*/  LOP3.LUT P4, RZ, R24, 0x80, RZ, 0xc0, !PT ;  /* 0x0000008018ff7812 */ /* 0x000fe4000788c0ff */
[C---:B------:R-:W-:Y:S01]  /*106230*/  PRMT R0, R19.reuse, 0x7772, RZ ;  /* 0x0000777213007816 */ /* 0x040fe200000000ff */
[----:B------:R-:W3:Y:S04]  /*106240*/  LDL.LU.64 R6, [R1+0x2240] ;  /* 0x0022400001067983 */ /* 0x000ee80000300a00 */
[----:B------:R-:W3:Y:S04]  /*106250*/  LDL.LU.64 R16, [R1+0x2270] ;  /* 0x0022700001107983 */ /* 0x000ee80000300a00 */
[----:B------:R-:W3:Y:S04]  /*106260*/  LDL.LU.64 R14, [R1+0x2288] ;  /* 0x00228800010e7983 */ /* 0x000ee80000300a00 */
[----:B------:R-:W3:Y:S04]  /*106270*/  LDL.LU R11, [R1+0x80c] ;  /* 0x00080c00010b7983 */ /* 0x000ee80000300800 */
[----:B------:R-:W3:Y:S04]  /*106280*/  LDL.LU.64 R12, [R1+0x22b8] ;  /* 0x0022b800010c7983 */ /* 0x000ee80000300a00 */
[----:B------:R-:W3:Y:S04]  /*106290*/  LDL.LU R18, [R1+0x7d0] ;  /* 0x0007d00001127983 */ /* 0x000ee80000300800 */
[----:B----4-:R0:W-:Y:S02]  /*1062a0*/  @P3 STG.E.U8 desc[UR42][R4.64], R0 ;  /* 0x0000000004003986 */ /* 0x0101e4000c10112a */
[----:B0-----:R-:W-:-:S05]  /*1062b0*/  PRMT R0, R19, 0x7773, RZ ;  /* 0x0000777313007816 */ /* 0x001fca00000000ff */
[----:B--2---:R0:W-:Y:S04]  /*1062c0*/  @P4 STG.E.U8 desc[UR42][R20.64], R0 ;  /* 0x0000000014004986 */ /* 0x0041e8000c10112a */
[----:B0-----:R-:W2:Y:S04]  /*1062d0*/  LDL.LU.64 R20, [R1+0x2280] ;  /* 0x0022800001147983 */ /* 0x001ea80000300a00 */
[----:B------:R-:W4:Y:S04]  /*1062e0*/  LDL.LU.64 R22, [R1+0x22f8] ;  /* 0x0022f80001167983 */ /* 0x000f280000300a00 */
[----:B----4-:R0:W-:Y:S04]  /*1062f0*/  STL.64 [R1+0x5b78], R22 ;  /* 0x005b781601007387 */ /* 0x0101e80000100a00 */
[----:B0-----:R-:W4:Y:S01]  /*106300*/  LDL.LU.64 R22, [R1+0x22c8] ;  /* 0x0022c80001167983 */ /* 0x001f220000300a00 */
        /* <DEDUP_REMOVED lines=17> */
[----:B----4-:R0:W-:Y:S04]  /*106420*/  STL.64 [R1+0x5b80], R22 ;  /* 0x005b801601007387 */ /* 0x0101e80000100a00 */
[----:B0-----:R-:W4:Y:S06]  /*106430*/  LDL.LU.64 R22, [R1+0x22b0] ;  /* 0x0022b00001167983 */ /* 0x001f2c0000300a00 */
[----:B------:R-:W-:-:S02]  /*106440*/  @P0 LOP3.LUT R3, R3, 0x2000000, RZ, 0xfc, !PT ;  /* 0x0200000003030812 */ /* 0x000fc400078efcff */
[C---:B------:R-:W-:Y:S02]  /*106450*/  LOP3.LUT P0, RZ, R24.reuse, 0x1000, RZ, 0xc0, !PT ;  /* 0x0000100018ff7812 */ /* 0x040fe4000780c0ff */
[C---:B------:R-:W-:Y:S02]  /*106460*/  LOP3.LUT P5, RZ, R24.reuse, 0x100, RZ, 0xc0, !PT ;  /* 0x0000010018ff7812 */ /* 0x040fe400078ac0ff */
[----:B------:R-:W-:Y:S02]  /*106470*/  LOP3.LUT P6, RZ, R24, 0x200, RZ, 0xc0, !PT ;  /* 0x0000020018ff7812 */ /* 0x000fe400078cc0ff */
[----:B------:R-:W-:Y:S02]  /*106480*/  LOP3.LUT R3, R3, 0xfbffffff, RZ, 0xc0, !PT ;  /* 0xfbffffff03037812 */ /* 0x000fe400078ec0ff */
[----:B---3--:R-:W-:Y:S01]  /*106490*/  PRMT R0, R11, 0x7770, RZ ;  /* 0x000077700b007816 */ /* 0x008fe200000000ff */
[----:B------:R-:W3:Y:S04]  /*1064a0*/  LDL.LU.64 R26, [R1+0x22c0] ;  /* 0x0022c000011a7983 */ /* 0x000ee80000300a00 */
[----:B------:R-:W3:Y:S04]  /*1064b0*/  LDL.LU.64 R8, [R1+0x22f0] ;  /* 0x0022f00001087983 */ /* 0x000ee80000300a00 */
[----:B------:R-:W3:Y:S04]  /*1064c0*/  LDL.LU R19, [R1+0x7d4] ;  /* 0x0007d40001137983 */ /* 0x000ee80000300800 */
[----:B------:R-:W3:Y:S04]  /*1064d0*/  LDL.LU.64 R28, [R1+0x2320] ;  /* 0x00232000011c7983 */ /* 0x000ee80000300a00 */
[----:B------:R-:W3:Y:S01]  /*1064e0*/  LDL.LU.64 R4, [R1+0x2338] ;  /* 0x0023380001047983 */ /* 0x000ee20000300a00 */
[----:B------:R-:W-:-:S02]  /*1064f0*/  @P0 LOP3.LUT R3, R3, 0x4000000, RZ, 0xfc, !PT ;  /* 0x0400000003030812 */ /* 0x000fc400078efcff */
[----:B------:R-:W-:Y:S02]  /*106500*/  LOP3.LUT P0, RZ, R24, 0x800, RZ, 0xc0, !PT ;  /* 0x0000080018ff7812 */ /* 0x000fe4000780c0ff */
[----:B------:R-:W-:Y:S01]  /*106510*/  LOP3.LUT R3, R3, 0xf7ffffff, RZ, 0xc0, !PT ;  /* 0xf7ffffff03037812 */ /* 0x000fe200078ec0ff */
[----:B------:R0:W-:Y:S10]  /*106520*/  @P5 STG.E.U8 desc[UR42][R6.64], R0 ;  /* 0x0000000006005986 */ /* 0x0001f4000c10112a */
[----:B------:R-:W-:-:S02]  /*106530*/  @P0 LOP3.LUT R3, R3, 0x8000000, RZ, 0xfc, !PT ;  /* 0x0800000003030812 */ /* 0x000fc400078efcff */
[----:B------:R-:W-:Y:S02]  /*106540*/  LOP3.LUT P0, RZ, R24, 0x400, RZ, 0xc0, !PT ;  /* 0x0000040018ff7812 */ /* 0x000fe4000780c0ff */
[C---:B0-----:R-:W-:Y:S01]  /*106550*/  PRMT R0, R11.reuse, 0x7771, RZ ;  /* 0x000077710b007816 */ /* 0x041fe200000000ff */
[----:B------:R-:W3:Y:S04]  /*106560*/  LDL.LU.64 R6, [R1+0x2318] ;  /* 0x0023180001067983 */ /* 0x000ee80000300a00 */
[----:B------:R0:W-:Y:S02]  /*106570*/  @P6 STG.E.U8 desc[UR42][R16.64], R0 ;  /* 0x0000000010006986 */ /* 0x0001e4000c10112a */
[----:B0-----:R-:W-:Y:S02]  /*106580*/  PRMT R0, R11, 0x7772, RZ ;  /* 0x000077720b007816 */ /* 0x001fe400000000ff */
[----:B------:R-:W3:Y:S04]  /*106590*/  LDL.LU.64 R16, [R1+0x2330] ;  /* 0x0023300001107983 */ /* 0x000ee80000300a00 */
[----:B------:R0:W-:Y:S01]  /*1065a0*/  @P0 STG.E.U8 desc[UR42][R14.64], R0 ;  /* 0x000000000e000986 */ /* 0x0001e2000c10112a */
[----:B------:R-:W-:-:S02]  /*1065b0*/  LOP3.LUT P0, RZ, R3, 0x8000000, RZ, 0xc0, !PT ;  /* 0x0800000003ff7812 */ /* 0x000fc4000780c0ff */
[----:B0-----:R-:W-:Y:S01]  /*1065c0*/  PRMT R0, R11, 0x7773, RZ ;  /* 0x000077730b007816 */ /* 0x001fe200000000ff */
[----:B------:R-:W3:Y:S10]  /*1065d0*/  LDL.LU.64 R14, [R1+0x2368] ;  /* 0x00236800010e7983 */ /* 0x000ef40000300a00 */
[----:B------:R0:W-:Y:S01]  /*1065e0*/  @P0 STG.E.U8 desc[UR42][R12.64], R0 ;  /* 0x000000000c000986 */ /* 0x0001e2000c10112a */
[----:B------:R-:W-:-:S02]  /*1065f0*/  LOP3.LUT P0, RZ, R3, 0x4000000, RZ, 0xc0, !PT ;  /* 0x0400000003ff7812 */ /* 0x000fc4000780c0ff */
[----:B0-----:R-:W-:Y:S01]  /*106600*/  PRMT R0, R18, 0x7770, RZ ;  /* 0x0000777012007816 */ /* 0x001fe200000000ff */
[----:B------:R-:W3:Y:S04]  /*106610*/  LDL.LU.64 R12, [R1+0x2378] ;  /* 0x00237800010c7983 */ /* 0x000ee80000300a00 */
[----:B------:R-:W3:Y:S06]  /*106620*/  LDL.LU R11, [R1+0x6f4] ;  /* 0x0006f400010b7983 */ /* 0x000eec0000300800 */
[----:B--2---:R0:W-:Y:S01]  /*106630*/  @P0 STG.E.U8 desc[UR42][R20.64], R0 ;  /* 0x0000000014000986 */ /* 0x0041e2000c10112a */
[----:B------:R-:W-:-:S02]  /*106640*/  LOP3.LUT P0, RZ, R3, 0x2000000, RZ, 0xc0, !PT ;  /* 0x0200000003ff7812 */ /* 0x000fc4000780c0ff */
[----:B0-----:R-:W-:Y:S01]  /*106650*/  PRMT R0, R18, 0x7771, RZ ;  /* 0x0000777112007816 */ /* 0x001fe200000000ff */
[----:B------:R-:W2:Y:S10]  /*106660*/  LDL.LU.64 R20, [R1+0x2360] ;  /* 0x0023600001147983 */ /* 0x000eb40000300a00 */
[----:B----4-:R0:W-:Y:S04]  /*106670*/  @P0 STG.E.U8 desc[UR42][R22.64], R0 ;  /* 0x0000000016000986 */ /* 0x0101e8000c10112a */
[----:B0-----:R-:W4:Y:S01]  /*106680*/  LDL.LU.64 R22, [R1+0x5b80] ;  /* 0x005b800001167983 */ /* 0x001f220000300a00 */
[----:B------:R-:W-:-:S02]  /*106690*/  LOP3.LUT P0, RZ, R3, 0x1000000, RZ, 0xc0, !PT ;  /* 0x0100000003ff7812 */ /* 0x000fc4000780c0ff */
[----:B------:R-:W-:-:S11]  /*1066a0*/  PRMT R0, R18, 0x7772, RZ ;  /* 0x0000777212007816 */ /* 0x000fd600000000ff */
[----:B----4-:R0:W-:Y:S04]  /*1066b0*/  @P0 STG.E.U8 desc[UR42][R22.64], R0 ;  /* 0x0000000016000986 */ /* 0x0101e8000c10112a */
[----:B0-----:R-:W4:Y:S01]  /*1066c0*/  LDL.LU.64 R22, [R1+0x5b78] ;  /* 0x005b780001167983 */ /* 0x001f220000300a00 */
        /* <DEDUP_REMOVED lines=8> */
[----:B----4-:R0:W-:Y:S01]  /*106750*/  @P0 STG.E.U8 desc[UR42][R22.64], R0 ;  /* 0x0000000016000986 */ /* 0x0101e2000c10112a */
[----:B------:R-:W-:Y:S02]  /*106760*/  LOP3.LUT P0, RZ, R3, 0x400000, RZ, 0xc0, !PT ;  /* 0x0040000003ff7812 */ /* 0x000fe4000780c0ff */
[----:B0-----:R-:W-:-:S11]  /*106770*/  PRMT R0, R25, 0x7770, RZ ;  /* 0x0000777019007816 */ /* 0x001fd600000000ff */
[----:B---3--:R0:W-:Y:S01]  /*106780*/  @P0 STG.E.U8 desc[UR42][R26.64], R0 ;  /* 0x000000001a000986 */ /* 0x0081e2000c10112a */
[----:B------:R-:W-:Y:S02]  /*106790*/  LOP3.LUT P0, RZ, R3, 0x200000, RZ, 0xc0, !PT ;  /* 0x0020000003ff7812 */ /* 0x000fe4000780c0ff */
[----:B0-----:R-:W-:-:S11]  /*1067a0*/  PRMT R0, R25, 0x7771, RZ ;  /* 0x0000777119007816 */ /* 0x001fd600000000ff */
[----:B------:R0:W-:Y:S01]  /*1067b0*/  @P0 STG.E.U8 desc[UR42][R8.64], R0 ;  /* 0x0000000008000986 */ /* 0x0001e2000c10112a */
[----:B------:R-:W-:Y:S02]  /*1067c0*/  LOP3.LUT P0, RZ, R3, 0x100000, RZ, 0xc0, !PT ;  /* 0x0010000003ff7812 */ /* 0x000fe4000780c0ff */
[----:B0-----:R-:W-:-:S11]  /*1067d0*/  PRMT R0, R25, 0x7772, RZ ;  /* 0x0000777219007816 */ /* 0x001fd600000000ff */
[----:B------:R0:W-:Y:S02]  /*1067e0*/  @P0 STG.E.U8 desc[UR42][R28.64], R0 ;  /* 0x000000001c000986 */ /* 0x0001e4000c10112a */
[----:B0-----:R-:W-:Y:S02]  /*1067f0*/  PRMT R0, R25, 0x7773, RZ ;  /* 0x0000777319007816 */ /* 0x001fe400000000ff */
[----:B------:R-:W3:Y:S04]  /*106800*/  LDL.LU R25, [R1+0x5b70] ;  /* 0x005b700001197983 */ /* 0x000ee80000300800 */
        /* <DEDUP_REMOVED lines=11> */
[----:B--2---:R0:W-:Y:S04]  /*1068c0*/  @P6 STG.E.U8 desc[UR42][R20.64], R0 ;  /* 0x0000000014006986 */ /* 0x0041e8000c10112a */
[----:B0-----:R-:W2:Y:S01]  /*1068d0*/  LDL.LU.64 R20, [R1+0x23a8] ;  /* 0x0023a80001147983 */ /* 0x001ea20000300a00 */
[----:B------:R-:W-:-:S02]  /*1068e0*/  LOP3.LUT P3, RZ, R24, 0x2000000, RZ, 0xc0, !PT ;  /* 0x0200000018ff7812 */ /* 0x000fc4000786c0ff */
[----:B------:R-:W-:Y:S02]  /*1068f0*/  LOP3.LUT P4, RZ, R24, 0x4000000, RZ, 0xc0, !PT ;  /* 0x0400000018ff7812 */ /* 0x000fe4000788c0ff */
[C---:B------:R-:W-:Y:S01]  /*106900*/  PRMT R2, R11.reuse, 0x7771, RZ ;  /* 0x000077710b027816 */ /* 0x040fe200000000ff */
[----:B------:R-:W2:Y:S04]  /*106910*/  LDL.LU.64 R16, [R1+0x23b8] ;  /* 0x0023b80001107983 */ /* 0x000ea80000300a00 */
[----:B------:R-:W3:Y:S04]  /*106920*/  LDL.LU.64 R14, [R1+0x23a0] ;  /* 0x0023a000010e7983 */ /* 0x000ee80000300a00 */
[----:B------:R-:W3:Y:S04]  /*106930*/  LDL.LU.64 R18, [R1+0x23b0] ;  /* 0x0023b00001127983 */ /* 0x000ee80000300a00 */
[----:B------:R-:W3:Y:S04]  /*106940*/  LDL.LU R0, [R1+0x7d8] ;  /* 0x0007d80001007983 */ /* 0x000ee80000300800 */
[----:B----4-:R0:W-:Y:S02]  /*106950*/  @P3 STG.E.U8 desc[UR42][R12.64], R2 ;  /* 0x000000020c003986 */ /* 0x0101e4000c10112a */
[----:B0-----:R-:W-:-:S02]  /*106960*/  PRMT R2, R11, 0x7772, RZ ;  /* 0x000077720b027816 */ /* 0x001fc400000000ff */
[----:B------:R-:W4:Y:S04]  /*106970*/  LDL.LU.64 R12, [R1+0x23e8] ;  /* 0x0023e800010c7983 */ /* 0x000f280000300a00 */
[----:B------:R-:W3:Y:S04]  /*106980*/  LDL.LU R6, [R1+0x6f8] ;  /* 0x0006f80001067983 */ /* 0x000ee80000300800 */
[----:B--2---:R0:W-:Y:S04]  /*106990*/  @P4 STG.E.U8 desc[UR42][R20.64], R2 ;  /* 0x0000000214004986 */ /* 0x0041e8000c10112a */
[----:B0-----:R-:W2:Y:S04]  /*1069a0*/  LDL.LU.64 R20, [R1+0x23f8] ;  /* 0x0023f80001147983 */ /* 0x001ea80000300a00 */
[----:B------:R-:W2:Y:S04]  /*1069b0*/  LDL.LU.64 R22, [R1+0x2428] ;  /* 0x0024280001167983 */ /* 0x000ea80000300a00 */
[----:B--2---:R0:W-:Y:S04]  /*1069c0*/  STL.64 [R1+0x5b60], R22 ;  /* 0x005b601601007387 */ /* 0x0041e80000100a00 */
[----:B0-----:R-:W2:Y:S01]  /*1069d0*/  LDL.LU.64 R22, [R1+0x23f0] ;  /* 0x0023f00001167983 */ /* 0x001ea20000300a00 */
[----:B---3--:R-:W-:-:S02]  /*1069e0*/  LOP3.LUT P0, RZ, R25, 0x20, RZ, 0xc0, !PT ;  /* 0x0000002019ff7812 */ /* 0x008fc4000780c0ff */
        /* <DEDUP_REMOVED lines=23> */
[----:B------:R-:W-:Y:S01]  /*106b60*/  PRMT R2, R11, 0x7773, RZ ;  /* 0x000077730b027816 */ /* 0x000fe200000000ff */
[----:B------:R-:W3:Y:S04]  /*106b70*/  LDL.LU.64 R26, [R1+0x2438] ;  /* 0x00243800011a7983 */ /* 0x000ee80000300a00 */
[----:B------:R-:W3:Y:S04]  /*106b80*/  LDL.LU R7, [R1+0x7dc] ;  /* 0x0007dc0001077983 */ /* 0x000ee80000300800 */
[----:B------:R-:W3:Y:S04]  /*106b90*/  LDL.LU.64 R8, [R1+0x2420] ;  /* 0x0024200001087983 */ /* 0x000ee80000300a00 */
[----:B------:R-:W3:Y:S04]  /*106ba0*/  LDL.LU.64 R28, [R1+0x2430] ;  /* 0x00243000011c7983 */ /* 0x000ee80000300a00 */
[----:B------:R-:W3:Y:S04]  /*106bb0*/  LDL.LU R11, [R1+0x6fc] ;  /* 0x0006fc00010b7983 */ /* 0x000ee80000300800 */
        /* <DEDUP_REMOVED lines=16> */
[----:B----4-:R0:W-:Y:S01]  /*106cc0*/  @P0 STG.E.U8 desc[UR42][R12.64], R2 ;  /* 0x000000020c000986 */ /* 0x0101e2000c10112a */
[----:B------:R-:W-:-:S02]  /*106cd0*/  LOP3.LUT P0, RZ, R3, 0x40000, RZ, 0xc0, !PT ;  /* 0x0004000003ff7812 */ /* 0x000fc4000780c0ff */
[----:B------:R-:W-:Y:S01]  /*106ce0*/  PRMT R0, R0, 0x7773, RZ ;  /* 0x0000777300007816 */ /* 0x000fe200000000ff */
[----:B0-----:R-:W4:Y:S10]  /*106cf0*/  LDL.LU.64 R12, [R1+0x24a8] ;  /* 0x0024a800010c7983 */ /* 0x001f340000300a00 */
[----:B------:R0:W-:Y:S01]  /*106d00*/  @P0 STG.E.U8 desc[UR42][R20.64], R0 ;  /* 0x0000000014000986 */ /* 0x0001e2000c10112a */
        /* <DEDUP_REMOVED lines=29> */
[----:B0-----:R-:W-:Y:S02]  /*106ee0*/  PRMT R0, R7, 0x7773, RZ ;  /* 0x0000777307007816 */ /* 0x001fe400000000ff */
[----:B------:R-:W2:Y:S04]  /*106ef0*/  LDL.LU.64 R4, [R1+0x24a0] ;  /* 0x0024a00001047983 */ /* 0x000ea80000300a00 */
[----:B------:R0:W-:Y:S02]  /*106f00*/  @P2 STG.E.U8 desc[UR42][R16.64], R0 ;  /* 0x0000000010002986 */ /* 0x0001e4000c10112a */
[----:B0-----:R-:W-:-:S05]  /*106f10*/  PRMT R0, R11, 0x7770, RZ ;  /* 0x000077700b007816 */ /* 0x001fca00000000ff */
[----:B------:R0:W-:Y:S02]  /*106f20*/  @P3 STG.E.U8 desc[UR42][R14.64], R0 ;  /* 0x000000000e003986 */ /* 0x0001e4000c10112a */
[----:B0-----:R-:W-:-:S05]  /*106f30*/  PRMT R0, R11, 0x7771, RZ ;  /* 0x000077710b007816 */ /* 0x001fca00000000ff */
[----:B------:R0:W-:Y:S02]  /*106f40*/  @P4 STG.E.U8 desc[UR42][R18.64], R0 ;  /* 0x0000000012004986 */ /* 0x0001e4000c10112a */
[----:B0-----:R-:W-:-:S05]  /*106f50*/  PRMT R0, R11, 0x7772, RZ ;  /* 0x000077720b007816 */ /* 0x001fca00000000ff */
[----:B----4-:R0:W-:Y:S02]  /*106f60*/  @P5 STG.E.U8 desc[UR42][R12.64], R0 ;  /* 0x000000000c005986 */ /* 0x0101e4000c10112a */
[----:B0-----:R-:W-:-:S05]  /*106f70*/  PRMT R0, R11, 0x7773, RZ ;  /* 0x000077730b007816 */ /* 0x001fca00000000ff */
[----:B------:R0:W-:Y:S04]  /*106f80*/  @P6 STG.E.U8 desc[UR42][R20.64], R0 ;  /* 0x0000000014006986 */ /* 0x0001e8000c10112a */
[----:B0-----:R-:W3:Y:S04]  /*106f90*/  LDL.LU.64 R20, [R1+0x24b0] ;  /* 0x0024b00001147983 */ /* 0x001ee80000300a00 */
[----:B------:R-:W4:Y:S04]  /*106fa0*/  LDL.LU.64 R6, [R1+0x24e8] ;  /* 0x0024e80001067983 */ /* 0x000f280000300a00 */
[----:B------:R-:W2:Y:S04]  /*106fb0*/  LDL.LU R13, [R1+0x7e0] ;  /* 0x0007e000010d7983 */ /* 0x000ea80000300800 */
[----:B------:R-:W3:Y:S04]  /*106fc0*/  LDL.LU.64 R16, [R1+0x24f8] ;  /* 0x0024f80001107983 */ /* 0x000ee80000300a00 */
[----:B------:R-:W3:Y:S04]  /*106fd0*/  LDL.LU.64 R14, [R1+0x24e0] ;  /* 0x0024e000010e7983 */ /* 0x000ee80000300a00 */
[----:B------:R-:W3:Y:S04]  /*106fe0*/  LDL.LU.64 R18, [R1+0x24f0] ;  /* 0x0024f00001127983 */ /* 0x000ee80000300a00 */
[----:B------:R-:W3:Y:S04]  /*106ff0*/  LDL.LU R12, [R1+0x6e0] ;  /* 0x0006e000010c7983 */ /* 0x000ee80000300800 */
[----:B------:R-:W3:Y:S01]  /*107000*/  LDL.LU R11, [R1+0x7e4] ;  /* 0x0007e400010b7983 */ /* 0x000ee20000300800 */
[----:B------:R-:W-:-:S02]  /*107010*/  LOP3.LUT P3, RZ, R25, 0x1000, RZ, 0xc0, !PT ;  /* 0x0000100019ff7812 */ /* 0x000fc4000786c0ff */
[C---:B------:R-:W-:Y:S02]  /*107020*/  LOP3.LUT P4, RZ, R25.reuse, 0x2000, RZ, 0xc0, !PT ;  /* 0x0000200019ff7812 */ /* 0x040fe4000788c0ff */
        /* <DEDUP_REMOVED lines=13> */
[----:B--2---:R-:W-:-:S05]  /*107100*/  PRMT R0, R13, 0x7770, RZ ;  /* 0x000077700d007816 */ /* 0x004fca00000000ff */
[----:B------:R0:W-:Y:S04]  /*107110*/  @P3 STG.E.U8 desc[UR42][R4.64], R0 ;  /* 0x0000000004003986 */ /* 0x0001e8000c10112a */
[----:B---3--:R1:W-:Y:S01]  /*107120*/  STL.64 [R1+0x5b58], R10 ;  /* 0x005b580a01007387 */ /* 0x0083e20000100a00 */
[----:B0-----:R-:W-:-:S03]  /*107130*/  PRMT R0, R13, 0x7771, RZ ;  /* 0x000077710d007816 */ /* 0x001fc600000000ff */
[----:B-1----:R-:W2:Y:S04]  /*107140*/  LDL.LU.64 R10, [R1+0x2528] ;  /* 0x00252800010a7983 */ /* 0x002ea80000300a00 */
[----:B------:R0:W-:Y:S04]  /*107150*/  @P4 STG.E.U8 desc[UR42][R20.64], R0 ;  /* 0x0000000014004986 */ /* 0x0001e8000c10112a */
[----:B0-----:R-:W3:Y:S04]  /*107160*/  LDL.LU.64 R20, [R1+0x2538] ;  /* 0x0025380001147983 */ /* 0x001ee80000300a00 */
[----:B------:R-:W3:Y:S01]  /*107170*/  LDL.LU.64 R22, [R1+0x2530] ;  /* 0x0025300001167983 */ /* 0x000ee20000300a00 */
[----:B------:R-:W-:-:S04]  /*107180*/  LOP3.LUT R3, R3, 0xfffffeff, RZ, 0xc0, !PT ;  /* 0xfffffeff03037812 */ /* 0x000fc800078ec0ff */
[----:B------:R-:W-:Y:S02]  /*107190*/  @P0 LOP3.LUT R3, R3, 0x100, RZ, 0xfc, !PT ;  /* 0x0000010003030812 */ /* 0x000fe400078efcff */
[----:B------:R-:W-:Y:S02]  /*1071a0*/  LOP3.LUT P0, RZ, R25, 0x80000, RZ, 0xc0, !PT ;  /* 0x0008000019ff7812 */ /* 0x000fe4000780c0ff */
[----:B------:R-:W-:-:S11]  /*1071b0*/  LOP3.LUT R3, R3, 0xfffffdff, RZ, 0xc0, !PT ;  /* 0xfffffdff03037812 */ /* 0x000fd600078ec0ff */
[----:B------:R-:W-:Y:S02]  /*1071c0*/  @P0 LOP3.LUT R3, R3, 0x200, RZ, 0xfc, !PT ;  /* 0x0000020003030812 */ /* 0x000fe400078efcff */
[----:B------:R-:W-:Y:S02]  /*1071d0*/  LOP3.LUT P0, RZ, R25, 0x40000, RZ, 0xc0, !PT ;  /* 0x0004000019ff7812 */ /* 0x000fe4000780c0ff */
[----:B------:R-:W-:Y:S02]  /*1071e0*/  LOP3.LUT R3, R3, 0xfffffbff, RZ, 0xc0, !PT ;  /* 0xfffffbff03037812 */ /* 0x000fe400078ec0ff */
[----:B------:R-:W-:-:S09]  /*1071f0*/  LOP3.LUT P5, RZ, R25, 0x4000, RZ, 0xc0, !PT ;  /* 0x0000400019ff7812 */ /* 0x000fd200078ac0ff */
[----:B------:R-:W-:Y:S02]  /*107200*/  @P0 LOP3.LUT R3, R3, 0x400, RZ, 0xfc, !PT ;  /* 0x0000040003030812 */ /* 0x000fe400078efcff */
[C---:B------:R-:W-:Y:S02]  /*107210*/  LOP3.LUT P0, RZ, R25.reuse, 0x20000, RZ, 0xc0, !PT ;  /* 0x0002000019ff7812 */ /* 0x040fe4000780c0ff */
[----:B------:R-:W-:Y:S02]  /*107220*/  LOP3.LUT P6, RZ, R25, 0x8000, RZ, 0xc0, !PT ;  /* 0x0000800019ff7812 */ /* 0x000fe400078cc0ff */
[----:B------:R-:W-:Y:S02]  /*107230*/  PRMT R0, R13, 0x7772, RZ ;  /* 0x000077720d007816 */ /* 0x000fe400000000ff */
[----:B------:R-:W-:-:S03]  /*107240*/  LOP3.LUT R3, R3, 0xfffff7ff, RZ, 0xc0, !PT ;  /* 0xfffff7ff03037812 */ /* 0x000fc600078ec0ff */
[----:B----4-:R0:W-:Y:S04]  /*107250*/  @P5 STG.E.U8 desc[UR42][R6.64], R0 ;  /* 0x0000000006005986 */ /* 0x0101e8000c10112a */
[----:B------:R-:W-:Y:S02]  /*107260*/  @P0 LOP3.LUT R3, R3, 0x800, RZ, 0xfc, !PT ;  /* 0x0000080003030812 */ /* 0x000fe400078efcff */
[----:B------:R-:W-:Y:S02]  /*107270*/  LOP3.LUT P0, RZ, R25, 0x10000, RZ, 0xc0, !PT ;  /* 0x0001000019ff7812 */ /* 0x000fe4000780c0ff */
[----:B0-----:R-:W-:-:S05]  /*107280*/  PRMT R0, R13, 0x7773, RZ ;  /* 0x000077730d007816 */ /* 0x001fca00000000ff */
[----:B------:R0:W-:Y:S02]  /*107290*/  @P6 STG.E.U8 desc[UR42][R16.64], R0 ;  /* 0x0000000010006986 */ /* 0x0001e4000c10112a */
[----:B0-----:R-:W-:-:S05]  /*1072a0*/  PRMT R0, R12, 0x7770, RZ ;  /* 0x000077700c007816 */ /* 0x001fca00000000ff */
[----:B------:R0:W-:Y:S01]  /*1072b0*/  @P0 STG.E.U8 desc[UR42][R14.64], R0 ;  /* 0x000000000e000986 */ /* 0x0001e2000c10112a */
[----:B------:R-:W-:Y:S02]  /*1072c0*/  LOP3.LUT P0, RZ, R3, 0x800, RZ, 0xc0, !PT ;  /* 0x0000080003ff7812 */ /* 0x000fe4000780c0ff */
[----:B0-----:R-:W-:-:S11]  /*1072d0*/  PRMT R0, R12, 0x7771, RZ ;  /* 0x000077710c007816 */ /* 0x001fd600000000ff */
[----:B------:R0:W-:Y:S01]  /*1072e0*/  @P0 STG.E.U8 desc[UR42][R18.64], R0 ;  /* 0x0000000012000986 */ /* 0x0001e2000c10112a */
[----:B------:R-:W-:Y:S02]  /*1072f0*/  LOP3.LUT P0, RZ, R3, 0x400, RZ, 0xc0, !PT ;  /* 0x0000040003ff7812 */ /* 0x000fe4000780c0ff */
[----:B0-----:R-:W-:-:S11]  /*107300*/  PRMT R0, R12, 0x7772, RZ ;  /* 0x000077720c007816 */ /* 0x001fd600000000ff */
[----:B--2---:R-:W-:Y:S04]  /*107310*/  @P0 STG.E.U8 desc[UR42][R10.64], R0 ;  /* 0x000000000a000986 */ /* 0x004fe8000c10112a */
[----:B---3--:R0:W-:Y:S04]  /*107320*/  STL.64 [R1+0x5b50], R22 ;  /* 0x005b501601007387 */ /* 0x0081e80000100a00 */
[----:B0-----:R-:W2:Y:S04]  /*107330*/  LDL.LU.64 R22, [R1+0x2520] ;  /* 0x0025200001167983 */ /* 0x001ea80000300a00 */
[----:B------:R-:W3:Y:S04]  /*107340*/  LDL.LU.64 R26, [R1+0x2568] ;  /* 0x00256800011a7983 */ /* 0x000ee80000300a00 */
[----:B------:R-:W4:Y:S04]  /*107350*/  LDL.LU.64 R8, [R1+0x2578] ;  /* 0x0025780001087983 */ /* 0x000f280000300a00 */
[----:B------:R-:W2:Y:S04]  /*107360*/  LDL.LU.64 R28, [R1+0x2560] ;  /* 0x00256000011c7983 */ /* 0x000ea80000300a00 */
[----:B------:R-:W2:Y:S04]  /*107370*/  LDL.LU.64 R4, [R1+0x2570] ;  /* 0x0025700001047983 */ /* 0x000ea80000300a00 */
[----:B------:R-:W2:Y:S04]  /*107380*/  LDL.LU.64 R6, [R1+0x25a8] ;  /* 0x0025a80001067983 */ /* 0x000ea80000300a00 */
[----:B------:R-:W2:Y:S04]  /*107390*/  LDL.LU R13, [R1+0x7e8] ;  /* 0x0007e800010d7983 */ /* 0x000ea80000300800 */
[----:B------:R-:W2:Y:S04]  /*1073a0*/  LDL.LU.64 R16, [R1+0x25b8] ;  /* 0x0025b80001107983 */ /* 0x000ea80000300a00 */
[----:B------:R-:W2:Y:S04]  /*1073b0*/  LDL.LU.64 R14, [R1+0x25a0] ;  /* 0x0025a000010e7983 */ /* 0x000ea80000300a00 */
[----:B------:R-:W2:Y:S04]  /*1073c0*/  LDL.LU.64 R18, [R1+0x25b0] ;  /* 0x0025b00001127983 */ /* 0x000ea80000300a00 */
[----:B------:R-:W2:Y:S01]  /*1073d0*/  LDL.LU.64 R10, [R1+0x5b58] ;  /* 0x005b5800010a7983 */ /* 0x000ea20000300a00 */
[----:B------:R-:W-:-:S02]  /*1073e0*/  LOP3.LUT P0, RZ, R3, 0x200, RZ, 0xc0, !PT ;  /* 0x0000020003ff7812 */ /* 0x000fc4000780c0ff */
[----:B------:R-:W-:-:S11]  /*1073f0*/  PRMT R0, R12, 0x7773, RZ ;  /* 0x000077730c007816 */ /* 0x000fd600000000ff */
[----:B------:R0:W-:Y:S01]  /*107400*/  @P0 STG.E.U8 desc[UR42][R20.64], R0 ;  /* 0x0000000014000986 */ /* 0x0001e2000c10112a */
[----:B------:R-:W-:-:S03]  /*107410*/  LOP3.LUT P0, RZ, R3, 0x100, RZ, 0xc0, !PT ;  /* 0x0000010003ff7812 */ /* 0x000fc6000780c0ff */
[----:B0-----:R-:W3:Y:S01]  /*107420*/  LDL.LU.64 R20, [R1+0x25e0] ;  /* 0x0025e00001147983 */ /* 0x001ee20000300a00 */
[----:B--2---:R-:W-:-:S09]  /*107430*/  PRMT R0, R11, 0x7770, RZ ;  /* 0x000077700b007816 */ /* 0x004fd200000000ff */
[----:B------:R0:W-:Y:S04]  /*107440*/  @P0 STG.E.U8 desc[UR42][R22.64], R0 ;  /* 0x0000000016000986 */ /* 0x0001e8000c10112a */
[----:B0-----:R-:W2:Y:S01]  /*107450*/  LDL.LU.64 R22, [R1+0x5b50] ;  /* 0x005b500001167983 */ /* 0x001ea20000300a00 */
[----:B------:R-:W-:Y:S02]  /*107460*/  LOP3.LUT P0, RZ, R3, 0x80, RZ, 0xc0, !PT ;  /* 0x0000008003ff7812 */ /* 0x000fe4000780c0ff */
[----:B------:R-:W-:Y:S02]  /*107470*/  PRMT R0, R11, 0x7771, RZ ;  /* 0x000077710b007816 */ /* 0x000fe400000000ff */
[C---:B------:R-:W-:Y:S02]  /*107480*/  LOP3.LUT P1, RZ, R25.reuse, 0x2000000, RZ, 0xc0, !PT ;  /* 0x0200000019ff7812 */ /* 0x040fe4000782c0ff */
[C---:B------:R-:W-:Y:S01]  /*107490*/  LOP3.LUT P2, RZ, R25.reuse, 0x4000000, RZ, 0xc0, !PT ;  /* 0x0400000019ff7812 */ /* 0x040fe2000784c0ff */
[----:B------:R-:W3:Y:S01]  /*1074a0*/  LDL.LU R2, [R1] ;  /* 0x0000000001027983 */ /* 0x000ee20000300800 */
[----:B------:R-:W-:-:S02]  /*1074b0*/  LOP3.LUT P3, RZ, R25, 0x8000000, RZ, 0xc0, !PT ;  /* 0x0800000019ff7812 */ /* 0x000fc4000786c0ff */
        /* <DEDUP_REMOVED lines=9> */
[----:B----4-:R0:W-:Y:S01]  /*107550*/  @P0 STG.E.U8 desc[UR42][R8.64], R0 ;  /* 0x0000000008000986 */ /* 0x0101e2000c10112a */
[----:B------:R-:W-:Y:S02]  /*107560*/  LOP3.LUT P0, RZ, R3, 0x10, RZ, 0xc0, !PT ;  /* 0x0000001003ff7812 */ /* 0x000fe4000780c0ff */
[----:B0-----:R-:W-:-:S11]  /*107570*/  PRMT R0, R10, 0x7770, RZ ;  /* 0x000077700a007816 */ /* 0x001fd600000000ff */
[----:B------:R0:W-:Y:S02]  /*107580*/  @P0 STG.E.U8 desc[UR42][R28.64], R0 ;  /* 0x000000001c000986 */ /* 0x0001e4000c10112a */
[----:B0-----:R-:W-:-:S05]  /*107590*/  PRMT R0, R10, 0x7771, RZ ;  /* 0x000077710a007816 */ /* 0x001fca00000000ff */
[----:B------:R0:W-:Y:S02]  /*1075a0*/  @P1 STG.E.U8 desc[UR42][R4.64], R0 ;  /* 0x0000000004001986 */ /* 0x0001e4000c10112a */
[----:B0-----:R-:W-:-:S05]  /*1075b0*/  PRMT R0, R10, 0x7772, RZ ;  /* 0x000077720a007816 */ /* 0x001fca00000000ff */
[----:B------:R0:W-:Y:S02]  /*1075c0*/  @P2 STG.E.U8 desc[UR42][R6.64], R0 ;  /* 0x0000000006002986 */ /* 0x0001e4000c10112a */
[----:B0-----:R-:W-:Y:S02]  /*1075d0*/  PRMT R0, R10, 0x7773, RZ ;  /* 0x000077730a007816 */ /* 0x001fe400000000ff */
[----:B------:R-:W2:Y:S04]  /*1075e0*/  LDL.LU R10, [R1+0x5b48] ;  /* 0x005b4800010a7983 */ /* 0x000ea80000300800 */
[----:B------:R0:W-:Y:S02]  /*1075f0*/  @P3 STG.E.U8 desc[UR42][R16.64], R0 ;  /* 0x0000000010003986 */ /* 0x0001e4000c10112a */
[----:B0-----:R-:W-:-:S05]  /*107600*/  PRMT R0, R13, 0x7770, RZ ;  /* 0x000077700d007816 */ /* 0x001fca00000000ff */
[----:B------:R0:W-:Y:S04]  /*107610*/  @P4 STG.E.U8 desc[UR42][R14.64], R0 ;  /* 0x000000000e004986 */ /* 0x0001e8000c10112a */
[----:B------:R-:W-:Y:S01]  /*107620*/  STL [R1+0x55dc], R25 ;  /* 0x0055dc1901007387 */ /* 0x000fe20000100800 */
[----:B0-----:R-:W-:-:S05]  /*107630*/  PRMT R0, R13, 0x7771, RZ ;  /* 0x000077710d007816 */ /* 0x001fca00000000ff */
[----:B------:R0:W-:Y:S04]  /*107640*/  @P5 STG.E.U8 desc[UR42][R18.64], R0 ;  /* 0x0000000012005986 */ /* 0x0001e8000c10112a */
[----:B------:R-:W-:Y:S01]  /*107650*/  STL [R1+0x56e8], R24 ;  /* 0x0056e81801007387 */ /* 0x000fe20000100800 */
[----:B0-----:R-:W-:-:S05]  /*107660*/  PRMT R0, R13, 0x7772, RZ ;  /* 0x000077720d007816 */ /* 0x001fca00000000ff */
[----:B------:R0:W-:Y:S04]  /*107670*/  @P6 STG.E.U8 desc[UR42][R20.64], R0 ;  /* 0x0000000014006986 */ /* 0x0001e8000c10112a */
[----:B0-----:R-:W3:Y:S01]  /*107680*/  LDL.LU.64 R20, [R1+0x2618] ;  /* 0x0026180001147983 */ /* 0x001ee20000300a00 */
[----:B------:R-:W-:Y:S02]  /*107690*/  LOP3.LUT R2, R2, 0xefffffff, RZ, 0xc0, !PT ;  /* 0xefffffff02027812 */ /* 0x000fe400078ec0ff */
[----:B------:R-:W-:Y:S02]  /*1076a0*/  LOP3.LUT R3, R3, 0xfffffffe, RZ, 0xc0, !PT ;  /* 0xfffffffe03037812 */ /* 0x000fe400078ec0ff */
[----:B------:R-:W-:Y:S01]  /*1076b0*/  LOP3.LUT P3, RZ, R25, 0x80000000, RZ, 0xc0, !PT ;  /* 0x8000000019ff7812 */ /* 0x000fe2000786c0ff */
[----:B------:R-:W4:Y:S04]  /*1076c0*/  LDL.LU.64 R14, [R1+0x25e8] ;  /* 0x0025e800010e7983 */ /* 0x000f280000300a00 */
[----:B------:R-:W3:Y:S01]  /*1076d0*/  LDL.LU.64 R6, [R1+0x2610] ;  /* 0x0026100001067983 */ /* 0x000ee20000300a00 */
[----:B------:R-:W-:-:S03]  /*1076e0*/  PRMT R4, R13, 0x7773, RZ ;  /* 0x000077730d047816 */ /* 0x000fc600000000ff */
[----:B------:R-:W3:Y:S04]  /*1076f0*/  LDL.LU.64 R16, [R1+0x2628] ;  /* 0x0026280001107983 */ /* 0x000ee80000300a00 */
[----:B------:R-:W3:Y:S04]  /*107700*/  LDL.LU R11, [R1+0x6e8] ;  /* 0x0006e800010b7983 */ /* 0x000ee80000300800 */
[----:B------:R-:W3:Y:S04]  /*107710*/  LDL.LU.64 R18, [R1+0x2658] ;  /* 0x0026580001127983 */ /* 0x000ee80000300a00 */
[----:B------:R-:W3:Y:S04]  /*107720*/  LDL.LU R0, [R1+0x7ec] ;  /* 0x0007ec0001007983 */ /* 0x000ee80000300800 */
[----:B------:R-:W3:Y:S01]  /*107730*/  LDL.LU.64 R12, [R1+0x2620] ;  /* 0x00262000010c7983 */ /* 0x000ee20000300a00 */
[----:B--2---:R-:W-:-:S13]  /*107740*/  LOP3.LUT P0, RZ, R10, 0x800, RZ, 0xc0, !PT ;  /* 0x000008000aff7812 */ /* 0x004fda000780c0ff */
        /* <DEDUP_REMOVED lines=18> */
[C---:B------:R-:W-:Y:S02]  /*107870*/  LOP3.LUT P0, RZ, R10.reuse, 0x10, RZ, 0xc0, !PT ;  /* 0x000000100aff7812 */ /* 0x040fe4000780c0ff */
[----:B------:R-:W-:Y:S01]  /*107880*/  LOP3.LUT R3, R3, 0xfffffff7, RZ, 0xc0, !PT ;  /* 0xfffffff703037812 */ /* 0x000fe200078ec0ff */
[----:B---3--:R0:W-:Y:S10]  /*107890*/  @P3 STG.E.U8 desc[UR42][R20.64], R4 ;  /* 0x0000000414003986 */ /* 0x0081f4000c10112a */
[----:B------:R-:W-:Y:S01]  /*1078a0*/  @P0 LOP3.LUT R3, R3, 0x8, RZ, 0xfc, !PT ;  /* 0x0000000803030812 */ /* 0x000fe200078efcff */
[----:B0-----:R-:W2:Y:S04]  /*1078b0*/  LDL.LU.64 R20, [R1+0x2650] ;  /* 0x0026500001147983 */ /* 0x001ea80000300a00 */
[----:B------:R-:W-:Y:S04]  /*1078c0*/  STL [R1+0x4], R3 ;  /* 0x0000040301007387 */ /* 0x000fe80000100800 */
[----:B------:R-:W3:Y:S01]  /*1078d0*/  LDL.LU.64 R22, [R1+0x2698] ;  /* 0x0026980001167983 */ /* 0x000ee20000300a00 */
[----:B------:R-:W-:-:S02]  /*1078e0*/  LOP3.LUT P4, RZ, R10, 0x1, RZ, 0xc0, !PT ;  /* 0x000000010aff7812 */ /* 0x000fc4000788c0ff */
[C---:B------:R-:W-:Y:S02]  /*1078f0*/  LOP3.LUT P5, RZ, R10.reuse, 0x2, RZ, 0xc0, !PT ;  /* 0x000000020aff7812 */ /* 0x040fe400078ac0ff */
[----:B------:R-:W-:Y:S02]  /*107900*/  PRMT R4, R11, 0x7770, RZ ;  /* 0x000077700b047816 */ /* 0x000fe400000000ff */
[C---:B------:R-:W-:Y:S02]  /*107910*/  LOP3.LUT P6, RZ, R10.reuse, 0x4, RZ, 0xc0, !PT ;  /* 0x000000040aff7812 */ /* 0x040fe400078cc0ff */
[----:B------:R-:W-:-:S05]  /*107920*/  LOP3.LUT P0, RZ, R10, 0x8, RZ, 0xc0, !PT ;  /* 0x000000080aff7812 */ /* 0x000fca000780c0ff */
[----:B----4-:R0:W-:Y:S02]  /*107930*/  @P4 STG.E.U8 desc[UR42][R14.64], R4 ;  /* 0x000000040e004986 */ /* 0x0101e4000c10112a */
[----:B0-----:R-:W-:-:S05]  /*107940*/  PRMT R4, R11, 0x7771, RZ ;  /* 0x000077710b047816 */ /* 0x001fca00000000ff */
[----:B------:R0:W-:Y:S02]  /*107950*/  @P5 STG.E.U8 desc[UR42][R6.64], R4 ;  /* 0x0000000406005986 */ /* 0x0001e4000c10112a */
[C---:B0-----:R-:W-:Y:S02]  /*107960*/  PRMT R4, R11.reuse, 0x7772, RZ ;  /* 0x000077720b047816 */ /* 0x041fe400000000ff */
[----:B---3--:R0:W-:Y:S04]  /*107970*/  STL.64 [R1+0x5b40], R22 ;  /* 0x005b401601007387 */ /* 0x0081e80000100a00 */
[----:B0-----:R-:W3:Y:S04]  /*107980*/  LDL.LU.64 R22, [R1+0x2668] ;  /* 0x0026680001167983 */ /* 0x001ee80000300a00 */
[----:B------:R0:W-:Y:S04]  /*107990*/  @P6 STG.E.U8 desc[UR42][R16.64], R4 ;  /* 0x0000000410006986 */ /* 0x0001e8000c10112a */
[----:B------:R-:W4:Y:S04]  /*1079a0*/  LDL.LU R15, [R1+0x6ec] ;  /* 0x0006ec00010f7983 */ /* 0x000f280000300800 */
[----:B------:R-:W4:Y:S04]  /*1079b0*/  LDL.LU.64 R24, [R1+0x2660] ;  /* 0x0026600001187983 */ /* 0x000f280000300a00 */
[----:B------:R-:W4:Y:S04]  /*1079c0*/  LDL.LU.64 R26, [R1+0x2690] ;  /* 0x00269000011a7983 */ /* 0x000f280000300a00 */
[----:B------:R-:W4:Y:S04]  /*1079d0*/  LDL.LU.64 R8, [R1+0x26a8] ;  /* 0x0026a80001087983 */ /* 0x000f280000300a00 */
[----:B------:R-:W4:Y:S01]  /*1079e0*/  LDL.LU.64 R28, [R1+0x26d8] ;  /* 0x0026d800011c7983 */ /* 0x000f220000300a00 */
[----:B0-----:R-:W-:-:S05]  /*1079f0*/  PRMT R4, R11, 0x7773, RZ ;  /* 0x000077730b047816 */ /* 0x001fca00000000ff */
[----:B------:R0:W-:Y:S01]  /*107a00*/  @P0 STG.E.U8 desc[UR42][R18.64], R4 ;  /* 0x0000000412000986 */ /* 0x0001e2000c10112a */
[C---:B------:R-:W-:Y:S02]  /*107a10*/  LOP3.LUT P0, RZ, R3.reuse, 0x8, RZ, 0xc0, !PT ;  /* 0x0000000803ff7812 */ /* 0x040fe4000780c0ff */
[----:B------:R-:W-:Y:S01]  /*107a20*/  PRMT R11, R0, 0x7770, RZ ;  /* 0x00007770000b7816 */ /* 0x000fe200000000ff */
[----:B0-----:R-:W4:Y:S10]  /*107a30*/  LDL.LU.64 R4, [R1+0x26a0] ;  /* 0x0026a00001047983 */ /* 0x001f340000300a00 */
[----:B------:R0:W-:Y:S01]  /*107a40*/  @P0 STG.E.U8 desc[UR42][R12.64], R11 ;  /* 0x0000000b0c000986 */ /* 0x0001e2000c10112a */
[----:B------:R-:W-:-:S03]  /*107a50*/  LOP3.LUT P0, RZ, R3, 0x4, RZ, 0xc0, !PT ;  /* 0x0000000403ff7812 */ /* 0x000fc6000780c0ff */
[----:B------:R-:W4:Y:S04]  /*107a60*/  LDL.LU.64 R6, [R1+0x26d0] ;  /* 0x0026d00001067983 */ /* 0x000f280000300a00 */
[----:B------:R-:W4:Y:S04]  /*107a70*/  LDL.LU.64 R16, [R1+0x26e8] ;  /* 0x0026e80001107983 */ /* 0x000f280000300a00 */
[----:B------:R-:W4:Y:S04]  /*107a80*/  LDL.LU R14, [R1+0x6b0] ;  /* 0x0006b000010e7983 */ /* 0x000f280000300800 */
[----:B------:R-:W4:Y:S01]  /*107a90*/  LDL.LU.64 R18, [R1+0x2718] ;  /* 0x0027180001127983 */ /* 0x000f220000300a00 */
[----:B0-----:R-:W-:-:S03]  /*107aa0*/  PRMT R11, R0, 0x7771, RZ ;  /* 0x00007771000b7816 */ /* 0x001fc600000000ff */
[----:B------:R-:W4:Y:S04]  /*107ab0*/  LDL.LU.64 R12, [R1+0x26e0] ;  /* 0x0026e000010c7983 */ /* 0x000f280000300a00 */
[----:B--2---:R0:W-:Y:S01]  /*107ac0*/  @P0 STG.E.U8 desc[UR42][R20.64], R11 ;  /* 0x0000000b14000986 */ /* 0x0041e2000c10112a */
[C---:B------:R-:W-:Y:S02]  /*107ad0*/  LOP3.LUT P0, RZ, R3.reuse, 0x2, RZ, 0xc0, !PT ;  /* 0x0000000203ff7812 */ /* 0x040fe4000780c0ff */
[----:B0-----:R-:W-:Y:S01]  /*107ae0*/  PRMT R11, R0, 0x7772, RZ ;  /* 0x00007772000b7816 */ /* 0x001fe200000000ff */
[----:B------:R-:W2:Y:S10]  /*107af0*/  LDL.LU.64 R20, [R1+0x2710] ;  /* 0x0027100001147983 */ /* 0x000eb40000300a00 */
[----:B---3--:R0:W-:Y:S04]  /*107b00*/  @P0 STG.E.U8 desc[UR42][R22.64], R11 ;  /* 0x0000000b16000986 */ /* 0x0081e8000c10112a */
[----:B0-----:R-:W3:Y:S01]  /*107b10*/  LDL.LU.64 R22, [R1+0x5b40] ;  /* 0x005b400001167983 */ /* 0x001ee20000300a00 */
[----:B------:R-:W-:-:S02]  /*107b20*/  LOP3.LUT P0, RZ, R3, 0x1, RZ, 0xc0, !PT ;  /* 0x0000000103ff7812 */ /* 0x000fc4000780c0ff */
[----:B------:R-:W-:Y:S01]  /*107b30*/  PRMT R0, R0, 0x7773, RZ ;  /* 0x0000777300007816 */ /* 0x000fe200000000ff */
[----:B------:R-:W2:Y:S01]  /*107b40*/  LDL.LU R11, [R1+0x5b38] ;  /* 0x005b3800010b7983 */ /* 0x000ea20000300800 */
[----:B------:R-:W-:-:S09]  /*107b50*/  LOP3.LUT P1, RZ, R10, 0x1000, RZ, 0xc0, !PT ;  /* 0x000010000aff7812 */ /* 0x000fd2000782c0ff */
[----:B---3--:R0:W-:Y:S04]  /*107b60*/  @P0 STG.E.U8 desc[UR42][R22.64], R0 ;  /* 0x0000000016000986 */ /* 0x0081e8000c10112a */
[----:B0-----:R-:W3:Y:S01]  /*107b70*/  LDL.LU.64 R22, [R1+0x5b30] ;  /* 0x005b300001167983 */ /* 0x001ee20000300a00 */
        /* <DEDUP_REMOVED lines=10> */
[----:B------:R-:W-:Y:S02]  /*107c20*/  LOP3.LUT P2, RZ, R10, 0x2000, RZ, 0xc0, !PT ;  /* 0x000020000aff7812 */ /* 0x000fe4000784c0ff */
[----:B0-----:R-:W-:-:S09]  /*107c30*/  PRMT R0, R15, 0x7773, RZ ;  /* 0x000077730f007816 */ /* 0x001fd200000000ff */
[----:B------:R3:W-:Y:S01]  /*107c40*/  @P0 STG.E.U8 desc[UR42][R28.64], R0 ;  /* 0x000000001c000986 */ /* 0x0007e2000c10112a */
[C---:B------:R-:W-:Y:S02]  /*107c50*/  LOP3.LUT P3, RZ, R10.reuse, 0x4000, RZ, 0xc0, !PT ;  /* 0x000040000aff7812 */ /* 0x040fe4000786c0ff */
[C---:B------:R-:W-:Y:S02]  /*107c60*/  LOP3.LUT P4, RZ, R10.reuse, 0x8000, RZ, 0xc0, !PT ;  /* 0x000080000aff7812 */ /* 0x040fe4000788c0ff */
[C---:B------:R-:W-:Y:S02]  /*107c70*/  LOP3.LUT P5, RZ, R10.reuse, 0x10000, RZ, 0xc0, !PT ;  /* 0x000100000aff7812 */ /* 0x040fe400078ac0ff */
[C---:B------:R-:W-:Y:S02]  /*107c80*/  LOP3.LUT P6, RZ, R10.reuse, 0x20000, RZ, 0xc0, !PT ;  /* 0x000200000aff7812 */ /* 0x040fe400078cc0ff */
[----:B------:R-:W-:Y:S02]  /*107c90*/  LOP3.LUT P0, RZ, R10, 0x40000000, RZ, 0xc0, !PT ;  /* 0x400000000aff7812 */ /* 0x000fe4000780c0ff */
[----:B---3--:R-:W-:-:S05]  /*107ca0*/  PRMT R0, R22, 0x7770, RZ ;  /* 0x0000777016007816 */ /* 0x008fca00000000ff */
[----:B------:R0:W-:Y:S02]  /*107cb0*/  @P1 STG.E.U8 desc[UR42][R4.64], R0 ;  /* 0x0000000004001986 */ /* 0x0001e4000c10112a */
[----:B0-----:R-:W-:-:S05]  /*107cc0*/  PRMT R0, R22, 0x7771, RZ ;  /* 0x0000777116007816 */ /* 0x001fca00000000ff */
[----:B------:R0:W-:Y:S02]  /*107cd0*/  @P2 STG.E.U8 desc[UR42][R6.64], R0 ;  /* 0x0000000006002986 */ /* 0x0001e4000c10112a */
[----:B0-----:R-:W-:-:S05]  /*107ce0*/  PRMT R0, R22, 0x7772, RZ ;  /* 0x0000777216007816 */ /* 0x001fca00000000ff */
[----:B------:R0:W-:Y:S02]  /*107cf0*/  @P3 STG.E.U8 desc[UR42][R16.64], R0 ;  /* 0x0000000010003986 */ /* 0x0001e4000c10112a */
[----:B0-----:R-:W-:Y:S02]  /*107d00*/  PRMT R0, R22, 0x7773, RZ ;  /* 0x0000777316007816 */ /* 0x001fe400000000ff */
[----:B------:R-:W3:Y:S04]  /*107d10*/  LDL.LU R22, [R1+0x5b28] ;  /* 0x005b280001167983 */ /* 0x000ee80000300800 */
[----:B------:R0:W-:Y:S02]  /*107d20*/  @P4 STG.E.U8 desc[UR42][R18.64], R0 ;  /* 0x0000000012004986 */ /* 0x0001e4000c10112a */
[----:B0-----:R-:W-:-:S05]  /*107d30*/  PRMT R0, R14, 0x7770, RZ ;  /* 0x000077700e007816 */ /* 0x001fca00000000ff */
[----:B------:R0:W-:Y:S02]  /*107d40*/  @P5 STG.E.U8 desc[UR42][R12.64], R0 ;  /* 0x000000000c005986 */ /* 0x0001e4000c10112a */
[----:B0-----:R-:W-:Y:S02]  /*107d50*/  PRMT R0, R14, 0x7771, RZ ;  /* 0x000077710e007816 */ /* 0x001fe400000000ff */
[----:B------:R-:W4:Y:S04]  /*107d60*/  LDL.LU.64 R12, [R1+0x2728] ;  /* 0x00272800010c7983 */ /* 0x000f280000300a00 */
[----:B--2---:R0:W-:Y:S04]  /*107d70*/  @P6 STG.E.U8 desc[UR42][R20.64], R0 ;  /* 0x0000000014006986 */ /* 0x0041e8000c10112a */
[----:B0-----:R-:W2:Y:S01]  /*107d80*/  LDL.LU.64 R20, [R1+0x2758] ;  /* 0x0027580001147983 */ /* 0x001ea20000300a00 */
[----:B------:R-:W-:-:S02]  /*107d90*/  LOP3.LUT R2, R2, 0xffefffff, RZ, 0xc0, !PT ;  /* 0xffefffff02027812 */ /* 0x000fc400078ec0ff */
[C---:B------:R-:W-:Y:S02]  /*107da0*/  LOP3.LUT P3, RZ, R10.reuse, 0x40000, RZ, 0xc0, !PT ;  /* 0x000400000aff7812 */ /* 0x040fe4000786c0ff */
[----:B------:R-:W-:Y:S02]  /*107db0*/  LOP3.LUT P4, RZ, R10, 0x80000, RZ, 0xc0, !PT ;  /* 0x000800000aff7812 */ /* 0x000fe4000788c0ff */
[----:B------:R-:W-:Y:S02]  /*107dc0*/  PRMT R0, R14, 0x7772, RZ ;  /* 0x000077720e007816 */ /* 0x000fe400000000ff */
[----:B------:R-:W-:Y:S02]  /*107dd0*/  @P0 LOP3.LUT R2, R2, 0x100000, RZ, 0xfc, !PT ;  /* 0x0010000002020812 */ /* 0x000fe400078efcff */
[----:B------:R-:W-:Y:S01]  /*107de0*/  LOP3.LUT P0, RZ, R10, 0x20000000, RZ, 0xc0, !PT ;  /* 0x200000000aff7812 */ /* 0x000fe2000780c0ff */
[----:B------:R-:W3:Y:S04]  /*107df0*/  LDL.LU.64 R18, [R1+0x2720] ;  /* 0x0027200001127983 */ /* 0x000ee80000300a00 */
[----:B------:R-:W3:Y:S01]  /*107e00*/  LDL.LU.64 R4, [R1+0x2750] ;  /* 0x0027500001047983 */ /* 0x000ee20000300a00 */
[----:B------:R-:W-:-:S03]  /*107e10*/  LOP3.LUT R2, R2, 0xffdfffff, RZ, 0xc0, !PT ;  /* 0xffdfffff02027812 */ /* 0x000fc600078ec0ff */
[----:B------:R-:W3:Y:S04]  /*107e20*/  LDL.LU.64 R16, [R1+0x2768] ;  /* 0x0027680001107983 */ /* 0x000ee80000300a00 */
[----:B------:R-:W3:Y:S01]  /*107e30*/  LDL.LU R15, [R1+0x6d4] ;  /* 0x0006d400010f7983 */ /* 0x000ee20000300800 */
        /* <DEDUP_REMOVED lines=17> */
[----:B------:R-:W-:Y:S02]  /*107f50*/  LOP3.LUT R2, R2, 0xf7ffffff, RZ, 0xc0, !PT ;  /* 0xf7ffffff02027812 */ /* 0x000fe400078ec0ff */
[C---:B------:R-:W-:Y:S02]  /*107f60*/  LOP3.LUT P5, RZ, R10.reuse, 0x100000, RZ, 0xc0, !PT ;  /* 0x001000000aff7812 */ /* 0x040fe400078ac0ff */
[C---:B------:R-:W-:Y:S02]  /*107f70*/  LOP3.LUT P6, RZ, R10.reuse, 0x200000, RZ, 0xc0, !PT ;  /* 0x002000000aff7812 */ /* 0x040fe400078cc0ff */
[----:B------:R-:W-:-:S05]  /*107f80*/  LOP3.LUT P1, RZ, R10, 0x80000000, RZ, 0xc0, !PT ;  /* 0x800000000aff7812 */ /* 0x000fca000782c0ff */
[----:B------:R-:W-:Y:S02]  /*107f90*/  @P0 LOP3.LUT R2, R2, 0x8000000, RZ, 0xfc, !PT ;  /* 0x0800000002020812 */ /* 0x000fe400078efcff */
[----:B------:R-:W-:Y:S01]  /*107fa0*/  LOP3.LUT P0, RZ, R10, 0x400000, RZ, 0xc0, !PT ;  /* 0x004000000aff7812 */ /* 0x000fe2000780c0ff */
[----:B----4-:R0:W-:Y:S02]  /*107fb0*/  @P3 STG.E.U8 desc[UR42][R12.64], R0 ;  /* 0x000000000c003986 */ /* 0x0101e4000c10112a */
[----:B0-----:R-:W-:Y:S02]  /*107fc0*/  PRMT R0, R14, 0x7773, RZ ;  /* 0x000077730e007816 */ /* 0x001fe400000000ff */
[----:B------:R-:W4:Y:S04]  /*107fd0*/  LDL.LU.64 R12, [R1+0x2798] ;  /* 0x00279800010c7983 */ /* 0x000f280000300a00 */
[----:B------:R-:W3:Y:S04]  /*107fe0*/  LDL.LU R6, [R1+0x6b4] ;  /* 0x0006b40001067983 */ /* 0x000ee80000300800 */
[----:B------:R-:W-:Y:S04]  /*107ff0*/  STL.64 [R1+0x5b08], R10 ;  /* 0x005b080a01007387 */ /* 0x000fe80000100a00 */
[----:B--2---:R0:W-:Y:S04]  /*108000*/  @P4 STG.E.U8 desc[UR42][R20.64], R0 ;  /* 0x0000000014004986 */ /* 0x0041e8000c10112a */
[----:B0-----:R-:W2:Y:S04]  /*108010*/  LDL.LU.64 R20, [R1+0x2760] ;  /* 0x0027600001147983 */ /* 0x001ea80000300a00 */
[----:B------:R-:W2:Y:S04]  /*108020*/  LDL.LU.64 R10, [R1+0x27d8] ;  /* 0x0027d800010a7983 */ /* 0x000ea80000300a00 */
[----:B--2---:R0:W-:Y:S04]  /*108030*/  STL.64 [R1+0x5b18], R10 ;  /* 0x005b180a01007387 */ /* 0x0041e80000100a00 */
[----:B0-----:R-:W2:Y:S01]  /*108040*/  LDL.LU.64 R10, [R1+0x27c0] ;  /* 0x0027c000010a7983 */ /* 0x001ea20000300a00 */
[----:B---3--:R-:W-:-:S05]  /*108050*/  PRMT R0, R15, 0x7770, RZ ;  /* 0x000077700f007816 */ /* 0x008fca00000000ff */
[----:B------:R0:W-:Y:S02]  /*108060*/  @P5 STG.E.U8 desc[UR42][R18.64], R0 ;  /* 0x0000000012005986 */ /* 0x0001e4000c10112a */
[----:B0-----:R-:W-:-:S05]  /*108070*/  PRMT R0, R15, 0x7771, RZ ;  /* 0x000077710f007816 */ /* 0x001fca00000000ff */
[----:B------:R0:W-:Y:S02]  /*108080*/  @P6 STG.E.U8 desc[UR42][R4.64], R0 ;  /* 0x0000000004006986 */ /* 0x0001e4000c10112a */
[----:B0-----:R-:W-:-:S05]  /*108090*/  PRMT R0, R15, 0x7772, RZ ;  /* 0x000077720f007816 */ /* 0x001fca00000000ff */
[----:B------:R-:W-:Y:S04]  /*1080a0*/  @P0 STG.E.U8 desc[UR42][R16.64], R0 ;  /* 0x0000000010000986 */ /* 0x000fe8000c10112a */
[----:B--2---:R0:W-:Y:S04]  /*1080b0*/  STL.64 [R1+0x5b20], R10 ;  /* 0x005b200a01007387 */ /* 0x0041e80000100a00 */
[----:B0-----:R-:W2:Y:S01]  /*1080c0*/  LDL.LU.64 R10, [R1+0x2790] ;  /* 0x00279000010a7983 */ /* 0x001ea20000300a00 */
[C---:B------:R-:W-:Y:S02]  /*1080d0*/  LOP3.LUT P0, RZ, R2.reuse, 0x8000000, RZ, 0xc0, !PT ;  /* 0x0800000002ff7812 */ /* 0x040fe4000780c0ff */
[----:B------:R-:W-:Y:S01]  /*1080e0*/  PRMT R0, R15, 0x7773, RZ ;  /* 0x000077730f007816 */ /* 0x000fe200000000ff */
[----:B------:R-:W3:Y:S04]  /*1080f0*/  LDL.LU R18, [R1+0x6d8] ;  /* 0x0006d80001127983 */ /* 0x000ee80000300800 */
[----:B------:R-:W3:Y:S04]  /*108100*/  LDL.LU.64 R24, [R1+0x27b8] ;  /* 0x0027b80001187983 */ /* 0x000ee80000300a00 */
[----:B------:R-:W3:Y:S04]  /*108110*/  LDL.LU.64 R26, [R1+0x27d0] ;  /* 0x0027d000011a7983 */ /* 0x000ee80000300a00 */
[----:B------:R-:W3:Y:S04]  /*108120*/  LDL.LU R19, [R1+0x6b8] ;  /* 0x0006b80001137983 */ /* 0x000ee80000300800 */
[----:B------:R-:W3:Y:S04]  /*108130*/  LDL.LU.64 R8, [R1+0x2808] ;  /* 0x0028080001087983 */ /* 0x000ee80000300a00 */
[----:B------:R-:W3:Y:S04]  /*108140*/  LDL.LU.64 R28, [R1+0x2818] ;  /* 0x00281800011c7983 */ /* 0x000ee80000300a00 */
[----:B------:R-:W3:Y:S04]  /*108150*/  LDL.LU.64 R4, [R1+0x2800] ;  /* 0x0028000001047983 */ /* 0x000ee80000300a00 */
[----:B------:R-:W3:Y:S04]  /*108160*/  LDL.LU.64 R16, [R1+0x2810] ;  /* 0x0028100001107983 */ /* 0x000ee80000300a00 */
[----:B------:R-:W3:Y:S04]  /*108170*/  LDL.LU.64 R14, [R1+0x2848] ;  /* 0x00284800010e7983 */ /* 0x000ee80000300a00 */
[----:B----4-:R0:W-:Y:S01]  /*108180*/  @P0 STG.E.U8 desc[UR42][R12.64], R0 ;  /* 0x000000000c000986 */ /* 0x0101e2000c10112a */
[----:B------:R-:W-:-:S02]  /*108190*/  LOP3.LUT P0, RZ, R2, 0x4000000, RZ, 0xc0, !PT ;  /* 0x0400000002ff7812 */ /* 0x000fc4000780c0ff */
[----:B0-----:R-:W-:Y:S01]  /*1081a0*/  PRMT R0, R6, 0x7770, RZ ;  /* 0x0000777006007816 */ /* 0x001fe200000000ff */
[----:B------:R-:W4:Y:S04]  /*1081b0*/  LDL.LU.64 R12, [R1+0x2858] ;  /* 0x00285800010c7983 */ /* 0x000f280000300a00 */
[----:B------:R-:W3:Y:S06]  /*1081c0*/  LDL.LU R7, [R1+0x6dc] ;  /* 0x0006dc0001077983 */ /* 0x000eec0000300800 */
        /* <DEDUP_REMOVED lines=16> */
[----:B------:R-:W-:Y:S01]  /*1082d0*/  LOP3.LUT P6, RZ, R22, 0x10, RZ, 0xc0, !PT ;  /* 0x0000001016ff7812 */ /* 0x000fe200078cc0ff */
[----:B--2---:R3:W-:Y:S01]  /*1082e0*/  @P0 STG.E.U8 desc[UR42][R10.64], R0 ;  /* 0x000000000a000986 */ /* 0x0047e2000c10112a */
[----:B------:R-:W-:Y:S02]  /*1082f0*/  LOP3.LUT P0, RZ, R2, 0x400000, RZ, 0xc0, !PT ;  /* 0x0040000002ff7812 */ /* 0x000fe4000780c0ff */
[----:B---3--:R-:W-:-:S11]  /*108300*/  PRMT R0, R18, 0x7770, RZ ;  /* 0x0000777012007816 */ /* 0x008fd600000000ff */
        /* <DEDUP_REMOVED lines=19> */
[----:B0-----:R-:W2:Y:S01]  /*108440*/  LDL.LU.64 R20, [R1+0x2850] ;  /* 0x0028500001147983 */ /* 0x001ea20000300a00 */
[----:B------:R-:W-:-:S03]  /*108450*/  LOP3.LUT P3, RZ, R22, 0x20, RZ, 0xc0, !PT ;  /* 0x0000002016ff7812 */ /* 0x000fc6000786c0ff */
[----:B------:R-:W3:Y:S01]  /*108460*/  LDL.LU.64 R4, [R1+0x2888] ;  /* 0x0028880001047983 */ /* 0x000ee20000300a00 */
[----:B------:R-:W-:-:S03]  /*108470*/  PRMT R3, R7, 0x7771, RZ ;  /* 0x0000777107037816 */ /* 0x000fc600000000ff */
[----:B------:R-:W4:Y:S04]  /*108480*/  LDL.LU.64 R16, [R1+0x2898] ;  /* 0x0028980001107983 */ /* 0x000f280000300a00 */
[----:B------:R-:W3:Y:S04]  /*108490*/  LDL.LU.64 R14, [R1+0x2880] ;  /* 0x00288000010e7983 */ /* 0x000ee80000300a00 */
[----:B------:R-:W3:Y:S04]  /*1084a0*/  LDL.LU.64 R18, [R1+0x2890] ;  /* 0x0028900001127983 */ /* 0x000ee80000300a00 */
[----:B------:R-:W3:Y:S04]  /*1084b0*/  LDL.LU.64 R12, [R1+0x28c8] ;  /* 0x0028c800010c7983 */ /* 0x000ee80000300a00 */
[----:B------:R-:W3:Y:S04]  /*1084c0*/  LDL.LU R0, [R1+0x6bc] ;  /* 0x0006bc0001007983 */ /* 0x000ee80000300800 */
[----:B--2---:R0:W-:Y:S04]  /*1084d0*/  @P3 STG.E.U8 desc[UR42][R20.64], R3 ;  /* 0x0000000314003986 */ /* 0x0041e8000c10112a */
[----:B0-----:R-:W2:Y:S04]  /*1084e0*/  LDL.LU.64 R20, [R1+0x28d8] ;  /* 0x0028d80001147983 */ /* 0x001ea80000300a00 */
[----:B------:R-:W2:Y:S04]  /*1084f0*/  LDL.LU R6, [R1+0x6c0] ;  /* 0x0006c00001067983 */ /* 0x000ea80000300800 */
[----:B------:R-:W2:Y:S01]  /*108500*/  LDL.LU.64 R10, [R1+0x28d0] ;  /* 0x0028d000010a7983 */ /* 0x000ea20000300a00 */
        /* <DEDUP_REMOVED lines=25> */
[----:B------:R-:W-:Y:S01]  /*1086a0*/  LOP3.LUT P6, RZ, R22, 0x100, RZ, 0xc0, !PT ;  /* 0x0000010016ff7812 */ /* 0x000fe200078cc0ff */
[----:B------:R-:W2:Y:S04]  /*1086b0*/  LDL.LU.64 R24, [R1+0x2908] ;  /* 0x0029080001187983 */ /* 0x000ea80000300a00 */
[----:B------:R-:W2:Y:S01]  /*1086c0*/  LDL.LU.64 R26, [R1+0x2918] ;  /* 0x00291800011a7983 */ /* 0x000ea20000300a00 */
[----:B------:R-:W-:-:S02]  /*1086d0*/  @P0 LOP3.LUT R2, R2, 0x40000, RZ, 0xfc, !PT ;  /* 0x0004000002020812 */ /* 0x000fc400078efcff */
[----:B------:R-:W-:Y:S01]  /*1086e0*/  LOP3.LUT P0, RZ, R22, 0x400, RZ, 0xc0, !PT ;  /* 0x0000040016ff7812 */ /* 0x000fe2000780c0ff */
[----:B---3--:R0:W-:Y:S01]  /*1086f0*/  @P4 STG.E.U8 desc[UR42][R4.64], R3 ;  /* 0x0000000304004986 */ /* 0x0081e2000c10112a */
[----:B------:R-:W-:Y:S02]  /*108700*/  LOP3.LUT R2, R2, 0xfff7ffff, RZ, 0xc0, !PT ;  /* 0xfff7ffff02027812 */ /* 0x000fe400078ec0ff */
[----:B0-----:R-:W-:-:S09]  /*108710*/  PRMT R3, R7, 0x7773, RZ ;  /* 0x0000777307037816 */ /* 0x001fd200000000ff */
[----:B------:R-:W-:Y:S02]  /*108720*/  @P0 LOP3.LUT R2, R2, 0x80000, RZ, 0xfc, !PT ;  /* 0x0008000002020812 */ /* 0x000fe400078efcff */
[----:B------:R-:W-:Y:S01]  /*108730*/  LOP3.LUT P0, RZ, R22, 0x200, RZ, 0xc0, !PT ;  /* 0x0000020016ff7812 */ /* 0x000fe2000780c0ff */
[----:B------:R-:W3:Y:S04]  /*108740*/  LDL.LU R7, [R1+0x6a0] ;  /* 0x0006a00001077983 */ /* 0x000ee80000300800 */
[----:B----4-:R0:W-:Y:S04]  /*108750*/  @P5 STG.E.U8 desc[UR42][R16.64], R3 ;  /* 0x0000000310005986 */ /* 0x0101e8000c10112a */
[----:B------:R-:W4:Y:S04]  /*108760*/  LDL.LU.64 R8, [R1+0x2900] ;  /* 0x0029000001087983 */ /* 0x000f280000300a00 */
[----:B------:R-:W3:Y:S04]  /*108770*/  LDL.LU.64 R28, [R1+0x2910] ;  /* 0x00291000011c7983 */ /* 0x000ee80000300a00 */
[----:B------:R-:W3:Y:S01]  /*108780*/  LDL.LU.64 R4, [R1+0x2948] ;  /* 0x0029480001047983 */ /* 0x000ee20000300a00 */
[----:B0-----:R-:W-:-:S03]  /*108790*/  PRMT R3, R0, 0x7770, RZ ;  /* 0x0000777000037816 */ /* 0x001fc600000000ff */
        /* <DEDUP_REMOVED lines=10> */
[----:B------:R-:W-:Y:S01]  /*108840*/  PRMT R0, R0, 0x7773, RZ ;  /* 0x0000777300007816 */ /* 0x000fe200000000ff */
[----:B0-----:R-:W3:Y:S10]  /*108850*/  LDL.LU.64 R12, [R1+0x2968] ;  /* 0x00296800010c7983 */ /* 0x001ef40000300a00 */
[----:B------:R0:W-:Y:S01]  /*108860*/  @P0 STG.E.U8 desc[UR42][R20.64], R0 ;  /* 0x0000000014000986 */ /* 0x0001e2000c10112a */
[----:B------:R-:W-:-:S02]  /*108870*/  LOP3.LUT P0, RZ, R2, 0x20000, RZ, 0xc0, !PT ;  /* 0x0002000002ff7812 */ /* 0x000fc4000780c0ff */
[----:B0-----:R-:W-:Y:S01]  /*108880*/  PRMT R0, R6, 0x7770, RZ ;  /* 0x0000777006007816 */ /* 0x001fe200000000ff */
[----:B------:R-:W3:Y:S10]  /*108890*/  LDL.LU.64 R20, [R1+0x2978] ;  /* 0x0029780001147983 */ /* 0x000ef40000300a00 */
[----:B--2---:R0:W-:Y:S04]  /*1088a0*/  @P0 STG.E.U8 desc[UR42][R10.64], R0 ;  /* 0x000000000a000986 */ /* 0x0041e8000c10112a */
[----:B0-----:R-:W2:Y:S01]  /*1088b0*/  LDL.LU.64 R10, [R1+0x5b10] ;  /* 0x005b1000010a7983 */ /* 0x001ea20000300a00 */
[----:B------:R-:W-:-:S02]  /*1088c0*/  LOP3.LUT P0, RZ, R2, 0x10000, RZ, 0xc0, !PT ;  /* 0x0001000002ff7812 */ /* 0x000fc4000780c0ff */
[----:B------:R-:W-:Y:S02]  /*1088d0*/  PRMT R0, R6, 0x7771, RZ ;  /* 0x0000777106007816 */ /* 0x000fe400000000ff */
[C---:B------:R-:W-:Y:S02]  /*1088e0*/  LOP3.LUT P1, RZ, R22.reuse, 0x40000, RZ, 0xc0, !PT ;  /* 0x0004000016ff7812 */ /* 0x040fe4000782c0ff */
[C---:B------:R-:W-:Y:S02]  /*1088f0*/  LOP3.LUT P2, RZ, R22.reuse, 0x80000, RZ, 0xc0, !PT ;  /* 0x0008000016ff7812 */ /* 0x040fe4000784c0ff */
[----:B------:R-:W-:-:S05]  /*108900*/  LOP3.LUT P3, RZ, R22, 0x100000, RZ, 0xc0, !PT ;  /* 0x0010000016ff7812 */ /* 0x000fca000786c0ff */
[----:B--2---:R0:W-:Y:S04]  /*108910*/  @P0 STG.E.U8 desc[UR42][R10.64], R0 ;  /* 0x000000000a000986 */ /* 0x0041e8000c10112a */
[----:B0-----:R-:W2:Y:S01]  /*108920*/  LDL.LU.64 R10, [R1+0x5b08] ;  /* 0x005b0800010a7983 */ /* 0x001ea20000300a00 */
[----:B------:R-:W-:Y:S02]  /*108930*/  LOP3.LUT P0, RZ, R2, 0x8000, RZ, 0xc0, !PT ;  /* 0x0000800002ff7812 */ /* 0x000fe4000780c0ff */
[----:B------:R-:W-:-:S11]  /*108940*/  PRMT R0, R6, 0x7772, RZ ;  /* 0x0000777206007816 */ /* 0x000fd600000000ff */
[----:B------:R0:W-:Y:S01]  /*108950*/  @P0 STG.E.U8 desc[UR42][R24.64], R0 ;  /* 0x0000000018000986 */ /* 0x0001e2000c10112a */
[----:B------:R-:W-:Y:S02]  /*108960*/  LOP3.LUT P0, RZ, R2, 0x4000, RZ, 0xc0, !PT ;  /* 0x0000400002ff7812 */ /* 0x000fe4000780c0ff */
[----:B0-----:R-:W-:-:S11]  /*108970*/  PRMT R0, R6, 0x7773, RZ ;  /* 0x0000777306007816 */ /* 0x001fd600000000ff */
[----:B------:R3:W-:Y:S01]  /*108980*/  @P0 STG.E.U8 desc[UR42][R26.64], R0 ;  /* 0x000000001a000986 */ /* 0x0007e2000c10112a */
[----:B------:R-:W-:Y:S02]  /*108990*/  LOP3.LUT P0, RZ, R2, 0x2000, RZ, 0xc0, !PT ;  /* 0x0000200002ff7812 */ /* 0x000fe4000780c0ff */
[----:B---3--:R-:W-:-:S11]  /*1089a0*/  PRMT R0, R7, 0x7770, RZ ;  /* 0x0000777007007816 */ /* 0x008fd600000000ff */
[----:B----4-:R0:W-:Y:S01]  /*1089b0*/  @P0 STG.E.U8 desc[UR42][R8.64], R0 ;  /* 0x0000000008000986 */ /* 0x0101e2000c10112a */
[----:B------:R-:W-:Y:S02]  /*1089c0*/  LOP3.LUT P0, RZ, R2, 0x1000, RZ, 0xc0, !PT ;  /* 0x0000100002ff7812 */ /* 0x000fe4000780c0ff */
[----:B0-----:R-:W-:-:S11]  /*1089d0*/  PRMT R0, R7, 0x7771, RZ ;  /* 0x0000777107007816 */ /* 0x001fd600000000ff */
[----:B------:R0:W-:Y:S01]  /*1089e0*/  @P0 STG.E.U8 desc[UR42][R28.64], R0 ;  /* 0x000000001c000986 */ /* 0x0001e2000c10112a */
[----:B------:R-:W-:Y:S02]  /*1089f0*/  LOP3.LUT P4, RZ, R22, 0x200000, RZ, 0xc0, !PT ;  /* 0x0020000016ff7812 */ /* 0x000fe4000788c0ff */
[----:B0-----:R-:W-:-:S05]  /*108a00*/  PRMT R0, R7, 0x7772, RZ ;  /* 0x0000777207007816 */ /* 0x001fca00000000ff */
[----:B------:R0:W-:Y:S01]  /*108a10*/  @P1 STG.E.U8 desc[UR42][R4.64], R0 ;  /* 0x0000000004001986 */ /* 0x0001e2000c10112a */
[----:B------:R-:W-:Y:S02]  /*108a20*/  LOP3.LUT P5, RZ, R22, 0x400000, RZ, 0xc0, !PT ;  /* 0x0040000016ff7812 */ /* 0x000fe400078ac0ff */
[----:B0-----:R-:W-:-:S05]  /*108a30*/  PRMT R0, R7, 0x7773, RZ ;  /* 0x0000777307007816 */ /* 0x001fca00000000ff */
[----:B------:R2:W-:Y:S01]  /*108a40*/  @P2 STG.E.U8 desc[UR42][R16.64], R0 ;  /* 0x0000000010002986 */ /* 0x0005e2000c10112a */
[----:B------:R-:W-:Y:S02]  /*108a50*/  LOP3.LUT P6, RZ, R22, 0x800000, RZ, 0xc0, !PT ;  /* 0x0080000016ff7812 */ /* 0x000fe400078cc0ff */
[----:B--2---:R-:W-:-:S05]  /*108a60*/  PRMT R0, R11, 0x7770, RZ ;  /* 0x000077700b007816 */ /* 0x004fca00000000ff */
[----:B------:R0:W-:Y:S02]  /*108a70*/  @P3 STG.E.U8 desc[UR42][R14.64], R0 ;  /* 0x000000000e003986 */ /* 0x0001e4000c10112a */
[----:B0-----:R-:W-:-:S05]  /*108a80*/  PRMT R0, R11, 0x7771, RZ ;  /* 0x000077710b007816 */ /* 0x001fca00000000ff */
[----:B------:R0:W-:Y:S02]  /*108a90*/  @P4 STG.E.U8 desc[UR42][R18.64], R0 ;  /* 0x0000000012004986 */ /* 0x0001e4000c10112a */
[----:B0-----:R-:W-:-:S05]  /*108aa0*/  PRMT R0, R11, 0x7772, RZ ;  /* 0x000077720b007816 */ /* 0x001fca00000000ff */
[----:B------:R0:W-:Y:S02]  /*108ab0*/  @P5 STG.E.U8 desc[UR42][R12.64], R0 ;  /* 0x000000000c005986 */ /* 0x0001e4000c10112a */
[----:B0-----:R-:W-:Y:S02]  /*108ac0*/  PRMT R0, R11, 0x7773, RZ ;  /* 0x000077730b007816 */ /* 0x001fe400000000ff */
[----:B------:R-:W2:Y:S04]  /*108ad0*/  LDL.LU R11, [R1+0x5b00] ;  /* 0x005b0000010b7983 */ /* 0x000ea80000300800 */
[----:B------:R0:W-:Y:S04]  /*108ae0*/  @P6 STG.E.U8 desc[UR42][R20.64], R0 ;  /* 0x0000000014006986 */ /* 0x0001e8000c10112a */
[----:B0-----:R-:W3:Y:S04]  /*108af0*/  LDL.LU.64 R20, [R1+0x2960] ;  /* 0x0029600001147983 */ /* 0x001ee80000300a00 */
[----:B------:R-:W4:Y:S04]  /*108b00*/  LDL.LU.64 R6, [R1+0x2970] ;  /* 0x0029700001067983 */ /* 0x000f280000300a00 */
[----:B------:R-:W3:Y:S04]  /*108b10*/  LDL.LU.64 R16, [R1+0x2988] ;  /* 0x0029880001107983 */ /* 0x000ee80000300a00 */
[----:B------:R-:W3:Y:S01]  /*108b20*/  LDL.LU R15, [R1+0x6a4] ;  /* 0x0006a400010f7983 */ /* 0x000ee20000300800 */
[----:B------:R-:W-:-:S02]  /*108b30*/  LOP3.LUT R2, R2, 0xffffffef, RZ, 0xc0, !PT ;  /* 0xffffffef02027812 */ /* 0x000fc400078ec0ff */
[C---:B------:R-:W-:Y:S01]  /*108b40*/  LOP3.LUT P3, RZ, R22.reuse, 0x1000000, RZ, 0xc0, !PT ;  /* 0x0100000016ff7812 */ /* 0x040fe2000786c0ff */
[----:B------:R-:W3:Y:S04]  /*108b50*/  LDL.LU.64 R18, [R1+0x2998] ;  /* 0x0029980001127983 */ /* 0x000ee80000300a00 */
[----:B------:R-:W3:Y:S04]  /*108b60*/  LDL.LU.64 R12, [R1+0x2980] ;  /* 0x00298000010c7983 */ /* 0x000ee80000300a00 */
[----:B------:R-:W3:Y:S04]  /*108b70*/  LDL.LU R3, [R1+0x6c8] ;  /* 0x0006c80001037983 */ /* 0x000ee80000300800 */
[----:B------:R-:W-:Y:S01]  /*108b80*/  STL.64 [R1+0x56c8], R22 ;  /* 0x0056c81601007387 */ /* 0x000fe20000100a00 */
[----:B------:R-:W-:-:S02]  /*108b90*/  LOP3.LUT P4, RZ, R22, 0x2000000, RZ, 0xc0, !PT ;  /* 0x0200000016ff7812 */ /* 0x000fc4000788c0ff */
[C---:B------:R-:W-:Y:S02]  /*108ba0*/  LOP3.LUT P5, RZ, R22.reuse, 0x4000000, RZ, 0xc0, !PT ;  /* 0x0400000016ff7812 */ /* 0x040fe400078ac0ff */
[----:B------:R-:W-:Y:S02]  /*108bb0*/  LOP3.LUT P6, RZ, R22, 0x8000000, RZ, 0xc0, !PT ;  /* 0x0800000016ff7812 */ /* 0x000fe400078cc0ff */
        /* <DEDUP_REMOVED lines=19> */
[----:B---3--:R-:W-:-:S09]  /*108cf0*/  PRMT R0, R15, 0x7770, RZ ;  /* 0x000077700f007816 */ /* 0x008fd200000000ff */
[----:B------:R-:W-:Y:S02]  /*108d00*/  @P0 LOP3.LUT R2, R2, 0x400, RZ, 0xfc, !PT ;  /* 0x0000040002020812 */ /* 0x000fe400078efcff */
[----:B------:R-:W-:Y:S02]  /*108d10*/  LOP3.LUT P0, RZ, R22, 0x20000000, RZ, 0xc0, !PT ;  /* 0x2000000016ff7812 */ /* 0x000fe4000780c0ff */
[----:B------:R-:W-:Y:S01]  /*108d20*/  LOP3.LUT R2, R2, 0xfffff7ff, RZ, 0xc0, !PT ;  /* 0xfffff7ff02027812 */ /* 0x000fe200078ec0ff */
[----:B------:R0:W-:Y:S10]  /*108d30*/  @P3 STG.E.U8 desc[UR42][R20.64], R0 ;  /* 0x0000000014003986 */ /* 0x0001f4000c10112a */
[----:B------:R-:W-:-:S02]  /*108d40*/  @P0 LOP3.LUT R2, R2, 0x800, RZ, 0xfc, !PT ;  /* 0x0000080002020812 */ /* 0x000fc400078efcff */
[----:B------:R-:W-:Y:S01]  /*108d50*/  LOP3.LUT P0, RZ, R22, 0x10000000, RZ, 0xc0, !PT ;  /* 0x1000000016ff7812 */ /* 0x000fe2000780c0ff */
[----:B0-----:R-:W2:Y:S04]  /*108d60*/  LDL.LU.64 R20, [R1+0x2990] ;  /* 0x0029900001147983 */ /* 0x001ea80000300a00 */
[----:B------:R-:W3:Y:S04]  /*108d70*/  LDL.LU.64 R22, [R1+0x29a0] ;  /* 0x0029a00001167983 */ /* 0x000ee80000300a00 */
[----:B---3--:R0:W-:Y:S04]  /*108d80*/  STL.64 [R1+0x5af0], R22 ;  /* 0x005af01601007387 */ /* 0x0081e80000100a00 */
[----:B0-----:R-:W3:Y:S01]  /*108d90*/  LDL.LU.64 R22, [R1+0x29b8] ;  /* 0x0029b80001167983 */ /* 0x001ee20000300a00 */
[----:B------:R-:W-:-:S02]  /*108da0*/  PRMT R0, R15, 0x7771, RZ ;  /* 0x000077710f007816 */ /* 0x000fc400000000ff */
[----:B------:R-:W-:-:S03]  /*108db0*/  PRMT R4, R15, 0x7772, RZ ;  /* 0x000077720f047816 */ /* 0x000fc600000000ff */
[----:B----4-:R-:W-:Y:S04]  /*108dc0*/  @P4 STG.E.U8 desc[UR42][R6.64], R0 ;  /* 0x0000000006004986 */ /* 0x010fe8000c10112a */
[----:B------:R0:W-:Y:S02]  /*108dd0*/  @P5 STG.E.U8 desc[UR42][R16.64], R4 ;  /* 0x0000000410005986 */ /* 0x0001e4000c10112a */
[----:B0-----:R-:W-:-:S05]  /*108de0*/  PRMT R4, R15, 0x7773, RZ ;  /* 0x000077730f047816 */ /* 0x001fca00000000ff */
[----:B------:R-:W-:Y:S04]  /*108df0*/  @P6 STG.E.U8 desc[UR42][R18.64], R4 ;  /* 0x0000000412006986 */ /* 0x000fe8000c10112a */
[----:B---3--:R0:W-:Y:S04]  /*108e00*/  STL.64 [R1+0x5af8], R22 ;  /* 0x005af81601007387 */ /* 0x0081e80000100a00 */
[----:B0-----:R-:W3:Y:S01]  /*108e10*/  LDL.LU.64 R22, [R1+0x29a8] ;  /* 0x0029a80001167983 */ /* 0x001ee20000300a00 */
[----:B------:R-:W-:-:S03]  /*108e20*/  PRMT R4, R3, 0x7770, RZ ;  /* 0x0000777003047816 */ /* 0x000fc600000000ff */
[----:B------:R-:W4:Y:S04]  /*108e30*/  LDL.LU R0, [R1+0x6a8] ;  /* 0x0006a80001007983 */ /* 0x000f280000300800 */
[----:B------:R-:W4:Y:S04]  /*108e40*/  LDL.LU.64 R24, [R1+0x29b0] ;  /* 0x0029b00001187983 */ /* 0x000f280000300a00 */
[----:B------:R-:W4:Y:S04]  /*108e50*/  LDL.LU.64 R26, [R1+0x29c8] ;  /* 0x0029c800011a7983 */ /* 0x000f280000300a00 */
[----:B------:R0:W-:Y:S01]  /*108e60*/  @P0 STG.E.U8 desc[UR42][R12.64], R4 ;  /* 0x000000040c000986 */ /* 0x0001e2000c10112a */
[----:B------:R-:W-:-:S03]  /*108e70*/  LOP3.LUT P0, RZ, R2, 0x800, RZ, 0xc0, !PT ;  /* 0x0000080002ff7812 */ /* 0x000fc6000780c0ff */
[----:B------:R-:W4:Y:S04]  /*108e80*/  LDL.LU.64 R8, [R1+0x29d8] ;  /* 0x0029d80001087983 */ /* 0x000f280000300a00 */
[----:B------:R-:W4:Y:S04]  /*108e90*/  LDL.LU R19, [R1+0x6cc] ;  /* 0x0006cc0001137983 */ /* 0x000f280000300800 */
[----:B------:R-:W4:Y:S01]  /*108ea0*/  LDL.LU.64 R28, [R1+0x29c0] ;  /* 0x0029c000011c7983 */ /* 0x000f220000300a00 */
[----:B0-----:R-:W-:-:S03]  /*108eb0*/  PRMT R12, R3, 0x7771, RZ ;  /* 0x00007771030c7816 */ /* 0x001fc600000000ff */
[----:B------:R-:W4:Y:S04]  /*108ec0*/  LDL.LU.64 R4, [R1+0x29d0] ;  /* 0x0029d00001047983 */ /* 0x000f280000300a00 */
[----:B------:R-:W4:Y:S04]  /*108ed0*/  LDL.LU.64 R6, [R1+0x29e8] ;  /* 0x0029e80001067983 */ /* 0x000f280000300a00 */
[----:B------:R-:W4:Y:S04]  /*108ee0*/  LDL.LU.64 R16, [R1+0x29f8] ;  /* 0x0029f80001107983 */ /* 0x000f280000300a00 */
[----:B------:R-:W4:Y:S04]  /*108ef0*/  LDL.LU R18, [R1+0x6ac] ;  /* 0x0006ac0001127983 */ /* 0x000f280000300800 */
[----:B--2---:R0:W-:Y:S01]  /*108f00*/  @P0 STG.E.U8 desc[UR42][R20.64], R12 ;  /* 0x0000000c14000986 */ /* 0x0041e2000c10112a */
[----:B------:R-:W-:-:S03]  /*108f10*/  LOP3.LUT P0, RZ, R2, 0x400, RZ, 0xc0, !PT ;  /* 0x0000040002ff7812 */ /* 0x000fc6000780c0ff */
[----:B------:R-:W2:Y:S01]  /*108f20*/  LDL.LU.64 R14, [R1+0x29e0] ;  /* 0x0029e000010e7983 */ /* 0x000ea20000300a00 */
[----:B0-----:R-:W-:-:S03]  /*108f30*/  PRMT R20, R3, 0x7772, RZ ;  /* 0x0000777203147816 */ /* 0x001fc600000000ff */
[----:B------:R-:W2:Y:S06]  /*108f40*/  LDL.LU.64 R12, [R1+0x29f0] ;  /* 0x0029f000010c7983 */ /* 0x000eac0000300a00 */
[----:B---3--:R0:W-:Y:S04]  /*108f50*/  @P0 STG.E.U8 desc[UR42][R22.64], R20 ;  /* 0x0000001416000986 */ /* 0x0081e8000c10112a */
[----:B0-----:R-:W3:Y:S01]  /*108f60*/  LDL.LU.64 R22, [R1+0x5af8] ;  /* 0x005af80001167983 */ /* 0x001ee20000300a00 */
[----:B------:R-:W-:-:S02]  /*108f70*/  LOP3.LUT P0, RZ, R2, 0x200, RZ, 0xc0, !PT ;  /* 0x0000020002ff7812 */ /* 0x000fc4000780c0ff */
[----:B------:R-:W-:Y:S01]  /*108f80*/  PRMT R3, R3, 0x7773, RZ ;  /* 0x0000777303037816 */ /* 0x000fe200000000ff */
[----:B------:R-:W2:Y:S10]  /*108f90*/  LDL.LU.64 R20, [R1+0x2a00] ;  /* 0x002a000001147983 */ /* 0x000eb40000300a00 */
[----:B---3--:R0:W-:Y:S04]  /*108fa0*/  @P0 STG.E.U8 desc[UR42][R22.64], R3 ;  /* 0x0000000316000986 */ /* 0x0081e8000c10112a */
[----:B0-----:R-:W3:Y:S01]  /*108fb0*/  LDL.LU.64 R22, [R1+0x5af0] ;  /* 0x005af00001167983 */ /* 0x001ee20000300a00 */
[----:B------:R-:W-:-:S02]  /*108fc0*/  LOP3.LUT P0, RZ, R2, 0x100, RZ, 0xc0, !PT ;  /* 0x0000010002ff7812 */ /* 0x000fc4000780c0ff */
[----:B----4-:R-:W-:Y:S02]  /*108fd0*/  PRMT R3, R0, 0x7770, RZ ;  /* 0x0000777000037816 */ /* 0x010fe400000000ff */
[C---:B------:R-:W-:Y:S02]  /*108fe0*/  LOP3.LUT P1, RZ, R11.reuse, 0x20, RZ, 0xc0, !PT ;  /* 0x000000200bff7812 */ /* 0x040fe4000782c0ff */
[C---:B------:R-:W-:Y:S02]  /*108ff0*/  LOP3.LUT P2, RZ, R11.reuse, 0x40, RZ, 0xc0, !PT ;  /* 0x000000400bff7812 */ /* 0x040fe4000784c0ff */
[C---:B------:R-:W-:Y:S02]  /*109000*/  LOP3.LUT P3, RZ, R11.reuse, 0x80, RZ, 0xc0, !PT ;  /* 0x000000800bff7812 */ /* 0x040fe4000786c0ff */
[C---:B------:R-:W-:Y:S02]  /*109010*/  LOP3.LUT P4, RZ, R11.reuse, 0x100, RZ, 0xc0, !PT ;  /* 0x000001000bff7812 */ /* 0x040fe4000788c0ff */
[----:B------:R-:W-:-:S02]  /*109020*/  LOP3.LUT P5, RZ, R11, 0x200, RZ, 0xc0, !PT ;  /* 0x000002000bff7812 */ /* 0x000fc400078ac0ff */
[----:B------:R-:W-:Y:S01]  /*109030*/  LOP3.LUT P6, RZ, R11, 0x400, RZ, 0xc0, !PT ;  /* 0x000004000bff7812 */ /* 0x000fe200078cc0ff */
[----:B---3--:R0:W-:Y:S01]  /*109040*/  @P0 STG.E.U8 desc[UR42][R22.64], R3 ;  /* 0x0000000316000986 */ /* 0x0081e2000c10112a */
[----:B------:R-:W-:Y:S02]  /*109050*/  LOP3.LUT P0, RZ, R2, 0x80, RZ, 0xc0, !PT ;  /* 0x0000008002ff7812 */ /* 0x000fe4000780c0ff */
[----:B0-----:R-:W-:-:S11]  /*109060*/  PRMT R3, R0, 0x7771, RZ ;  /* 0x0000777100037816 */ /* 0x001fd600000000ff */
[----:B------:R0:W-:Y:S01]  /*109070*/  @P0 STG.E.U8 desc[UR42][R24.64], R3 ;  /* 0x0000000318000986 */ /* 0x0001e2000c10112a */
[----:B------:R-:W-:Y:S02]  /*109080*/  LOP3.LUT P0, RZ, R2, 0x40, RZ, 0xc0, !PT ;  /* 0x0000004002ff7812 */ /* 0x000fe4000780c0ff */
[----:B0-----:R-:W-:-:S11]  /*109090*/  PRMT R3, R0, 0x7772, RZ ;  /* 0x0000777200037816 */ /* 0x001fd600000000ff */
[----:B------:R-:W-:Y:S01]  /*1090a0*/  @P0 STG.E.U8 desc[UR42][R26.64], R3 ;  /* 0x000000031a000986 */ /* 0x000fe2000c10112a */
[----:B------:R-:W-:Y:S02]  /*1090b0*/  LOP3.LUT P0, RZ, R2, 0x20, RZ, 0xc0, !PT ;  /* 0x0000002002ff7812 */ /* 0x000fe4000780c0ff */
[----:B------:R-:W-:-:S11]  /*1090c0*/  PRMT R0, R0, 0x7773, RZ ;  /* 0x0000777300007816 */ /* 0x000fd600000000ff */
        /* <DEDUP_REMOVED lines=12> */
[C---:B0-----:R-:W-:Y:S02]  /*109190*/  PRMT R0, R18.reuse, 0x7771, RZ ;  /* 0x0000777112007816 */ /* 0x041fe400000000ff */
[----:B------:R-:W2:Y:S04]  /*1091a0*/  LDL.LU.64 R14, [R1+0x2a18] ;  /* 0x002a1800010e7983 */ /* 0x000ea80000300a00 */
[----:B------:R0:W-:Y:S02]  /*1091b0*/  @P5 STG.E.U8 desc[UR42][R12.64], R0 ;  /* 0x000000000c005986 */ /* 0x0001e4000c10112a */
[----:B0-----:R-:W-:-:S05]  /*1091c0*/  PRMT R0, R18, 0x7772, RZ ;  /* 0x0000777212007816 */ /* 0x001fca00000000ff */
[----:B------:R0:W-:Y:S04]  /*1091d0*/  @P6 STG.E.U8 desc[UR42][R20.64], R0 ;  /* 0x0000000014006986 */ /* 0x0001e8000c10112a */
[----:B0-----:R-:W3:Y:S04]  /*1091e0*/  LDL.LU.64 R20, [R1+0x2a08] ;  /* 0x002a080001147983 */ /* 0x001ee80000300a00 */
[----:B------:R-:W4:Y:S04]  /*1091f0*/  LDL.LU.64 R6, [R1+0x2a10] ;  /* 0x002a100001067983 */ /* 0x000f280000300a00 */
[----:B------:R-:W3:Y:S04]  /*109200*/  LDL.LU.64 R16, [R1+0x2a28] ;  /* 0x002a280001107983 */ /* 0x000ee80000300a00 */
[----:B------:R-:W3:Y:S01]  /*109210*/  LDL.LU R19, [R1+0x690] ;  /* 0x0006900001137983 */ /* 0x000ee20000300800 */
[----:B------:R-:W-:-:S02]  /*109220*/  LOP3.LUT P0, RZ, R11, 0x800000, RZ, 0xc0, !PT ;  /* 0x008000000bff7812 */ /* 0x000fc4000780c0ff */
[----:B------:R-:W-:Y:S02]  /*109230*/  LOP3.LUT R10, R10, 0xefffffff, RZ, 0xc0, !PT ;  /* 0xefffffff0a0a7812 */ /* 0x000fe400078ec0ff */
[----:B------:R-:W-:Y:S02]  /*109240*/  LOP3.LUT R2, R2, 0xfffffffe, RZ, 0xc0, !PT ;  /* 0xfffffffe02027812 */ /* 0x000fe400078ec0ff */
[C---:B------:R-:W-:Y:S02]  /*109250*/  LOP3.LUT P3, RZ, R11.reuse, 0x800, RZ, 0xc0, !PT ;  /* 0x000008000bff7812 */ /* 0x040fe4000786c0ff */
[----:B------:R-:W-:Y:S02]  /*109260*/  LOP3.LUT P4, RZ, R11, 0x1000, RZ, 0xc0, !PT ;  /* 0x000010000bff7812 */ /* 0x000fe4000788c0ff */
[----:B------:R-:W-:Y:S01]  /*109270*/  PRMT R0, R18, 0x7773, RZ ;  /* 0x0000777312007816 */ /* 0x000fe200000000ff */
[----:B------:R-:W4:Y:S04]  /*109280*/  LDL.LU.64 R12, [R1+0x2a38] ;  /* 0x002a3800010c7983 */ /* 0x000f280000300a00 */
[----:B------:R-:W4:Y:S01]  /*109290*/  LDL.LU R3, [R1+0x670] ;  /* 0x0006700001037983 */ /* 0x000f220000300800 */
        /* <DEDUP_REMOVED lines=20> */
[----:B------:R-:W-:Y:S01]  /*1093e0*/  @P0 LOP3.LUT R2, R2, 0x8, RZ, 0xfc, !PT ;  /* 0x0000000802020812 */ /* 0x000fe200078efcff */
[----:B--2---:R0:W-:Y:S04]  /*1093f0*/  @P3 STG.E.U8 desc[UR42][R14.64], R0 ;  /* 0x000000000e003986 */ /* 0x0041e8000c10112a */
[----:B0-----:R-:W2:Y:S04]  /*109400*/  LDL.LU.64 R14, [R1+0x2a20] ;  /* 0x002a2000010e7983 */ /* 0x001ea80000300a00 */
[----:B------:R-:W-:Y:S01]  /*109410*/  STL [R1], R2 ;  /* 0x0000000201007387 */ /* 0x000fe20000100800 */
[----:B---3--:R-:W-:-:S05]  /*109420*/  PRMT R0, R19, 0x7770, RZ ;  /* 0x0000777013007816 */ /* 0x008fca00000000ff */
[----:B------:R0:W-:Y:S04]  /*109430*/  @P4 STG.E.U8 desc[UR42][R20.64], R0 ;  /* 0x0000000014004986 */ /* 0x0001e8000c10112a */
[----:B0-----:R-:W3:Y:S04]  /*109440*/  LDL.LU.64 R20, [R1+0x2a58] ;  /* 0x002a580001147983 */ /* 0x001ee80000300a00 */
[----:B---3--:R0:W-:Y:S04]  /*109450*/  STL.64 [R1+0x5ae0], R20 ;  /* 0x005ae01401007387 */ /* 0x0081e80000100a00 */
[----:B0-----:R-:W3:Y:S01]  /*109460*/  LDL.LU.64 R20, [R1+0x2a48] ;  /* 0x002a480001147983 */ /* 0x001ee20000300a00 */
[----:B------:R-:W-:-:S02]  /*109470*/  LOP3.LUT P5, RZ, R11, 0x2000, RZ, 0xc0, !PT ;  /* 0x000020000bff7812 */ /* 0x000fc400078ac0ff */
[----:B------:R-:W-:Y:S02]  /*109480*/  LOP3.LUT P6, RZ, R11, 0x4000, RZ, 0xc0, !PT ;  /* 0x000040000bff7812 */ /* 0x000fe400078cc0ff */
[----:B------:R-:W-:Y:S02]  /*109490*/  PRMT R0, R19, 0x7771, RZ ;  /* 0x0000777113007816 */ /* 0x000fe400000000ff */
[----:B------:R-:W-:-:S07]  /*1094a0*/  LOP3.LUT P0, RZ, R11, 0x8000, RZ, 0xc0, !PT ;  /* 0x000080000bff7812 */ /* 0x000fce000780c0ff */
[----:B----4-:R0:W-:Y:S02]  /*1094b0*/  @P5 STG.E.U8 desc[UR42][R6.64], R0 ;  /* 0x0000000006005986 */ /* 0x0101e4000c10112a */
        /* <DEDUP_REMOVED lines=11> */
[----:B------:R-:W4:Y:S04]  /*109570*/  LDL.LU.64 R8, [R1+0x2a78] ;  /* 0x002a780001087983 */ /* 0x000f280000300a00 */
[----:B------:R-:W4:Y:S04]  /*109580*/  LDL.LU.64 R28, [R1+0x2a60] ;  /* 0x002a6000011c7983 */ /* 0x000f280000300a00 */
[----:B------:R-:W4:Y:S04]  /*109590*/  LDL.LU.64 R4, [R1+0x2a70] ;  /* 0x002a700001047983 */ /* 0x000f280000300a00 */
[----:B------:R-:W4:Y:S01]  /*1095a0*/  LDL.LU.64 R6, [R1+0x2a88] ;  /* 0x002a880001067983 */ /* 0x000f220000300a00 */
[----:B0-----:R-:W-:-:S03]  /*1095b0*/  PRMT R12, R3, 0x7770, RZ ;  /* 0x00007770030c7816 */ /* 0x001fc600000000ff */
[----:B------:R-:W4:Y:S04]  /*1095c0*/  LDL.LU R0, [R1+0x698] ;  /* 0x0006980001007983 */ /* 0x000f280000300800 */
        /* <DEDUP_REMOVED lines=43> */
[----:B------:R0:W-:Y:S04]  /*109880*/  @P4 STG.E.U8 desc[UR42][R16.64], R2 ;  /* 0x0000000210004986 */ /* 0x0001e8000c10112a */
[----:B------:R-:W4:Y:S01]  /*109890*/  LDL.LU.64 R28, [R1+0x2aa8] ;  /* 0x002aa800011c7983 */ /* 0x000f220000300a00 */
[----:B0-----:R-:W-:-:S05]  /*1098a0*/  PRMT R2, R0, 0x7770, RZ ;  /* 0x0000777000027816 */ /* 0x001fca00000000ff */
[----:B--2---:R0:W-:Y:S02]  /*1098b0*/  @P5 STG.E.U8 desc[UR42][R14.64], R2 ;  /* 0x000000020e005986 */ /* 0x0041e4000c10112a */
[----:B0-----:R-:W-:Y:S02]  /*1098c0*/  PRMT R2, R0, 0x7771, RZ ;  /* 0x0000777100027816 */ /* 0x001fe400000000ff */
[----:B------:R-:W2:Y:S04]  /*1098d0*/  LDL.LU.64 R14, [R1+0x2ab8] ;  /* 0x002ab800010e7983 */ /* 0x000ea80000300a00 */
[----:B------:R0:W-:Y:S04]  /*1098e0*/  @P6 STG.E.U8 desc[UR42][R12.64], R2 ;  /* 0x000000020c006986 */ /* 0x0001e8000c10112a */
[----:B0-----:R-:W2:Y:S04]  /*1098f0*/  LDL.LU.64 R12, [R1+0x2aa0] ;  /* 0x002aa000010c7983 */ /* 0x001ea80000300a00 */
[----:B------:R-:W2:Y:S04]  /*109900*/  LDL.LU.64 R4, [R1+0x2ab0] ;  /* 0x002ab00001047983 */ /* 0x000ea80000300a00 */
[----:B------:R-:W2:Y:S04]  /*109910*/  LDL.LU.64 R6, [R1+0x2ac8] ;  /* 0x002ac80001067983 */ /* 0x000ea80000300a00 */
[----:B------:R-:W2:Y:S01]  /*109920*/  LDL.LU R18, [R1+0x678] ;  /* 0x0006780001127983 */ /* 0x000ea20000300800 */
[----:B------:R-:W-:-:S02]  /*109930*/  LOP3.LUT P3, RZ, R11, 0x40000000, RZ, 0xc0, !PT ;  /* 0x400000000bff7812 */ /* 0x000fc4000786c0ff */
[----:B------:R-:W-:Y:S02]  /*109940*/  LOP3.LUT P4, RZ, R11, 0x80000000, RZ, 0xc0, !PT ;  /* 0x800000000bff7812 */ /* 0x000fe4000788c0ff */
[C---:B------:R-:W-:Y:S02]  /*109950*/  PRMT R2, R0.reuse, 0x7772, RZ ;  /* 0x0000777200027816 */ /* 0x040fe400000000ff */
[----:B------:R-:W-:Y:S01]  /*109960*/  PRMT R0, R0, 0x7773, RZ ;  /* 0x0000777300007816 */ /* 0x000fe200000000ff */
[----:B------:R-:W2:Y:S04]  /*109970*/  LDL.LU.64 R16, [R1+0x2ad8] ;  /* 0x002ad80001107983 */ /* 0x000ea80000300a00 */
[----:B------:R-:W2:Y:S01]  /*109980*/  LDL.LU R9, [R1+0x69c] ;  /* 0x00069c0001097983 */ /* 0x000ea20000300800 */
[----:B---3--:R-:W-:-:S03]  /*109990*/  LOP3.LUT P5, RZ, R21, 0x1, RZ, 0xc0, !PT ;  /* 0x0000000115ff7812 */ /* 0x008fc600078ac0ff */
[----:B----4-:R-:W-:Y:S04]  /*1099a0*/  @P3 STG.E.U8 desc[UR42][R28.64], R2 ;  /* 0x000000021c003986 */ /* 0x010fe8000c10112a */
[----:B--2---:R0:W-:Y:S04]  /*1099b0*/  @P4 STG.E.U8 desc[UR42][R14.64], R0 ;  /* 0x000000000e004986 */ /* 0x0041e8000c10112a */
[----:B0-----:R-:W2:Y:S04]  /*1099c0*/  LDL.LU.64 R14, [R1+0x2ac0] ;  /* 0x002ac000010e7983 */ /* 0x001ea80000300a00 */
[----:B------:R-:W3:Y:S01]  /*1099d0*/  LDL.LU R0, [R1+0x67c] ;  /* 0x00067c0001007983 */ /* 0x000ee20000300800 */
[----:B------:R-:W-:-:S05]  /*1099e0*/  PRMT R2, R18, 0x7770, RZ ;  /* 0x0000777012027816 */ /* 0x000fca00000000ff */
[----:B------:R0:W-:Y:S04]  /*1099f0*/  @P5 STG.E.U8 desc[UR42][R12.64], R2 ;  /* 0x000000020c005986 */ /* 0x0001e8000c10112a */
[----:B0-----:R-:W4:Y:S04]  /*109a00*/  LDL.LU.64 R12, [R1+0x2af8] ;  /* 0x002af800010c7983 */ /* 0x001f280000300a00 */
        /* <DEDUP_REMOVED lines=23> */
[----:B------:R-:W-:Y:S02]  /*109b80*/  LOP3.LUT P6, RZ, R21, 0x2, RZ, 0xc0, !PT ;  /* 0x0000000215ff7812 */ /* 0x000fe400078cc0ff */
[----:B------:R-:W-:Y:S02]  /*109b90*/  PRMT R2, R18, 0x7771, RZ ;  /* 0x0000777112027816 */ /* 0x000fe400000000ff */
[----:B------:R-:W-:Y:S02]  /*109ba0*/  LOP3.LUT R10, R10, 0xfbffffff, RZ, 0xc0, !PT ;  /* 0xfbffffff0a0a7812 */ /* 0x000fe400078ec0ff */
[----:B------:R-:W-:Y:S01]  /*109bb0*/  PRMT R8, R9, 0x7770, RZ ;  /* 0x0000777009087816 */ /* 0x000fe200000000ff */
[----:B------:R-:W3:Y:S04]  /*109bc0*/  LDL.LU.64 R22, [R1+0x2ae0] ;  /* 0x002ae00001167983 */ /* 0x000ee80000300a00 */
[----:B------:R-:W3:Y:S04]  /*109bd0*/  LDL.LU.64 R24, [R1+0x2af0] ;  /* 0x002af00001187983 */ /* 0x000ee80000300a00 */
        /* <DEDUP_REMOVED lines=8> */
[C---:B0-----:R-:W-:Y:S02]  /*109c60*/  PRMT R2, R18.reuse, 0x7772, RZ ;  /* 0x0000777212027816 */ /* 0x041fe400000000ff */
[----:B------:R-:W-:-:S09]  /*109c70*/  PRMT R4, R18, 0x7773, RZ ;  /* 0x0000777312047816 */ /* 0x000fd200000000ff */
[----:B------:R0:W-:Y:S01]  /*109c80*/  @P0 STG.E.U8 desc[UR42][R6.64], R2 ;  /* 0x0000000206000986 */ /* 0x0001e2000c10112a */
[----:B------:R-:W-:-:S03]  /*109c90*/  LOP3.LUT P0, RZ, R10, 0x8000000, RZ, 0xc0, !PT ;  /* 0x080000000aff7812 */ /* 0x000fc6000780c0ff */
[----:B0-----:R-:W3:Y:S10]  /*109ca0*/  LDL.LU.64 R2, [R1+0x2b00] ;  /* 0x002b000001027983 */ /* 0x001ef40000300a00 */
[----:B------:R0:W-:Y:S01]  /*109cb0*/  @P0 STG.E.U8 desc[UR42][R16.64], R4 ;  /* 0x0000000410000986 */ /* 0x0001e2000c10112a */
[----:B------:R-:W-:-:S03]  /*109cc0*/  LOP3.LUT P0, RZ, R10, 0x4000000, RZ, 0xc0, !PT ;  /* 0x040000000aff7812 */ /* 0x000fc6000780c0ff */
[----:B0-----:R-:W3:Y:S10]  /*109cd0*/  LDL.LU.64 R4, [R1+0x2b10] ;  /* 0x002b100001047983 */ /* 0x001ef40000300a00 */
[----:B--2---:R0:W-:Y:S01]  /*109ce0*/  @P0 STG.E.U8 desc[UR42][R14.64], R8 ;  /* 0x000000080e000986 */ /* 0x0041e2000c10112a */
[----:B------:R-:W-:-:S03]  /*109cf0*/  LOP3.LUT P0, RZ, R10, 0x2000000, RZ, 0xc0, !PT ;  /* 0x020000000aff7812 */ /* 0x000fc6000780c0ff */
[----:B------:R-:W2:Y:S04]  /*109d00*/  LDL.LU.64 R6, [R1+0x2b28] ;  /* 0x002b280001067983 */ /* 0x000ea80000300a00 */
[----:B------:R-:W2:Y:S04]  /*109d10*/  LDL.LU.64 R16, [R1+0x2b38] ;  /* 0x002b380001107983 */ /* 0x000ea80000300a00 */
[----:B------:R-:W2:Y:S01]  /*109d20*/  LDL.LU R18, [R1+0x660] ;  /* 0x0006600001127983 */ /* 0x000ea20000300800 */
[----:B0-----:R-:W-:-:S03]  /*109d30*/  PRMT R8, R9, 0x7771, RZ ;  /* 0x0000777109087816 */ /* 0x001fc600000000ff */
[----:B------:R-:W2:Y:S04]  /*109d40*/  LDL.LU.64 R14, [R1+0x2b20] ;  /* 0x002b2000010e7983 */ /* 0x000ea80000300a00 */
[----:B----4-:R0:W-:Y:S04]  /*109d50*/  @P0 STG.E.U8 desc[UR42][R12.64], R8 ;  /* 0x000000080c000986 */ /* 0x0101e8000c10112a */
[----:B0-----:R-:W4:Y:S01]  /*109d60*/  LDL.LU.64 R12, [R1+0x5ac0] ;  /* 0x005ac000010c7983 */ /* 0x001f220000300a00 */
[----:B------:R-:W-:Y:S02]  /*109d70*/  LOP3.LUT P0, RZ, R10, 0x1000000, RZ, 0xc0, !PT ;  /* 0x010000000aff7812 */ /* 0x000fe4000780c0ff */
[----:B------:R-:W-:-:S11]  /*109d80*/  PRMT R8, R9, 0x7772, RZ ;  /* 0x0000777209087816 */ /* 0x000fd600000000ff */
[----:B----4-:R0:W-:Y:S04]  /*109d90*/  @P0 STG.E.U8 desc[UR42][R12.64], R8 ;  /* 0x000000080c000986 */ /* 0x0101e8000c10112a */
[----:B0-----:R-:W4:Y:S01]  /*109da0*/  LDL.LU.64 R12, [R1+0x5ab8] ;  /* 0x005ab800010c7983 */ /* 0x001f220000300a00 */
[----:B------:R-:W-:Y:S02]  /*109db0*/  LOP3.LUT P0, RZ, R10, 0x800000, RZ, 0xc0, !PT ;  /* 0x008000000aff7812 */ /* 0x000fe4000780c0ff */
[----:B------:R-:W-:Y:S02]  /*109dc0*/  PRMT R8, R9, 0x7773, RZ ;  /* 0x0000777309087816 */ /* 0x000fe400000000ff */
[C---:B------:R-:W-:Y:S02]  /*109dd0*/  LOP3.LUT P1, RZ, R21.reuse, 0x800, RZ, 0xc0, !PT ;  /* 0x0000080015ff7812 */ /* 0x040fe4000782c0ff */
[----:B------:R-:W-:-:S07]  /*109de0*/  LOP3.LUT P2, RZ, R21, 0x1000, RZ, 0xc0, !PT ;  /* 0x0000100015ff7812 */ /* 0x000fce000784c0ff */
[----:B----4-:R0:W-:Y:S04]  /*109df0*/  @P0 STG.E.U8 desc[UR42][R12.64], R8 ;  /* 0x000000080c000986 */ /* 0x0101e8000c10112a */
[----:B0-----:R-:W4:Y:S01]  /*109e00*/  LDL.LU.64 R12, [R1+0x5ab0] ;  /* 0x005ab000010c7983 */ /* 0x001f220000300a00 */
[----:B------:R-:W-:Y:S02]  /*109e10*/  LOP3.LUT P0, RZ, R10, 0x400000, RZ, 0xc0, !PT ;  /* 0x004000000aff7812 */ /* 0x000fe4000780c0ff */
[----:B---3--:R-:W-:-:S11]  /*109e20*/  PRMT R8, R0, 0x7770, RZ ;  /* 0x0000777000087816 */ /* 0x008fd600000000ff */
[----:B------:R0:W-:Y:S01]  /*109e30*/  @P0 STG.E.U8 desc[UR42][R22.64], R8 ;  /* 0x0000000816000986 */ /* 0x0001e2000c10112a */
[----:B------:R-:W-:Y:S02]  /*109e40*/  LOP3.LUT P0, RZ, R10, 0x200000, RZ, 0xc0, !PT ;  /* 0x002000000aff7812 */ /* 0x000fe4000780c0ff */
[----:B0-----:R-:W-:-:S11]  /*109e50*/  PRMT R8, R0, 0x7771, RZ ;  /* 0x0000777100087816 */ /* 0x001fd600000000ff */
[----:B------:R0:W-:Y:S01]  /*109e60*/  @P0 STG.E.U8 desc[UR42][R24.64], R8 ;  /* 0x0000000818000986 */ /* 0x0001e2000c10112a */
[----:B------:R-:W-:Y:S02]  /*109e70*/  LOP3.LUT P0, RZ, R10, 0x100000, RZ, 0xc0, !PT ;  /* 0x001000000aff7812 */ /* 0x000fe4000780c0ff */
[----:B------:R-:W-:Y:S02]  /*109e80*/  LOP3.LUT P3, RZ, R21, 0x2000, RZ, 0xc0, !PT ;  /* 0x0000200015ff7812 */ /* 0x000fe4000786c0ff */
[C---:B0-----:R-:W-:Y:S02]  /*109e90*/  PRMT R8, R0.reuse, 0x7772, RZ ;  /* 0x0000777200087816 */ /* 0x041fe400000000ff */
[----:B------:R-:W-:-:S07]  /*109ea0*/  PRMT R0, R0, 0x7773, RZ ;  /* 0x0000777300007816 */ /* 0x000fce00000000ff */
[----:B------:R-:W-:Y:S04]  /*109eb0*/  @P0 STG.E.U8 desc[UR42][R26.64], R8 ;  /* 0x000000081a000986 */ /* 0x000fe8000c10112a */
[----:B------:R4:W-:Y:S01]  /*109ec0*/  @P1 STG.E.U8 desc[UR42][R28.64], R0 ;  /* 0x000000001c001986 */ /* 0x0009e2000c10112a */
[C---:B------:R-:W-:Y:S02]  /*109ed0*/  LOP3.LUT P4, RZ, R21.reuse, 0x4000, RZ, 0xc0, !PT ;  /* 0x0000400015ff7812 */ /* 0x040fe4000788c0ff */
[C---:B------:R-:W-:Y:S02]  /*109ee0*/  LOP3.LUT P5, RZ, R21.reuse, 0x8000, RZ, 0xc0, !PT ;  /* 0x0000800015ff7812 */ /* 0x040fe400078ac0ff */
[C---:B------:R-:W-:Y:S02]  /*109ef0*/  LOP3.LUT P6, RZ, R21.reuse, 0x10000, RZ, 0xc0, !PT ;  /* 0x0001000015ff7812 */ /* 0x040fe400078cc0ff */
[----:B------:R-:W-:-:S02]  /*109f00*/  LOP3.LUT P0, RZ, R21, 0x20000000, RZ, 0xc0, !PT ;  /* 0x2000000015ff7812 */ /* 0x000fc4000780c0ff */
[----:B------:R-:W-:-:S11]  /*109f10*/  LOP3.LUT R10, R10, 0xffffefff, RZ, 0xc0, !PT ;  /* 0xffffefff0a0a7812 */ /* 0x000fd600078ec0ff */
[----:B------:R-:W-:Y:S02]  /*109f20*/  @P0 LOP3.LUT R10, R10, 0x1000, RZ, 0xfc, !PT ;  /* 0x000010000a0a0812 */ /* 0x000fe400078efcff */
[----:B------:R-:W-:Y:S02]  /*109f30*/  LOP3.LUT P0, RZ, R21, 0x10000000, RZ, 0xc0, !PT ;  /* 0x1000000015ff7812 */ /* 0x000fe4000780c0ff */
[----:B----4-:R-:W-:-:S05]  /*109f40*/  PRMT R0, R12, 0x7770, RZ ;  /* 0x000077700c007816 */ /* 0x010fca00000000ff */
[----:B------:R0:W-:Y:S02]  /*109f50*/  @P2 STG.E.U8 desc[UR42][R2.64], R0 ;  /* 0x0000000002002986 */ /* 0x0001e4000c10112a */
[----:B0-----:R-:W-:-:S05]  /*109f60*/  PRMT R0, R12, 0x7771, RZ ;  /* 0x000077710c007816 */ /* 0x001fca00000000ff */
[----:B------:R0:W-:Y:S02]  /*109f70*/  @P3 STG.E.U8 desc[UR42][R4.64], R0 ;  /* 0x0000000004003986 */ /* 0x0001e4000c10112a */
[----:B0-----:R-:W-:-:S05]  /*109f80*/  PRMT R0, R12, 0x7772, RZ ;  /* 0x000077720c007816 */ /* 0x001fca00000000ff */
[----:B--2---:R0:W-:Y:S02]  /*109f90*/  @P4 STG.E.U8 desc[UR42][R6.64], R0 ;  /* 0x0000000006004986 */ /* 0x0041e4000c10112a */
[----:B0-----:R-:W-:Y:S02]  /*109fa0*/  PRMT R0, R12, 0x7773, RZ ;  /* 0x000077730c007816 */ /* 0x001fe400000000ff */
[----:B------:R-:W2:Y:S04]  /*109fb0*/  LDL.LU R12, [R1+0x5aa8] ;  /* 0x005aa800010c7983 */ /* 0x000ea80000300800 */
[----:B------:R0:W-:Y:S02]  /*109fc0*/  @P5 STG.E.U8 desc[UR42][R16.64], R0 ;  /* 0x0000000010005986 */ /* 0x0001e4000c10112a */
[----:B0-----:R-:W-:-:S02]  /*109fd0*/  PRMT R0, R18, 0x7770, RZ ;  /* 0x0000777012007816 */ /* 0x001fc400000000ff */
[----:B------:R-:W3:Y:S04]  /*109fe0*/  LDL.LU.64 R16, [R1+0x2b30] ;  /* 0x002b300001107983 */ /* 0x000ee80000300a00 */
[----:B------:R0:W-:Y:S04]  /*109ff0*/  @P6 STG.E.U8 desc[UR42][R14.64], R0 ;  /* 0x000000000e006986 */ /* 0x0001e8000c10112a */
[----:B0-----:R-:W4:Y:S01]  /*10a000*/  LDL.LU.64 R14, [R1+0x2b48] ;  /* 0x002b4800010e7983 */ /* 0x001f220000300a00 */
[----:B------:R-:W-:Y:S02]  /*10a010*/  LOP3.LUT R10, R10, 0xffffdfff, RZ, 0xc0, !PT ;  /* 0xffffdfff0a0a7812 */ /* 0x000fe400078ec0ff */
[----:B------:R-:W-:-:S02]  /*10a020*/  LOP3.LUT P3, RZ, R21, 0x20000, RZ, 0xc0, !PT ;  /* 0x0002000015ff7812 */ /* 0x000fc4000786c0ff */
[C---:B------:R-:W-:Y:S02]  /*10a030*/  LOP3.LUT P4, RZ, R21.reuse, 0x40000, RZ, 0xc0, !PT ;  /* 0x0004000015ff7812 */ /* 0x040fe4000788c0ff */
[----:B------:R-:W-:Y:S02]  /*10a040*/  PRMT R0, R18, 0x7771, RZ ;  /* 0x0000777112007816 */ /* 0x000fe400000000ff */
[----:B------:R-:W-:Y:S02]  /*10a050*/  @P0 LOP3.LUT R10, R10, 0x2000, RZ, 0xfc, !PT ;  /* 0x000020000a0a0812 */ /* 0x000fe400078efcff */
[----:B------:R-:W-:Y:S01]  /*10a060*/  LOP3.LUT P0, RZ, R21, 0x8000000, RZ, 0xc0, !PT ;  /* 0x0800000015ff7812 */ /* 0x000fe2000780c0ff */
[----:B------:R-:W2:Y:S04]  /*10a070*/  LDL.LU.64 R2, [R1+0x2b58] ;  /* 0x002b580001027983 */ /* 0x000ea80000300a00 */
[----:B------:R-:W2:Y:S01]  /*10a080*/  LDL.LU.64 R4, [R1+0x2b40] ;  /* 0x002b400001047983 */ /* 0x000ea20000300a00 */
[----:B------:R-:W-:-:S03]  /*10a090*/  LOP3.LUT R10, R10, 0xffffbfff, RZ, 0xc0, !PT ;  /* 0xffffbfff0a0a7812 */ /* 0x000fc600078ec0ff */
[----:B------:R-:W2:Y:S04]  /*10a0a0*/  LDL.LU.64 R6, [R1+0x2b50] ;  /* 0x002b500001067983 */ /* 0x000ea80000300a00 */
[----:B------:R-:W2:Y:S01]  /*10a0b0*/  LDL.LU R8, [R1+0x684] ;  /* 0x0006840001087983 */ /* 0x000ea20000300800 */
        /* <DEDUP_REMOVED lines=15> */
[C---:B------:R-:W-:Y:S02]  /*10a1b0*/  LOP3.LUT P5, RZ, R21.reuse, 0x80000, RZ, 0xc0, !PT ;  /* 0x0008000015ff7812 */ /* 0x040fe400078ac0ff */
[C---:B------:R-:W-:Y:S02]  /*10a1c0*/  LOP3.LUT P6, RZ, R21.reuse, 0x100000, RZ, 0xc0, !PT ;  /* 0x0010000015ff7812 */ /* 0x040fe400078cc0ff */
[----:B------:R-:W-:-:S02]  /*10a1d0*/  LOP3.LUT P1, RZ, R21, 0x40000000, RZ, 0xc0, !PT ;  /* 0x4000000015ff7812 */ /* 0x000fc4000782c0ff */
[----:B------:R-:W-:-:S03]  /*10a1e0*/  LOP3.LUT P2, RZ, R21, 0x80000000, RZ, 0xc0, !PT ;  /* 0x8000000015ff7812 */ /* 0x000fc6000784c0ff */
[----:B------:R-:W-:Y:S02]  /*10a1f0*/  @P0 LOP3.LUT R10, R10, 0x80000, RZ, 0xfc, !PT ;  /* 0x000800000a0a0812 */ /* 0x000fe400078efcff */
[----:B------:R-:W-:Y:S01]  /*10a200*/  LOP3.LUT P0, RZ, R21, 0x200000, RZ, 0xc0, !PT ;  /* 0x0020000015ff7812 */ /* 0x000fe2000780c0ff */
[----:B---3--:R0:W-:Y:S02]  /*10a210*/  @P3 STG.E.U8 desc[UR42][R16.64], R0 ;  /* 0x0000000010003986 */ /* 0x0081e4000c10112a */
[C---:B0-----:R-:W-:Y:S02]  /*10a220*/  PRMT R0, R18.reuse, 0x7772, RZ ;  /* 0x0000777212007816 */ /* 0x041fe400000000ff */
[----:B------:R-:W3:Y:S04]  /*10a230*/  LDL.LU.64 R16, [R1+0x2b68] ;  /* 0x002b680001107983 */ /* 0x000ee80000300a00 */
[----:B------:R-:W2:Y:S04]  /*10a240*/  LDL.LU R9, [R1+0x664] ;  /* 0x0006640001097983 */ /* 0x000ea80000300800 */
[----:B------:R-:W-:Y:S04]  /*10a250*/  STL.64 [R1+0x5a60], R20 ;  /* 0x005a601401007387 */ /* 0x000fe80000100a00 */
[----:B----4-:R0:W-:Y:S04]  /*10a260*/  @P4 STG.E.U8 desc[UR42][R14.64], R0 ;  /* 0x000000000e004986 */ /* 0x0101e8000c10112a */
[----:B0-----:R-:W4:Y:S04]  /*10a270*/  LDL.LU.64 R14, [R1+0x2b78] ;  /* 0x002b7800010e7983 */ /* 0x001f280000300a00 */
[----:B------:R-:W2:Y:S04]  /*10a280*/  LDL.LU.64 R20, [R1+0x2b88] ;  /* 0x002b880001147983 */ /* 0x000ea80000300a00 */
[----:B--2---:R0:W-:Y:S04]  /*10a290*/  STL.64 [R1+0x5a98], R20 ;  /* 0x005a981401007387 */ /* 0x0041e80000100a00 */
[----:B0-----:R-:W2:Y:S01]  /*10a2a0*/  LDL.LU.64 R20, [R1+0x2b70] ;  /* 0x002b700001147983 */ /* 0x001ea20000300a00 */
[----:B------:R-:W-:-:S05]  /*10a2b0*/  PRMT R0, R18, 0x7773, RZ ;  /* 0x0000777312007816 */ /* 0x000fca00000000ff */
[----:B------:R0:W-:Y:S02]  /*10a2c0*/  @P5 STG.E.U8 desc[UR42][R2.64], R0 ;  /* 0x0000000002005986 */ /* 0x0001e4000c10112a */
[----:B0-----:R-:W-:-:S05]  /*10a2d0*/  PRMT R2, R8, 0x7770, RZ ;  /* 0x0000777008027816 */ /* 0x001fca00000000ff */
[----:B------:R0:W-:Y:S02]  /*10a2e0*/  @P6 STG.E.U8 desc[UR42][R4.64], R2 ;  /* 0x0000000204006986 */ /* 0x0001e4000c10112a */
[----:B0-----:R-:W-:-:S05]  /*10a2f0*/  PRMT R2, R8, 0x7771, RZ ;  /* 0x0000777108027816 */ /* 0x001fca00000000ff */
[----:B------:R-:W-:Y:S04]  /*10a300*/  @P0 STG.E.U8 desc[UR42][R6.64], R2 ;  /* 0x0000000206000986 */ /* 0x000fe8000c10112a */
[----:B--2---:R0:W-:Y:S04]  /*10a310*/  STL.64 [R1+0x5aa0], R20 ;  /* 0x005aa01401007387 */ /* 0x0041e80000100a00 */
[----:B0-----:R-:W2:Y:S01]  /*10a320*/  LDL.LU.64 R20, [R1+0x2b60] ;  /* 0x002b600001147983 */ /* 0x001ea20000300a00 */
[----:B------:R-:W-:Y:S02]  /*10a330*/  LOP3.LUT P0, RZ, R10, 0x80000, RZ, 0xc0, !PT ;  /* 0x000800000aff7812 */ /* 0x000fe4000780c0ff */
[----:B------:R-:W-:-:S02]  /*10a340*/  PRMT R6, R8, 0x7772, RZ ;  /* 0x0000777208067816 */ /* 0x000fc400000000ff */
[----:B------:R-:W-:Y:S01]  /*10a350*/  PRMT R8, R8, 0x7773, RZ ;  /* 0x0000777308087816 */ /* 0x000fe200000000ff */
[----:B------:R-:W2:Y:S04]  /*10a360*/  LDL.LU.64 R22, [R1+0x2b98] ;  /* 0x002b980001167983 */ /* 0x000ea80000300a00 */
[----:B------:R-:W2:Y:S04]  /*10a370*/  LDL.LU R0, [R1+0x688] ;  /* 0x0006880001007983 */ /* 0x000ea80000300800 */
[----:B------:R-:W2:Y:S04]  /*10a380*/  LDL.LU.64 R24, [R1+0x2b80] ;  /* 0x002b800001187983 */ /* 0x000ea80000300a00 */
[----:B------:R-:W2:Y:S04]  /*10a390*/  LDL.LU.64 R26, [R1+0x2b90] ;  /* 0x002b9000011a7983 */ /* 0x000ea80000300a00 */
[----:B------:R-:W2:Y:S04]  /*10a3a0*/  LDL.LU R18, [R1+0x668] ;  /* 0x0006680001127983 */ /* 0x000ea80000300800 */
[----:B------:R-:W2:Y:S04]  /*10a3b0*/  LDL.LU.64 R28, [R1+0x2ba8] ;  /* 0x002ba800011c7983 */ /* 0x000ea80000300a00 */
[----:B------:R-:W2:Y:S04]  /*10a3c0*/  LDL.LU.64 R2, [R1+0x2bb8] ;  /* 0x002bb80001027983 */ /* 0x000ea80000300a00 */
[----:B------:R-:W2:Y:S04]  /*10a3d0*/  LDL.LU.64 R4, [R1+0x2ba0] ;  /* 0x002ba00001047983 */ /* 0x000ea80000300a00 */
[----:B---3--:R0:W-:Y:S01]  /*10a3e0*/  @P0 STG.E.U8 desc[UR42][R16.64], R6 ;  /* 0x0000000610000986 */ /* 0x0081e2000c10112a */
[----:B------:R-:W-:-:S03]  /*10a3f0*/  LOP3.LUT P0, RZ, R10, 0x40000, RZ, 0xc0, !PT ;  /* 0x000400000aff7812 */ /* 0x000fc6000780c0ff */
[----:B0-----:R-:W3:Y:S10]  /*10a400*/  LDL.LU.64 R6, [R1+0x2bb0] ;  /* 0x002bb00001067983 */ /* 0x001ef40000300a00 */
[----:B----4-:R0:W-:Y:S01]  /*10a410*/  @P0 STG.E.U8 desc[UR42][R14.64], R8 ;  /* 0x000000080e000986 */ /* 0x0101e2000c10112a */
[----:B------:R-:W-:-:S03]  /*10a420*/  LOP3.LUT P0, RZ, R10, 0x20000, RZ, 0xc0, !PT ;  /* 0x000200000aff7812 */ /* 0x000fc6000780c0ff */
[----:B------:R-:W4:Y:S01]  /*10a430*/  LDL.LU.64 R16, [R1+0x2bc8] ;  /* 0x002bc80001107983 */ /* 0x000f220000300a00 */
[----:B0-----:R-:W-:-:S03]  /*10a440*/  PRMT R8, R9, 0x7770, RZ ;  /* 0x0000777009087816 */ /* 0x001fc600000000ff */
[----:B------:R-:W3:Y:S06]  /*10a450*/  LDL.LU.64 R14, [R1+0x2bd8] ;  /* 0x002bd800010e7983 */ /* 0x000eec0000300a00 */
        /* <DEDUP_REMOVED lines=11> */
[----:B------:R-:W-:-:S03]  /*10a510*/  LOP3.LUT P6, RZ, R12, 0x8, RZ, 0xc0, !PT ;  /* 0x000000080cff7812 */ /* 0x000fc600078cc0ff */
[----:B--2---:R0:W-:Y:S01]  /*10a520*/  @P0 STG.E.U8 desc[UR42][R20.64], R8 ;  /* 0x0000000814000986 */ /* 0x0041e2000c10112a */
        /* <DEDUP_REMOVED lines=9> */
[C---:B0-----:R-:W-:Y:S02]  /*10a5c0*/  PRMT R8, R0.reuse, 0x7772, RZ ;  /* 0x0000777200087816 */ /* 0x041fe400000000ff */
[----:B------:R-:W-:-:S03]  /*10a5d0*/  PRMT R0, R0, 0x7773, RZ ;  /* 0x0000777300007816 */ /* 0x000fc600000000ff */
[----:B------:R-:W-:Y:S04]  /*10a5e0*/  @P1 STG.E.U8 desc[UR42][R28.64], R8 ;  /* 0x000000081c001986 */ /* 0x000fe8000c10112a */
[----:B------:R0:W-:Y:S02]  /*10a5f0*/  @P2 STG.E.U8 desc[UR42][R2.64], R0 ;  /* 0x0000000002002986 */ /* 0x0001e4000c10112a */
[----:B0-----:R-:W-:-:S05]  /*10a600*/  PRMT R0, R18, 0x7770, RZ ;  /* 0x0000777012007816 */ /* 0x001fca00000000ff */
[----:B------:R0:W-:Y:S02]  /*10a610*/  @P3 STG.E.U8 desc[UR42][R4.64], R0 ;  /* 0x0000000004003986 */ /* 0x0001e4000c10112a */
[----:B0-----:R-:W-:-:S05]  /*10a620*/  PRMT R0, R18, 0x7771, RZ ;  /* 0x0000777112007816 */ /* 0x001fca00000000ff */
[----:B---3--:R0:W-:Y:S02]  /*10a630*/  @P4 STG.E.U8 desc[UR42][R6.64], R0 ;  /* 0x0000000006004986 */ /* 0x0081e4000c10112a */
[----:B0-----:R-:W-:-:S05]  /*10a640*/  PRMT R0, R18, 0x7772, RZ ;  /* 0x0000777212007816 */ /* 0x001fca00000000ff */
[----:B----4-:R0:W-:Y:S02]  /*10a650*/  @P5 STG.E.U8 desc[UR42][R16.64], R0 ;  /* 0x0000000010005986 */ /* 0x0101e4000c10112a */
[----:B0-----:R-:W-:Y:S02]  /*10a660*/  PRMT R0, R18, 0x7773, RZ ;  /* 0x0000777312007816 */ /* 0x001fe400000000ff */
[----:B------:R-:W2:Y:S04]  /*10a670*/  LDL.LU.64 R16, [R1+0x2bc0] ;  /* 0x002bc00001107983 */ /* 0x000ea80000300a00 */
[----:B------:R-:W3:Y:S04]  /*10a680*/  LDL.LU.64 R8, [R1+0x2bd0] ;  /* 0x002bd00001087983 */ /* 0x000ee80000300a00 */
[----:B------:R-:W4:Y:S04]  /*10a690*/  LDL.LU.64 R28, [R1+0x2be8] ;  /* 0x002be800011c7983 */ /* 0x000f280000300a00 */
[----:B------:R0:W-:Y:S04]  /*10a6a0*/  @P6 STG.E.U8 desc[UR42][R14.64], R0 ;  /* 0x000000000e006986 */ /* 0x0001e8000c10112a */
[----:B0-----:R-:W2:Y:S01]  /*10a6b0*/  LDL.LU R14, [R1+0x68c] ;  /* 0x00068c00010e7983 */ /* 0x001ea20000300800 */
[----:B------:R-:W-:-:S03]  /*10a6c0*/  LOP3.LUT P3, RZ, R12, 0x10, RZ, 0xc0, !PT ;  /* 0x000000100cff7812 */ /* 0x000fc6000786c0ff */
[----:B------:R-:W3:Y:S04]  /*10a6d0*/  LDL.LU.64 R2, [R1+0x2bf8] ;  /* 0x002bf80001027983 */ /* 0x000ee80000300a00 */
[----:B------:R-:W3:Y:S04]  /*10a6e0*/  LDL.LU.64 R4, [R1+0x2be0] ;  /* 0x002be00001047983 */ /* 0x000ee80000300a00 */
[----:B------:R-:W3:Y:S04]  /*10a6f0*/  LDL.LU R15, [R1+0x66c] ;  /* 0x00066c00010f7983 */ /* 0x000ee80000300800 */
[----:B------:R-:W3:Y:S01]  /*10a700*/  LDL.LU.64 R6, [R1+0x2bf0] ;  /* 0x002bf00001067983 */ /* 0x000ee20000300a00 */
[----:B--2---:R-:W-:-:S05]  /*10a710*/  PRMT R0, R14, 0x7770, RZ ;  /* 0x000077700e007816 */ /* 0x004fca00000000ff */
[----:B------:R0:W-:Y:S04]  /*10a720*/  @P3 STG.E.U8 desc[UR42][R16.64], R0 ;  /* 0x0000000010003986 */ /* 0x0001e8000c10112a */
[----:B0-----:R-:W2:Y:S04]  /*10a730*/  LDL.LU.64 R16, [R1+0x2c08] ;  /* 0x002c080001107983 */ /* 0x001ea80000300a00 */
[----:B------:R-:W2:Y:S01]  /*10a740*/  LDL.LU R18, [R1+0x650] ;  /* 0x0006500001127983 */ /* 0x000ea20000300800 */
        /* <DEDUP_REMOVED lines=18> */
[----:B0-----:R-:W2:Y:S04]  /*10a870*/  LDL.LU.64 R18, [R1+0x2c18] ;  /* 0x002c180001127983 */ /* 0x001ea80000300a00 */
[----:B------:R-:W2:Y:S02]  /*10a880*/  LDL.LU.64 R20, [R1+0x2c10] ;  /* 0x002c100001147983 */ /* 0x000ea40000300a00 */
[----:B------:R-:W-:-:S02]  /*10a890*/  @P0 LOP3.LUT R10, R10, 0x200, RZ, 0xfc, !PT ;  /* 0x000002000a0a0812 */ /* 0x000fc400078efcff */
[C---:B------:R-:W-:Y:S02]  /*10a8a0*/  LOP3.LUT P0, RZ, R12.reuse, 0x400, RZ, 0xc0, !PT ;  /* 0x000004000cff7812 */ /* 0x040fe4000780c0ff */
[----:B------:R-:W-:Y:S02]  /*10a8b0*/  LOP3.LUT P4, RZ, R12, 0x20, RZ, 0xc0, !PT ;  /* 0x000000200cff7812 */ /* 0x000fe4000788c0ff */
[----:B------:R-:W-:Y:S02]  /*10a8c0*/  LOP3.LUT R10, R10, 0xfffffbff, RZ, 0xc0, !PT ;  /* 0xfffffbff0a0a7812 */ /* 0x000fe400078ec0ff */
[----:B------:R-:W-:Y:S02]  /*10a8d0*/  LOP3.LUT P5, RZ, R12, 0x40, RZ, 0xc0, !PT ;  /* 0x000000400cff7812 */ /* 0x000fe400078ac0ff */
[----:B------:R-:W-:-:S05]  /*10a8e0*/  PRMT R0, R14, 0x7771, RZ ;  /* 0x000077710e007816 */ /* 0x000fca00000000ff */
[----:B------:R-:W-:Y:S02]  /*10a8f0*/  @P0 LOP3.LUT R10, R10, 0x400, RZ, 0xfc, !PT ;  /* 0x000004000a0a0812 */ /* 0x000fe400078efcff */
[C---:B------:R-:W-:Y:S02]  /*10a900*/  LOP3.LUT P0, RZ, R12.reuse, 0x200, RZ, 0xc0, !PT ;  /* 0x000002000cff7812 */ /* 0x040fe4000780c0ff */
[----:B------:R-:W-:Y:S01]  /*10a910*/  LOP3.LUT P6, RZ, R12, 0x80, RZ, 0xc0, !PT ;  /* 0x000000800cff7812 */ /* 0x000fe200078cc0ff */
[----:B---3--:R0:W-:Y:S01]  /*10a920*/  @P4 STG.E.U8 desc[UR42][R8.64], R0 ;  /* 0x0000000008004986 */ /* 0x0081e2000c10112a */
[----:B------:R-:W-:Y:S02]  /*10a930*/  LOP3.LUT R10, R10, 0xfffff7ff, RZ, 0xc0, !PT ;  /* 0xfffff7ff0a0a7812 */ /* 0x000fe400078ec0ff */
[----:B0-----:R-:W-:-:S07]  /*10a940*/  PRMT R0, R14, 0x7772, RZ ;  /* 0x000077720e007816 */ /* 0x001fce00000000ff */
[----:B------:R-:W-:Y:S02]  /*10a950*/  @P0 LOP3.LUT R10, R10, 0x800, RZ, 0xfc, !PT ;  /* 0x000008000a0a0812 */ /* 0x000fe400078efcff */
[----:B------:R-:W-:Y:S01]  /*10a960*/  LOP3.LUT P0, RZ, R12, 0x100, RZ, 0xc0, !PT ;  /* 0x000001000cff7812 */ /* 0x000fe2000780c0ff */
[----:B----4-:R0:W-:Y:S02]  /*10a970*/  @P5 STG.E.U8 desc[UR42][R28.64], R0 ;  /* 0x000000001c005986 */ /* 0x0101e4000c10112a */
        /* <DEDUP_REMOVED lines=9> */
[----:B------:R0:W-:Y:S01]  /*10aa10*/  @P0 STG.E.U8 desc[UR42][R16.64], R0 ;  /* 0x0000000010000986 */ /* 0x0001e2000c10112a */
[C---:B------:R-:W-:Y:S02]  /*10aa20*/  LOP3.LUT P0, RZ, R10.reuse, 0x200, RZ, 0xc0, !PT ;  /* 0x000002000aff7812 */ /* 0x040fe4000780c0ff */
[----:B0-----:R-:W-:Y:S01]  /*10aa30*/  PRMT R0, R15, 0x7773, RZ ;  /* 0x000077730f007816 */ /* 0x001fe200000000ff */
[----:B--2---:R0:W-:Y:S10]  /*10aa40*/  STL.64 [R1+0x5a88], R20 ;  /* 0x005a881401007387 */ /* 0x0041f40000100a00 */
[----:B------:R1:W-:Y:S04]  /*10aa50*/  @P0 STG.E.U8 desc[UR42][R18.64], R0 ;  /* 0x0000000012000986 */ /* 0x0003e8000c10112a */
[----:B0-----:R-:W2:Y:S04]  /*10aa60*/  LDL.LU.64 R20, [R1+0x2c00] ;  /* 0x002c000001147983 */ /* 0x001ea80000300a00 */
[----:B------:R-:W3:Y:S04]  /*10aa70*/  LDL.LU.64 R22, [R1+0x2c28] ;  /* 0x002c280001167983 */ /* 0x000ee80000300a00 */
[----:B------:R-:W4:Y:S04]  /*10aa80*/  LDL.LU.64 R24, [R1+0x2c38] ;  /* 0x002c380001187983 */ /* 0x000f280000300a00 */
[----:B------:R-:W2:Y:S04]  /*10aa90*/  LDL.LU.64 R26, [R1+0x2c20] ;  /* 0x002c2000011a7983 */ /* 0x000ea80000300a00 */
[----:B------:R-:W2:Y:S04]  /*10aaa0*/  LDL.LU.64 R8, [R1+0x2c30] ;  /* 0x002c300001087983 */ /* 0x000ea80000300a00 */
[----:B------:R-:W2:Y:S04]  /*10aab0*/  LDL.LU.64 R28, [R1+0x2c48] ;  /* 0x002c4800011c7983 */ /* 0x000ea80000300a00 */
[----:B------:R-:W2:Y:S04]  /*10aac0*/  LDL.LU.64 R2, [R1+0x2c58] ;  /* 0x002c580001027983 */ /* 0x000ea80000300a00 */
[----:B------:R-:W2:Y:S04]  /*10aad0*/  LDL.LU R14, [R1+0x654] ;  /* 0x00065400010e7983 */ /* 0x000ea80000300800 */
[----:B------:R-:W2:Y:S04]  /*10aae0*/  LDL.LU.64 R4, [R1+0x2c40] ;  /* 0x002c400001047983 */ /* 0x000ea80000300a00 */
[----:B------:R-:W2:Y:S04]  /*10aaf0*/  LDL.LU.64 R6, [R1+0x2c50] ;  /* 0x002c500001067983 */ /* 0x000ea80000300a00 */
[----:B------:R-:W2:Y:S04]  /*10ab00*/  LDL.LU.64 R16, [R1+0x2c60] ;  /* 0x002c600001107983 */ /* 0x000ea80000300a00 */
[----:B-1----:R-:W2:Y:S01]  /*10ab10*/  LDL.LU.64 R18, [R1+0x5a90] ;  /* 0x005a900001127983 */ /* 0x002ea20000300a00 */
[----:B------:R-:W-:-:S02]  /*10ab20*/  LOP3.LUT P0, RZ, R10, 0x100, RZ, 0xc0, !PT ;  /* 0x000001000aff7812 */ /* 0x000fc4000780c0ff */
[----:B--2---:R-:W-:-:S11]  /*10ab30*/  PRMT R0, R18, 0x7770, RZ ;  /* 0x0000777012007816 */ /* 0x004fd600000000ff */
[----:B------:R0:W-:Y:S04]  /*10ab40*/  @P0 STG.E.U8 desc[UR42][R20.64], R0 ;  /* 0x0000000014000986 */ /* 0x0001e8000c10112a */
        /* <DEDUP_REMOVED lines=34> */
[----:B------:R-:W3:Y:S04]  /*10ad70*/  LDL.LU.64 R8, [R1+0x2c70] ;  /* 0x002c700001087983 */ /* 0x000ee80000300a00 */
[----:B------:R-:W3:Y:S04]  /*10ad80*/  LDL.LU.64 R28, [R1+0x2c88] ;  /* 0x002c8800011c7983 */ /* 0x000ee80000300a00 */
[----:B------:R-:W3:Y:S01]  /*10ad90*/  LDL.LU R15, [R1+0x634] ;  /* 0x00063400010f7983 */ /* 0x000ee20000300800 */
[----:B------:R-:W-:-:S02]  /*10ada0*/  LOP3.LUT R11, R11, 0xefffffff, RZ, 0xc0, !PT ;  /* 0xefffffff0b0b7812 */ /* 0x000fc400078ec0ff */
[----:B------:R-:W-:Y:S02]  /*10adb0*/  LOP3.LUT R10, R10, 0xfffffffe, RZ, 0xc0, !PT ;  /* 0xfffffffe0a0a7812 */ /* 0x000fe400078ec0ff */
[C---:B------:R-:W-:Y:S02]  /*10adc0*/  LOP3.LUT P3, RZ, R12.reuse, 0x800000, RZ, 0xc0, !PT ;  /* 0x008000000cff7812 */ /* 0x040fe4000786c0ff */
[----:B------:R-:W-:Y:S02]  /*10add0*/  LOP3.LUT P4, RZ, R12, 0x1000000, RZ, 0xc0, !PT ;  /* 0x010000000cff7812 */ /* 0x000fe4000788c0ff */
[----:B------:R-:W-:Y:S01]  /*10ade0*/  PRMT R0, R14, 0x7773, RZ ;  /* 0x000077730e007816 */ /* 0x000fe200000000ff */
[----:B------:R-:W3:Y:S04]  /*10adf0*/  LDL.LU.64 R4, [R1+0x2c98] ;  /* 0x002c980001047983 */ /* 0x000ee80000300a00 */
[----:B------:R-:W4:Y:S01]  /*10ae00*/  LDL.LU R18, [R1+0x658] ;  /* 0x0006580001127983 */ /* 0x000f220000300800 */
[----:B------:R-:W-:-:S02]  /*10ae10*/  LOP3.LUT P5, RZ, R12, 0x2000000, RZ, 0xc0, !PT ;  /* 0x020000000cff7812 */ /* 0x000fc400078ac0ff */
        /* <DEDUP_REMOVED lines=18> */
[----:B------:R-:W-:Y:S01]  /*10af40*/  LOP3.LUT R10, R10, 0xfffffffb, RZ, 0xc0, !PT ;  /* 0xfffffffb0a0a7812 */ /* 0x000fe200078ec0ff */
[----:B---3--:R0:W-:Y:S10]  /*10af50*/  @P3 STG.E.U8 desc[UR42][R6.64], R0 ;  /* 0x0000000006003986 */ /* 0x0081f4000c10112a */
[----:B------:R-:W-:-:S02]  /*10af60*/  @P0 LOP3.LUT R10, R10, 0x4, RZ, 0xfc, !PT ;  /* 0x000000040a0a0812 */ /* 0x000fc400078efcff */
[----:B------:R-:W-:Y:S02]  /*10af70*/  LOP3.LUT P0, RZ, R12, 0x10000000, RZ, 0xc0, !PT ;  /* 0x100000000cff7812 */ /* 0x000fe4000780c0ff */
[----:B0-----:R-:W-:Y:S02]  /*10af80*/  PRMT R0, R15, 0x7770, RZ ;  /* 0x000077700f007816 */ /* 0x001fe400000000ff */
[----:B------:R-:W-:Y:S01]  /*10af90*/  LOP3.LUT R10, R10, 0xfffffff7, RZ, 0xc0, !PT ;  /* 0xfffffff70a0a7812 */ /* 0x000fe200078ec0ff */
[----:B------:R-:W-:Y:S04]  /*10afa0*/  STL [R1+0x5a74], R11 ;  /* 0x005a740b01007387 */ /* 0x000fe80000100800 */
[----:B------:R-:W-:Y:S04]  /*10afb0*/  STL.64 [R1+0x5a48], R12 ;  /* 0x005a480c01007387 */ /* 0x000fe80000100a00 */
[----:B------:R-:W2:Y:S04]  /*10afc0*/  LDL.LU.64 R6, [R1+0x2c80] ;  /* 0x002c800001067983 */ /* 0x000ea80000300a00 */
[----:B----4-:R0:W-:Y:S01]  /*10afd0*/  @P4 STG.E.U8 desc[UR42][R16.64], R0 ;  /* 0x0000000010004986 */ /* 0x0101e2000c10112a */
[----:B------:R-:W-:-:S02]  /*10afe0*/  @P0 LOP3.LUT R10, R10, 0x8, RZ, 0xfc, !PT ;  /* 0x000000080a0a0812 */ /* 0x000fc400078efcff */
[----:B------:R-:W-:Y:S01]  /*10aff0*/  LOP3.LUT P0, RZ, R12, 0x8000000, RZ, 0xc0, !PT ;  /* 0x080000000cff7812 */ /* 0x000fe2000780c0ff */
[----:B0-----:R-:W3:Y:S04]  /*10b000*/  LDL.LU.64 R16, [R1+0x2c90] ;  /* 0x002c900001107983 */ /* 0x001ee80000300a00 */
[----:B------:R-:W4:Y:S01]  /*10b010*/  LDL.LU.64 R12, [R1+0x2cb8] ;  /* 0x002cb800010c7983 */ /* 0x000f220000300a00 */
[----:B------:R-:W-:-:S05]  /*10b020*/  PRMT R2, R15, 0x7771, RZ ;  /* 0x000077710f027816 */ /* 0x000fca00000000ff */
[----:B------:R0:W-:Y:S02]  /*10b030*/  @P5 STG.E.U8 desc[UR42][R8.64], R2 ;  /* 0x0000000208005986 */ /* 0x0001e4000c10112a */
[----:B0-----:R-:W-:-:S05]  /*10b040*/  PRMT R2, R15, 0x7772, RZ ;  /* 0x000077720f027816 */ /* 0x001fca00000000ff */
[----:B------:R0:W-:Y:S02]  /*10b050*/  @P6 STG.E.U8 desc[UR42][R28.64], R2 ;  /* 0x000000021c006986 */ /* 0x0001e4000c10112a */
[----:B0-----:R-:W-:-:S05]  /*10b060*/  PRMT R2, R15, 0x7773, RZ ;  /* 0x000077730f027816 */ /* 0x001fca00000000ff */
[----:B------:R-:W-:Y:S04]  /*10b070*/  @P0 STG.E.U8 desc[UR42][R4.64], R2 ;  /* 0x0000000204000986 */ /* 0x000fe8000c10112a */
[----:B----4-:R0:W-:Y:S04]  /*10b080*/  STL.64 [R1+0x5a78], R12 ;  /* 0x005a780c01007387 */ /* 0x0101e80000100a00 */
[----:B0-----:R-:W4:Y:S01]  /*10b090*/  LDL.LU.64 R12, [R1+0x2ca8] ;  /* 0x002ca800010c7983 */ /* 0x001f220000300a00 */
[----:B------:R-:W-:Y:S02]  /*10b0a0*/  LOP3.LUT P0, RZ, R10, 0x8, RZ, 0xc0, !PT ;  /* 0x000000080aff7812 */ /* 0x000fe4000780c0ff */
[----:B------:R-:W-:-:S02]  /*10b0b0*/  PRMT R4, R18, 0x7770, RZ ;  /* 0x0000777012047816 */ /* 0x000fc400000000ff */
[----:B------:R-:W-:Y:S01]  /*10b0c0*/  PRMT R11, R18, 0x7771, RZ ;  /* 0x00007771120b7816 */ /* 0x000fe200000000ff */
[----:B------:R-:W4:Y:S04]  /*10b0d0*/  LDL.LU R0, [R1+0x638] ;  /* 0x0006380001007983 */ /* 0x000f280000300800 */
[----:B------:R-:W4:Y:S04]  /*10b0e0*/  LDL.LU.64 R20, [R1+0x2ca0] ;  /* 0x002ca00001147983 */ /* 0x000f280000300a00 */
[----:B------:R-:W4:Y:S04]  /*10b0f0*/  LDL.LU.64 R22, [R1+0x2cb0] ;  /* 0x002cb00001167983 */ /* 0x000f280000300a00 */
[----:B------:R-:W4:Y:S04]  /*10b100*/  LDL.LU.64 R24, [R1+0x2cc8] ;  /* 0x002cc80001187983 */ /* 0x000f280000300a00 */
[----:B------:R-:W4:Y:S04]  /*10b110*/  LDL.LU R14, [R1+0x65c] ;  /* 0x00065c00010e7983 */ /* 0x000f280000300800 */
[----:B------:R-:W4:Y:S04]  /*10b120*/  LDL.LU.64 R26, [R1+0x2cd8] ;  /* 0x002cd800011a7983 */ /* 0x000f280000300a00 */
[----:B------:R-:W4:Y:S04]  /*10b130*/  LDL.LU.64 R8, [R1+0x2cc0] ;  /* 0x002cc00001087983 */ /* 0x000f280000300a00 */
[----:B------:R-:W4:Y:S04]  /*10b140*/  LDL.LU.64 R28, [R1+0x2cd0] ;  /* 0x002cd000011c7983 */ /* 0x000f280000300a00 */
[----:B------:R-:W4:Y:S04]  /*10b150*/  LDL.LU.64 R2, [R1+0x2ce8] ;  /* 0x002ce80001027983 */ /* 0x000f280000300a00 */
[----:B--2---:R0:W-:Y:S01]  /*10b160*/  @P0 STG.E.U8 desc[UR42][R6.64], R4 ;  /* 0x0000000406000986 */ /* 0x0041e2000c10112a */
[----:B------:R-:W-:-:S03]  /*10b170*/  LOP3.LUT P0, RZ, R10, 0x4, RZ, 0xc0, !PT ;  /* 0x000000040aff7812 */ /* 0x000fc6000780c0ff */
[----:B------:R-:W2:Y:S04]  /*10b180*/  LDL.LU R15, [R1+0x63c] ;  /* 0x00063c00010f7983 */ /* 0x000ea80000300800 */
[----:B0-----:R-:W2:Y:S06]  /*10b190*/  LDL.LU.64 R4, [R1+0x2cf8] ;  /* 0x002cf80001047983 */ /* 0x001eac0000300a00 */
[----:B---3--:R0:W-:Y:S01]  /*10b1a0*/  @P0 STG.E.U8 desc[UR42][R16.64], R11 ;  /* 0x0000000b10000986 */ /* 0x0081e2000c10112a */
[----:B------:R-:W-:-:S03]  /*10b1b0*/  LOP3.LUT P0, RZ, R10, 0x2, RZ, 0xc0, !PT ;  /* 0x000000020aff7812 */ /* 0x000fc6000780c0ff */
[----:B------:R-:W3:Y:S01]  /*10b1c0*/  LDL.LU.64 R6, [R1+0x2ce0] ;  /* 0x002ce00001067983 */ /* 0x000ee20000300a00 */
[----:B0-----:R-:W-:-:S03]  /*10b1d0*/  PRMT R11, R18, 0x7772, RZ ;  /* 0x00007772120b7816 */ /* 0x001fc600000000ff */
[----:B------:R-:W2:Y:S06]  /*10b1e0*/  LDL.LU.64 R16, [R1+0x2cf0] ;  /* 0x002cf00001107983 */ /* 0x000eac0000300a00 */
[----:B----4-:R0:W-:Y:S04]  /*10b1f0*/  @P0 STG.E.U8 desc[UR42][R12.64], R11 ;  /* 0x0000000b0c000986 */ /* 0x0101e8000c10112a */
[----:B0-----:R-:W4:Y:S04]  /*10b200*/  LDL.LU.64 R12, [R1+0x5a78] ;  /* 0x005a7800010c7983 */ /* 0x001f280000300a00 */
[----:B------:R-:W2:Y:S01]  /*10b210*/  LDL.LU R11, [R1+0x5a74] ;  /* 0x005a7400010b7983 */ /* 0x000ea20000300800 */
[----:B------:R-:W-:-:S02]  /*10b220*/  LOP3.LUT P0, RZ, R10, 0x1, RZ, 0xc0, !PT ;  /* 0x000000010aff7812 */ /* 0x000fc4000780c0ff */
[----:B------:R-:W-:Y:S02]  /*10b230*/  PRMT R10, R18, 0x7773, RZ ;  /* 0x00007773120a7816 */ /* 0x000fe400000000ff */
[----:B------:R-:W3:Y:S01]  /*10b240*/  LDL.LU R18, [R1+0x5a70] ;  /* 0x005a700001127983 */ /* 0x000ee20000300800 */
[----:B------:R-:W-:-:S08]  /*10b250*/  LOP3.LUT P1, RZ, R19, 0x10, RZ, 0xc0, !PT ;  /* 0x0000001013ff7812 */ /* 0x000fd0000782c0ff */
[----:B----4-:R0:W-:Y:S01]  /*10b260*/  @P0 STG.E.U8 desc[UR42][R12.64], R10 ;  /* 0x0000000a0c000986 */ /* 0x0101e2000c10112a */
[----:B--2---:R-:W-:Y:S02]  /*10b270*/  LOP3.LUT P0, RZ, R11, 0x80000000, RZ, 0xc0, !PT ;  /* 0x800000000bff7812 */ /* 0x004fe4000780c0ff */
[----:B0-----:R-:W-:-:S11]  /*10b280*/  PRMT R10, R0, 0x7770, RZ ;  /* 0x00007770000a7816 */ /* 0x001fd600000000ff */
[----:B------:R0:W-:Y:S01]  /*10b290*/  @P0 STG.E.U8 desc[UR42][R20.64], R10 ;  /* 0x0000000a14000986 */ /* 0x0001e2000c10112a */
[----:B------:R-:W-:Y:S02]  /*10b2a0*/  LOP3.LUT P0, RZ, R11, 0x40000000, RZ, 0xc0, !PT ;  /* 0x400000000bff7812 */ /* 0x000fe4000780c0ff */
[----:B0-----:R-:W-:-:S11]  /*10b2b0*/  PRMT R10, R0, 0x7771, RZ ;  /* 0x00007771000a7816 */ /* 0x001fd600000000ff */
[----:B------:R0:W-:Y:S01]  /*10b2c0*/  @P0 STG.E.U8 desc[UR42][R22.64], R10 ;  /* 0x0000000a16000986 */ /* 0x0001e2000c10112a */
[----:B------:R-:W-:Y:S02]  /*10b2d0*/  LOP3.LUT P0, RZ, R11, 0x20000000, RZ, 0xc0, !PT ;  /* 0x200000000bff7812 */ /* 0x000fe4000780c0ff */
[----:B0-----:R-:W-:-:S11]  /*10b2e0*/  PRMT R10, R0, 0x7772, RZ ;  /* 0x00007772000a7816 */ /* 0x001fd600000000ff */
[----:B------:R0:W-:Y:S04]  /*10b2f0*/  @P0 STG.E.U8 desc[UR42][R24.64], R10 ;  /* 0x0000000a18000986 */ /* 0x0001e8000c10112a */
[----:B0-----:R-:W2:Y:S01]  /*10b300*/  LDL.LU.64 R24, [R1+0x2d08] ;  /* 0x002d080001187983 */ /* 0x001ea20000300a00 */
[----:B------:R-:W-:Y:S02]  /*10b310*/  LOP3.LUT P0, RZ, R11, 0x10000000, RZ, 0xc0, !PT ;  /* 0x100000000bff7812 */ /* 0x000fe4000780c0ff */
[----:B------:R-:W-:Y:S02]  /*10b320*/  PRMT R10, R0, 0x7773, RZ ;  /* 0x00007773000a7816 */ /* 0x000fe400000000ff */
[C---:B------:R-:W-:Y:S02]  /*10b330*/  LOP3.LUT P2, RZ, R19.reuse, 0x20, RZ, 0xc0, !PT ;  /* 0x0000002013ff7812 */ /* 0x040fe4000784c0ff */
[----:B------:R-:W-:-:S07]  /*10b340*/  LOP3.LUT P3, RZ, R19, 0x40, RZ, 0xc0, !PT ;  /* 0x0000004013ff7812 */ /* 0x000fce000786c0ff */
[----:B------:R0:W-:Y:S01]  /*10b350*/  @P0 STG.E.U8 desc[UR42][R26.64], R10 ;  /* 0x0000000a1a000986 */ /* 0x0001e2000c10112a */
[C---:B------:R-:W-:Y:S02]  /*10b360*/  LOP3.LUT P4, RZ, R19.reuse, 0x80, RZ, 0xc0, !PT ;  /* 0x0000008013ff7812 */ /* 0x040fe4000788c0ff */
[C---:B0-----:R-:W-:Y:S02]  /*10b370*/  PRMT R10, R14.reuse, 0x7770, RZ ;  /* 0x000077700e0a7816 */ /* 0x041fe400000000ff */
[C---:B------:R-:W-:Y:S02]  /*10b380*/  LOP3.LUT P5, RZ, R19.reuse, 0x100, RZ, 0xc0, !PT ;  /* 0x0000010013ff7812 */ /* 0x040fe400078ac0ff */
[----:B------:R-:W-:Y:S01]  /*10b390*/  LOP3.LUT P6, RZ, R19, 0x200, RZ, 0xc0, !PT ;  /* 0x0000020013ff7812 */ /* 0x000fe200078cc0ff */
[----:B------:R-:W4:Y:S04]  /*10b3a0*/  LDL.LU.64 R26, [R1+0x2d18] ;  /* 0x002d1800011a7983 */ /* 0x000f280000300a00 */
[----:B------:R0:W-:Y:S02]  /*10b3b0*/  @P1 STG.E.U8 desc[UR42][R8.64], R10 ;  /* 0x0000000a08001986 */ /* 0x0001e4000c10112a */
[----:B0-----:R-:W-:-:S05]  /*10b3c0*/  PRMT R10, R14, 0x7771, RZ ;  /* 0x000077710e0a7816 */ /* 0x001fca00000000ff */
[----:B------:R0:W-:Y:S02]  /*10b3d0*/  @P2 STG.E.U8 desc[UR42][R28.64], R10 ;  /* 0x0000000a1c002986 */ /* 0x0001e4000c10112a */
[C---:B0-----:R-:W-:Y:S02]  /*10b3e0*/  PRMT R10, R14.reuse, 0x7772, RZ ;  /* 0x000077720e0a7816 */ /* 0x041fe400000000ff */
[----:B------:R-:W4:Y:S04]  /*10b3f0*/  LDL.LU.64 R28, [R1+0x2d00] ;  /* 0x002d0000011c7983 */ /* 0x000f280000300a00 */
[----:B------:R0:W-:Y:S01]  /*10b400*/  @P3 STG.E.U8 desc[UR42][R2.64], R10 ;  /* 0x0000000a02003986 */ /* 0x0001e2000c10112a */
[----:B------:R-:W-:Y:S02]  /*10b410*/  LOP3.LUT P3, RZ, R19, 0x400, RZ, 0xc0, !PT ;  /* 0x0000040013ff7812 */ /* 0x000fe4000786c0ff */
[----:B0-----:R-:W-:Y:S01]  /*10b420*/  PRMT R10, R14, 0x7773, RZ ;  /* 0x000077730e0a7816 */ /* 0x001fe200000000ff */
[----:B------:R-:W4:Y:S04]  /*10b430*/  LDL.LU.64 R2, [R1+0x2d10] ;  /* 0x002d100001027983 */ /* 0x000f280000300a00 */
[----:B------:R0:W-:Y:S02]  /*10b440*/  @P4 STG.E.U8 desc[UR42][R4.64], R10 ;  /* 0x0000000a04004986 */ /* 0x0001e4000c10112a */
[----:B0-----:R-:W-:-:S02]  /*10b450*/  PRMT R10, R15, 0x7770, RZ ;  /* 0x000077700f0a7816 */ /* 0x001fc400000000ff */
[----:B------:R-:W4:Y:S04]  /*10b460*/  LDL.LU.64 R4, [R1+0x2d28] ;  /* 0x002d280001047983 */ /* 0x000f280000300a00 */
[----:B---3--:R0:W-:Y:S02]  /*10b470*/  @P5 STG.E.U8 desc[UR42][R6.64], R10 ;  /* 0x0000000a06005986 */ /* 0x0081e4000c10112a */
[C---:B0-----:R-:W-:Y:S02]  /*10b480*/  PRMT R10, R15.reuse, 0x7771, RZ ;  /* 0x000077710f0a7816 */ /* 0x041fe400000000ff */
[----:B------:R-:W3:Y:S04]  /*10b490*/  LDL.LU R7, [R1+0x640] ;  /* 0x0006400001077983 */ /* 0x000ee80000300800 */
[----:B------:R0:W-:Y:S02]  /*10b4a0*/  @P6 STG.E.U8 desc[UR42][R16.64], R10 ;  /* 0x0000000a10006986 */ /* 0x0001e4000c10112a */
[----:B0-----:R-:W-:-:S02]  /*10b4b0*/  PRMT R10, R15, 0x7772, RZ ;  /* 0x000077720f0a7816 */ /* 0x001fc400000000ff */
[----:B------:R-:W3:Y:S04]  /*10b4c0*/  LDL.LU.64 R16, [R1+0x2d38] ;  /* 0x002d380001107983 */ /* 0x000ee80000300a00 */
[----:B------:R-:W3:Y:S04]  /*10b4d0*/  LDL.LU R8, [R1+0x620] ;  /* 0x0006200001087983 */ /* 0x000ee80000300800 */
[----:B--2---:R0:W-:Y:S02]  /*10b4e0*/  @P3 STG.E.U8 desc[UR42][R24.64], R10 ;  /* 0x0000000a18003986 */ /* 0x0041e4000c10112a */
[----:B0-----:R-:W-:-:S02]  /*10b4f0*/  PRMT R10, R15, 0x7773, RZ ;  /* 0x000077730f0a7816 */ /* 0x001fc400000000ff */
[----:B------:R-:W2:Y:S04]  /*10b500*/  LDL.LU.64 R14, [R1+0x2d20] ;  /* 0x002d2000010e7983 */ /* 0x000ea80000300a00 */
[----:B------:R-:W2:Y:S01]  /*10b510*/  LDL.LU.64 R20, [R1+0x2d48] ;  /* 0x002d480001147983 */ /* 0x000ea20000300a00 */
        /* <DEDUP_REMOVED lines=24> */
[----:B------:R-:W-:Y:S01]  /*10b6a0*/  LOP3.LUT P6, RZ, R19, 0x2000, RZ, 0xc0, !PT ;  /* 0x0000200013ff7812 */ /* 0x000fe200078cc0ff */
[----:B------:R-:W2:Y:S04]  /*10b6b0*/  LDL.LU R9, [R1+0x644] ;  /* 0x0006440001097983 */ /* 0x000ea80000300800 */
[----:B------:R-:W2:Y:S04]  /*10b6c0*/  LDL.LU.64 R12, [R1+0x2d58] ;  /* 0x002d5800010c7983 */ /* 0x000ea80000300a00 */
[----:B------:R-:W2:Y:S04]  /*10b6d0*/  LDL.LU.64 R22, [R1+0x2d40] ;  /* 0x002d400001167983 */ /* 0x000ea80000300a00 */
[----:B------:R-:W2:Y:S01]  /*10b6e0*/  LDL.LU.64 R24, [R1+0x2d50] ;  /* 0x002d500001187983 */ /* 0x000ea20000300a00 */
[----:B------:R-:W-:-:S02]  /*10b6f0*/  @P0 LOP3.LUT R11, R11, 0x4000000, RZ, 0xfc, !PT ;  /* 0x040000000b0b0812 */ /* 0x000fc400078efcff */
[----:B------:R-:W-:Y:S01]  /*10b700*/  LOP3.LUT P0, RZ, R19, 0x8000, RZ, 0xc0, !PT ;  /* 0x0000800013ff7812 */ /* 0x000fe2000780c0ff */
[----:B----4-:R3:W-:Y:S01]  /*10b710*/  @P4 STG.E.U8 desc[UR42][R26.64], R10 ;  /* 0x0000000a1a004986 */ /* 0x0107e2000c10112a */
[----:B------:R-:W-:Y:S02]  /*10b720*/  LOP3.LUT R11, R11, 0xf7ffffff, RZ, 0xc0, !PT ;  /* 0xf7ffffff0b0b7812 */ /* 0x000fe400078ec0ff */
[----:B---3--:R-:W-:-:S09]  /*10b730*/  PRMT R10, R7, 0x7770, RZ ;  /* 0x00007770070a7816 */ /* 0x008fd200000000ff */
[----:B------:R-:W-:Y:S02]  /*10b740*/  @P0 LOP3.LUT R11, R11, 0x8000000, RZ, 0xfc, !PT ;  /* 0x080000000b0b0812 */ /* 0x000fe400078efcff */
[----:B------:R-:W-:Y:S01]  /*10b750*/  LOP3.LUT P0, RZ, R19, 0x4000, RZ, 0xc0, !PT ;  /* 0x0000400013ff7812 */ /* 0x000fe2000780c0ff */
[----:B------:R-:W3:Y:S04]  /*10b760*/  LDL.LU.64 R26, [R1+0x2d68] ;  /* 0x002d6800011a7983 */ /* 0x000ee80000300a00 */
[----:B------:R0:W-:Y:S02]  /*10b770*/  @P5 STG.E.U8 desc[UR42][R28.64], R10 ;  /* 0x0000000a1c005986 */ /* 0x0001e4000c10112a */
[C---:B0-----:R-:W-:Y:S02]  /*10b780*/  PRMT R10, R7.reuse, 0x7771, RZ ;  /* 0x00007771070a7816 */ /* 0x041fe400000000ff */
[----:B------:R-:W4:Y:S04]  /*10b790*/  LDL.LU.64 R28, [R1+0x2d78] ;  /* 0x002d7800011c7983 */ /* 0x000f280000300a00 */
[----:B------:R0:W-:Y:S02]  /*10b7a0*/  @P6 STG.E.U8 desc[UR42][R2.64], R10 ;  /* 0x0000000a02006986 */ /* 0x0001e4000c10112a */
[----:B0-----:R-:W-:-:S02]  /*10b7b0*/  PRMT R10, R7, 0x7772, RZ ;  /* 0x00007772070a7816 */ /* 0x001fc400000000ff */
[----:B------:R-:W3:Y:S04]  /*10b7c0*/  LDL.LU.64 R2, [R1+0x2d60] ;  /* 0x002d600001027983 */ /* 0x000ee80000300a00 */
[----:B------:R0:W-:Y:S01]  /*10b7d0*/  @P0 STG.E.U8 desc[UR42][R4.64], R10 ;  /* 0x0000000a04000986 */ /* 0x0001e2000c10112a */
[----:B------:R-:W-:Y:S02]  /*10b7e0*/  LOP3.LUT P0, RZ, R11, 0x8000000, RZ, 0xc0, !PT ;  /* 0x080000000bff7812 */ /* 0x000fe4000780c0ff */
[----:B0-----:R-:W-:Y:S01]  /*10b7f0*/  PRMT R10, R7, 0x7773, RZ ;  /* 0x00007773070a7816 */ /* 0x001fe200000000ff */
[----:B------:R-:W3:Y:S04]  /*10b800*/  LDL.LU.64 R4, [R1+0x2d70] ;  /* 0x002d700001047983 */ /* 0x000ee80000300a00 */
[----:B------:R-:W3:Y:S06]  /*10b810*/  LDL.LU.64 R6, [R1+0x2d88] ;  /* 0x002d880001067983 */ /* 0x000eec0000300a00 */
[----:B------:R0:W-:Y:S01]  /*10b820*/  @P0 STG.E.U8 desc[UR42][R16.64], R10 ;  /* 0x0000000a10000986 */ /* 0x0001e2000c10112a */
[----:B------:R-:W-:-:S02]  /*10b830*/  LOP3.LUT P0, RZ, R11, 0x4000000, RZ, 0xc0, !PT ;  /* 0x040000000bff7812 */ /* 0x000fc4000780c0ff */
[----:B0-----:R-:W-:Y:S01]  /*10b840*/  PRMT R10, R8, 0x7770, RZ ;  /* 0x00007770080a7816 */ /* 0x001fe200000000ff */
[----:B------:R-:W3:Y:S04]  /*10b850*/  LDL.LU.64 R16, [R1+0x2d98] ;  /* 0x002d980001107983 */ /* 0x000ee80000300a00 */
        /* <DEDUP_REMOVED lines=10> */
[----:B------:R-:W-:-:S07]  /*10b900*/  LOP3.LUT P2, RZ, R19, 0x1000000, RZ, 0xc0, !PT ;  /* 0x0100000013ff7812 */ /* 0x000fce000784c0ff */
        /* <DEDUP_REMOVED lines=14> */
[----:B---3--:R0:W-:Y:S01]  /*10b9f0*/  @P0 STG.E.U8 desc[UR42][R26.64], R10 ;  /* 0x0000000a1a000986 */ /* 0x0081e2000c10112a */
[----:B------:R-:W-:Y:S02]  /*10ba00*/  LOP3.LUT P4, RZ, R19, 0x4000000, RZ, 0xc0, !PT ;  /* 0x0400000013ff7812 */ /* 0x000fe4000788c0ff */
[----:B0-----:R-:W-:-:S05]  /*10ba10*/  PRMT R10, R9, 0x7773, RZ ;  /* 0x00007773090a7816 */ /* 0x001fca00000000ff */
[----:B----4-:R2:W-:Y:S01]  /*10ba20*/  @P1 STG.E.U8 desc[UR42][R28.64], R10 ;  /* 0x0000000a1c001986 */ /* 0x0105e2000c10112a */
[C---:B------:R-:W-:Y:S02]  /*10ba30*/  LOP3.LUT P5, RZ, R19.reuse, 0x8000000, RZ, 0xc0, !PT ;  /* 0x0800000013ff7812 */ /* 0x040fe400078ac0ff */
        /* <DEDUP_REMOVED lines=12> */
[----:B0-----:R-:W3:Y:S01]  /*10bb00*/  LDL.LU.64 R14, [R1+0x2d90] ;  /* 0x002d9000010e7983 */ /* 0x001ee20000300a00 */
[----:B------:R-:W-:-:S03]  /*10bb10*/  LOP3.LUT P3, RZ, R19, 0x20000000, RZ, 0xc0, !PT ;  /* 0x2000000013ff7812 */ /* 0x000fc6000786c0ff */
[----:B------:R-:W4:Y:S04]  /*10bb20*/  LDL.LU.64 R28, [R1+0x2da8] ;  /* 0x002da800011c7983 */ /* 0x000f280000300a00 */
[----:B------:R-:W2:Y:S04]  /*10bb30*/  LDL.LU.64 R2, [R1+0x2db8] ;  /* 0x002db80001027983 */ /* 0x000ea80000300a00 */
[----:B------:R-:W2:Y:S01]  /*10bb40*/  LDL.LU.64 R4, [R1+0x2da0] ;  /* 0x002da00001047983 */ /* 0x000ea20000300a00 */
[----:B------:R-:W-:-:S03]  /*10bb50*/  PRMT R10, R0, 0x7771, RZ ;  /* 0x00007771000a7816 */ /* 0x000fc600000000ff */
[----:B------:R-:W2:Y:S04]  /*10bb60*/  LDL.LU.64 R6, [R1+0x2db0] ;  /* 0x002db00001067983 */ /* 0x000ea80000300a00 */
[----:B------:R-:W2:Y:S04]  /*10bb70*/  LDL.LU.64 R16, [R1+0x2dc8] ;  /* 0x002dc80001107983 */ /* 0x000ea80000300a00 */
[----:B------:R-:W4:Y:S04]  /*10bb80*/  LDL.LU R22, [R1+0x628] ;  /* 0x0006280001167983 */ /* 0x000f280000300800 */
[----:B------:R-:W-:Y:S04]  /*10bb90*/  STL [R1+0x57d8], R19 ;  /* 0x0057d81301007387 */ /* 0x000fe80000100800 */
[----:B------:R-:W-:Y:S04]  /*10bba0*/  STL [R1+0x5a1c], R18 ;  /* 0x005a1c1201007387 */ /* 0x000fe80000100800 */
[----:B---3--:R0:W-:Y:S04]  /*10bbb0*/  @P3 STG.E.U8 desc[UR42][R14.64], R10 ;  /* 0x0000000a0e003986 */ /* 0x0081e8000c10112a */
[----:B0-----:R-:W3:Y:S04]  /*10bbc0*/  LDL.LU.64 R14, [R1+0x2dd8] ;  /* 0x002dd800010e7983 */ /* 0x001ee80000300a00 */
[----:B------:R-:W3:Y:S04]  /*10bbd0*/  LDL.LU R23, [R1+0x64c] ;  /* 0x00064c0001177983 */ /* 0x000ee80000300800 */
[----:B------:R-:W3:Y:S01]  /*10bbe0*/  LDL.LU.64 R12, [R1+0x2dd0] ;  /* 0x002dd000010c7983 */ /* 0x000ee20000300a00 */
[----:B--2---:R-:W-:-:S02]  /*10bbf0*/  LOP3.LUT P0, RZ, R20, 0x200, RZ, 0xc0, !PT ;  /* 0x0000020014ff7812 */ /* 0x004fc4000780c0ff */
        /* <DEDUP_REMOVED lines=17> */
[----:B0-----:R-:W2:Y:S06]  /*10bd10*/  LDL.LU.64 R12, [R1+0x2dc0] ;  /* 0x002dc000010c7983 */ /* 0x001eac0000300a00 */
[----:B------:R-:W-:-:S02]  /*10bd20*/  @P0 LOP3.LUT R11, R11, 0x20000, RZ, 0xfc, !PT ;  /* 0x000200000b0b0812 */ /* 0x000fc400078efcff */
[----:B------:R-:W-:Y:S02]  /*10bd30*/  LOP3.LUT P0, RZ, R20, 0x8, RZ, 0xc0, !PT ;  /* 0x0000000814ff7812 */ /* 0x000fe4000780c0ff */
[----:B------:R-:W-:Y:S02]  /*10bd40*/  LOP3.LUT P4, RZ, R19, 0x40000000, RZ, 0xc0, !PT ;  /* 0x4000000013ff7812 */ /* 0x000fe4000788c0ff */
[----:B------:R-:W-:Y:S02]  /*10bd50*/  LOP3.LUT R11, R11, 0xfffbffff, RZ, 0xc0, !PT ;  /* 0xfffbffff0b0b7812 */ /* 0x000fe400078ec0ff */
[----:B------:R-:W-:Y:S02]  /*10bd60*/  LOP3.LUT P5, RZ, R19, 0x80000000, RZ, 0xc0, !PT ;  /* 0x8000000013ff7812 */ /* 0x000fe400078ac0ff */
[----:B------:R-:W-:Y:S02]  /*10bd70*/  PRMT R10, R0, 0x7772, RZ ;  /* 0x00007772000a7816 */ /* 0x000fe400000000ff */
[----:B------:R-:W-:Y:S01]  /*10bd80*/  LOP3.LUT P6, RZ, R20, 0x1, RZ, 0xc0, !PT ;  /* 0x0000000114ff7812 */ /* 0x000fe200078cc0ff */
[----:B------:R-:W3:Y:S04]  /*10bd90*/  LDL.LU.64 R18, [R1+0x2de8] ;  /* 0x002de80001127983 */ /* 0x000ee80000300a00 */
[----:B------:R-:W3:Y:S01]  /*10bda0*/  LDL.LU.64 R24, [R1+0x2df8] ;  /* 0x002df80001187983 */ /* 0x000ee20000300a00 */
[----:B------:R-:W-:-:S02]  /*10bdb0*/  @P0 LOP3.LUT R11, R11, 0x40000, RZ, 0xfc, !PT ;  /* 0x000400000b0b0812 */ /* 0x000fc400078efcff */
[----:B------:R-:W-:Y:S01]  /*10bdc0*/  LOP3.LUT P0, RZ, R20, 0x4, RZ, 0xc0, !PT ;  /* 0x0000000414ff7812 */ /* 0x000fe2000780c0ff */
[----:B----4-:R0:W-:Y:S01]  /*10bdd0*/  @P4 STG.E.U8 desc[UR42][R28.64], R10 ;  /* 0x0000000a1c004986 */ /* 0x0101e2000c10112a */
[----:B------:R-:W-:Y:S02]  /*10bde0*/  LOP3.LUT R11, R11, 0xfff7ffff, RZ, 0xc0, !PT ;  /* 0xfff7ffff0b0b7812 */ /* 0x000fe400078ec0ff */
[----:B0-----:R-:W-:-:S09]  /*10bdf0*/  PRMT R10, R0, 0x7773, RZ ;  /* 0x00007773000a7816 */ /* 0x001fd200000000ff */
[----:B------:R-:W-:Y:S02]  /*10be00*/  @P0 LOP3.LUT R11, R11, 0x80000, RZ, 0xfc, !PT ;  /* 0x000800000b0b0812 */ /* 0x000fe400078efcff */
[----:B------:R-:W-:Y:S01]  /*10be10*/  LOP3.LUT P0, RZ, R20, 0x2, RZ, 0xc0, !PT ;  /* 0x0000000214ff7812 */ /* 0x000fe2000780c0ff */
[----:B------:R-:W4:Y:S04]  /*10be20*/  LDL.LU R0, [R1+0x62c] ;  /* 0x00062c0001007983 */ /* 0x000f280000300800 */
[----:B------:R0:W-:Y:S04]  /*10be30*/  @P5 STG.E.U8 desc[UR42][R2.64], R10 ;  /* 0x0000000a02005986 */ /* 0x0001e8000c10112a */
[----:B------:R-:W3:Y:S04]  /*10be40*/  LDL.LU.64 R26, [R1+0x2de0] ;  /* 0x002de000011a7983 */ /* 0x000ee80000300a00 */
        /* <DEDUP_REMOVED lines=30> */
[----:B---3--:R0:W-:Y:S01]  /*10c030*/  @P0 STG.E.U8 desc[UR42][R18.64], R10 ;  /* 0x0000000a12000986 */ /* 0x0081e2000c10112a */
[----:B------:R-:W-:Y:S02]  /*10c040*/  LOP3.LUT P0, RZ, R11, 0x4000, RZ, 0xc0, !PT ;  /* 0x000040000bff7812 */ /* 0x000fe4000780c0ff */
[----:B0-----:R-:W-:-:S11]  /*10c050*/  PRMT R10, R23, 0x7773, RZ ;  /* 0x00007773170a7816 */ /* 0x001fd600000000ff */
[----:B------:R4:W-:Y:S01]  /*10c060*/  @P0 STG.E.U8 desc[UR42][R24.64], R10 ;  /* 0x0000000a18000986 */ /* 0x0009e2000c10112a */
[----:B------:R-:W-:Y:S02]  /*10c070*/  LOP3.LUT P0, RZ, R11, 0x2000, RZ, 0xc0, !PT ;  /* 0x000020000bff7812 */ /* 0x000fe4000780c0ff */
[----:B----4-:R-:W-:-:S11]  /*10c080*/  PRMT R10, R0, 0x7770, RZ ;  /* 0x00007770000a7816 */ /* 0x010fd600000000ff */
[----:B------:R0:W-:Y:S01]  /*10c090*/  @P0 STG.E.U8 desc[UR42][R26.64], R10 ;  /* 0x0000000a1a000986 */ /* 0x0001e2000c10112a */
        /* <DEDUP_REMOVED lines=19> */
[----:B------:R-:W3:Y:S04]  /*10c1d0*/  LDL.LU.64 R6, [R1+0x2e20] ;  /* 0x002e200001067983 */ /* 0x000ee80000300a00 */
[----:B0-----:R-:W4:Y:S04]  /*10c1e0*/  LDL.LU.64 R14, [R1+0x2e30] ;  /* 0x002e3000010e7983 */ /* 0x001f280000300a00 */
[----:B------:R-:W2:Y:S04]  /*10c1f0*/  LDL.LU.64 R28, [R1+0x2e48] ;  /* 0x002e4800011c7983 */ /* 0x000ea80000300a00 */
[----:B------:R-:W2:Y:S01]  /*10c200*/  LDL.LU R17, [R1+0x5f0] ;  /* 0x0005f00001117983 */ /* 0x000ea20000300800 */
[----:B------:R-:W-:-:S02]  /*10c210*/  LOP3.LUT P3, RZ, R20, 0x10000, RZ, 0xc0, !PT ;  /* 0x0001000014ff7812 */ /* 0x000fc4000786c0ff */
[C---:B------:R-:W-:Y:S01]  /*10c220*/  LOP3.LUT P4, RZ, R20.reuse, 0x20000, RZ, 0xc0, !PT ;  /* 0x0002000014ff7812 */ /* 0x040fe2000788c0ff */
[----:B------:R-:W3:Y:S04]  /*10c230*/  LDL.LU.64 R2, [R1+0x2e58] ;  /* 0x002e580001027983 */ /* 0x000ee80000300a00 */
[----:B------:R-:W4:Y:S04]  /*10c240*/  LDL.LU.64 R4, [R1+0x2e40] ;  /* 0x002e400001047983 */ /* 0x000f280000300a00 */
[----:B------:R-:W4:Y:S01]  /*10c250*/  LDL.LU R16, [R1+0x614] ;  /* 0x0006140001107983 */ /* 0x000f220000300800 */
        /* <DEDUP_REMOVED lines=11> */
[----:B---3--:R0:W-:Y:S02]  /*10c310*/  @P3 STG.E.U8 desc[UR42][R6.64], R10 ;  /* 0x0000000a06003986 */ /* 0x0081e4000c10112a */
[----:B0-----:R-:W-:Y:S02]  /*10c320*/  PRMT R10, R17, 0x7771, RZ ;  /* 0x00007771110a7816 */ /* 0x001fe400000000ff */
[----:B------:R-:W2:Y:S04]  /*10c330*/  LDL.LU.64 R6, [R1+0x2e50] ;  /* 0x002e500001067983 */ /* 0x000ea80000300a00 */
[----:B----4-:R0:W-:Y:S04]  /*10c340*/  @P4 STG.E.U8 desc[UR42][R14.64], R10 ;  /* 0x0000000a0e004986 */ /* 0x0101e8000c10112a */
[----:B0-----:R-:W3:Y:S04]  /*10c350*/  LDL.LU.64 R14, [R1+0x2e68] ;  /* 0x002e6800010e7983 */ /* 0x001ee80000300a00 */
[----:B------:R-:W4:Y:S01]  /*10c360*/  LDL.LU R23, [R1+0x5f4] ;  /* 0x0005f40001177983 */ /* 0x000f220000300800 */
[----:B------:R-:W-:-:S04]  /*10c370*/  LOP3.LUT R11, R11, 0xffffff7f, RZ, 0xc0, !PT ;  /* 0xffffff7f0b0b7812 */ /* 0x000fc800078ec0ff */
        /* <DEDUP_REMOVED lines=15> */
[C---:B------:R-:W-:Y:S02]  /*10c470*/  LOP3.LUT P2, RZ, R20.reuse, 0x40000000, RZ, 0xc0, !PT ;  /* 0x4000000014ff7812 */ /* 0x040fe4000784c0ff */
[C---:B------:R-:W-:Y:S02]  /*10c480*/  LOP3.LUT P3, RZ, R20.reuse, 0x80000000, RZ, 0xc0, !PT ;  /* 0x8000000014ff7812 */ /* 0x040fe4000786c0ff */
[----:B------:R-:W-:Y:S02]  /*10c490*/  @P0 LOP3.LUT R11, R11, 0x800, RZ, 0xfc, !PT ;  /* 0x000008000b0b0812 */ /* 0x000fe400078efcff */
[----:B------:R-:W-:Y:S01]  /*10c4a0*/  LOP3.LUT P0, RZ, R20, 0x100000, RZ, 0xc0, !PT ;  /* 0x0010000014ff7812 */ /* 0x000fe2000780c0ff */
[----:B----4-:R0:W-:Y:S04]  /*10c4b0*/  STL [R1+0x5a38], R23 ;  /* 0x005a381701007387 */ /* 0x0101e80000100800 */
[----:B0-----:R-:W4:Y:S04]  /*10c4c0*/  LDL.LU.64 R22, [R1+0x2e78] ;  /* 0x002e780001167983 */ /* 0x001f280000300a00 */
[----:B------:R0:W-:Y:S04]  /*10c4d0*/  STL.64 [R1+0x5760], R20 ;  /* 0x0057601401007387 */ /* 0x0001e80000100a00 */
[----:B0-----:R-:W4:Y:S01]  /*10c4e0*/  LDL.LU.64 R20, [R1+0x2e70] ;  /* 0x002e700001147983 */ /* 0x001f220000300a00 */
[----:B------:R-:W-:-:S05]  /*10c4f0*/  PRMT R10, R17, 0x7772, RZ ;  /* 0x00007772110a7816 */ /* 0x000fca00000000ff */
[----:B------:R0:W-:Y:S02]  /*10c500*/  @P5 STG.E.U8 desc[UR42][R28.64], R10 ;  /* 0x0000000a1c005986 */ /* 0x0001e4000c10112a */
[----:B0-----:R-:W-:-:S05]  /*10c510*/  PRMT R10, R17, 0x7773, RZ ;  /* 0x00007773110a7816 */ /* 0x001fca00000000ff */
[----:B------:R0:W-:Y:S02]  /*10c520*/  @P6 STG.E.U8 desc[UR42][R2.64], R10 ;  /* 0x0000000a02006986 */ /* 0x0001e4000c10112a */
[----:B0-----:R-:W-:-:S05]  /*10c530*/  PRMT R10, R16, 0x7770, RZ ;  /* 0x00007770100a7816 */ /* 0x001fca00000000ff */
[----:B------:R0:W-:Y:S01]  /*10c540*/  @P0 STG.E.U8 desc[UR42][R4.64], R10 ;  /* 0x0000000a04000986 */ /* 0x0001e2000c10112a */
[----:B------:R-:W-:Y:S02]  /*10c550*/  LOP3.LUT P0, RZ, R11, 0x800, RZ, 0xc0, !PT ;  /* 0x000008000bff7812 */ /* 0x000fe4000780c0ff */
[----:B0-----:R-:W-:-:S11]  /*10c560*/  PRMT R10, R16, 0x7771, RZ ;  /* 0x00007771100a7816 */ /* 0x001fd600000000ff */
[----:B--2---:R0:W-:Y:S01]  /*10c570*/  @P0 STG.E.U8 desc[UR42][R6.64], R10 ;  /* 0x0000000a06000986 */ /* 0x0041e2000c10112a */
[----:B------:R-:W-:Y:S02]  /*10c580*/  LOP3.LUT P0, RZ, R11, 0x400, RZ, 0xc0, !PT ;  /* 0x000004000bff7812 */ /* 0x000fe4000780c0ff */
[----:B0-----:R-:W-:-:S11]  /*10c590*/  PRMT R10, R16, 0x7772, RZ ;  /* 0x00007772100a7816 */ /* 0x001fd600000000ff */
[----:B---3--:R0:W-:Y:S01]  /*10c5a0*/  @P0 STG.E.U8 desc[UR42][R14.64], R10 ;  /* 0x0000000a0e000986 */ /* 0x0081e2000c10112a */
[----:B------:R-:W-:Y:S02]  /*10c5b0*/  LOP3.LUT P0, RZ, R11, 0x200, RZ, 0xc0, !PT ;  /* 0x000002000bff7812 */ /* 0x000fe4000780c0ff */
[----:B0-----:R-:W-:-:S11]  /*10c5c0*/  PRMT R10, R16, 0x7773, RZ ;  /* 0x00007773100a7816 */ /* 0x001fd600000000ff */
[----:B----4-:R-:W-:Y:S04]  /*10c5d0*/  @P0 STG.E.U8 desc[UR42][R22.64], R10 ;  /* 0x0000000a16000986 */ /* 0x010fe8000c10112a */
[----:B------:R0:W-:Y:S04]  /*10c5e0*/  STL.64 [R1+0x5a30], R20 ;  /* 0x005a301401007387 */ /* 0x0001e80000100a00 */
[----:B0-----:R-:W2:Y:S04]  /*10c5f0*/  LDL.LU.64 R20, [R1+0x2e60] ;  /* 0x002e600001147983 */ /* 0x001ea80000300a00 */
[----:B------:R-:W3:Y:S04]  /*10c600*/  LDL.LU.64 R18, [R1+0x2e88] ;  /* 0x002e880001127983 */ /* 0x000ee80000300a00 */
[----:B------:R-:W4:Y:S04]  /*10c610*/  LDL.LU.64 R24, [R1+0x2e98] ;  /* 0x002e980001187983 */ /* 0x000f280000300a00 */
[----:B------:R-:W2:Y:S04]  /*10c620*/  LDL.LU R0, [R1+0x618] ;  /* 0x0006180001007983 */ /* 0x000ea80000300800 */
        /* <DEDUP_REMOVED lines=8> */
[----:B------:R-:W2:Y:S04]  /*10c6b0*/  LDL.LU R16, [R1+0x5a3c] ;  /* 0x005a3c0001107983 */ /* 0x000ea80000300800 */
[----:B------:R-:W2:Y:S01]  /*10c6c0*/  LDL.LU R23, [R1+0x5a38] ;  /* 0x005a380001177983 */ /* 0x000ea20000300800 */
        /* <DEDUP_REMOVED lines=8> */
[----:B------:R-:W-:-:S05]  /*10c750*/  LOP3.LUT P6, RZ, R13, 0x4, RZ, 0xc0, !PT ;  /* 0x000000040dff7812 */ /* 0x000fca00078cc0ff */
        /* <DEDUP_REMOVED lines=22> */
[----:B------:R0:W-:Y:S04]  /*10c8c0*/  @P6 STG.E.U8 desc[UR42][R14.64], R10 ;  /* 0x0000000a0e006986 */ /* 0x0001e8000c10112a */
[----:B0-----:R-:W3:Y:S04]  /*10c8d0*/  LDL.LU.64 R14, [R1+0x2ec8] ;  /* 0x002ec800010e7983 */ /* 0x001ee80000300a00 */
[----:B------:R-:W4:Y:S04]  /*10c8e0*/  LDL.LU.64 R8, [R1+0x2ed0] ;  /* 0x002ed00001087983 */ /* 0x000f280000300a00 */
[----:B------:R-:W3:Y:S04]  /*10c8f0*/  LDL.LU.64 R28, [R1+0x2ee8] ;  /* 0x002ee800011c7983 */ /* 0x000ee80000300a00 */
[----:B------:R-:W3:Y:S01]  /*10c900*/  LDL.LU R3, [R1+0x61c] ;  /* 0x00061c0001037983 */ /* 0x000ee20000300800 */
[----:B------:R-:W-:-:S02]  /*10c910*/  LOP3.LUT P3, RZ, R13, 0x8, RZ, 0xc0, !PT ;  /* 0x000000080dff7812 */ /* 0x000fc4000786c0ff */
[----:B------:R-:W-:Y:S02]  /*10c920*/  LOP3.LUT P4, RZ, R13, 0x10, RZ, 0xc0, !PT ;  /* 0x000000100dff7812 */ /* 0x000fe4000788c0ff */
[----:B------:R-:W-:Y:S01]  /*10c930*/  PRMT R10, R17, 0x7773, RZ ;  /* 0x00007773110a7816 */ /* 0x000fe200000000ff */
[----:B------:R-:W4:Y:S04]  /*10c940*/  LDL.LU.64 R4, [R1+0x2ef8] ;  /* 0x002ef80001047983 */ /* 0x000f280000300a00 */
[----:B------:R-:W4:Y:S04]  /*10c950*/  LDL.LU R0, [R1+0x5fc] ;  /* 0x0005fc0001007983 */ /* 0x000f280000300800 */
[----:B--2---:R0:W-:Y:S04]  /*10c960*/  @P3 STG.E.U8 desc[UR42][R6.64], R10 ;  /* 0x0000000a06003986 */ /* 0x0041e8000c10112a */
[----:B0-----:R-:W2:Y:S01]  /*10c970*/  LDL.LU.64 R6, [R1+0x2ee0] ;  /* 0x002ee00001067983 */ /* 0x001ea20000300a00 */
[----:B---3--:R-:W-:-:S05]  /*10c980*/  PRMT R10, R3, 0x7770, RZ ;  /* 0x00007770030a7816 */ /* 0x008fca00000000ff */
[----:B------:R0:W-:Y:S04]  /*10c990*/  @P4 STG.E.U8 desc[UR42][R14.64], R10 ;  /* 0x0000000a0e004986 */ /* 0x0001e8000c10112a */
[----:B0-----:R-:W3:Y:S04]  /*10c9a0*/  LDL.LU.64 R14, [R1+0x2ef0] ;  /* 0x002ef000010e7983 */ /* 0x001ee80000300a00 */
[----:B------:R-:W2:Y:S04]  /*10c9b0*/  LDL.LU R17, [R1+0x600] ;  /* 0x0006000001117983 */ /* 0x000ea80000300800 */
        /* <DEDUP_REMOVED lines=27> */
[----:B------:R-:W2:Y:S04]  /*10cb70*/  LDL.LU.64 R18, [R1+0x2f00] ;  /* 0x002f000001127983 */ /* 0x000ea80000300a00 */
[----:B------:R-:W2:Y:S04]  /*10cb80*/  LDL.LU.64 R20, [R1+0x2f10] ;  /* 0x002f100001147983 */ /* 0x000ea80000300a00 */
[----:B------:R-:W2:Y:S04]  /*10cb90*/  LDL.LU.64 R22, [R1+0x2f28] ;  /* 0x002f280001167983 */ /* 0x000ea80000300a00 */
[----:B------:R-:W2:Y:S04]  /*10cba0*/  LDL.LU.64 R24, [R1+0x2f38] ;  /* 0x002f380001187983 */ /* 0x000ea80000300a00 */
[----:B------:R-:W2:Y:S01]  /*10cbb0*/  LDL.LU.64 R26, [R1+0x2f20] ;  /* 0x002f2000011a7983 */ /* 0x000ea20000300a00 */
[----:B------:R-:W-:-:S02]  /*10cbc0*/  @P0 LOP3.LUT R11, R11, 0x4, RZ, 0xfc, !PT ;  /* 0x000000040b0b0812 */ /* 0x000fc400078efcff */
[----:B------:R-:W-:Y:S02]  /*10cbd0*/  LOP3.LUT P0, RZ, R13, 0x100, RZ, 0xc0, !PT ;  /* 0x000001000dff7812 */ /* 0x000fe4000780c0ff */
[----:B------:R-:W-:Y:S01]  /*10cbe0*/  LOP3.LUT R11, R11, 0xfffffff7, RZ, 0xc0, !PT ;  /* 0xfffffff70b0b7812 */ /* 0x000fe200078ec0ff */
[----:B----4-:R0:W-:Y:S10]  /*10cbf0*/  @P5 STG.E.U8 desc[UR42][R8.64], R10 ;  /* 0x0000000a08005986 */ /* 0x0101f4000c10112a */
[----:B------:R-:W-:-:S02]  /*10cc00*/  @P0 LOP3.LUT R11, R11, 0x8, RZ, 0xfc, !PT ;  /* 0x000000080b0b0812 */ /* 0x000fc400078efcff */
[----:B------:R-:W-:Y:S02]  /*10cc10*/  LOP3.LUT P0, RZ, R13, 0x80, RZ, 0xc0, !PT ;  /* 0x000000800dff7812 */ /* 0x000fe4000780c0ff */
[----:B0-----:R-:W-:-:S05]  /*10cc20*/  PRMT R10, R3, 0x7772, RZ ;  /* 0x00007772030a7816 */ /* 0x001fca00000000ff */
[----:B------:R0:W-:Y:S02]  /*10cc30*/  @P6 STG.E.U8 desc[UR42][R28.64], R10 ;  /* 0x0000000a1c006986 */ /* 0x0001e4000c10112a */
[----:B0-----:R-:W-:Y:S02]  /*10cc40*/  PRMT R10, R3, 0x7773, RZ ;  /* 0x00007773030a7816 */ /* 0x001fe400000000ff */
[----:B------:R-:W4:Y:S04]  /*10cc50*/  LDL.LU.64 R28, [R1+0x2f30] ;  /* 0x002f3000011c7983 */ /* 0x000f280000300a00 */
[----:B------:R-:W4:Y:S04]  /*10cc60*/  LDL.LU.64 R2, [R1+0x2f48] ;  /* 0x002f480001027983 */ /* 0x000f280000300a00 */
[----:B------:R-:W4:Y:S04]  /*10cc70*/  LDL.LU R9, [R1+0x604] ;  /* 0x0006040001097983 */ /* 0x000f280000300800 */
[----:B------:R0:W-:Y:S01]  /*10cc80*/  @P0 STG.E.U8 desc[UR42][R4.64], R10 ;  /* 0x0000000a04000986 */ /* 0x0001e2000c10112a */
[----:B------:R-:W-:-:S02]  /*10cc90*/  LOP3.LUT P0, RZ, R11, 0x8, RZ, 0xc0, !PT ;  /* 0x000000080bff7812 */ /* 0x000fc4000780c0ff */
[----:B0-----:R-:W-:Y:S01]  /*10cca0*/  PRMT R10, R0, 0x7770, RZ ;  /* 0x00007770000a7816 */ /* 0x001fe200000000ff */
[----:B------:R-:W4:Y:S10]  /*10ccb0*/  LDL.LU.64 R4, [R1+0x2f58] ;  /* 0x002f580001047983 */ /* 0x000f340000300a00 */
[----:B------:R0:W-:Y:S01]  /*10ccc0*/  @P0 STG.E.U8 desc[UR42][R6.64], R10 ;  /* 0x0000000a06000986 */ /* 0x0001e2000c10112a */
[----:B------:R-:W-:-:S02]  /*10ccd0*/  LOP3.LUT P0, RZ, R11, 0x4, RZ, 0xc0, !PT ;  /* 0x000000040bff7812 */ /* 0x000fc4000780c0ff */
[----:B0-----:R-:W-:Y:S01]  /*10cce0*/  PRMT R10, R0, 0x7771, RZ ;  /* 0x00007771000a7816 */ /* 0x001fe200000000ff */
[----:B------:R-:W4:Y:S10]  /*10ccf0*/  LDL.LU.64 R6, [R1+0x2f40] ;  /* 0x002f400001067983 */ /* 0x000f340000300a00 */
        /* <DEDUP_REMOVED lines=11> */
[----:B------:R-:W-:Y:S02]  /*10cdb0*/  LOP3.LUT P1, RZ, R13, 0x10000, RZ, 0xc0, !PT ;  /* 0x000100000dff7812 */ /* 0x000fe4000782c0ff */
[----:B--2---:R-:W-:-:S09]  /*10cdc0*/  PRMT R10, R17, 0x7770, RZ ;  /* 0x00007770110a7816 */ /* 0x004fd200000000ff */
[----:B------:R0:W-:Y:S04]  /*10cdd0*/  @P0 STG.E.U8 desc[UR42][R18.64], R10 ;  /* 0x0000000a12000986 */ /* 0x0001e8000c10112a */
[----:B0-----:R-:W2:Y:S01]  /*10cde0*/  LDL.LU R18, [R1+0x5a1c] ;  /* 0x005a1c0001127983 */ /* 0x001ea20000300800 */
[----:B------:R-:W-:Y:S02]  /*10cdf0*/  LOP3.LUT P0, RZ, R12, 0x40000000, RZ, 0xc0, !PT ;  /* 0x400000000cff7812 */ /* 0x000fe4000780c0ff */
[----:B------:R-:W-:-:S11]  /*10ce00*/  PRMT R10, R17, 0x7771, RZ ;  /* 0x00007771110a7816 */ /* 0x000fd600000000ff */
        /* <DEDUP_REMOVED lines=12> */
[----:B--2---:R-:W-:-:S05]  /*10ced0*/  PRMT R10, R18, 0x7770, RZ ;  /* 0x00007770120a7816 */ /* 0x004fca00000000ff */
[----:B------:R0:W-:Y:S02]  /*10cee0*/  @P1 STG.E.U8 desc[UR42][R26.64], R10 ;  /* 0x0000000a1a001986 */ /* 0x0001e4000c10112a */
[----:B0-----:R-:W-:-:S05]  /*10cef0*/  PRMT R10, R18, 0x7771, RZ ;  /* 0x00007771120a7816 */ /* 0x001fca00000000ff */
[----:B----4-:R0:W-:Y:S02]  /*10cf00*/  @P2 STG.E.U8 desc[UR42][R28.64], R10 ;  /* 0x0000000a1c002986 */ /* 0x0101e4000c10112a */
[----:B0-----:R-:W-:-:S05]  /*10cf10*/  PRMT R10, R18, 0x7772, RZ ;  /* 0x00007772120a7816 */ /* 0x001fca00000000ff */
[----:B------:R0:W-:Y:S02]  /*10cf20*/  @P3 STG.E.U8 desc[UR42][R2.64], R10 ;  /* 0x0000000a02003986 */ /* 0x0001e4000c10112a */
[----:B0-----:R-:W-:Y:S02]  /*10cf30*/  PRMT R10, R18, 0x7773, RZ ;  /* 0x00007773120a7816 */ /* 0x001fe400000000ff */
[----:B------:R-:W2:Y:S04]  /*10cf40*/  LDL.LU R18, [R1+0x5a18] ;  /* 0x005a180001127983 */ /* 0x000ea80000300800 */
[----:B------:R0:W-:Y:S02]  /*10cf50*/  @P4 STG.E.U8 desc[UR42][R4.64], R10 ;  /* 0x0000000a04004986 */ /* 0x0001e4000c10112a */
[----:B0-----:R-:W-:-:S05]  /*10cf60*/  PRMT R10, R9, 0x7770, RZ ;  /* 0x00007770090a7816 */ /* 0x001fca00000000ff */
[----:B------:R0:W-:Y:S02]  /*10cf70*/  @P5 STG.E.U8 desc[UR42][R6.64], R10 ;  /* 0x0000000a06005986 */ /* 0x0001e4000c10112a */
[----:B0-----:R-:W-:Y:S02]  /*10cf80*/  PRMT R10, R9, 0x7771, RZ ;  /* 0x00007771090a7816 */ /* 0x001fe400000000ff */
[----:B------:R-:W4:Y:S04]  /*10cf90*/  LDL.LU.64 R6, [R1+0x2f68] ;  /* 0x002f680001067983 */ /* 0x000f280000300a00 */
[----:B---3--:R0:W-:Y:S04]  /*10cfa0*/  @P6 STG.E.U8 desc[UR42][R14.64], R10 ;  /* 0x0000000a0e006986 */ /* 0x0081e8000c10112a */
[----:B0-----:R-:W3:Y:S04]  /*10cfb0*/  LDL.LU.64 R14, [R1+0x2f78] ;  /* 0x002f7800010e7983 */ /* 0x001ee80000300a00 */
[----:B------:R-:W2:Y:S04]  /*10cfc0*/  LDL.LU.64 R4, [R1+0x2f60] ;  /* 0x002f600001047983 */ /* 0x000ea80000300a00 */
[----:B------:R-:W2:Y:S04]  /*10cfd0*/  LDL.LU.64 R28, [R1+0x2f70] ;  /* 0x002f7000011c7983 */ /* 0x000ea80000300a00 */
[----:B------:R-:W2:Y:S04]  /*10cfe0*/  LDL.LU.64 R2, [R1+0x2f88] ;  /* 0x002f880001027983 */ /* 0x000ea80000300a00 */
[----:B------:R-:W2:Y:S01]  /*10cff0*/  LDL.LU R17, [R1+0x5e4] ;  /* 0x0005e40001117983 */ /* 0x000ea20000300800 */
[----:B------:R-:W-:-:S02]  /*10d000*/  LOP3.LUT P3, RZ, R13, 0x400000, RZ, 0xc0, !PT ;  /* 0x004000000dff7812 */ /* 0x000fc4000786c0ff */
[----:B------:R-:W-:Y:S02]  /*10d010*/  LOP3.LUT P4, RZ, R13, 0x800000, RZ, 0xc0, !PT ;  /* 0x008000000dff7812 */ /* 0x000fe4000788c0ff */
[----:B------:R-:W-:Y:S02]  /*10d020*/  PRMT R10, R9, 0x7772, RZ ;  /* 0x00007772090a7816 */ /* 0x000fe400000000ff */
[----:B------:R-:W-:-:S07]  /*10d030*/  LOP3.LUT P5, RZ, R13, 0x1000000, RZ, 0xc0, !PT ;  /* 0x010000000dff7812 */ /* 0x000fce00078ac0ff */
[----:B----4-:R0:W-:Y:S02]  /*10d040*/  @P3 STG.E.U8 desc[UR42][R6.64], R10 ;  /* 0x0000000a06003986 */ /* 0x0101e4000c10112a */
[----:B0-----:R-:W-:Y:S02]  /*10d050*/  PRMT R10, R9, 0x7773, RZ ;  /* 0x00007773090a7816 */ /* 0x001fe400000000ff */
[----:B------:R-:W4:Y:S04]  /*10d060*/  LDL.LU.64 R6, [R1+0x2f98] ;  /* 0x002f980001067983 */ /* 0x000f280000300a00 */
[----:B------:R-:W4:Y:S04]  /*10d070*/  LDL.LU R0, [R1+0x608] ;  /* 0x0006080001007983 */ /* 0x000f280000300800 */
[----:B---3--:R2:W-:Y:S02]  /*10d080*/  @P4 STG.E.U8 desc[UR42][R14.64], R10 ;  /* 0x0000000a0e004986 */ /* 0x0085e4000c10112a */
[----:B--2---:R-:W-:-:S02]  /*10d090*/  PRMT R10, R17, 0x7770, RZ ;  /* 0x00007770110a7816 */ /* 0x004fc400000000ff */
[----:B------:R-:W2:Y:S04]  /*10d0a0*/  LDL.LU.64 R14, [R1+0x2f80] ;  /* 0x002f8000010e7983 */ /* 0x000ea80000300a00 */
[----:B------:R0:W-:Y:S04]  /*10d0b0*/  @P5 STG.E.U8 desc[UR42][R4.64], R10 ;  /* 0x0000000a04005986 */ /* 0x0001e8000c10112a */
[----:B0-----:R-:W3:Y:S04]  /*10d0c0*/  LDL.LU R4, [R1+0x5e8] ;  /* 0x0005e80001047983 */ /* 0x001ee80000300800 */
[----:B------:R-:W2:Y:S04]  /*10d0d0*/  LDL.LU.64 R20, [R1+0x2fa0] ;  /* 0x002fa00001147983 */ /* 0x000ea80000300a00 */
[----:B--2---:R0:W-:Y:S04]  /*10d0e0*/  STL.64 [R1+0x5a00], R20 ;  /* 0x005a001401007387 */ /* 0x0041e80000100a00 */
[----:B0-----:R-:W2:Y:S04]  /*10d0f0*/  LDL.LU.64 R20, [R1+0x2fb8] ;  /* 0x002fb80001147983 */ /* 0x001ea80000300a00 */
        /* <DEDUP_REMOVED lines=23> */
[----:B------:R-:W-:Y:S02]  /*10d270*/  LOP3.LUT P6, RZ, R13, 0x2000000, RZ, 0xc0, !PT ;  /* 0x020000000dff7812 */ /* 0x000fe400078cc0ff */
[----:B------:R-:W-:Y:S02]  /*10d280*/  PRMT R10, R17, 0x7771, RZ ;  /* 0x00007771110a7816 */ /* 0x000fe400000000ff */
[----:B------:R-:W-:Y:S01]  /*10d290*/  LOP3.LUT R12, R12, 0xfbffffff, RZ, 0xc0, !PT ;  /* 0xfbffffff0c0c7812 */ /* 0x000fe200078ec0ff */
[----:B------:R-:W3:Y:S04]  /*10d2a0*/  LDL.LU.64 R22, [R1+0x2fb0] ;  /* 0x002fb00001167983 */ /* 0x000ee80000300a00 */
[----:B------:R-:W3:Y:S04]  /*10d2b0*/  LDL.LU R5, [R1+0x60c] ;  /* 0x00060c0001057983 */ /* 0x000ee80000300800 */
        /* <DEDUP_REMOVED lines=9> */
[----:B0-----:R-:W-:Y:S01]  /*10d350*/  PRMT R10, R17, 0x7772, RZ ;  /* 0x00007772110a7816 */ /* 0x001fe200000000ff */
[----:B------:R-:W3:Y:S10]  /*10d360*/  LDL.LU.64 R28, [R1+0x2fd0] ;  /* 0x002fd000011c7983 */ /* 0x000ef40000300a00 */
[----:B------:R0:W-:Y:S01]  /*10d370*/  @P0 STG.E.U8 desc[UR42][R2.64], R10 ;  /* 0x0000000a02000986 */ /* 0x0001e2000c10112a */
[----:B------:R-:W-:-:S02]  /*10d380*/  LOP3.LUT P0, RZ, R12, 0x8000000, RZ, 0xc0, !PT ;  /* 0x080000000cff7812 */ /* 0x000fc4000780c0ff */
[----:B0-----:R-:W-:Y:S01]  /*10d390*/  PRMT R10, R17, 0x7773, RZ ;  /* 0x00007773110a7816 */ /* 0x001fe200000000ff */
[----:B------:R-:W3:Y:S10]  /*10d3a0*/  LDL.LU.64 R2, [R1+0x2fe8] ;  /* 0x002fe80001027983 */ /* 0x000ef40000300a00 */
        /* <DEDUP_REMOVED lines=16> */
[----:B------:R-:W-:-:S11]  /*10d4b0*/  PRMT R10, R0, 0x7773, RZ ;  /* 0x00007773000a7816 */ /* 0x000fd600000000ff */
[----:B--2---:R0:W-:Y:S04]  /*10d4c0*/  @P0 STG.E.U8 desc[UR42][R20.64], R10 ;  /* 0x0000000a14000986 */ /* 0x0041e8000c10112a */
[----:B0-----:R-:W2:Y:S01]  /*10d4d0*/  LDL.LU.64 R20, [R1+0x5a00] ;  /* 0x005a000001147983 */ /* 0x001ea20000300a00 */
[----:B------:R-:W-:Y:S02]  /*10d4e0*/  LOP3.LUT P0, RZ, R12, 0x400000, RZ, 0xc0, !PT ;  /* 0x004000000cff7812 */ /* 0x000fe4000780c0ff */
[----:B---3--:R-:W-:Y:S02]  /*10d4f0*/  PRMT R10, R4, 0x7770, RZ ;  /* 0x00007770040a7816 */ /* 0x008fe400000000ff */
[C---:B------:R-:W-:Y:S02]  /*10d500*/  LOP3.LUT P1, RZ, R18.reuse, 0x8, RZ, 0xc0, !PT ;  /* 0x0000000812ff7812 */ /* 0x040fe4000782c0ff */
[----:B------:R-:W-:-:S02]  /*10d510*/  LOP3.LUT P2, RZ, R18, 0x10, RZ, 0xc0, !PT ;  /* 0x0000001012ff7812 */ /* 0x000fc4000784c0ff */
[C---:B------:R-:W-:Y:S02]  /*10d520*/  LOP3.LUT P3, RZ, R18.reuse, 0x20, RZ, 0xc0, !PT ;  /* 0x0000002012ff7812 */ /* 0x040fe4000786c0ff */
[C---:B------:R-:W-:Y:S02]  /*10d530*/  LOP3.LUT P4, RZ, R18.reuse, 0x40, RZ, 0xc0, !PT ;  /* 0x0000004012ff7812 */ /* 0x040fe4000788c0ff */
[----:B------:R-:W-:Y:S01]  /*10d540*/  LOP3.LUT P5, RZ, R18, 0x80, RZ, 0xc0, !PT ;  /* 0x0000008012ff7812 */ /* 0x000fe200078ac0ff */
[----:B--2---:R0:W-:Y:S01]  /*10d550*/  @P0 STG.E.U8 desc[UR42][R20.64], R10 ;  /* 0x0000000a14000986 */ /* 0x0041e2000c10112a */
        /* <DEDUP_REMOVED lines=16> */
[----:B----4-:R0:W-:Y:S04]  /*10d660*/  @P5 STG.E.U8 desc[UR42][R6.64], R10 ;  /* 0x0000000a06005986 */ /* 0x0101e8000c10112a */
[----:B0-----:R-:W3:Y:S01]  /*10d670*/  LDL.LU.64 R6, [R1+0x3008] ;  /* 0x0030080001067983 */ /* 0x001ee20000300a00 */
[----:B------:R-:W-:-:S02]  /*10d680*/  LOP3.LUT P6, RZ, R18, 0x100, RZ, 0xc0, !PT ;  /* 0x0000010012ff7812 */ /* 0x000fc400078cc0ff */
[C---:B------:R-:W-:Y:S02]  /*10d690*/  LOP3.LUT P3, RZ, R18.reuse, 0x200, RZ, 0xc0, !PT ;  /* 0x0000020012ff7812 */ /* 0x040fe4000786c0ff */
[----:B------:R-:W-:Y:S02]  /*10d6a0*/  PRMT R10, R17, 0x7770, RZ ;  /* 0x00007770110a7816 */ /* 0x000fe400000000ff */
[----:B------:R-:W-:-:S07]  /*10d6b0*/  LOP3.LUT P4, RZ, R18, 0x400, RZ, 0xc0, !PT ;  /* 0x0000040012ff7812 */ /* 0x000fce000788c0ff */
[----:B------:R0:W-:Y:S02]  /*10d6c0*/  @P6 STG.E.U8 desc[UR42][R14.64], R10 ;  /* 0x0000000a0e006986 */ /* 0x0001e4000c10112a */
[C---:B0-----:R-:W-:Y:S02]  /*10d6d0*/  PRMT R10, R17.reuse, 0x7771, RZ ;  /* 0x00007771110a7816 */ /* 0x041fe400000000ff */
[----:B------:R-:W4:Y:S04]  /*10d6e0*/  LDL.LU.64 R14, [R1+0x3018] ;  /* 0x00301800010e7983 */ /* 0x000f280000300a00 */
[----:B------:R-:W4:Y:S04]  /*10d6f0*/  LDL.LU.64 R8, [R1+0x3000] ;  /* 0x0030000001087983 */ /* 0x000f280000300a00 */
[----:B------:R-:W4:Y:S04]  /*10d700*/  LDL.LU.64 R28, [R1+0x3010] ;  /* 0x00301000011c7983 */ /* 0x000f280000300a00 */
[----:B------:R-:W4:Y:S04]  /*10d710*/  LDL.LU R19, [R1+0x5d0] ;  /* 0x0005d00001137983 */ /* 0x000f280000300800 */
[----:B------:R-:W4:Y:S04]  /*10d720*/  LDL.LU.64 R2, [R1+0x3028] ;  /* 0x0030280001027983 */ /* 0x000f280000300a00 */
[----:B------:R-:W4:Y:S04]  /*10d730*/  LDL.LU R0, [R1+0x5b0] ;  /* 0x0005b00001007983 */ /* 0x000f280000300800 */
[----:B--2---:R0:W-:Y:S02]  /*10d740*/  @P3 STG.E.U8 desc[UR42][R4.64], R10 ;  /* 0x0000000a04003986 */ /* 0x0041e4000c10112a */
[----:B0-----:R-:W-:-:S02]  /*10d750*/  PRMT R10, R17, 0x7772, RZ ;  /* 0x00007772110a7816 */ /* 0x001fc400000000ff */
[----:B------:R-:W2:Y:S04]  /*10d760*/  LDL.LU.64 R4, [R1+0x3038] ;  /* 0x0030380001047983 */ /* 0x000ea80000300a00 */
[----:B---3--:R0:W-:Y:S02]  /*10d770*/  @P4 STG.E.U8 desc[UR42][R6.64], R10 ;  /* 0x0000000a06004986 */ /* 0x0081e4000c10112a */
[----:B0-----:R-:W-:Y:S01]  /*10d780*/  IMAD.MOV.U32 R7, RZ, RZ, R16 ;  /* 0x000000ffff077224 */ /* 0x001fe200078e0010 */
[----:B------:R-:W-:Y:S02]  /*10d790*/  PRMT R10, R17, 0x7773, RZ ;  /* 0x00007773110a7816 */ /* 0x000fe400000000ff */
[----:B------:R-:W3:Y:S04]  /*10d7a0*/  LDL.LU.64 R16, [R1+0x3048] ;  /* 0x0030480001107983 */ /* 0x000ee80000300a00 */
[----:B---3--:R0:W-:Y:S04]  /*10d7b0*/  STL.64 [R1+0x59f0], R16 ;  /* 0x0059f01001007387 */ /* 0x0081e80000100a00 */
[----:B0-----:R-:W3:Y:S01]  /*10d7c0*/  LDL.LU.64 R16, [R1+0x3030] ;  /* 0x0030300001107983 */ /* 0x001ee20000300a00 */
        /* <DEDUP_REMOVED lines=20> */
[----:B------:R-:W-:Y:S02]  /*10d910*/  LOP3.LUT P0, RZ, R18, 0x8000, RZ, 0xc0, !PT ;  /* 0x0000800012ff7812 */ /* 0x000fe4000780c0ff */
[----:B------:R-:W-:Y:S02]  /*10d920*/  LOP3.LUT R12, R12, 0xfffbffff, RZ, 0xc0, !PT ;  /* 0xfffbffff0c0c7812 */ /* 0x000fe400078ec0ff */
[----:B------:R-:W-:-:S09]  /*10d930*/  LOP3.LUT P5, RZ, R18, 0x800, RZ, 0xc0, !PT ;  /* 0x0000080012ff7812 */ /* 0x000fd200078ac0ff */
[----:B------:R-:W-:Y:S02]  /*10d940*/  @P0 LOP3.LUT R12, R12, 0x40000, RZ, 0xfc, !PT ;  /* 0x000400000c0c0812 */ /* 0x000fe400078efcff */
[C---:B------:R-:W-:Y:S02]  /*10d950*/  LOP3.LUT P0, RZ, R18.reuse, 0x4000, RZ, 0xc0, !PT ;  /* 0x0000400012ff7812 */ /* 0x040fe4000780c0ff */
[----:B------:R-:W-:Y:S02]  /*10d960*/  LOP3.LUT P6, RZ, R18, 0x1000, RZ, 0xc0, !PT ;  /* 0x0000100012ff7812 */ /* 0x000fe400078cc0ff */
[----:B------:R-:W-:Y:S01]  /*10d970*/  LOP3.LUT R12, R12, 0xfff7ffff, RZ, 0xc0, !PT ;  /* 0xfff7ffff0c0c7812 */ /* 0x000fe200078ec0ff */
[----:B----4-:R0:W-:Y:S08]  /*10d980*/  @P5 STG.E.U8 desc[UR42][R14.64], R10 ;  /* 0x0000000a0e005986 */ /* 0x0101f0000c10112a */
[----:B------:R-:W-:-:S02]  /*10d990*/  @P0 LOP3.LUT R12, R12, 0x80000, RZ, 0xfc, !PT ;  /* 0x000800000c0c0812 */ /* 0x000fc400078efcff */
[----:B------:R-:W-:Y:S02]  /*10d9a0*/  LOP3.LUT P0, RZ, R18, 0x2000, RZ, 0xc0, !PT ;  /* 0x0000200012ff7812 */ /* 0x000fe4000780c0ff */
[C---:B0-----:R-:W-:Y:S01]  /*10d9b0*/  PRMT R10, R19.reuse, 0x7770, RZ ;  /* 0x00007770130a7816 */ /* 0x041fe200000000ff */
[----:B------:R-:W4:Y:S04]  /*10d9c0*/  LDL.LU.64 R14, [R1+0x3058] ;  /* 0x00305800010e7983 */ /* 0x000f280000300a00 */
[----:B------:R-:W4:Y:S04]  /*10d9d0*/  LDL.LU R6, [R1+0x5d4] ;  /* 0x0005d40001067983 */ /* 0x000f280000300800 */
[----:B------:R-:W4:Y:S04]  /*10d9e0*/  LDL.LU.64 R20, [R1+0x3040] ;  /* 0x0030400001147983 */ /* 0x000f280000300a00 */
[----:B------:R-:W4:Y:S04]  /*10d9f0*/  LDL.LU.64 R22, [R1+0x3050] ;  /* 0x0030500001167983 */ /* 0x000f280000300a00 */
[----:B------:R0:W-:Y:S04]  /*10da00*/  @P6 STG.E.U8 desc[UR42][R8.64], R10 ;  /* 0x0000000a08006986 */ /* 0x0001e8000c10112a */
[----:B------:R-:W4:Y:S04]  /*10da10*/  LDL.LU.64 R24, [R1+0x3068] ;  /* 0x0030680001187983 */ /* 0x000f280000300a00 */
[----:B------:R-:W4:Y:S01]  /*10da20*/  LDL.LU.64 R26, [R1+0x3078] ;  /* 0x00307800011a7983 */ /* 0x000f220000300a00 */
[----:B0-----:R-:W-:-:S03]  /*10da30*/  PRMT R10, R19, 0x7771, RZ ;  /* 0x00007771130a7816 */ /* 0x001fc600000000ff */
[----:B------:R-:W4:Y:S04]  /*10da40*/  LDL.LU.64 R8, [R1+0x3060] ;  /* 0x0030600001087983 */ /* 0x000f280000300a00 */
[----:B------:R0:W-:Y:S01]  /*10da50*/  @P0 STG.E.U8 desc[UR42][R28.64], R10 ;  /* 0x0000000a1c000986 */ /* 0x0001e2000c10112a */
[C---:B------:R-:W-:Y:S02]  /*10da60*/  LOP3.LUT P0, RZ, R12.reuse, 0x80000, RZ, 0xc0, !PT ;  /* 0x000800000cff7812 */ /* 0x040fe4000780c0ff */
[----:B0-----:R-:W-:Y:S01]  /*10da70*/  PRMT R10, R19, 0x7772, RZ ;  /* 0x00007772130a7816 */ /* 0x001fe200000000ff */
[----:B------:R-:W4:Y:S10]  /*10da80*/  LDL.LU.64 R28, [R1+0x3070] ;  /* 0x00307000011c7983 */ /* 0x000f340000300a00 */
        /* <DEDUP_REMOVED lines=8> */
[----:B---3--:R0:W-:Y:S04]  /*10db10*/  @P0 STG.E.U8 desc[UR42][R16.64], R10 ;  /* 0x0000000a10000986 */ /* 0x0081e8000c10112a */
[----:B0-----:R-:W3:Y:S01]  /*10db20*/  LDL.LU.64 R16, [R1+0x59f8] ;  /* 0x0059f80001107983 */ /* 0x001ee20000300a00 */
[----:B------:R-:W-:-:S02]  /*10db30*/  LOP3.LUT P0, RZ, R12, 0x10000, RZ, 0xc0, !PT ;  /* 0x000100000cff7812 */ /* 0x000fc4000780c0ff */
[----:B------:R-:W-:-:S11]  /*10db40*/  PRMT R10, R0, 0x7771, RZ ;  /* 0x00007771000a7816 */ /* 0x000fd600000000ff */
[----:B---3--:R0:W-:Y:S04]  /*10db50*/  @P0 STG.E.U8 desc[UR42][R16.64], R10 ;  /* 0x0000000a10000986 */ /* 0x0081e8000c10112a */
[----:B0-----:R-:W3:Y:S01]  /*10db60*/  LDL.LU.64 R16, [R1+0x59f0] ;  /* 0x0059f00001107983 */ /* 0x001ee20000300a00 */
[----:B------:R-:W-:Y:S02]  /*10db70*/  LOP3.LUT P0, RZ, R12, 0x8000, RZ, 0xc0, !PT ;  /* 0x000080000cff7812 */ /* 0x000fe4000780c0ff */
[----:B------:R-:W-:Y:S02]  /*10db80*/  PRMT R10, R0, 0x7772, RZ ;  /* 0x00007772000a7816 */ /* 0x000fe400000000ff */
[----:B------:R-:W-:-:S09]  /*10db90*/  LOP3.LUT P1, RZ, R18, 0x400000, RZ, 0xc0, !PT ;  /* 0x0040000012ff7812 */ /* 0x000fd2000782c0ff */
[----:B---3--:R0:W-:Y:S01]  /*10dba0*/  @P0 STG.E.U8 desc[UR42][R16.64], R10 ;  /* 0x0000000a10000986 */ /* 0x0081e2000c10112a */
[----:B------:R-:W-:Y:S02]  /*10dbb0*/  LOP3.LUT P0, RZ, R12, 0x4000, RZ, 0xc0, !PT ;  /* 0x000040000cff7812 */ /* 0x000fe4000780c0ff */
[----:B0-----:R-:W-:Y:S01]  /*10dbc0*/  PRMT R10, R0, 0x7773, RZ ;  /* 0x00007773000a7816 */ /* 0x001fe200000000ff */
[----:B------:R-:W3:Y:S10]  /*10dbd0*/  LDL.LU.64 R16, [R1+0x59e8] ;  /* 0x0059e80001107983 */ /* 0x000ef40000300a00 */
[----:B----4-:R0:W-:Y:S04]  /*10dbe0*/  @P0 STG.E.U8 desc[UR42][R14.64], R10 ;  /* 0x0000000a0e000986 */ /* 0x0101e8000c10112a */
[----:B0-----:R-:W4:Y:S01]  /*10dbf0*/  LDL.LU.64 R14, [R1+0x59e0] ;  /* 0x0059e000010e7983 */ /* 0x001f220000300a00 */
[----:B------:R-:W-:-:S02]  /*10dc00*/  LOP3.LUT P0, RZ, R12, 0x2000, RZ, 0xc0, !PT ;  /* 0x000020000cff7812 */ /* 0x000fc4000780c0ff */
[----:B------:R-:W-:-:S11]  /*10dc10*/  PRMT R10, R6, 0x7770, RZ ;  /* 0x00007770060a7816 */ /* 0x000fd600000000ff */
[----:B------:R0:W-:Y:S01]  /*10dc20*/  @P0 STG.E.U8 desc[UR42][R20.64], R10 ;  /* 0x0000000a14000986 */ /* 0x0001e2000c10112a */
[----:B------:R-:W-:Y:S02]  /*10dc30*/  LOP3.LUT P0, RZ, R12, 0x1000, RZ, 0xc0, !PT ;  /* 0x000010000cff7812 */ /* 0x000fe4000780c0ff */
[----:B------:R-:W-:Y:S02]  /*10dc40*/  LOP3.LUT P2, RZ, R18, 0x800000, RZ, 0xc0, !PT ;  /* 0x0080000012ff7812 */ /* 0x000fe4000784c0ff */
[----:B0-----:R-:W-:-:S09]  /*10dc50*/  PRMT R10, R6, 0x7771, RZ ;  /* 0x00007771060a7816 */ /* 0x001fd200000000ff */
[----:B------:R0:W-:Y:S01]  /*10dc60*/  @P0 STG.E.U8 desc[UR42][R22.64], R10 ;  /* 0x0000000a16000986 */ /* 0x0001e2000c10112a */
[C---:B------:R-:W-:Y:S02]  /*10dc70*/  LOP3.LUT P3, RZ, R18.reuse, 0x1000000, RZ, 0xc0, !PT ;  /* 0x0100000012ff7812 */ /* 0x040fe4000786c0ff */
[----:B------:R-:W-:Y:S02]  /*10dc80*/  LOP3.LUT P4, RZ, R18, 0x2000000, RZ, 0xc0, !PT ;  /* 0x0200000012ff7812 */ /* 0x000fe4000788c0ff */
[----:B0-----:R-:W-:-:S05]  /*10dc90*/  PRMT R10, R6, 0x7772, RZ ;  /* 0x00007772060a7816 */ /* 0x001fca00000000ff */
[----:B------:R0:W-:Y:S01]  /*10dca0*/  @P1 STG.E.U8 desc[UR42][R24.64], R10 ;  /* 0x0000000a18001986 */ /* 0x0001e2000c10112a */
[----:B------:R-:W-:Y:S02]  /*10dcb0*/  LOP3.LUT P5, RZ, R18, 0x4000000, RZ, 0xc0, !PT ;  /* 0x0400000012ff7812 */ /* 0x000fe400078ac0ff */
[----:B0-----:R-:W-:-:S05]  /*10dcc0*/  PRMT R10, R6, 0x7773, RZ ;  /* 0x00007773060a7816 */ /* 0x001fca00000000ff */
[----:B------:R4:W-:Y:S01]  /*10dcd0*/  @P2 STG.E.U8 desc[UR42][R26.64], R10 ;  /* 0x0000000a1a002986 */ /* 0x0009e2000c10112a */
[----:B------:R-:W-:Y:S02]  /*10dce0*/  LOP3.LUT P6, RZ, R18, 0x8000000, RZ, 0xc0, !PT ;  /* 0x0800000012ff7812 */ /* 0x000fe400078cc0ff */
[----:B----4-:R-:W-:-:S05]  /*10dcf0*/  PRMT R10, R14, 0x7770, RZ ;  /* 0x000077700e0a7816 */ /* 0x010fca00000000ff */
[----:B------:R0:W-:Y:S02]  /*10dd00*/  @P3 STG.E.U8 desc[UR42][R8.64], R10 ;  /* 0x0000000a08003986 */ /* 0x0001e4000c10112a */
[----:B0-----:R-:W-:-:S05]  /*10dd10*/  PRMT R10, R14, 0x7771, RZ ;  /* 0x000077710e0a7816 */ /* 0x001fca00000000ff */
[----:B------:R0:W-:Y:S02]  /*10dd20*/  @P4 STG.E.U8 desc[UR42][R28.64], R10 ;  /* 0x0000000a1c004986 */ /* 0x0001e4000c10112a */
[----:B0-----:R-:W-:-:S05]  /*10dd30*/  PRMT R10, R14, 0x7772, RZ ;  /* 0x000077720e0a7816 */ /* 0x001fca00000000ff */
[----:B------:R0:W-:Y:S02]  /*10dd40*/  @P5 STG.E.U8 desc[UR42][R2.64], R10 ;  /* 0x0000000a02005986 */ /* 0x0001e4000c10112a */
[----:B0-----:R-:W-:Y:S02]  /*10dd50*/  PRMT R10, R14, 0x7773, RZ ;  /* 0x000077730e0a7816 */ /* 0x001fe400000000ff */
[----:B------:R-:W4:Y:S04]  /*10dd60*/  LDL.LU R14, [R1+0x59d8] ;  /* 0x0059d800010e7983 */ /* 0x000f280000300800 */
[----:B------:R-:W4:Y:S04]  /*10dd70*/  LDL.LU.64 R8, [R1+0x3080] ;  /* 0x0030800001087983 */ /* 0x000f280000300a00 */
[----:B------:R-:W4:Y:S04]  /*10dd80*/  LDL.LU.64 R28, [R1+0x3090] ;  /* 0x00309000011c7983 */ /* 0x000f280000300a00 */
[----:B--2---:R0:W-:Y:S04]  /*10dd90*/  @P6 STG.E.U8 desc[UR42][R4.64], R10 ;  /* 0x0000000a04006986 */ /* 0x0041e8000c10112a */
[----:B------:R-:W2:Y:S04]  /*10dda0*/  LDL.LU.64 R2, [R1+0x30a8] ;  /* 0x0030a80001027983 */ /* 0x000ea80000300a00 */
[----:B0-----:R-:W2:Y:S01]  /*10ddb0*/  LDL.LU R4, [R1+0x5d8] ;  /* 0x0005d80001047983 */ /* 0x001ea20000300800 */
[----:B---3--:R-:W-:-:S02]  /*10ddc0*/  IMAD.MOV.U32 R6, RZ, RZ, R17 ;  /* 0x000000ffff067224 */ /* 0x008fc400078e0011 */
[----:B------:R-:W-:Y:S02]  /*10ddd0*/  IMAD.MOV.U32 R5, RZ, RZ, R16 ;  /* 0x000000ffff057224 */ /* 0x000fe400078e0010 */
[----:B------:R-:W3:Y:S01]  /*10dde0*/  LDL.LU.64 R16, [R1+0x30b8] ;  /* 0x0030b80001107983 */ /* 0x000ee20000300a00 */
[C---:B------:R-:W-:Y:S02]  /*10ddf0*/  LOP3.LUT P3, RZ, R18.reuse, 0x10000000, RZ, 0xc0, !PT ;  /* 0x1000000012ff7812 */ /* 0x040fe4000786c0ff */
[C---:B------:R-:W-:Y:S02]  /*10de00*/  LOP3.LUT P4, RZ, R18.reuse, 0x20000000, RZ, 0xc0, !PT ;  /* 0x2000000012ff7812 */ /* 0x040fe4000788c0ff */
[C---:B------:R-:W-:Y:S02]  /*10de10*/  LOP3.LUT P5, RZ, R18.reuse, 0x40000000, RZ, 0xc0, !PT ;  /* 0x4000000012ff7812 */ /* 0x040fe400078ac0ff */
[----:B------:R-:W-:Y:S01]  /*10de20*/  LOP3.LUT P6, RZ, R18, 0x80000000, RZ, 0xc0, !PT ;  /* 0x8000000012ff7812 */ /* 0x000fe200078cc0ff */
[----:B------:R-:W3:Y:S04]  /*10de30*/  LDL.LU.64 R26, [R1+0x30a0] ;  /* 0x0030a000011a7983 */ /* 0x000ee80000300a00 */
[----:B------:R-:W3:Y:S04]  /*10de40*/  LDL.LU R11, [R1+0x5b8] ;  /* 0x0005b800010b7983 */ /* 0x000ee80000300800 */
[----:B------:R-:W-:Y:S01]  /*10de50*/  STL [R1+0x5878], R18 ;  /* 0x0058781201007387 */ /* 0x000fe20000100800 */
[----:B--2---:R-:W-:-:S05]  /*10de60*/  PRMT R10, R4, 0x7770, RZ ;  /* 0x00007770040a7816 */ /* 0x004fca00000000ff */
[----:B----4-:R0:W-:Y:S02]  /*10de70*/  @P3 STG.E.U8 desc[UR42][R8.64], R10 ;  /* 0x0000000a08003986 */ /* 0x0101e4000c10112a */
[C---:B0-----:R-:W-:Y:S02]  /*10de80*/  PRMT R10, R4.reuse, 0x7771, RZ ;  /* 0x00007771040a7816 */ /* 0x041fe400000000ff */
[----:B------:R-:W2:Y:S04]  /*10de90*/  LDL.LU.64 R8, [R1+0x30b0] ;  /* 0x0030b00001087983 */ /* 0x000ea80000300a00 */
[----:B------:R0:W-:Y:S02]  /*10dea0*/  @P4 STG.E.U8 desc[UR42][R28.64], R10 ;  /* 0x0000000a1c004986 */ /* 0x0001e4000c10112a */
[----:B0-----:R-:W-:-:S02]  /*10deb0*/  PRMT R10, R4, 0x7772, RZ ;  /* 0x00007772040a7816 */ /* 0x001fc400000000ff */
[----:B------:R-:W4:Y:S04]  /*10dec0*/  LDL.LU.64 R28, [R1+0x30c8] ;  /* 0x0030c800011c7983 */ /* 0x000f280000300a00 */
[----:B------:R-:W2:Y:S04]  /*10ded0*/  LDL.LU R0, [R1+0x5dc] ;  /* 0x0005dc0001007983 */ /* 0x000ea80000300800 */
[----:B------:R0:W-:Y:S02]  /*10dee0*/  @P5 STG.E.U8 desc[UR42][R2.64], R10 ;  /* 0x0000000a02005986 */ /* 0x0001e4000c10112a */
[----:B0-----:R-:W-:-:S02]  /*10def0*/  PRMT R10, R4, 0x7773, RZ ;  /* 0x00007773040a7816 */ /* 0x001fc400000000ff */
[----:B------:R-:W2:Y:S04]  /*10df00*/  LDL.LU.64 R2, [R1+0x30d8] ;  /* 0x0030d80001027983 */ /* 0x000ea80000300a00 */
[----:B---3--:R0:W-:Y:S04]  /*10df10*/  @P6 STG.E.U8 desc[UR42][R16.64], R10 ;  /* 0x0000000a10006986 */ /* 0x0081e8000c10112a */
[----:B0-----:R-:W3:Y:S04]  /*10df20*/  LDL.LU.64 R16, [R1+0x30e8] ;  /* 0x0030e80001107983 */ /* 0x001ee80000300a00 */
        /* <DEDUP_REMOVED lines=20> */
[----:B------:R-:W-:Y:S01]  /*10e070*/  LOP3.LUT P0, RZ, R14, 0x4, RZ, 0xc0, !PT ;  /* 0x000000040eff7812 */ /* 0x000fe2000780c0ff */
[----:B---3--:R0:W-:Y:S04]  /*10e080*/  STL.64 [R1+0x59d0], R16 ;  /* 0x0059d01001007387 */ /* 0x0081e80000100a00 */
[----:B0-----:R-:W3:Y:S01]  /*10e090*/  LDL.LU.64 R16, [R1+0x30c0] ;  /* 0x0030c00001107983 */ /* 0x001ee20000300a00 */
[----:B------:R-:W-:Y:S02]  /*10e0a0*/  LOP3.LUT R12, R12, 0xfffffbff, RZ, 0xc0, !PT ;  /* 0xfffffbff0c0c7812 */ /* 0x000fe400078ec0ff */
[----:B------:R-:W-:Y:S01]  /*10e0b0*/  PRMT R10, R11, 0x7770, RZ ;  /* 0x000077700b0a7816 */ /* 0x000fe200000000ff */
[----:B------:R-:W3:Y:S04]  /*10e0c0*/  LDL.LU R4, [R1+0x5bc] ;  /* 0x0005bc0001047983 */ /* 0x000ee80000300800 */
[----:B------:R-:W3:Y:S01]  /*10e0d0*/  LDL.LU.64 R18, [R1+0x30f8] ;  /* 0x0030f80001127983 */ /* 0x000ee20000300a00 */
[----:B------:R-:W-:-:S02]  /*10e0e0*/  @P0 LOP3.LUT R12, R12, 0x400, RZ, 0xfc, !PT ;  /* 0x000004000c0c0812 */ /* 0x000fc400078efcff */
[----:B------:R-:W-:Y:S01]  /*10e0f0*/  LOP3.LUT P0, RZ, R14, 0x2, RZ, 0xc0, !PT ;  /* 0x000000020eff7812 */ /* 0x000fe2000780c0ff */
[----:B------:R-:W3:Y:S04]  /*10e100*/  LDL.LU.64 R20, [R1+0x30e0] ;  /* 0x0030e00001147983 */ /* 0x000ee80000300a00 */
[----:B------:R-:W3:Y:S01]  /*10e110*/  LDL.LU.64 R22, [R1+0x30f0] ;  /* 0x0030f00001167983 */ /* 0x000ee20000300a00 */
[----:B------:R-:W-:-:S03]  /*10e120*/  LOP3.LUT R12, R12, 0xfffff7ff, RZ, 0xc0, !PT ;  /* 0xfffff7ff0c0c7812 */ /* 0x000fc600078ec0ff */
[----:B------:R-:W3:Y:S04]  /*10e130*/  LDL.LU.64 R24, [R1+0x3108] ;  /* 0x0031080001187983 */ /* 0x000ee80000300a00 */
[----:B------:R-:W-:Y:S02]  /*10e140*/  @P0 LOP3.LUT R12, R12, 0x800, RZ, 0xfc, !PT ;  /* 0x000008000c0c0812 */ /* 0x000fe400078efcff */
[----:B------:R-:W-:-:S13]  /*10e150*/  LOP3.LUT P0, RZ, R14, 0x1, RZ, 0xc0, !PT ;  /* 0x000000010eff7812 */ /* 0x000fda000780c0ff */
[----:B------:R0:W-:Y:S01]  /*10e160*/  @P0 STG.E.U8 desc[UR42][R26.64], R10 ;  /* 0x0000000a1a000986 */ /* 0x0001e2000c10112a */
[C---:B------:R-:W-:Y:S02]  /*10e170*/  LOP3.LUT P0, RZ, R12.reuse, 0x800, RZ, 0xc0, !PT ;  /* 0x000008000cff7812 */ /* 0x040fe4000780c0ff */
[----:B0-----:R-:W-:Y:S01]  /*10e180*/  PRMT R10, R11, 0x7771, RZ ;  /* 0x000077710b0a7816 */ /* 0x001fe200000000ff */
[----:B------:R-:W3:Y:S10]  /*10e190*/  LDL.LU.64 R26, [R1+0x3118] ;  /* 0x00311800011a7983 */ /* 0x000ef40000300a00 */
[----:B--2---:R0:W-:Y:S01]  /*10e1a0*/  @P0 STG.E.U8 desc[UR42][R8.64], R10 ;  /* 0x0000000a08000986 */ /* 0x0041e2000c10112a */
[----:B------:R-:W-:-:S02]  /*10e1b0*/  LOP3.LUT P0, RZ, R12, 0x400, RZ, 0xc0, !PT ;  /* 0x000004000cff7812 */ /* 0x000fc4000780c0ff */
[----:B0-----:R-:W-:Y:S01]  /*10e1c0*/  PRMT R10, R11, 0x7772, RZ ;  /* 0x000077720b0a7816 */ /* 0x001fe200000000ff */
[----:B------:R-:W2:Y:S10]  /*10e1d0*/  LDL.LU.64 R8, [R1+0x3100] ;  /* 0x0031000001087983 */ /* 0x000eb40000300a00 */
[----:B----4-:R0:W-:Y:S01]  /*10e1e0*/  @P0 STG.E.U8 desc[UR42][R28.64], R10 ;  /* 0x0000000a1c000986 */ /* 0x0101e2000c10112a */
[----:B------:R-:W-:-:S02]  /*10e1f0*/  LOP3.LUT P0, RZ, R12, 0x200, RZ, 0xc0, !PT ;  /* 0x000002000cff7812 */ /* 0x000fc4000780c0ff */
[----:B0-----:R-:W-:Y:S01]  /*10e200*/  PRMT R10, R11, 0x7773, RZ ;  /* 0x000077730b0a7816 */ /* 0x001fe200000000ff */
[----:B------:R-:W4:Y:S10]  /*10e210*/  LDL.LU.64 R28, [R1+0x3110] ;  /* 0x00311000011c7983 */ /* 0x000f340000300a00 */
[----:B------:R0:W-:Y:S01]  /*10e220*/  @P0 STG.E.U8 desc[UR42][R2.64], R10 ;  /* 0x0000000a02000986 */ /* 0x0001e2000c10112a */
        /* <DEDUP_REMOVED lines=11> */
[C---:B------:R-:W-:Y:S02]  /*10e2e0*/  LOP3.LUT P1, RZ, R14.reuse, 0x200, RZ, 0xc0, !PT ;  /* 0x000002000eff7812 */ /* 0x040fe4000782c0ff */
[----:B------:R-:W-:-:S02]  /*10e2f0*/  LOP3.LUT P2, RZ, R14, 0x400, RZ, 0xc0, !PT ;  /* 0x000004000eff7812 */ /* 0x000fc4000784c0ff */
[C---:B------:R-:W-:Y:S02]  /*10e300*/  LOP3.LUT P3, RZ, R14.reuse, 0x800, RZ, 0xc0, !PT ;  /* 0x000008000eff7812 */ /* 0x040fe4000786c0ff */
[----:B------:R-:W-:-:S03]  /*10e310*/  LOP3.LUT P4, RZ, R14, 0x1000, RZ, 0xc0, !PT ;  /* 0x000010000eff7812 */ /* 0x000fc6000788c0ff */
[----:B---3--:R0:W-:Y:S04]  /*10e320*/  @P0 STG.E.U8 desc[UR42][R16.64], R10 ;  /* 0x0000000a10000986 */ /* 0x0081e8000c10112a */
[----:B0-----:R-:W3:Y:S01]  /*10e330*/  LDL.LU.64 R16, [R1+0x59c0] ;  /* 0x0059c00001107983 */ /* 0x001ee20000300a00 */
[----:B------:R-:W-:Y:S02]  /*10e340*/  LOP3.LUT P0, RZ, R12, 0x20, RZ, 0xc0, !PT ;  /* 0x000000200cff7812 */ /* 0x000fe4000780c0ff */
[----:B------:R-:W-:-:S11]  /*10e350*/  PRMT R10, R0, 0x7773, RZ ;  /* 0x00007773000a7816 */ /* 0x000fd600000000ff */
[----:B------:R0:W-:Y:S01]  /*10e360*/  @P0 STG.E.U8 desc[UR42][R18.64], R10 ;  /* 0x0000000a12000986 */ /* 0x0001e2000c10112a */
[----:B------:R-:W-:Y:S02]  /*10e370*/  LOP3.LUT P0, RZ, R12, 0x10, RZ, 0xc0, !PT ;  /* 0x000000100cff7812 */ /* 0x000fe4000780c0ff */
[----:B0-----:R-:W-:-:S11]  /*10e380*/  PRMT R10, R4, 0x7770, RZ ;  /* 0x00007770040a7816 */ /* 0x001fd600000000ff */
[----:B------:R0:W-:Y:S02]  /*10e390*/  @P0 STG.E.U8 desc[UR42][R20.64], R10 ;  /* 0x0000000a14000986 */ /* 0x0001e4000c10112a */
[----:B0-----:R-:W-:-:S05]  /*10e3a0*/  PRMT R10, R4, 0x7771, RZ ;  /* 0x00007771040a7816 */ /* 0x001fca00000000ff */
[----:B------:R0:W-:Y:S01]  /*10e3b0*/  @P1 STG.E.U8 desc[UR42][R22.64], R10 ;  /* 0x0000000a16001986 */ /* 0x0001e2000c10112a */
[----:B------:R-:W-:Y:S02]  /*10e3c0*/  LOP3.LUT P5, RZ, R14, 0x2000, RZ, 0xc0, !PT ;  /* 0x000020000eff7812 */ /* 0x000fe400078ac0ff */
[----:B0-----:R-:W-:-:S05]  /*10e3d0*/  PRMT R10, R4, 0x7772, RZ ;  /* 0x00007772040a7816 */ /* 0x001fca00000000ff */
[----:B------:R0:W-:Y:S01]  /*10e3e0*/  @P2 STG.E.U8 desc[UR42][R24.64], R10 ;  /* 0x0000000a18002986 */ /* 0x0001e2000c10112a */
[----:B------:R-:W-:Y:S02]  /*10e3f0*/  LOP3.LUT P6, RZ, R14, 0x4000, RZ, 0xc0, !PT ;  /* 0x000040000eff7812 */ /* 0x000fe400078cc0ff */
[----:B0-----:R-:W-:-:S05]  /*10e400*/  PRMT R10, R4, 0x7773, RZ ;  /* 0x00007773040a7816 */ /* 0x001fca00000000ff */
[----:B------:R3:W-:Y:S02]  /*10e410*/  @P3 STG.E.U8 desc[UR42][R26.64], R10 ;  /* 0x0000000a1a003986 */ /* 0x0007e4000c10112a */
[----:B---3--:R-:W-:-:S05]  /*10e420*/  PRMT R10, R17, 0x7770, RZ ;  /* 0x00007770110a7816 */ /* 0x008fca00000000ff */
[----:B--2---:R0:W-:Y:S02]  /*10e430*/  @P4 STG.E.U8 desc[UR42][R8.64], R10 ;  /* 0x0000000a08004986 */ /* 0x0041e4000c10112a */
[C---:B0-----:R-:W-:Y:S02]  /*10e440*/  PRMT R10, R17.reuse, 0x7771, RZ ;  /* 0x00007771110a7816 */ /* 0x041fe400000000ff */
[----:B------:R-:W2:Y:S04]  /*10e450*/  LDL.LU.64 R8, [R1+0x3138] ;  /* 0x0031380001087983 */ /* 0x000ea80000300a00 */
[----:B----4-:R0:W-:Y:S02]  /*10e460*/  @P5 STG.E.U8 desc[UR42][R28.64], R10 ;  /* 0x0000000a1c005986 */ /* 0x0101e4000c10112a */
[----:B0-----:R-:W-:-:S02]  /*10e470*/  PRMT R10, R17, 0x7772, RZ ;  /* 0x00007772110a7816 */ /* 0x001fc400000000ff */
[----:B------:R-:W3:Y:S04]  /*10e480*/  LDL.LU.64 R28, [R1+0x3128] ;  /* 0x00312800011c7983 */ /* 0x000ee80000300a00 */
[----:B------:R0:W-:Y:S04]  /*10e490*/  @P6 STG.E.U8 desc[UR42][R2.64], R10 ;  /* 0x0000000a02006986 */ /* 0x0001e8000c10112a */
[----:B0-----:R-:W4:Y:S04]  /*10e4a0*/  LDL.LU.64 R2, [R1+0x3130] ;  /* 0x0031300001027983 */ /* 0x001f280000300a00 */
[----:B------:R-:W3:Y:S04]  /*10e4b0*/  LDL.LU.64 R24, [R1+0x3148] ;  /* 0x0031480001187983 */ /* 0x000ee80000300a00 */
[----:B------:R-:W3:Y:S01]  /*10e4c0*/  LDL.LU R4, [R1+0x5a0] ;  /* 0x0005a00001047983 */ /* 0x000ee20000300800 */
[----:B------:R-:W-:-:S02]  /*10e4d0*/  LOP3.LUT P3, RZ, R14, 0x8000, RZ, 0xc0, !PT ;  /* 0x000080000eff7812 */ /* 0x000fc4000786c0ff */
[C---:B------:R-:W-:Y:S02]  /*10e4e0*/  LOP3.LUT P4, RZ, R14.reuse, 0x10000, RZ, 0xc0, !PT ;  /* 0x000100000eff7812 */ /* 0x040fe4000788c0ff */
[----:B------:R-:W-:Y:S02]  /*10e4f0*/  PRMT R10, R17, 0x7773, RZ ;  /* 0x00007773110a7816 */ /* 0x000fe400000000ff */
[----:B------:R-:W-:Y:S01]  /*10e500*/  LOP3.LUT P5, RZ, R14, 0x20000, RZ, 0xc0, !PT ;  /* 0x000200000eff7812 */ /* 0x000fe200078ac0ff */
[----:B------:R-:W4:Y:S04]  /*10e510*/  LDL.LU.64 R26, [R1+0x3158] ;  /* 0x00315800011a7983 */ /* 0x000f280000300a00 */
[----:B------:R-:W4:Y:S04]  /*10e520*/  LDL.LU R11, [R1+0x5c4] ;  /* 0x0005c400010b7983 */ /* 0x000f280000300800 */
[----:B------:R-:W4:Y:S04]  /*10e530*/  LDL.LU R17, [R1+0x59bc] ;  /* 0x0059bc0001117983 */ /* 0x000f280000300800 */
[----:B--2---:R0:W-:Y:S04]  /*10e540*/  @P3 STG.E.U8 desc[UR42][R8.64], R10 ;  /* 0x0000000a08003986 */ /* 0x0041e8000c10112a */
[----:B0-----:R-:W2:Y:S01]  /*10e550*/  LDL.LU.64 R8, [R1+0x3140] ;  /* 0x0031400001087983 */ /* 0x001ea20000300a00 */
[----:B---3--:R-:W-:-:S05]  /*10e560*/  PRMT R10, R4, 0x7770, RZ ;  /* 0x00007770040a7816 */ /* 0x008fca00000000ff */
[----:B------:R0:W-:Y:S02]  /*10e570*/  @P4 STG.E.U8 desc[UR42][R28.64], R10 ;  /* 0x0000000a1c004986 */ /* 0x0001e4000c10112a */
[----:B0-----:R-:W-:Y:S02]  /*10e580*/  PRMT R10, R4, 0x7771, RZ ;  /* 0x00007771040a7816 */ /* 0x001fe400000000ff */
[----:B------:R-:W3:Y:S04]  /*10e590*/  LDL.LU.64 R28, [R1+0x3150] ;  /* 0x00315000011c7983 */ /* 0x000ee80000300a00 */
[----:B------:R-:W-:Y:S04]  /*10e5a0*/  STL.64 [R1+0x5990], R14 ;  /* 0x0059900e01007387 */ /* 0x000fe80000100a00 */
[----:B----4-:R0:W-:Y:S04]  /*10e5b0*/  @P5 STG.E.U8 desc[UR42][R2.64], R10 ;  /* 0x0000000a02005986 */ /* 0x0101e8000c10112a */
[----:B0-----:R-:W4:Y:S04]  /*10e5c0*/  LDL.LU.64 R2, [R1+0x3168] ;  /* 0x0031680001027983 */ /* 0x001f280000300a00 */
[----:B------:R-:W2:Y:S01]  /*10e5d0*/  LDL.LU R19, [R1+0x5a4] ;  /* 0x0005a40001137983 */ /* 0x000ea20000300800 */
[----:B------:R-:W-:-:S02]  /*10e5e0*/  LOP3.LUT P6, RZ, R14, 0x40000, RZ, 0xc0, !PT ;  /* 0x000400000eff7812 */ /* 0x000fc400078cc0ff */
[----:B------:R-:W-:Y:S02]  /*10e5f0*/  PRMT R10, R4, 0x7772, RZ ;  /* 0x00007772040a7816 */ /* 0x000fe400000000ff */
[----:B------:R-:W-:-:S09]  /*10e600*/  LOP3.LUT P5, RZ, R17, 0x1, RZ, 0xc0, !PT ;  /* 0x0000000111ff7812 */ /* 0x000fd200078ac0ff */
[----:B------:R-:W-:Y:S01]  /*10e610*/  @P6 STG.E.U8 desc[UR42][R24.64], R10 ;  /* 0x0000000a18006986 */ /* 0x000fe2000c10112a */
[----:B------:R-:W-:Y:S02]  /*10e620*/  LOP3.LUT P6, RZ, R17, 0x2, RZ, 0xc0, !PT ;  /* 0x0000000211ff7812 */ /* 0x000fe400078cc0ff */
        /* <DEDUP_REMOVED lines=16> */
[----:B--2---:R0:W-:Y:S04]  /*10e730*/  STL [R1+0x59b8], R19 ;  /* 0x0059b81301007387 */ /* 0x0041e80000100800 */
[----:B0-----:R-:W2:Y:S04]  /*10e740*/  LDL.LU.64 R18, [R1+0x3178] ;  /* 0x0031780001127983 */ /* 0x001ea80000300a00 */
[----:B------:R0:W-:Y:S04]  /*10e750*/  STL.64 [R1+0x59a8], R16 ;  /* 0x0059a81001007387 */ /* 0x0001e80000100a00 */
[----:B0-----:R-:W2:Y:S01]  /*10e760*/  LDL.LU.64 R16, [R1+0x3170] ;  /* 0x0031700001107983 */ /* 0x001ea20000300a00 */
[----:B------:R-:W-:-:S04]  /*10e770*/  LOP3.LUT R12, R12, 0xfffffffd, RZ, 0xc0, !PT ;  /* 0xfffffffd0c0c7812 */ /* 0x000fc800078ec0ff */
[----:B------:R-:W-:Y:S02]  /*10e780*/  @P0 LOP3.LUT R12, R12, 0x2, RZ, 0xfc, !PT ;  /* 0x000000020c0c0812 */ /* 0x000fe400078efcff */
[----:B------:R-:W-:Y:S02]  /*10e790*/  LOP3.LUT P0, RZ, R14, 0x200000, RZ, 0xc0, !PT ;  /* 0x002000000eff7812 */ /* 0x000fe4000780c0ff */
[----:B------:R-:W-:-:S11]  /*10e7a0*/  LOP3.LUT R12, R12, 0xfffffffb, RZ, 0xc0, !PT ;  /* 0xfffffffb0c0c7812 */ /* 0x000fd600078ec0ff */
[----:B------:R-:W-:Y:S02]  /*10e7b0*/  @P0 LOP3.LUT R12, R12, 0x4, RZ, 0xfc, !PT ;  /* 0x000000040c0c0812 */ /* 0x000fe400078efcff */
[----:B------:R-:W-:Y:S02]  /*10e7c0*/  LOP3.LUT P0, RZ, R14, 0x100000, RZ, 0xc0, !PT ;  /* 0x001000000eff7812 */ /* 0x000fe4000780c0ff */
[----:B------:R-:W-:Y:S02]  /*10e7d0*/  LOP3.LUT R12, R12, 0xfffffff7, RZ, 0xc0, !PT ;  /* 0xfffffff70c0c7812 */ /* 0x000fe400078ec0ff */
[----:B------:R-:W-:-:S09]  /*10e7e0*/  PRMT R10, R4, 0x7773, RZ ;  /* 0x00007773040a7816 */ /* 0x000fd200000000ff */
[----:B------:R-:W-:Y:S02]  /*10e7f0*/  @P0 LOP3.LUT R12, R12, 0x8, RZ, 0xfc, !PT ;  /* 0x000000080c0c0812 */ /* 0x000fe400078efcff */
[----:B------:R-:W-:-:S13]  /*10e800*/  LOP3.LUT P0, RZ, R14, 0x80000, RZ, 0xc0, !PT ;  /* 0x000800000eff7812 */ /* 0x000fda000780c0ff */
[----:B------:R0:W-:Y:S01]  /*10e810*/  @P0 STG.E.U8 desc[UR42][R26.64], R10 ;  /* 0x0000000a1a000986 */ /* 0x0001e2000c10112a */
[----:B------:R-:W-:Y:S02]  /*10e820*/  LOP3.LUT P0, RZ, R12, 0x8, RZ, 0xc0, !PT ;  /* 0x000000080cff7812 */ /* 0x000fe4000780c0ff */
[----:B0-----:R-:W-:-:S11]  /*10e830*/  PRMT R10, R11, 0x7770, RZ ;  /* 0x000077700b0a7816 */ /* 0x001fd600000000ff */
[----:B------:R0:W-:Y:S01]  /*10e840*/  @P0 STG.E.U8 desc[UR42][R8.64], R10 ;  /* 0x0000000a08000986 */ /* 0x0001e2000c10112a */
[----:B------:R-:W-:Y:S02]  /*10e850*/  LOP3.LUT P0, RZ, R12, 0x4, RZ, 0xc0, !PT ;  /* 0x000000040cff7812 */ /* 0x000fe4000780c0ff */
[----:B0-----:R-:W-:-:S11]  /*10e860*/  PRMT R10, R11, 0x7771, RZ ;  /* 0x000077710b0a7816 */ /* 0x001fd600000000ff */
[----:B---3--:R0:W-:Y:S01]  /*10e870*/  @P0 STG.E.U8 desc[UR42][R28.64], R10 ;  /* 0x0000000a1c000986 */ /* 0x0081e2000c10112a */
[----:B------:R-:W-:Y:S02]  /*10e880*/  LOP3.LUT P0, RZ, R12, 0x2, RZ, 0xc0, !PT ;  /* 0x000000020cff7812 */ /* 0x000fe4000780c0ff */
[C---:B------:R-:W-:Y:S02]  /*10e890*/  LOP3.LUT P1, RZ, R14.reuse, 0x10000000, RZ, 0xc0, !PT ;  /* 0x100000000eff7812 */ /* 0x040fe4000782c0ff */
[C---:B------:R-:W-:Y:S02]  /*10e8a0*/  LOP3.LUT P2, RZ, R14.reuse, 0x20000000, RZ, 0xc0, !PT ;  /* 0x200000000eff7812 */ /* 0x040fe4000784c0ff */
[----:B0-----:R-:W-:Y:S02]  /*10e8b0*/  PRMT R10, R11, 0x7772, RZ ;  /* 0x000077720b0a7816 */ /* 0x001fe400000000ff */
[----:B------:R-:W-:-:S05]  /*10e8c0*/  LOP3.LUT P3, RZ, R14, 0x40000000, RZ, 0xc0, !PT ;  /* 0x400000000eff7812 */ /* 0x000fca000786c0ff */
[----:B----4-:R0:W-:Y:S01]  /*10e8d0*/  @P0 STG.E.U8 desc[UR42][R2.64], R10 ;  /* 0x0000000a02000986 */ /* 0x0101e2000c10112a */
[----:B------:R-:W-:Y:S02]  /*10e8e0*/  LOP3.LUT P0, RZ, R12, 0x1, RZ, 0xc0, !PT ;  /* 0x000000010cff7812 */ /* 0x000fe4000780c0ff */
[----:B------:R-:W-:Y:S02]  /*10e8f0*/  LOP3.LUT P4, RZ, R14, 0x80000000, RZ, 0xc0, !PT ;  /* 0x800000000eff7812 */ /* 0x000fe4000788c0ff */
[----:B0-----:R-:W-:-:S09]  /*10e900*/  PRMT R10, R11, 0x7773, RZ ;  /* 0x000077730b0a7816 */ /* 0x001fd200000000ff */
[----:B--2---:R-:W-:Y:S04]  /*10e910*/  @P0 STG.E.U8 desc[UR42][R18.64], R10 ;  /* 0x0000000a12000986 */ /* 0x004fe8000c10112a */
[----:B------:R0:W-:Y:S04]  /*10e920*/  STL.64 [R1+0x59b0], R16 ;  /* 0x0059b01001007387 */ /* 0x0001e80000100a00 */
[----:B0-----:R-:W2:Y:S04]  /*10e930*/  LDL.LU.64 R16, [R1+0x3160] ;  /* 0x0031600001107983 */ /* 0x001ea80000300a00 */
[----:B------:R-:W3:Y:S04]  /*10e940*/  LDL.LU.64 R14, [R1+0x3188] ;  /* 0x00318800010e7983 */ /* 0x000ee80000300a00 */
[----:B------:R-:W4:Y:S04]  /*10e950*/  LDL.LU.64 R20, [R1+0x3198] ;  /* 0x0031980001147983 */ /* 0x000f280000300a00 */
[----:B------:R-:W2:Y:S04]  /*10e960*/  LDL.LU R4, [R1+0x5c8] ;  /* 0x0005c80001047983 */ /* 0x000ea80000300800 */
[----:B------:R-:W2:Y:S04]  /*10e970*/  LDL.LU R0, [R1+0x5a8] ;  /* 0x0005a80001007983 */ /* 0x000ea80000300800 */
[----:B------:R-:W2:Y:S04]  /*10e980*/  LDL.LU.64 R22, [R1+0x3180] ;  /* 0x0031800001167983 */ /* 0x000ea80000300a00 */
[----:B------:R-:W2:Y:S04]  /*10e990*/  LDL.LU.64 R24, [R1+0x3190] ;  /* 0x0031900001187983 */ /* 0x000ea80000300a00 */
[----:B------:R-:W2:Y:S04]  /*10e9a0*/  LDL.LU.64 R26, [R1+0x31a8] ;  /* 0x0031a800011a7983 */ /* 0x000ea80000300a00 */
[----:B------:R-:W2:Y:S04]  /*10e9b0*/  LDL.LU.64 R8, [R1+0x31b8] ;  /* 0x0031b80001087983 */ /* 0x000ea80000300a00 */
[----:B------:R-:W2:Y:S04]  /*10e9c0*/  LDL.LU.64 R28, [R1+0x31a0] ;  /* 0x0031a000011c7983 */ /* 0x000ea80000300a00 */
[----:B------:R-:W2:Y:S04]  /*10e9d0*/  LDL.LU.64 R2, [R1+0x31b0] ;  /* 0x0031b00001027983 */ /* 0x000ea80000300a00 */
[----:B------:R-:W2:Y:S01]  /*10e9e0*/  LDL.LU R19, [R1+0x59b8] ;  /* 0x0059b80001137983 */ /* 0x000ea20000300800 */
[----:B------:R-:W-:-:S02]  /*10e9f0*/  LOP3.LUT P0, RZ, R13, 0x80000000, RZ, 0xc0, !PT ;  /* 0x800000000dff7812 */ /* 0x000fc4000780c0ff */
[----:B--2---:R-:W-:-:S11]  /*10ea00*/  PRMT R10, R19, 0x7770, RZ ;  /* 0x00007770130a7816 */ /* 0x004fd600000000ff */
[----:B------:R0:W-:Y:S04]  /*10ea10*/  @P0 STG.E.U8 desc[UR42][R16.64], R10 ;  /* 0x0000000a10000986 */ /* 0x0001e8000c10112a */
[----:B0-----:R-:W2:Y:S01]  /*10ea20*/  LDL.LU.64 R16, [R1+0x59b0] ;  /* 0x0059b00001107983 */ /* 0x001ea20000300a00 */
[----:B------:R-:W-:Y:S02]  /*10ea30*/  LOP3.LUT P0, RZ, R13, 0x40000000, RZ, 0xc0, !PT ;  /* 0x400000000dff7812 */ /* 0x000fe4000780c0ff */
[----:B------:R-:W-:-:S11]  /*10ea40*/  PRMT R10, R19, 0x7771, RZ ;  /* 0x00007771130a7816 */ /* 0x000fd600000000ff */
[----:B--2---:R0:W-:Y:S01]  /*10ea50*/  @P0 STG.E.U8 desc[UR42][R16.64], R10 ;  /* 0x0000000a10000986 */ /* 0x0041e2000c10112a */
[----:B------:R-:W-:Y:S02]  /*10ea60*/  LOP3.LUT P0, RZ, R13, 0x20000000, RZ, 0xc0, !PT ;  /* 0x200000000dff7812 */ /* 0x000fe4000780c0ff */
[----:B0-----:R-:W-:Y:S01]  /*10ea70*/  PRMT R10, R19, 0x7772, RZ ;  /* 0x00007772130a7816 */ /* 0x001fe200000000ff */
[----:B------:R-:W2:Y:S10]  /*10ea80*/  LDL.LU.64 R16, [R1+0x59a8] ;  /* 0x0059a80001107983 */ /* 0x000eb40000300a00 */
[----:B---3--:R0:W-:Y:S01]  /*10ea90*/  @P0 STG.E.U8 desc[UR42][R14.64], R10 ;  /* 0x0000000a0e000986 */ /* 0x0081e2000c10112a */
[----:B------:R-:W-:-:S02]  /*10eaa0*/  LOP3.LUT P0, RZ, R13, 0x10000000, RZ, 0xc0, !PT ;  /* 0x100000000dff7812 */ /* 0x000fc4000780c0ff */
[----:B0-----:R-:W-:-:S11]  /*10eab0*/  PRMT R10, R19, 0x7773, RZ ;  /* 0x00007773130a7816 */ /* 0x001fd600000000ff */
[----:B----4-:R0:W-:Y:S02]  /*10eac0*/  @P0 STG.E.U8 desc[UR42][R20.64], R10 ;  /* 0x0000000a14000986 */ /* 0x0101e4000c10112a */
[----:B0-----:R-:W-:-:S05]  /*10ead0*/  PRMT R10, R4, 0x7770, RZ ;  /* 0x00007770040a7816 */ /* 0x001fca00000000ff */
[----:B------:R0:W-:Y:S02]  /*10eae0*/  @P1 STG.E.U8 desc[UR42][R22.64], R10 ;  /* 0x0000000a16001986 */ /* 0x0001e4000c10112a */
[C---:B0-----:R-:W-:Y:S02]  /*10eaf0*/  PRMT R10, R4.reuse, 0x7771, RZ ;  /* 0x00007771040a7816 */ /* 0x041fe400000000ff */
[----:B------:R-:W3:Y:S04]  /*10eb00*/  LDL.LU.64 R22, [R1+0x31c8] ;  /* 0x0031c80001167983 */ /* 0x000ee80000300a00 */
[----:B------:R0:W-:Y:S02]  /*10eb10*/  @P2 STG.E.U8 desc[UR42][R24.64], R10 ;  /* 0x0000000a18002986 */ /* 0x0001e4000c10112a */
[----:B0-----:R-:W-:-:S05]  /*10eb20*/  PRMT R10, R4, 0x7772, RZ ;  /* 0x00007772040a7816 */ /* 0x001fca00000000ff */
[----:B------:R0:W-:Y:S02]  /*10eb30*/  @P3 STG.E.U8 desc[UR42][R26.64], R10 ;  /* 0x0000000a1a003986 */ /* 0x0001e4000c10112a */
[----:B0-----:R-:W-:-:S05]  /*10eb40*/  PRMT R10, R4, 0x7773, RZ ;  /* 0x00007773040a7816 */ /* 0x001fca00000000ff */
[----:B------:R0:W-:Y:S02]  /*10eb50*/  @P4 STG.E.U8 desc[UR42][R8.64], R10 ;  /* 0x0000000a08004986 */ /* 0x0001e4000c10112a */
[----:B0-----:R-:W-:-:S05]  /*10eb60*/  PRMT R10, R0, 0x7770, RZ ;  /* 0x00007770000a7816 */ /* 0x001fca00000000ff */
[----:B------:R0:W-:Y:S02]  /*10eb70*/  @P5 STG.E.U8 desc[UR42][R28.64], R10 ;  /* 0x0000000a1c005986 */ /* 0x0001e4000c10112a */
[C---:B0-----:R-:W-:Y:S02]  /*10eb80*/  PRMT R10, R0.reuse, 0x7771, RZ ;  /* 0x00007771000a7816 */ /* 0x041fe400000000ff */
[----:B------:R-:W4:Y:S04]  /*10eb90*/  LDL.LU.64 R28, [R1+0x31d8] ;  /* 0x0031d800011c7983 */ /* 0x000f280000300a00 */
[----:B------:R0:W-:Y:S04]  /*10eba0*/  @P6 STG.E.U8 desc[UR42][R2.64], R10 ;  /* 0x0000000a02006986 */ /* 0x0001e8000c10112a */
[----:B0-----:R-:W4:Y:S04]  /*10ebb0*/  LDL.LU.64 R2, [R1+0x31c0] ;  /* 0x0031c00001027983 */ /* 0x001f280000300a00 */
[----:B------:R-:W4:Y:S04]  /*10ebc0*/  LDL.LU.64 R24, [R1+0x31d0] ;  /* 0x0031d00001187983 */ /* 0x000f280000300a00 */
[----:B------:R-:W4:Y:S04]  /*10ebd0*/  LDL.LU.64 R26, [R1+0x31e8] ;  /* 0x0031e800011a7983 */ /* 0x000f280000300a00 */
[----:B------:R-:W4:Y:S01]  /*10ebe0*/  LDL.LU R4, [R1+0x5cc] ;  /* 0x0005cc0001047983 */ /* 0x000f220000300800 */
[----:B------:R-:W-:-:S03]  /*10ebf0*/  PRMT R10, R0, 0x7772, RZ ;  /* 0x00007772000a7816 */ /* 0x000fc600000000ff */
[----:B------:R-:W4:Y:S04]  /*10ec00*/  LDL.LU.64 R8, [R1+0x31f8] ;  /* 0x0031f80001087983 */ /* 0x000f280000300a00 */
[----:B------:R-:W4:Y:S01]  /*10ec10*/  LDL.LU R11, [R1+0x5ac] ;  /* 0x0005ac00010b7983 */ /* 0x000f220000300800 */
[C---:B--2---:R-:W-:Y:S02]  /*10ec20*/  LOP3.LUT P3, RZ, R17.reuse, 0x4, RZ, 0xc0, !PT ;  /* 0x0000000411ff7812 */ /* 0x044fe4000786c0ff */
[C---:B------:R-:W-:Y:S02]  /*10ec30*/  LOP3.LUT P4, RZ, R17.reuse, 0x8, RZ, 0xc0, !PT ;  /* 0x0000000811ff7812 */ /* 0x040fe4000788c0ff */
[----:B------:R-:W-:-:S09]  /*10ec40*/  LOP3.LUT P5, RZ, R17, 0x10, RZ, 0xc0, !PT ;  /* 0x0000001011ff7812 */ /* 0x000fd200078ac0ff */
[----:B---3--:R0:W-:Y:S02]  /*10ec50*/  @P3 STG.E.U8 desc[UR42][R22.64], R10 ;  /* 0x0000000a16003986 */ /* 0x0081e4000c10112a */
[----:B0-----:R-:W-:-:S05]  /*10ec60*/  PRMT R10, R0, 0x7773, RZ ;  /* 0x00007773000a7816 */ /* 0x001fca00000000ff */
[----:B----4-:R0:W-:Y:S04]  /*10ec70*/  @P4 STG.E.U8 desc[UR42][R28.64], R10 ;  /* 0x0000000a1c004986 */ /* 0x0101e8000c10112a */
[----:B0-----:R-:W2:Y:S01]  /*10ec80*/  LDL.LU.64 R28, [R1+0x31e0] ;  /* 0x0031e000011c7983 */ /* 0x001ea20000300a00 */
[----:B------:R-:W-:-:S05]  /*10ec90*/  PRMT R10, R4, 0x7770, RZ ;  /* 0x00007770040a7816 */ /* 0x000fca00000000ff */
[----:B------:R0:W-:Y:S04]  /*10eca0*/  @P5 STG.E.U8 desc[UR42][R2.64], R10 ;  /* 0x0000000a02005986 */ /* 0x0001e8000c10112a */
        /* <DEDUP_REMOVED lines=24> */
[----:B--2---:R0:W-:Y:S04]  /*10ee30*/  STL.64 [R1+0x59a0], R14 ;  /* 0x0059a00e01007387 */ /* 0x0041e80000100a00 */
[----:B0-----:R-:W2:Y:S01]  /*10ee40*/  LDL.LU.64 R14, [R1+0x3208] ;  /* 0x00320800010e7983 */ /* 0x001ea20000300a00 */
[----:B------:R-:W-:Y:S02]  /*10ee50*/  LOP3.LUT R13, R13, 0xfbffffff, RZ, 0xc0, !PT ;  /* 0xfbffffff0d0d7812 */ /* 0x000fe400078ec0ff */
[----:B------:R-:W-:-:S02]  /*10ee60*/  LOP3.LUT P6, RZ, R17, 0x20, RZ, 0xc0, !PT ;  /* 0x0000002011ff7812 */ /* 0x000fc400078cc0ff */
[----:B------:R-:W-:Y:S01]  /*10ee70*/  PRMT R10, R4, 0x7771, RZ ;  /* 0x00007771040a7816 */ /* 0x000fe200000000ff */
[----:B------:R-:W4:Y:S02]  /*10ee80*/  LDL.LU.64 R18, [R1+0x3210] ;  /* 0x0032100001127983 */ /* 0x000f240000300a00 */
[----:B------:R-:W-:Y:S02]  /*10ee90*/  @P0 LOP3.LUT R13, R13, 0x4000000, RZ, 0xfc, !PT ;  /* 0x040000000d0d0812 */ /* 0x000fe400078efcff */
[----:B------:R-:W-:Y:S01]  /*10eea0*/  LOP3.LUT P0, RZ, R17, 0x80, RZ, 0xc0, !PT ;  /* 0x0000008011ff7812 */ /* 0x000fe2000780c0ff */
[----:B------:R-:W4:Y:S04]  /*10eeb0*/  LDL.LU.64 R20, [R1+0x3228] ;  /* 0x0032280001147983 */ /* 0x000f280000300a00 */
[----:B------:R-:W4:Y:S01]  /*10eec0*/  LDL.LU.64 R22, [R1+0x3238] ;  /* 0x0032380001167983 */ /* 0x000f220000300a00 */
[----:B------:R-:W-:-:S07]  /*10eed0*/  LOP3.LUT R13, R13, 0xf7ffffff, RZ, 0xc0, !PT ;  /* 0xf7ffffff0d0d7812 */ /* 0x000fce00078ec0ff */
[----:B------:R-:W-:Y:S02]  /*10eee0*/  @P0 LOP3.LUT R13, R13, 0x8000000, RZ, 0xfc, !PT ;  /* 0x080000000d0d0812 */ /* 0x000fe400078efcff */
[----:B------:R-:W-:Y:S01]  /*10eef0*/  LOP3.LUT P0, RZ, R17, 0x40, RZ, 0xc0, !PT ;  /* 0x0000004011ff7812 */ /* 0x000fe2000780c0ff */
[----:B------:R0:W-:Y:S02]  /*10ef00*/  @P6 STG.E.U8 desc[UR42][R24.64], R10 ;  /* 0x0000000a18006986 */ /* 0x0001e4000c10112a */
[----:B0-----:R-:W-:Y:S02]  /*10ef10*/  PRMT R10, R4, 0x7772, RZ ;  /* 0x00007772040a7816 */ /* 0x001fe400000000ff */
[----:B------:R-:W4:Y:S08]  /*10ef20*/  LDL.LU.64 R24, [R1+0x3220] ;  /* 0x0032200001187983 */ /* 0x000f300000300a00 */
[----:B------:R0:W-:Y:S01]  /*10ef30*/  @P0 STG.E.U8 desc[UR42][R26.64], R10 ;  /* 0x0000000a1a000986 */ /* 0x0001e2000c10112a */
[----:B------:R-:W-:-:S02]  /*10ef40*/  LOP3.LUT P0, RZ, R13, 0x8000000, RZ, 0xc0, !PT ;  /* 0x080000000dff7812 */ /* 0x000fc4000780c0ff */
[----:B0-----:R-:W-:Y:S01]  /*10ef50*/  PRMT R10, R4, 0x7773, RZ ;  /* 0x00007773040a7816 */ /* 0x001fe200000000ff */
[----:B------:R-:W4:Y:S04]  /*10ef60*/  LDL.LU.64 R26, [R1+0x3230] ;  /* 0x00323000011a7983 */ /* 0x000f280000300a00 */
[----:B------:R-:W4:Y:S06]  /*10ef70*/  LDL.LU R4, [R1+0x594] ;  /* 0x0005940001047983 */ /* 0x000f2c0000300800 */
        /* <DEDUP_REMOVED lines=19> */
[----:B----4-:R-:W-:Y:S02]  /*10f0b0*/  PRMT R10, R0, 0x7770, RZ ;  /* 0x00007770000a7816 */ /* 0x010fe400000000ff */
        /* <DEDUP_REMOVED lines=8> */
[----:B------:R-:W-:Y:S02]  /*10f140*/  LOP3.LUT P3, RZ, R17, 0x20000, RZ, 0xc0, !PT ;  /* 0x0002000011ff7812 */ /* 0x000fe4000786c0ff */
[----:B0-----:R-:W-:-:S09]  /*10f150*/  PRMT R10, R0, 0x7772, RZ ;  /* 0x00007772000a7816 */ /* 0x001fd200000000ff */
[----:B------:R0:W-:Y:S01]  /*10f160*/  @P0 STG.E.U8 desc[UR42][R20.64], R10 ;  /* 0x0000000a14000986 */ /* 0x0001e2000c10112a */
[----:B------:R-:W-:Y:S02]  /*10f170*/  LOP3.LUT P4, RZ, R17, 0x40000, RZ, 0xc0, !PT ;  /* 0x0004000011ff7812 */ /* 0x000fe4000788c0ff */
[----:B0-----:R-:W-:-:S05]  /*10f180*/  PRMT R10, R0, 0x7773, RZ ;  /* 0x00007773000a7816 */ /* 0x001fca00000000ff */
[----:B------:R2:W-:Y:S01]  /*10f190*/  @P1 STG.E.U8 desc[UR42][R22.64], R10 ;  /* 0x0000000a16001986 */ /* 0x0005e2000c10112a */
        /* <DEDUP_REMOVED lines=10> */
[----:B------:R-:W4:Y:S04]  /*10f240*/  LDL.LU.64 R26, [R1+0x3250] ;  /* 0x00325000011a7983 */ /* 0x000f280000300a00 */
[----:B------:R0:W-:Y:S02]  /*10f250*/  @P5 STG.E.U8 desc[UR42][R28.64], R10 ;  /* 0x0000000a1c005986 */ /* 0x0001e4000c10112a */
[----:B0-----:R-:W-:-:S02]  /*10f260*/  PRMT R10, R4, 0x7770, RZ ;  /* 0x00007770040a7816 */ /* 0x001fc400000000ff */
[----:B------:R-:W4:Y:S04]  /*10f270*/  LDL.LU.64 R28, [R1+0x3268] ;  /* 0x00326800011c7983 */ /* 0x000f280000300a00 */
[----:B---3--:R0:W-:Y:S04]  /*10f280*/  @P6 STG.E.U8 desc[UR42][R2.64], R10 ;  /* 0x0000000a02006986 */ /* 0x0081e8000c10112a */
[----:B0-----:R-:W3:Y:S01]  /*10f290*/  LDL.LU.64 R2, [R1+0x3278] ;  /* 0x0032780001027983 */ /* 0x001ee20000300a00 */
[----:B------:R-:W-:Y:S02]  /*10f2a0*/  LOP3.LUT R13, R13, 0xffffefff, RZ, 0xc0, !PT ;  /* 0xffffefff0d0d7812 */ /* 0x000fe400078ec0ff */
[----:B------:R-:W-:-:S02]  /*10f2b0*/  LOP3.LUT P3, RZ, R17, 0x200000, RZ, 0xc0, !PT ;  /* 0x0020000011ff7812 */ /* 0x000fc4000786c0ff */
[C---:B------:R-:W-:Y:S02]  /*10f2c0*/  LOP3.LUT P4, RZ, R17.reuse, 0x400000, RZ, 0xc0, !PT ;  /* 0x0040000011ff7812 */ /* 0x040fe4000788c0ff */
[----:B------:R-:W-:Y:S02]  /*10f2d0*/  PRMT R10, R4, 0x7771, RZ ;  /* 0x00007771040a7816 */ /* 0x000fe400000000ff */
[C---:B------:R-:W-:Y:S01]  /*10f2e0*/  LOP3.LUT P5, RZ, R17.reuse, 0x800000, RZ, 0xc0, !PT ;  /* 0x0080000011ff7812 */ /* 0x040fe200078ac0ff */
[----:B------:R-:W3:Y:S04]  /*10f2f0*/  LDL.LU.64 R22, [R1+0x3260] ;  /* 0x0032600001167983 */ /* 0x000ee80000300a00 */
[----:B------:R-:W3:Y:S04]  /*10f300*/  LDL.LU.64 R24, [R1+0x3270] ;  /* 0x0032700001187983 */ /* 0x000ee80000300a00 */
[----:B------:R-:W3:Y:S04]  /*10f310*/  LDL.LU R9, [R1+0x574] ;  /* 0x0005740001097983 */ /* 0x000ee80000300800 */
[----:B------:R-:W-:Y:S04]  /*10f320*/  STL [R1+0x5898], R17 ;  /* 0x0058981101007387 */ /* 0x000fe80000100800 */
[----:B------:R-:W-:Y:S01]  /*10f330*/  STL [R1+0x5964], R16 ;  /* 0x0059641001007387 */ /* 0x000fe20000100800 */
[----:B------:R-:W-:-:S02]  /*10f340*/  LOP3.LUT P6, RZ, R17, 0x1000000, RZ, 0xc0, !PT ;  /* 0x0100000011ff7812 */ /* 0x000fc400078cc0ff */
        /* <DEDUP_REMOVED lines=19> */
[----:B----4-:R0:W-:Y:S10]  /*10f480*/  @P3 STG.E.U8 desc[UR42][R26.64], R10 ;  /* 0x0000000a1a003986 */ /* 0x0101f4000c10112a */
[----:B------:R-:W-:-:S02]  /*10f490*/  @P0 LOP3.LUT R13, R13, 0x40000, RZ, 0xfc, !PT ;  /* 0x000400000d0d0812 */ /* 0x000fc400078efcff */
[----:B------:R-:W-:Y:S02]  /*10f4a0*/  LOP3.LUT P0, RZ, R17, 0x4000000, RZ, 0xc0, !PT ;  /* 0x0400000011ff7812 */ /* 0x000fe4000780c0ff */
[C---:B0-----:R-:W-:Y:S02]  /*10f4b0*/  PRMT R10, R4.reuse, 0x7772, RZ ;  /* 0x00007772040a7816 */ /* 0x041fe400000000ff */
[----:B------:R-:W-:Y:S01]  /*10f4c0*/  LOP3.LUT R13, R13, 0xfff7ffff, RZ, 0xc0, !PT ;  /* 0xfff7ffff0d0d7812 */ /* 0x000fe200078ec0ff */
[----:B------:R-:W2:Y:S04]  /*10f4d0*/  LDL.LU.64 R26, [R1+0x3288] ;  /* 0x00328800011a7983 */ /* 0x000ea80000300a00 */
[----:B------:R0:W-:Y:S04]  /*10f4e0*/  @P4 STG.E.U8 desc[UR42][R28.64], R10 ;  /* 0x0000000a1c004986 */ /* 0x0001e8000c10112a */
[----:B------:R-:W4:Y:S01]  /*10f4f0*/  LDL.LU R11, [R1+0x598] ;  /* 0x00059800010b7983 */ /* 0x000f220000300800 */
[----:B0-----:R-:W-:-:S02]  /*10f500*/  PRMT R10, R4, 0x7773, RZ ;  /* 0x00007773040a7816 */ /* 0x001fc400000000ff */
[----:B------:R-:W-:Y:S01]  /*10f510*/  @P0 LOP3.LUT R13, R13, 0x80000, RZ, 0xfc, !PT ;  /* 0x000800000d0d0812 */ /* 0x000fe200078efcff */
[----:B------:R-:W2:Y:S04]  /*10f520*/  LDL.LU.64 R28, [R1+0x3298] ;  /* 0x00329800011c7983 */ /* 0x000ea80000300a00 */
[----:B---3--:R0:W-:Y:S01]  /*10f530*/  @P5 STG.E.U8 desc[UR42][R2.64], R10 ;  /* 0x0000000a02005986 */ /* 0x0081e2000c10112a */
[----:B------:R-:W-:-:S03]  /*10f540*/  LOP3.LUT P0, RZ, R17, 0x2000000, RZ, 0xc0, !PT ;  /* 0x0200000011ff7812 */ /* 0x000fc6000780c0ff */
[----:B0-----:R-:W3:Y:S04]  /*10f550*/  LDL.LU.64 R2, [R1+0x3280] ;  /* 0x0032800001027983 */ /* 0x001ee80000300a00 */
[----:B------:R-:W2:Y:S04]  /*10f560*/  LDL.LU.64 R16, [R1+0x32b8] ;  /* 0x0032b80001107983 */ /* 0x000ea80000300a00 */
[----:B--2---:R0:W-:Y:S04]  /*10f570*/  STL.64 [R1+0x5978], R16 ;  /* 0x0059781001007387 */ /* 0x0041e80000100a00 */
[----:B0-----:R-:W2:Y:S01]  /*10f580*/  LDL.LU.64 R16, [R1+0x32a8] ;  /* 0x0032a80001107983 */ /* 0x001ea20000300a00 */
[----:B------:R-:W-:-:S05]  /*10f590*/  PRMT R10, R9, 0x7770, RZ ;  /* 0x00007770090a7816 */ /* 0x000fca00000000ff */
[----:B------:R0:W-:Y:S02]  /*10f5a0*/  @P6 STG.E.U8 desc[UR42][R22.64], R10 ;  /* 0x0000000a16006986 */ /* 0x0001e4000c10112a */
[----:B0-----:R-:W-:-:S05]  /*10f5b0*/  PRMT R10, R9, 0x7771, RZ ;  /* 0x00007771090a7816 */ /* 0x001fca00000000ff */
[----:B------:R0:W-:Y:S01]  /*10f5c0*/  @P0 STG.E.U8 desc[UR42][R24.64], R10 ;  /* 0x0000000a18000986 */ /* 0x0001e2000c10112a */
[----:B------:R-:W-:Y:S02]  /*10f5d0*/  LOP3.LUT P0, RZ, R13, 0x80000, RZ, 0xc0, !PT ;  /* 0x000800000dff7812 */ /* 0x000fe4000780c0ff */
[----:B0-----:R-:W-:-:S11]  /*10f5e0*/  PRMT R10, R9, 0x7772, RZ ;  /* 0x00007772090a7816 */ /* 0x001fd600000000ff */
[----:B------:R-:W-:Y:S04]  /*10f5f0*/  @P0 STG.E.U8 desc[UR42][R26.64], R10 ;  /* 0x0000000a1a000986 */ /* 0x000fe8000c10112a */
[----:B--2---:R0:W-:Y:S04]  /*10f600*/  STL.64 [R1+0x5980], R16 ;  /* 0x0059801001007387 */ /* 0x0041e80000100a00 */
[----:B0-----:R-:W2:Y:S01]  /*10f610*/  LDL.LU.64 R16, [R1+0x3290] ;  /* 0x0032900001107983 */ /* 0x001ea20000300a00 */
[----:B------:R-:W-:Y:S02]  /*10f620*/  LOP3.LUT P0, RZ, R13, 0x40000, RZ, 0xc0, !PT ;  /* 0x000400000dff7812 */ /* 0x000fe4000780c0ff */
[----:B------:R-:W-:Y:S01]  /*10f630*/  PRMT R10, R9, 0x7773, RZ ;  /* 0x00007773090a7816 */ /* 0x000fe200000000ff */
[----:B------:R-:W2:Y:S04]  /*10f640*/  LDL.LU R0, [R1+0x578] ;  /* 0x0005780001007983 */ /* 0x000ea80000300800 */
[----:B------:R-:W2:Y:S04]  /*10f650*/  LDL.LU.64 R18, [R1+0x32a0] ;  /* 0x0032a00001127983 */ /* 0x000ea80000300a00 */
[----:B------:R-:W2:Y:S04]  /*10f660*/  LDL.LU.64 R20, [R1+0x32b0] ;  /* 0x0032b00001147983 */ /* 0x000ea80000300a00 */
[----:B------:R-:W2:Y:S04]  /*10f670*/  LDL.LU R4, [R1+0x59c] ;  /* 0x00059c0001047983 */ /* 0x000ea80000300800 */
[----:B------:R-:W2:Y:S04]  /*10f680*/  LDL.LU.64 R22, [R1+0x32c8] ;  /* 0x0032c80001167983 */ /* 0x000ea80000300a00 */
[----:B------:R-:W2:Y:S04]  /*10f690*/  LDL.LU.64 R24, [R1+0x32d8] ;  /* 0x0032d80001187983 */ /* 0x000ea80000300a00 */
[----:B------:R-:W2:Y:S04]  /*10f6a0*/  LDL.LU.64 R26, [R1+0x32c0] ;  /* 0x0032c000011a7983 */ /* 0x000ea80000300a00 */
[----:B------:R-:W2:Y:S04]  /*10f6b0*/  LDL.LU.64 R8, [R1+0x32d0] ;  /* 0x0032d00001087983 */ /* 0x000ea80000300a00 */
[----:B------:R4:W-:Y:S01]  /*10f6c0*/  @P0 STG.E.U8 desc[UR42][R28.64], R10 ;  /* 0x0000000a1c000986 */ /* 0x0009e2000c10112a */
[----:B------:R-:W-:-:S02]  /*10f6d0*/  LOP3.LUT P0, RZ, R13, 0x20000, RZ, 0xc0, !PT ;  /* 0x000200000dff7812 */ /* 0x000fc4000780c0ff */
[----:B----4-:R-:W-:Y:S01]  /*10f6e0*/  PRMT R10, R11, 0x7770, RZ ;  /* 0x000077700b0a7816 */ /* 0x010fe200000000ff */
        /* <DEDUP_REMOVED lines=36> */
[----:B----4-:R0:W-:Y:S02]  /*10f930*/  @P5 STG.E.U8 desc[UR42][R28.64], R10 ;  /* 0x0000000a1c005986 */ /* 0x0101e4000c10112a */
[----:B0-----:R-:W-:-:S02]  /*10f940*/  PRMT R10, R4, 0x7773, RZ ;  /* 0x00007773040a7816 */ /* 0x001fc400000000ff */
[----:B------:R-:W4:Y:S04]  /*10f950*/  LDL.LU.64 R28, [R1+0x32f0] ;  /* 0x0032f000011c7983 */ /* 0x000f280000300a00 */
[----:B---3--:R0:W-:Y:S04]  /*10f960*/  @P6 STG.E.U8 desc[UR42][R2.64], R10 ;  /* 0x0000000a02006986 */ /* 0x0081e8000c10112a */
[----:B0-----:R-:W3:Y:S04]  /*10f970*/  LDL.LU.64 R2, [R1+0x3308] ;  /* 0x0033080001027983 */ /* 0x001ee80000300a00 */
[----:B------:R-:W2:Y:S01]  /*10f980*/  LDL.LU R0, [R1+0x57c] ;  /* 0x00057c0001007983 */ /* 0x000ea20000300800 */
[----:B------:R-:W-:-:S02]  /*10f990*/  LOP3.LUT P3, RZ, R15, 0x100, RZ, 0xc0, !PT ;  /* 0x000001000fff7812 */ /* 0x000fc4000786c0ff */
[C---:B------:R-:W-:Y:S02]  /*10f9a0*/  LOP3.LUT P4, RZ, R15.reuse, 0x200, RZ, 0xc0, !PT ;  /* 0x000002000fff7812 */ /* 0x040fe4000788c0ff */
[----:B------:R-:W-:Y:S01]  /*10f9b0*/  LOP3.LUT P5, RZ, R15, 0x400, RZ, 0xc0, !PT ;  /* 0x000004000fff7812 */ /* 0x000fe200078ac0ff */
[----:B------:R-:W3:Y:S04]  /*10f9c0*/  LDL.LU.64 R24, [R1+0x3318] ;  /* 0x0033180001187983 */ /* 0x000ee80000300a00 */
[----:B------:R-:W3:Y:S04]  /*10f9d0*/  LDL.LU.64 R26, [R1+0x3300] ;  /* 0x00330000011a7983 */ /* 0x000ee80000300a00 */
[----:B------:R-:W3:Y:S01]  /*10f9e0*/  LDL.LU R11, [R1+0x580] ;  /* 0x00058000010b7983 */ /* 0x000ee20000300800 */
[----:B--2---:R-:W-:-:S05]  /*10f9f0*/  PRMT R10, R0, 0x7770, RZ ;  /* 0x00007770000a7816 */ /* 0x004fca00000000ff */
[----:B------:R0:W-:Y:S02]  /*10fa00*/  @P3 STG.E.U8 desc[UR42][R8.64], R10 ;  /* 0x0000000a08003986 */ /* 0x0001e4000c10112a */
[C---:B0-----:R-:W-:Y:S02]  /*10fa10*/  PRMT R10, R0.reuse, 0x7771, RZ ;  /* 0x00007771000a7816 */ /* 0x041fe400000000ff */
[----:B------:R-:W2:Y:S04]  /*10fa20*/  LDL.LU.64 R8, [R1+0x3310] ;  /* 0x0033100001087983 */ /* 0x000ea80000300a00 */
[----:B----4-:R0:W-:Y:S02]  /*10fa30*/  @P4 STG.E.U8 desc[UR42][R28.64], R10 ;  /* 0x0000000a1c004986 */ /* 0x0101e4000c10112a */
[----:B0-----:R-:W-:-:S02]  /*10fa40*/  PRMT R10, R0, 0x7772, RZ ;  /* 0x00007772000a7816 */ /* 0x001fc400000000ff */
[----:B------:R-:W4:Y:S04]  /*10fa50*/  LDL.LU.64 R28, [R1+0x3328] ;  /* 0x00332800011c7983 */ /* 0x000f280000300a00 */
        /* <DEDUP_REMOVED lines=30> */
[----:B------:R-:W2:Y:S02]  /*10fc40*/  LDL.LU.64 R18, [R1+0x3358] ;  /* 0x0033580001127983 */ /* 0x000ea40000300a00 */
[----:B------:R-:W-:Y:S02]  /*10fc50*/  @P0 LOP3.LUT R13, R13, 0x400, RZ, 0xfc, !PT ;  /* 0x000004000d0d0812 */ /* 0x000fe400078efcff */
[----:B------:R-:W-:Y:S01]  /*10fc60*/  LOP3.LUT P0, RZ, R15, 0x2000, RZ, 0xc0, !PT ;  /* 0x000020000fff7812 */ /* 0x000fe2000780c0ff */
[----:B------:R-:W2:Y:S04]  /*10fc70*/  LDL.LU.64 R20, [R1+0x3340] ;  /* 0x0033400001147983 */ /* 0x000ea80000300a00 */
[----:B------:R-:W2:Y:S01]  /*10fc80*/  LDL.LU R0, [R1+0x564] ;  /* 0x0005640001007983 */ /* 0x000ea20000300800 */
[----:B------:R-:W-:-:S03]  /*10fc90*/  LOP3.LUT R13, R13, 0xfffff7ff, RZ, 0xc0, !PT ;  /* 0xfffff7ff0d0d7812 */ /* 0x000fc600078ec0ff */
[----:B------:R-:W2:Y:S04]  /*10fca0*/  LDL.LU.64 R22, [R1+0x3350] ;  /* 0x0033500001167983 */ /* 0x000ea80000300a00 */
[----:B------:R-:W-:Y:S02]  /*10fcb0*/  @P0 LOP3.LUT R13, R13, 0x800, RZ, 0xfc, !PT ;  /* 0x000008000d0d0812 */ /* 0x000fe400078efcff */
[----:B------:R-:W-:Y:S01]  /*10fcc0*/  LOP3.LUT P0, RZ, R15, 0x1000, RZ, 0xc0, !PT ;  /* 0x000010000fff7812 */ /* 0x000fe2000780c0ff */
[----:B------:R0:W-:Y:S02]  /*10fcd0*/  @P6 STG.E.U8 desc[UR42][R24.64], R10 ;  /* 0x0000000a18006986 */ /* 0x0001e4000c10112a */
[----:B0-----:R-:W-:Y:S02]  /*10fce0*/  PRMT R10, R11, 0x7770, RZ ;  /* 0x000077700b0a7816 */ /* 0x001fe400000000ff */
[----:B------:R-:W2:Y:S08]  /*10fcf0*/  LDL.LU.64 R24, [R1+0x3368] ;  /* 0x0033680001187983 */ /* 0x000eb00000300a00 */
[----:B------:R0:W-:Y:S01]  /*10fd00*/  @P0 STG.E.U8 desc[UR42][R26.64], R10 ;  /* 0x0000000a1a000986 */ /* 0x0001e2000c10112a */
[----:B------:R-:W-:-:S02]  /*10fd10*/  LOP3.LUT P0, RZ, R13, 0x800, RZ, 0xc0, !PT ;  /* 0x000008000dff7812 */ /* 0x000fc4000780c0ff */
[----:B0-----:R-:W-:Y:S01]  /*10fd20*/  PRMT R10, R11, 0x7771, RZ ;  /* 0x000077710b0a7816 */ /* 0x001fe200000000ff */
[----:B------:R-:W2:Y:S10]  /*10fd30*/  LDL.LU.64 R26, [R1+0x3378] ;  /* 0x00337800011a7983 */ /* 0x000eb40000300a00 */
[----:B------:R0:W-:Y:S01]  /*10fd40*/  @P0 STG.E.U8 desc[UR42][R8.64], R10 ;  /* 0x0000000a08000986 */ /* 0x0001e2000c10112a */
[----:B------:R-:W-:-:S02]  /*10fd50*/  LOP3.LUT P0, RZ, R13, 0x400, RZ, 0xc0, !PT ;  /* 0x000004000dff7812 */ /* 0x000fc4000780c0ff */
[----:B0-----:R-:W-:Y:S01]  /*10fd60*/  PRMT R10, R11, 0x7772, RZ ;  /* 0x000077720b0a7816 */ /* 0x001fe200000000ff */
[----:B------:R-:W2:Y:S10]  /*10fd70*/  LDL.LU.64 R8, [R1+0x3360] ;  /* 0x0033600001087983 */ /* 0x000eb40000300a00 */
[----:B----4-:R0:W-:Y:S01]  /*10fd80*/  @P0 STG.E.U8 desc[UR42][R28.64], R10 ;  /* 0x0000000a1c000986 */ /* 0x0101e2000c10112a */
        /* <DEDUP_REMOVED lines=16> */
[----:B0-----:R-:W2:Y:S01]  /*10fe90*/  LDL.LU R16, [R1+0x5964] ;  /* 0x0059640001107983 */ /* 0x001ea20000300800 */
[----:B------:R-:W-:Y:S02]  /*10fea0*/  LOP3.LUT P0, RZ, R13, 0x20, RZ, 0xc0, !PT ;  /* 0x000000200dff7812 */ /* 0x000fe4000780c0ff */
[----:B------:R-:W-:Y:S02]  /*10feb0*/  PRMT R10, R4, 0x7773, RZ ;  /* 0x00007773040a7816 */ /* 0x000fe400000000ff */
[----:B------:R-:W-:-:S09]  /*10fec0*/  LOP3.LUT P1, RZ, R15, 0x200000, RZ, 0xc0, !PT ;  /* 0x002000000fff7812 */ /* 0x000fd2000782c0ff */
[----:B------:R2:W-:Y:S01]  /*10fed0*/  @P0 STG.E.U8 desc[UR42][R18.64], R10 ;  /* 0x0000000a12000986 */ /* 0x0005e2000c10112a */
[----:B------:R-:W-:Y:S02]  /*10fee0*/  LOP3.LUT P0, RZ, R13, 0x10, RZ, 0xc0, !PT ;  /* 0x000000100dff7812 */ /* 0x000fe4000780c0ff */
[C---:B------:R-:W-:Y:S02]  /*10fef0*/  LOP3.LUT P2, RZ, R15.reuse, 0x400000, RZ, 0xc0, !PT ;  /* 0x004000000fff7812 */ /* 0x040fe4000784c0ff */
[C---:B------:R-:W-:Y:S02]  /*10ff00*/  LOP3.LUT P3, RZ, R15.reuse, 0x800000, RZ, 0xc0, !PT ;  /* 0x008000000fff7812 */ /* 0x040fe4000786c0ff */
[C---:B------:R-:W-:Y:S02]  /*10ff10*/  LOP3.LUT P4, RZ, R15.reuse, 0x1000000, RZ, 0xc0, !PT ;  /* 0x010000000fff7812 */ /* 0x040fe4000788c0ff */
[C---:B------:R-:W-:Y:S02]  /*10ff20*/  LOP3.LUT P5, RZ, R15.reuse, 0x2000000, RZ, 0xc0, !PT ;  /* 0x020000000fff7812 */ /* 0x040fe400078ac0ff */
[----:B------:R-:W-:-:S02]  /*10ff30*/  LOP3.LUT P6, RZ, R15, 0x4000000, RZ, 0xc0, !PT ;  /* 0x040000000fff7812 */ /* 0x000fc400078cc0ff */
        /* <DEDUP_REMOVED lines=11> */
[C---:B0-----:R-:W-:Y:S02]  /*10fff0*/  PRMT R10, R0.reuse, 0x7771, RZ ;  /* 0x00007771000a7816 */ /* 0x041fe400000000ff */
[----:B------:R-:W2:Y:S04]  /*110000*/  LDL.LU.64 R8, [R1+0x3398] ;  /* 0x0033980001087983 */ /* 0x000ea80000300a00 */
[----:B----4-:R0:W-:Y:S02]  /*110010*/  @P5 STG.E.U8 desc[UR42][R28.64], R10 ;  /* 0x0000000a1c005986 */ /* 0x0101e4000c10112a */
[----:B0-----:R-:W-:-:S05]  /*110020*/  PRMT R10, R0, 0x7772, RZ ;  /* 0x00007772000a7816 */ /* 0x001fca00000000ff */
[----:B---3--:R0:W-:Y:S04]  /*110030*/  @P6 STG.E.U8 desc[UR42][R2.64], R10 ;  /* 0x0000000a02006986 */ /* 0x0081e8000c10112a */
[----:B0-----:R-:W3:Y:S04]  /*110040*/  LDL.LU.64 R2, [R1+0x3388] ;  /* 0x0033880001027983 */ /* 0x001ee80000300a00 */
[----:B------:R-:W4:Y:S04]  /*110050*/  LDL.LU.64 R22, [R1+0x3390] ;  /* 0x0033900001167983 */ /* 0x000f280000300a00 */
[----:B------:R-:W3:Y:S04]  /*110060*/  LDL.LU.64 R28, [R1+0x33a8] ;  /* 0x0033a800011c7983 */ /* 0x000ee80000300a00 */
[----:B------:R-:W3:Y:S01]  /*110070*/  LDL.LU R4, [R1+0x588] ;  /* 0x0005880001047983 */ /* 0x000ee20000300800 */
[----:B------:R-:W-:-:S03]  /*110080*/  LOP3.LUT R14, R14, 0xefffffff, RZ, 0xc0, !PT ;  /* 0xefffffff0e0e7812 */ /* 0x000fc600078ec0ff */
[----:B------:R-:W3:Y:S04]  /*110090*/  LDL.LU.64 R24, [R1+0x33b8] ;  /* 0x0033b80001187983 */ /* 0x000ee80000300a00 */
[----:B------:R-:W3:Y:S01]  /*1100a0*/  LDL.LU.64 R26, [R1+0x33a0] ;  /* 0x0033a000011a7983 */ /* 0x000ee20000300a00 */
[----:B------:R-:W-:-:S03]  /*1100b0*/  LOP3.LUT R13, R13, 0xfffffffe, RZ, 0xc0, !PT ;  /* 0xfffffffe0d0d7812 */ /* 0x000fc600078ec0ff */
[----:B------:R-:W3:Y:S01]  /*1100c0*/  LDL.LU R11, [R1+0x568] ;  /* 0x00056800010b7983 */ /* 0x000ee20000300800 */
[C---:B------:R-:W-:Y:S02]  /*1100d0*/  LOP3.LUT P3, RZ, R15.reuse, 0x8000000, RZ, 0xc0, !PT ;  /* 0x080000000fff7812 */ /* 0x040fe4000786c0ff */
[----:B------:R-:W-:Y:S02]  /*1100e0*/  PRMT R10, R0, 0x7773, RZ ;  /* 0x00007773000a7816 */ /* 0x000fe400000000ff */
[C---:B------:R-:W-:Y:S02]  /*1100f0*/  LOP3.LUT P4, RZ, R15.reuse, 0x10000000, RZ, 0xc0, !PT ;  /* 0x100000000fff7812 */ /* 0x040fe4000788c0ff */
        /* <DEDUP_REMOVED lines=16> */
[----:B------:R-:W-:Y:S01]  /*110200*/  LOP3.LUT R13, R13, 0xfffffffd, RZ, 0xc0, !PT ;  /* 0xfffffffd0d0d7812 */ /* 0x000fe200078ec0ff */
[----:B------:R-:W-:Y:S04]  /*110210*/  STL.64 [R1+0x5958], R14 ;  /* 0x0059580e01007387 */ /* 0x000fe80000100a00 */
[----:B------:R0:W-:Y:S06]  /*110220*/  @P3 STG.E.U8 desc[UR42][R8.64], R10 ;  /* 0x0000000a08003986 */ /* 0x0001ec000c10112a */
[----:B------:R-:W-:-:S02]  /*110230*/  @P0 LOP3.LUT R13, R13, 0x2, RZ, 0xfc, !PT ;  /* 0x000000020d0d0812 */ /* 0x000fc400078efcff */
[----:B------:R-:W-:Y:S01]  /*110240*/  LOP3.LUT P0, RZ, R16, 0x2, RZ, 0xc0, !PT ;  /* 0x0000000210ff7812 */ /* 0x000fe2000780c0ff */
[----:B0-----:R-:W2:Y:S01]  /*110250*/  LDL.LU.64 R8, [R1+0x33b0] ;  /* 0x0033b00001087983 */ /* 0x001ea20000300a00 */
[----:B------:R-:W-:Y:S02]  /*110260*/  LOP3.LUT R13, R13, 0xfffffffb, RZ, 0xc0, !PT ;  /* 0xfffffffb0d0d7812 */ /* 0x000fe400078ec0ff */
[----:B---3--:R-:W-:-:S05]  /*110270*/  PRMT R10, R4, 0x7770, RZ ;  /* 0x00007770040a7816 */ /* 0x008fca00000000ff */
[----:B------:R0:W-:Y:S04]  /*110280*/  @P4 STG.E.U8 desc[UR42][R2.64], R10 ;  /* 0x0000000a02004986 */ /* 0x0001e8000c10112a */
[----:B------:R-:W-:Y:S02]  /*110290*/  @P0 LOP3.LUT R13, R13, 0x4, RZ, 0xfc, !PT ;  /* 0x000000040d0d0812 */ /* 0x000fe400078efcff */
[----:B------:R-:W-:Y:S01]  /*1102a0*/  LOP3.LUT P0, RZ, R16, 0x1, RZ, 0xc0, !PT ;  /* 0x0000000110ff7812 */ /* 0x000fe2000780c0ff */
[----:B0-----:R-:W3:Y:S01]  /*1102b0*/  LDL.LU.64 R2, [R1+0x33c8] ;  /* 0x0033c80001027983 */ /* 0x001ee20000300a00 */
[----:B------:R-:W-:-:S11]  /*1102c0*/  LOP3.LUT R13, R13, 0xfffffff7, RZ, 0xc0, !PT ;  /* 0xfffffff70d0d7812 */ /* 0x000fd600078ec0ff */
[----:B------:R-:W-:Y:S02]  /*1102d0*/  @P0 LOP3.LUT R13, R13, 0x8, RZ, 0xfc, !PT ;  /* 0x000000080d0d0812 */ /* 0x000fe400078efcff */
[----:B------:R-:W-:Y:S02]  /*1102e0*/  LOP3.LUT P0, RZ, R15, 0x80000000, RZ, 0xc0, !PT ;  /* 0x800000000fff7812 */ /* 0x000fe4000780c0ff */
[----:B------:R-:W3:Y:S01]  /*1102f0*/  LDL.LU.64 R14, [R1+0x33d8] ;  /* 0x0033d800010e7983 */ /* 0x000ee20000300a00 */
[----:B------:R-:W-:-:S03]  /*110300*/  PRMT R10, R4, 0x7771, RZ ;  /* 0x00007771040a7816 */ /* 0x000fc600000000ff */
[----:B------:R-:W3:Y:S04]  /*110310*/  LDL.LU R0, [R1+0x58c] ;  /* 0x00058c0001007983 */ /* 0x000ee80000300800 */
        /* <DEDUP_REMOVED lines=9> */
[----:B0-----:R-:W-:Y:S02]  /*1103b0*/  PRMT R10, R11, 0x7771, RZ ;  /* 0x000077710b0a7816 */ /* 0x001fe400000000ff */
[C---:B------:R-:W-:Y:S02]  /*1103c0*/  LOP3.LUT P1, RZ, R16.reuse, 0x100, RZ, 0xc0, !PT ;  /* 0x0000010010ff7812 */ /* 0x040fe4000782c0ff */
[C---:B------:R-:W-:Y:S02]  /*1103d0*/  LOP3.LUT P2, RZ, R16.reuse, 0x200, RZ, 0xc0, !PT ;  /* 0x0000020010ff7812 */ /* 0x040fe4000784c0ff */
[C---:B------:R-:W-:Y:S02]  /*1103e0*/  LOP3.LUT P3, RZ, R16.reuse, 0x400, RZ, 0xc0, !PT ;  /* 0x0000040010ff7812 */ /* 0x040fe4000786c0ff */
[----:B------:R-:W-:-:S02]  /*1103f0*/  LOP3.LUT P4, RZ, R16, 0x800, RZ, 0xc0, !PT ;  /* 0x0000080010ff7812 */ /* 0x000fc4000788c0ff */
[C---:B------:R-:W-:Y:S02]  /*110400*/  LOP3.LUT P5, RZ, R16.reuse, 0x1000, RZ, 0xc0, !PT ;  /* 0x0000100010ff7812 */ /* 0x040fe400078ac0ff */
[----:B------:R-:W-:Y:S01]  /*110410*/  LOP3.LUT P6, RZ, R16, 0x2000, RZ, 0xc0, !PT ;  /* 0x0000200010ff7812 */ /* 0x000fe200078cc0ff */
[----:B------:R0:W-:Y:S04]  /*110420*/  STL [R1+0x5950], R16 ;  /* 0x0059501001007387 */ /* 0x0001e80000100800 */
[----:B0-----:R-:W4:Y:S04]  /*110430*/  LDL.LU.64 R16, [R1+0x33c0] ;  /* 0x0033c00001107983 */ /* 0x001f280000300a00 */
        /* <DEDUP_REMOVED lines=8> */
[----:B------:R-:W-:-:S02]  /*1104c0*/  LOP3.LUT P0, RZ, R13, 0x2, RZ, 0xc0, !PT ;  /* 0x000000020dff7812 */ /* 0x000fc4000780c0ff */
[----:B0-----:R-:W-:Y:S01]  /*1104d0*/  PRMT R10, R11, 0x7772, RZ ;  /* 0x000077720b0a7816 */ /* 0x001fe200000000ff */
[----:B------:R-:W2:Y:S10]  /*1104e0*/  LDL.LU.64 R8, [R1+0x3400] ;  /* 0x0034000001087983 */ /* 0x000eb40000300a00 */
[----:B---3--:R0:W-:Y:S01]  /*1104f0*/  @P0 STG.E.U8 desc[UR42][R2.64], R10 ;  /* 0x0000000a02000986 */ /* 0x0081e2000c10112a */
[----:B------:R-:W-:-:S02]  /*110500*/  LOP3.LUT P0, RZ, R13, 0x1, RZ, 0xc0, !PT ;  /* 0x000000010dff7812 */ /* 0x000fc4000780c0ff */
[----:B0-----:R-:W-:Y:S01]  /*110510*/  PRMT R10, R11, 0x7773, RZ ;  /* 0x000077730b0a7816 */ /* 0x001fe200000000ff */
[----:B------:R-:W3:Y:S04]  /*110520*/  LDL.LU.64 R2, [R1+0x3410] ;  /* 0x0034100001027983 */ /* 0x000ee80000300a00 */
[----:B------:R-:W2:Y:S06]  /*110530*/  LDL.LU.64 R12, [R1+0x33e8] ;  /* 0x0033e800010c7983 */ /* 0x000eac0000300a00 */
[----:B------:R0:W-:Y:S04]  /*110540*/  @P0 STG.E.U8 desc[UR42][R14.64], R10 ;  /* 0x0000000a0e000986 */ /* 0x0001e8000c10112a */
[----:B0-----:R-:W2:Y:S01]  /*110550*/  LDL.LU.64 R14, [R1+0x5958] ;  /* 0x00595800010e7983 */ /* 0x001ea20000300a00 */
[----:B------:R-:W-:-:S02]  /*110560*/  PRMT R10, R0, 0x7770, RZ ;  /* 0x00007770000a7816 */ /* 0x000fc400000000ff */
[----:B--2---:R-:W-:-:S13]  /*110570*/  LOP3.LUT P0, RZ, R14, 0x80000000, RZ, 0xc0, !PT ;  /* 0x800000000eff7812 */ /* 0x004fda000780c0ff */
[----:B----4-:R0:W-:Y:S01]  /*110580*/  @P0 STG.E.U8 desc[UR42][R16.64], R10 ;  /* 0x0000000a10000986 */ /* 0x0101e2000c10112a */
[----:B------:R-:W-:Y:S02]  /*110590*/  LOP3.LUT P0, RZ, R14, 0x40000000, RZ, 0xc0, !PT ;  /* 0x400000000eff7812 */ /* 0x000fe4000780c0ff */
[----:B0-----:R-:W-:Y:S01]  /*1105a0*/  PRMT R10, R0, 0x7771, RZ ;  /* 0x00007771000a7816 */ /* 0x001fe200000000ff */
[----:B------:R-:W2:Y:S10]  /*1105b0*/  LDL.LU R16, [R1+0x5950] ;  /* 0x0059500001107983 */ /* 0x000eb40000300800 */
[----:B------:R0:W-:Y:S04]  /*1105c0*/  @P0 STG.E.U8 desc[UR42][R28.64], R10 ;  /* 0x0000000a1c000986 */ /* 0x0001e8000c10112a */
[----:B0-----:R-:W4:Y:S01]  /*1105d0*/  LDL.LU.64 R28, [R1+0x5948] ;  /* 0x00594800011c7983 */ /* 0x001f220000300a00 */
[----:B------:R-:W-:-:S02]  /*1105e0*/  LOP3.LUT P0, RZ, R14, 0x20000000, RZ, 0xc0, !PT ;  /* 0x200000000eff7812 */ /* 0x000fc4000780c0ff */
        /* <DEDUP_REMOVED lines=14> */
[----:B------:R-:W2:Y:S01]  /*1106d0*/  LDL.LU.64 R22, [R1+0x3438] ;  /* 0x0034380001167983 */ /* 0x000ea20000300a00 */
[----:B----4-:R-:W-:-:S05]  /*1106e0*/  PRMT R10, R29, 0x7770, RZ ;  /* 0x000077701d0a7816 */ /* 0x010fca00000000ff */
[----:B------:R0:W-:Y:S02]  /*1106f0*/  @P5 STG.E.U8 desc[UR42][R8.64], R10 ;  /* 0x0000000a08005986 */ /* 0x0001e4000c10112a */
[----:B0-----:R-:W-:Y:S02]  /*110700*/  PRMT R10, R29, 0x7771, RZ ;  /* 0x000077711d0a7816 */ /* 0x001fe400000000ff */
[----:B------:R-:W4:Y:S04]  /*110710*/  LDL.LU.64 R8, [R1+0x3420] ;  /* 0x0034200001087983 */ /* 0x000f280000300a00 */
[----:B---3--:R0:W-:Y:S04]  /*110720*/  @P6 STG.E.U8 desc[UR42][R2.64], R10 ;  /* 0x0000000a02006986 */ /* 0x0081e8000c10112a */
[----:B0-----:R-:W3:Y:S04]  /*110730*/  LDL.LU.64 R2, [R1+0x3430] ;  /* 0x0034300001027983 */ /* 0x001ee80000300a00 */
[----:B------:R-:W3:Y:S04]  /*110740*/  LDL.LU.64 R24, [R1+0x3448] ;  /* 0x0034480001187983 */ /* 0x000ee80000300a00 */
[----:B------:R-:W3:Y:S01]  /*110750*/  LDL.LU R4, [R1+0x530] ;  /* 0x0005300001047983 */ /* 0x000ee20000300800 */
[----:B--2---:R-:W-:-:S02]  /*110760*/  LOP3.LUT P3, RZ, R16, 0x4000, RZ, 0xc0, !PT ;  /* 0x0000400010ff7812 */ /* 0x004fc4000786c0ff */
[C---:B------:R-:W-:Y:S02]  /*110770*/  LOP3.LUT P4, RZ, R16.reuse, 0x8000, RZ, 0xc0, !PT ;  /* 0x0000800010ff7812 */ /* 0x040fe4000788c0ff */
[----:B------:R-:W-:Y:S02]  /*110780*/  PRMT R10, R29, 0x7772, RZ ;  /* 0x000077721d0a7816 */ /* 0x000fe400000000ff */
[C---:B------:R-:W-:Y:S02]  /*110790*/  LOP3.LUT P5, RZ, R16.reuse, 0x10000, RZ, 0xc0, !PT ;  /* 0x0001000010ff7812 */ /* 0x040fe400078ac0ff */
[----:B------:R-:W-:-:S05]  /*1107a0*/  LOP3.LUT P6, RZ, R16, 0x20000, RZ, 0xc0, !PT ;  /* 0x0002000010ff7812 */ /* 0x000fca00078cc0ff */
[----:B------:R0:W-:Y:S02]  /*1107b0*/  @P3 STG.E.U8 desc[UR42][R26.64], R10 ;  /* 0x0000000a1a003986 */ /* 0x0001e4000c10112a */
[----:B0-----:R-:W-:Y:S02]  /*1107c0*/  PRMT R10, R29, 0x7773, RZ ;  /* 0x000077731d0a7816 */ /* 0x001fe400000000ff */
[----:B------:R-:W2:Y:S04]  /*1107d0*/  LDL.LU.64 R26, [R1+0x3458] ;  /* 0x00345800011a7983 */ /* 0x000ea80000300a00 */
[----:B------:R-:W2:Y:S04]  /*1107e0*/  LDL.LU R11, [R1+0x554] ;  /* 0x00055400010b7983 */ /* 0x000ea80000300800 */
[----:B------:R-:W2:Y:S04]  /*1107f0*/  LDL.LU R29, [R1+0x5940] ;  /* 0x00594000011d7983 */ /* 0x000ea80000300800 */
[----:B------:R3:W-:Y:S02]  /*110800*/  @P4 STG.E.U8 desc[UR42][R22.64], R10 ;  /* 0x0000000a16004986 */ /* 0x0007e4000c10112a */
[----:B---3--:R-:W-:-:S05]  /*110810*/  PRMT R10, R4, 0x7770, RZ ;  /* 0x00007770040a7816 */ /* 0x008fca00000000ff */
[----:B----4-:R0:W-:Y:S02]  /*110820*/  @P5 STG.E.U8 desc[UR42][R8.64], R10 ;  /* 0x0000000a08005986 */ /* 0x0101e4000c10112a */
[----:B0-----:R-:W-:Y:S02]  /*110830*/  PRMT R10, R4, 0x7771, RZ ;  /* 0x00007771040a7816 */ /* 0x001fe400000000ff */
[----:B------:R-:W3:Y:S04]  /*110840*/  LDL.LU.64 R8, [R1+0x3440] ;  /* 0x0034400001087983 */ /* 0x000ee80000300a00 */
[----:B------:R-:W-:Y:S04]  /*110850*/  STL [R1+0x58b4], R16 ;  /* 0x0058b41001007387 */ /* 0x000fe80000100800 */
[----:B------:R0:W-:Y:S04]  /*110860*/  @P6 STG.E.U8 desc[UR42][R2.64], R10 ;  /* 0x0000000a02006986 */ /* 0x0001e8000c10112a */
[----:B0-----:R-:W4:Y:S04]  /*110870*/  LDL.LU.64 R2, [R1+0x3450] ;  /* 0x0034500001027983 */ /* 0x001f280000300a00 */
[----:B------:R-:W2:Y:S04]  /*110880*/  LDL.LU R19, [R1+0x534] ;  /* 0x0005340001137983 */ /* 0x000ea80000300800 */
[----:B--2---:R0:W-:Y:S04]  /*110890*/  STL [R1+0x5930], R19 ;  /* 0x0059301301007387 */ /* 0x0041e80000100800 */
        /* <DEDUP_REMOVED lines=22> */
[----:B------:R-:W-:-:S07]  /*110a00*/  LOP3.LUT R14, R14, 0xfbffffff, RZ, 0xc0, !PT ;  /* 0xfbffffff0e0e7812 */ /* 0x000fce00078ec0ff */
        /* <DEDUP_REMOVED lines=14> */
[----:B------:R-:W-:Y:S01]  /*110af0*/  LOP3.LUT P6, RZ, R29, 0x1, RZ, 0xc0, !PT ;  /* 0x000000011dff7812 */ /* 0x000fe200078cc0ff */
[----:B------:R1:W-:Y:S01]  /*110b00*/  STL.64 [R1+0x5928], R28 ;  /* 0x0059281c01007387 */ /* 0x0003e20000100a00 */
[----:B0-----:R-:W-:Y:S02]  /*110b10*/  PRMT R10, R11, 0x7771, RZ ;  /* 0x000077710b0a7816 */ /* 0x001fe400000000ff */
[C---:B------:R-:W-:Y:S02]  /*110b20*/  LOP3.LUT P1, RZ, R16.reuse, 0x8000000, RZ, 0xc0, !PT ;  /* 0x0800000010ff7812 */ /* 0x040fe4000782c0ff */
[C---:B------:R-:W-:Y:S02]  /*110b30*/  LOP3.LUT P2, RZ, R16.reuse, 0x10000000, RZ, 0xc0, !PT ;  /* 0x1000000010ff7812 */ /* 0x040fe4000784c0ff */
[----:B------:R-:W-:-:S02]  /*110b40*/  LOP3.LUT P3, RZ, R16, 0x20000000, RZ, 0xc0, !PT ;  /* 0x2000000010ff7812 */ /* 0x000fc4000786c0ff */
[----:B------:R-:W-:Y:S01]  /*110b50*/  LOP3.LUT P4, RZ, R16, 0x40000000, RZ, 0xc0, !PT ;  /* 0x4000000010ff7812 */ /* 0x000fe2000788c0ff */
[----:B----4-:R0:W-:Y:S01]  /*110b60*/  @P0 STG.E.U8 desc[UR42][R2.64], R10 ;  /* 0x0000000a02000986 */ /* 0x0101e2000c10112a */
[----:B------:R-:W-:Y:S02]  /*110b70*/  LOP3.LUT P0, RZ, R14, 0x1000000, RZ, 0xc0, !PT ;  /* 0x010000000eff7812 */ /* 0x000fe4000780c0ff */
[----:B------:R-:W-:Y:S01]  /*110b80*/  LOP3.LUT P5, RZ, R16, 0x80000000, RZ, 0xc0, !PT ;  /* 0x8000000010ff7812 */ /* 0x000fe200078ac0ff */
[----:B-1----:R-:W3:Y:S04]  /*110b90*/  LDL.LU.64 R28, [R1+0x3460] ;  /* 0x00346000011c7983 */ /* 0x002ee80000300a00 */
[----:B------:R-:W4:Y:S04]  /*110ba0*/  LDL.LU.64 R16, [R1+0x3470] ;  /* 0x0034700001107983 */ /* 0x000f280000300a00 */
[----:B------:R-:W3:Y:S04]  /*110bb0*/  LDL.LU R0, [R1+0x558] ;  /* 0x0005580001007983 */ /* 0x000ee80000300800 */
[----:B------:R-:W3:Y:S04]  /*110bc0*/  LDL.LU.64 R12, [R1+0x3488] ;  /* 0x00348800010c7983 */ /* 0x000ee80000300a00 */
[----:B------:R-:W3:Y:S04]  /*110bd0*/  LDL.LU.64 R20, [R1+0x3498] ;  /* 0x0034980001147983 */ /* 0x000ee80000300a00 */
[----:B------:R-:W3:Y:S04]  /*110be0*/  LDL.LU.64 R22, [R1+0x3480] ;  /* 0x0034800001167983 */ /* 0x000ee80000300a00 */
[----:B------:R-:W3:Y:S04]  /*110bf0*/  LDL.LU.64 R24, [R1+0x3490] ;  /* 0x0034900001187983 */ /* 0x000ee80000300a00 */
[----:B------:R-:W3:Y:S04]  /*110c00*/  LDL.LU R4, [R1+0x538] ;  /* 0x0005380001047983 */ /* 0x000ee80000300800 */
[----:B------:R-:W3:Y:S01]  /*110c10*/  LDL.LU.64 R26, [R1+0x34a8] ;  /* 0x0034a800011a7983 */ /* 0x000ee20000300a00 */
[----:B0-----:R-:W-:-:S03]  /*110c20*/  PRMT R10, R11, 0x7772, RZ ;  /* 0x000077720b0a7816 */ /* 0x001fc600000000ff */
[----:B------:R-:W3:Y:S04]  /*110c30*/  LDL.LU.64 R8, [R1+0x34c0] ;  /* 0x0034c00001087983 */ /* 0x000ee80000300a00 */
[----:B------:R-:W3:Y:S04]  /*110c40*/  LDL.LU.64 R2, [R1+0x34a0] ;  /* 0x0034a00001027983 */ /* 0x000ee80000300a00 */
[----:B--2---:R0:W-:Y:S04]  /*110c50*/  @P0 STG.E.U8 desc[UR42][R18.64], R10 ;  /* 0x0000000a12000986 */ /* 0x0041e8000c10112a */
[----:B0-----:R-:W2:Y:S01]  /*110c60*/  LDL.LU.64 R18, [R1+0x5938] ;  /* 0x0059380001127983 */ /* 0x001ea20000300a00 */
[----:B------:R-:W-:-:S02]  /*110c70*/  LOP3.LUT P0, RZ, R14, 0x800000, RZ, 0xc0, !PT ;  /* 0x008000000eff7812 */ /* 0x000fc4000780c0ff */
[----:B------:R-:W-:-:S11]  /*110c80*/  PRMT R10, R11, 0x7773, RZ ;  /* 0x000077730b0a7816 */ /* 0x000fd600000000ff */
[----:B--2---:R0:W-:Y:S04]  /*110c90*/  @P0 STG.E.U8 desc[UR42][R18.64], R10 ;  /* 0x0000000a12000986 */ /* 0x0041e8000c10112a */
[----:B0-----:R-:W2:Y:S01]  /*110ca0*/  LDL.LU R19, [R1+0x5930] ;  /* 0x0059300001137983 */ /* 0x001ea20000300800 */
[----:B------:R-:W-:Y:S02]  /*110cb0*/  LOP3.LUT P0, RZ, R14, 0x400000, RZ, 0xc0, !PT ;  /* 0x004000000eff7812 */ /* 0x000fe4000780c0ff */
[----:B--2---:R-:W-:-:S11]  /*110cc0*/  PRMT R10, R19, 0x7770, RZ ;  /* 0x00007770130a7816 */ /* 0x004fd600000000ff */
[----:B---3--:R0:W-:Y:S04]  /*110cd0*/  @P0 STG.E.U8 desc[UR42][R28.64], R10 ;  /* 0x0000000a1c000986 */ /* 0x0081e8000c10112a */
[----:B0-----:R-:W2:Y:S01]  /*110ce0*/  LDL.LU.64 R28, [R1+0x5928] ;  /* 0x00592800011c7983 */ /* 0x001ea20000300a00 */
[----:B------:R-:W-:Y:S02]  /*110cf0*/  LOP3.LUT P0, RZ, R14, 0x200000, RZ, 0xc0, !PT ;  /* 0x002000000eff7812 */ /* 0x000fe4000780c0ff */
[----:B------:R-:W-:-:S11]  /*110d00*/  PRMT R10, R19, 0x7771, RZ ;  /* 0x00007771130a7816 */ /* 0x000fd600000000ff */
        /* <DEDUP_REMOVED lines=11> */
[----:B------:R-:W3:Y:S04]  /*110dc0*/  LDL.LU.64 R24, [R1+0x34b8] ;  /* 0x0034b80001187983 */ /* 0x000ee80000300a00 */
[----:B------:R0:W-:Y:S02]  /*110dd0*/  @P4 STG.E.U8 desc[UR42][R26.64], R10 ;  /* 0x0000000a1a004986 */ /* 0x0001e4000c10112a */
[----:B0-----:R-:W-:-:S05]  /*110de0*/  PRMT R10, R0, 0x7773, RZ ;  /* 0x00007773000a7816 */ /* 0x001fca00000000ff */
[----:B------:R0:W-:Y:S02]  /*110df0*/  @P5 STG.E.U8 desc[UR42][R8.64], R10 ;  /* 0x0000000a08005986 */ /* 0x0001e4000c10112a */
[----:B0-----:R-:W-:Y:S02]  /*110e00*/  PRMT R10, R4, 0x7770, RZ ;  /* 0x00007770040a7816 */ /* 0x001fe400000000ff */
[----:B------:R-:W4:Y:S04]  /*110e10*/  LDL.LU.64 R8, [R1+0x34d0] ;  /* 0x0034d00001087983 */ /* 0x000f280000300a00 */
[----:B------:R0:W-:Y:S04]  /*110e20*/  @P6 STG.E.U8 desc[UR42][R2.64], R10 ;  /* 0x0000000a02006986 */ /* 0x0001e8000c10112a */
[----:B0-----:R-:W4:Y:S04]  /*110e30*/  LDL.LU.64 R2, [R1+0x34e0] ;  /* 0x0034e00001027983 */ /* 0x001f280000300a00 */
[----:B------:R-:W4:Y:S04]  /*110e40*/  LDL.LU.64 R18, [R1+0x34c8] ;  /* 0x0034c80001127983 */ /* 0x000f280000300a00 */
[----:B------:R-:W4:Y:S04]  /*110e50*/  LDL.LU.64 R20, [R1+0x34d8] ;  /* 0x0034d80001147983 */ /* 0x000f280000300a00 */
[----:B------:R-:W4:Y:S01]  /*110e60*/  LDL.LU R27, [R1+0x55c] ;  /* 0x00055c00011b7983 */ /* 0x000f220000300800 */
[----:B------:R-:W-:-:S02]  /*110e70*/  LOP3.LUT R14, R14, 0xffffefff, RZ, 0xc0, !PT ;  /* 0xffffefff0e0e7812 */ /* 0x000fc400078ec0ff */
[----:B------:R-:W-:Y:S01]  /*110e80*/  PRMT R10, R4, 0x7771, RZ ;  /* 0x00007771040a7816 */ /* 0x000fe200000000ff */
[----:B------:R-:W4:Y:S01]  /*110e90*/  LDL.LU.64 R22, [R1+0x34f8] ;  /* 0x0034f80001167983 */ /* 0x000f220000300a00 */
        /* <DEDUP_REMOVED lines=15> */
[C---:B------:R-:W-:Y:S02]  /*110f90*/  LOP3.LUT P3, RZ, R29.reuse, 0x2, RZ, 0xc0, !PT ;  /* 0x000000021dff7812 */ /* 0x040fe4000786c0ff */
[----:B------:R-:W-:Y:S02]  /*110fa0*/  LOP3.LUT R14, R14, 0xfffdffff, RZ, 0xc0, !PT ;  /* 0xfffdffff0e0e7812 */ /* 0x000fe400078ec0ff */
[----:B------:R-:W-:-:S07]  /*110fb0*/  LOP3.LUT P4, RZ, R29, 0x4, RZ, 0xc0, !PT ;  /* 0x000000041dff7812 */ /* 0x000fce000788c0ff */
[----:B------:R-:W-:Y:S02]  /*110fc0*/  @P0 LOP3.LUT R14, R14, 0x20000, RZ, 0xfc, !PT ;  /* 0x000200000e0e0812 */ /* 0x000fe400078efcff */
[C---:B------:R-:W-:Y:S02]  /*110fd0*/  LOP3.LUT P0, RZ, R29.reuse, 0x80, RZ, 0xc0, !PT ;  /* 0x000000801dff7812 */ /* 0x040fe4000780c0ff */
[C---:B------:R-:W-:Y:S02]  /*110fe0*/  LOP3.LUT P5, RZ, R29.reuse, 0x8, RZ, 0xc0, !PT ;  /* 0x000000081dff7812 */ /* 0x040fe400078ac0ff */
[----:B------:R-:W-:Y:S02]  /*110ff0*/  LOP3.LUT R14, R14, 0xfffbffff, RZ, 0xc0, !PT ;  /* 0xfffbffff0e0e7812 */ /* 0x000fe400078ec0ff */
[----:B------:R-:W-:Y:S01]  /*111000*/  LOP3.LUT P6, RZ, R29, 0x10, RZ, 0xc0, !PT ;  /* 0x000000101dff7812 */ /* 0x000fe200078cc0ff */
[----:B---3--:R0:W-:Y:S06]  /*111010*/  @P3 STG.E.U8 desc[UR42][R24.64], R10 ;  /* 0x0000000a18003986 */ /* 0x0081ec000c10112a */
[----:B------:R-:W-:-:S02]  /*111020*/  @P0 LOP3.LUT R14, R14, 0x40000, RZ, 0xfc, !PT ;  /* 0x000400000e0e0812 */ /* 0x000fc400078efcff */
[C---:B------:R-:W-:Y:S02]  /*111030*/  LOP3.LUT P0, RZ, R29.reuse, 0x40, RZ, 0xc0, !PT ;  /* 0x000000401dff7812 */ /* 0x040fe4000780c0ff */
[----:B0-----:R-:W-:Y:S02]  /*111040*/  PRMT R10, R4, 0x7772, RZ ;  /* 0x00007772040a7816 */ /* 0x001fe400000000ff */
[----:B------:R-:W-:Y:S01]  /*111050*/  LOP3.LUT R14, R14, 0xfff7ffff, RZ, 0xc0, !PT ;  /* 0xfff7ffff0e0e7812 */ /* 0x000fe200078ec0ff */
[----:B------:R-:W2:Y:S01]  /*111060*/  LDL.LU R24, [R1+0x53c] ;  /* 0x00053c0001187983 */ /* 0x000ea20000300800 */
[C---:B------:R-:W-:Y:S02]  /*111070*/  LOP3.LUT P1, RZ, R29.reuse, 0x4000, RZ, 0xc0, !PT ;  /* 0x000040001dff7812 */ /* 0x040fe4000782c0ff */
[----:B------:R-:W-:-:S05]  /*111080*/  LOP3.LUT P2, RZ, R29, 0x8000, RZ, 0xc0, !PT ;  /* 0x000080001dff7812 */ /* 0x000fca000784c0ff */
[----:B------:R-:W-:Y:S02]  /*111090*/  @P0 LOP3.LUT R14, R14, 0x80000, RZ, 0xfc, !PT ;  /* 0x000800000e0e0812 */ /* 0x000fe400078efcff */
[C---:B------:R-:W-:Y:S02]  /*1110a0*/  LOP3.LUT P0, RZ, R29.reuse, 0x20, RZ, 0xc0, !PT ;  /* 0x000000201dff7812 */ /* 0x040fe4000780c0ff */
[C---:B------:R-:W-:Y:S01]  /*1110b0*/  LOP3.LUT P3, RZ, R29.reuse, 0x10000, RZ, 0xc0, !PT ;  /* 0x000100001dff7812 */ /* 0x040fe2000786c0ff */
[----:B----4-:R0:W-:Y:S02]  /*1110c0*/  @P4 STG.E.U8 desc[UR42][R8.64], R10 ;  /* 0x0000000a08004986 */ /* 0x0101e4000c10112a */
[----:B0-----:R-:W-:Y:S02]  /*1110d0*/  PRMT R10, R4, 0x7773, RZ ;  /* 0x00007773040a7816 */ /* 0x001fe400000000ff */
[----:B------:R-:W3:Y:S04]  /*1110e0*/  LDL.LU.64 R8, [R1+0x3510] ;  /* 0x0035100001087983 */ /* 0x000ee80000300a00 */
[----:B------:R0:W-:Y:S01]  /*1110f0*/  @P5 STG.E.U8 desc[UR42][R2.64], R10 ;  /* 0x0000000a02005986 */ /* 0x0001e2000c10112a */
[----:B------:R-:W-:-:S02]  /*111100*/  LOP3.LUT P4, RZ, R29, 0x20000, RZ, 0xc0, !PT ;  /* 0x000200001dff7812 */ /* 0x000fc4000788c0ff */
[----:B------:R-:W-:Y:S02]  /*111110*/  LOP3.LUT P5, RZ, R29, 0x40000, RZ, 0xc0, !PT ;  /* 0x000400001dff7812 */ /* 0x000fe400078ac0ff */
[----:B0-----:R-:W-:Y:S01]  /*111120*/  PRMT R10, R27, 0x7770, RZ ;  /* 0x000077701b0a7816 */ /* 0x001fe200000000ff */
[----:B------:R-:W4:Y:S04]  /*111130*/  LDL.LU.64 R2, [R1+0x34f0] ;  /* 0x0034f00001027983 */ /* 0x000f280000300a00 */
[----:B------:R-:W2:Y:S04]  /*111140*/  LDL.LU R0, [R1+0x540] ;  /* 0x0005400001007983 */ /* 0x000ea80000300800 */
[----:B------:R0:W-:Y:S04]  /*111150*/  STL.64 [R1+0x5910], R28 ;  /* 0x0059101c01007387 */ /* 0x0001e80000100a00 */
[----:B------:R-:W-:Y:S01]  /*111160*/  @P6 STG.E.U8 desc[UR42][R18.64], R10 ;  /* 0x0000000a12006986 */ /* 0x000fe2000c10112a */
[----:B------:R-:W-:-:S03]  /*111170*/  LOP3.LUT P6, RZ, R29, 0x80000, RZ, 0xc0, !PT ;  /* 0x000800001dff7812 */ /* 0x000fc600078cc0ff */
[----:B0-----:R-:W2:Y:S04]  /*111180*/  LDL.LU.64 R28, [R1+0x3540] ;  /* 0x00354000011c7983 */ /* 0x001ea80000300a00 */
[----:B--2---:R0:W-:Y:S04]  /*111190*/  STL.64 [R1+0x5918], R28 ;  /* 0x0059181c01007387 */ /* 0x0041e80000100a00 */
[----:B0-----:R-:W2:Y:S01]  /*1111a0*/  LDL.LU.64 R28, [R1+0x3520] ;  /* 0x00352000011c7983 */ /* 0x001ea20000300a00 */
[----:B------:R-:W-:-:S05]  /*1111b0*/  PRMT R10, R27, 0x7771, RZ ;  /* 0x000077711b0a7816 */ /* 0x000fca00000000ff */
[----:B------:R0:W-:Y:S01]  /*1111c0*/  @P0 STG.E.U8 desc[UR42][R20.64], R10 ;  /* 0x0000000a14000986 */ /* 0x0001e2000c10112a */
[----:B------:R-:W-:Y:S02]  /*1111d0*/  LOP3.LUT P0, RZ, R14, 0x80000, RZ, 0xc0, !PT ;  /* 0x000800000eff7812 */ /* 0x000fe4000780c0ff */
[----:B0-----:R-:W-:-:S11]  /*1111e0*/  PRMT R10, R27, 0x7772, RZ ;  /* 0x000077721b0a7816 */ /* 0x001fd600000000ff */
[----:B------:R-:W-:Y:S01]  /*1111f0*/  @P0 STG.E.U8 desc[UR42][R22.64], R10 ;  /* 0x0000000a16000986 */ /* 0x000fe2000c10112a */
[----:B------:R-:W-:-:S03]  /*111200*/  LOP3.LUT P0, RZ, R14, 0x40000, RZ, 0xc0, !PT ;  /* 0x000400000eff7812 */ /* 0x000fc6000780c0ff */
[----:B--2---:R0:W-:Y:S04]  /*111210*/  STL.64 [R1+0x5920], R28 ;  /* 0x0059201c01007387 */ /* 0x0041e80000100a00 */
[----:B0-----:R-:W2:Y:S01]  /*111220*/  LDL.LU.64 R28, [R1+0x3508] ;  /* 0x00350800011c7983 */ /* 0x001ea20000300a00 */
[----:B------:R-:W-:-:S03]  /*111230*/  PRMT R10, R27, 0x7773, RZ ;  /* 0x000077731b0a7816 */ /* 0x000fc600000000ff */
[----:B------:R-:W2:Y:S04]  /*111240*/  LDL.LU.64 R16, [R1+0x3518] ;  /* 0x0035180001107983 */ /* 0x000ea80000300a00 */
[----:B------:R-:W2:Y:S04]  /*111250*/  LDL.LU.64 R12, [R1+0x3538] ;  /* 0x00353800010c7983 */ /* 0x000ea80000300a00 */
[----:B------:R-:W2:Y:S04]  /*111260*/  LDL.LU.64 R18, [R1+0x3550] ;  /* 0x0035500001127983 */ /* 0x000ea80000300a00 */
[----:B---3--:R0:W-:Y:S01]  /*111270*/  @P0 STG.E.U8 desc[UR42][R8.64], R10 ;  /* 0x0000000a08000986 */ /* 0x0081e2000c10112a */
[----:B------:R-:W-:-:S03]  /*111280*/  LOP3.LUT P0, RZ, R14, 0x20000, RZ, 0xc0, !PT ;  /* 0x000200000eff7812 */ /* 0x000fc6000780c0ff */
[----:B------:R-:W3:Y:S04]  /*111290*/  LDL.LU R4, [R1+0x520] ;  /* 0x0005200001047983 */ /* 0x000ee80000300800 */
[----:B------:R-:W3:Y:S04]  /*1112a0*/  LDL.LU.64 R20, [R1+0x3560] ;  /* 0x0035600001147983 */ /* 0x000ee80000300a00 */
[----:B------:R-:W3:Y:S04]  /*1112b0*/  LDL.LU.64 R22, [R1+0x3548] ;  /* 0x0035480001167983 */ /* 0x000ee80000300a00 */
[----:B------:R-:W3:Y:S01]  /*1112c0*/  LDL.LU.64 R26, [R1+0x3558] ;  /* 0x00355800011a7983 */ /* 0x000ee20000300a00 */
[----:B0-----:R-:W-:-:S03]  /*1112d0*/  PRMT R10, R24, 0x7770, RZ ;  /* 0x00007770180a7816 */ /* 0x001fc600000000ff */
[----:B------:R-:W3:Y:S04]  /*1112e0*/  LDL.LU.64 R8, [R1+0x3578] ;  /* 0x0035780001087983 */ /* 0x000ee80000300a00 */
[----:B----4-:R0:W-:Y:S01]  /*1112f0*/  @P0 STG.E.U8 desc[UR42][R2.64], R10 ;  /* 0x0000000a02000986 */ /* 0x0101e2000c10112a */
[----:B------:R-:W-:Y:S02]  /*111300*/  LOP3.LUT P0, RZ, R14, 0x10000, RZ, 0xc0, !PT ;  /* 0x000100000eff7812 */ /* 0x000fe4000780c0ff */
[----:B0-----:R-:W-:Y:S01]  /*111310*/  PRMT R10, R24, 0x7771, RZ ;  /* 0x00007771180a7816 */ /* 0x001fe200000000ff */
[----:B------:R-:W4:Y:S04]  /*111320*/  LDL.LU.64 R2, [R1+0x3590] ;  /* 0x0035900001027983 */ /* 0x000f280000300a00 */
[----:B------:R-:W3:Y:S06]  /*111330*/  LDL.LU R25, [R1+0xd4] ;  /* 0x0000d40001197983 */ /* 0x000eec0000300800 */
        /* <DEDUP_REMOVED lines=19> */
[----:B---3--:R0:W-:Y:S02]  /*111470*/  @P2 STG.E.U8 desc[UR42][R20.64], R10 ;  /* 0x0000000a14002986 */ /* 0x0081e4000c10112a */
[----:B0-----:R-:W-:-:S05]  /*111480*/  PRMT R10, R4, 0x7770, RZ ;  /* 0x00007770040a7816 */ /* 0x001fca00000000ff */
[----:B------:R0:W-:Y:S02]  /*111490*/  @P3 STG.E.U8 desc[UR42][R22.64], R10 ;  /* 0x0000000a16003986 */ /* 0x0001e4000c10112a */
[----:B0-----:R-:W-:-:S05]  /*1114a0*/  PRMT R10, R4, 0x7771, RZ ;  /* 0x00007771040a7816 */ /* 0x001fca00000000ff */
[----:B------:R0:W-:Y:S02]  /*1114b0*/  @P4 STG.E.U8 desc[UR42][R26.64], R10 ;  /* 0x0000000a1a004986 */ /* 0x0001e4000c10112a */
[C---:B0-----:R-:W-:Y:S02]  /*1114c0*/  PRMT R10, R4.reuse, 0x7772, RZ ;  /* 0x00007772040a7816 */ /* 0x041fe400000000ff */
[----:B------:R-:W3:Y:S04]  /*1114d0*/  LDL.LU.64 R26, [R1+0x3570] ;  /* 0x00357000011a7983 */ /* 0x000ee80000300a00 */
[----:B------:R0:W-:Y:S02]  /*1114e0*/  @P5 STG.E.U8 desc[UR42][R8.64], R10 ;  /* 0x0000000a08005986 */ /* 0x0001e4000c10112a */
[----:B0-----:R-:W-:-:S02]  /*1114f0*/  PRMT R10, R4, 0x7773, RZ ;  /* 0x00007773040a7816 */ /* 0x001fc400000000ff */
[----:B------:R-:W3:Y:S04]  /*111500*/  LDL.LU.64 R8, [R1+0x3588] ;  /* 0x0035880001087983 */ /* 0x000ee80000300a00 */
[----:B----4-:R0:W-:Y:S04]  /*111510*/  @P6 STG.E.U8 desc[UR42][R2.64], R10 ;  /* 0x0000000a02006986 */ /* 0x0101e8000c10112a */
[----:B0-----:R-:W4:Y:S04]  /*111520*/  LDL.LU.64 R2, [R1+0x35a0] ;  /* 0x0035a00001027983 */ /* 0x001f280000300a00 */
[----:B------:R-:W3:Y:S01]  /*111530*/  LDL.LU R4, [R1+0x544] ;  /* 0x0005440001047983 */ /* 0x000ee20000300800 */
[----:B------:R-:W-:-:S02]  /*111540*/  LOP3.LUT P0, RZ, R25, 0x1, RZ, 0xc0, !PT ;  /* 0x0000000119ff7812 */ /* 0x000fc4000780c0ff */
[----:B------:R-:W-:Y:S01]  /*111550*/  LOP3.LUT R14, R14, 0xffffffef, RZ, 0xc0, !PT ;  /* 0xffffffef0e0e7812 */ /* 0x000fe200078ec0ff */
[----:B------:R-:W4:Y:S04]  /*111560*/  LDL.LU.64 R20, [R1+0x35c0] ;  /* 0x0035c00001147983 */ /* 0x000f280000300a00 */
[----:B------:R-:W4:Y:S04]  /*111570*/  LDL.LU.64 R22, [R1+0x3598] ;  /* 0x0035980001167983 */ /* 0x000f280000300a00 */
[----:B------:R-:W4:Y:S02]  /*111580*/  LDL.LU R11, [R1+0x524] ;  /* 0x00052400010b7983 */ /* 0x000f240000300800 */
[----:B------:R-:W-:-:S04]  /*111590*/  @P0 LOP3.LUT R14, R14, 0x10, RZ, 0xfc, !PT ;  /* 0x000000100e0e0812 */ /* 0x000fc800078efcff */
[----:B------:R-:W-:Y:S02]  /*1115a0*/  LOP3.LUT R14, R14, 0xffffffdf, RZ, 0xc0, !PT ;  /* 0xffffffdf0e0e7812 */ /* 0x000fe400078ec0ff */
        /* <DEDUP_REMOVED lines=16> */
[C---:B------:R-:W-:Y:S02]  /*1116b0*/  LOP3.LUT P4, RZ, R29.reuse, 0x200000, RZ, 0xc0, !PT ;  /* 0x002000001dff7812 */ /* 0x040fe4000788c0ff */
[----:B------:R-:W-:Y:S02]  /*1116c0*/  LOP3.LUT R14, R14, 0xfffffbff, RZ, 0xc0, !PT ;  /* 0xfffffbff0e0e7812 */ /* 0x000fe400078ec0ff */
[----:B------:R-:W-:-:S07]  /*1116d0*/  LOP3.LUT P5, RZ, R29, 0x400000, RZ, 0xc0, !PT ;  /* 0x004000001dff7812 */ /* 0x000fce00078ac0ff */
[----:B------:R-:W-:Y:S02]  /*1116e0*/  @P0 LOP3.LUT R14, R14, 0x400, RZ, 0xfc, !PT ;  /* 0x000004000e0e0812 */ /* 0x000fe400078efcff */
[C---:B------:R-:W-:Y:S01]  /*1116f0*/  LOP3.LUT P0, RZ, R29.reuse, 0x2000000, RZ, 0xc0, !PT ;  /* 0x020000001dff7812 */ /* 0x040fe2000780c0ff */
[----:B------:R-:W-:Y:S01]  /*111700*/  STL.64 [R1+0x54e8], R28 ;  /* 0x0054e81c01007387 */ /* 0x000fe20000100a00 */
[----:B------:R-:W-:Y:S02]  /*111710*/  LOP3.LUT R14, R14, 0xfffff7ff, RZ, 0xc0, !PT ;  /* 0xfffff7ff0e0e7812 */ /* 0x000fe400078ec0ff */
[----:B------:R-:W-:-:S09]  /*111720*/  LOP3.LUT P6, RZ, R29, 0x800000, RZ, 0xc0, !PT ;  /* 0x008000001dff7812 */ /* 0x000fd200078cc0ff */
[----:B------:R-:W-:Y:S02]  /*111730*/  @P0 LOP3.LUT R14, R14, 0x800, RZ, 0xfc, !PT ;  /* 0x000008000e0e0812 */ /* 0x000fe400078efcff */
[----:B------:R-:W-:Y:S02]  /*111740*/  LOP3.LUT P0, RZ, R29, 0x1000000, RZ, 0xc0, !PT ;  /* 0x010000001dff7812 */ /* 0x000fe4000780c0ff */
[----:B---3--:R-:W-:-:S05]  /*111750*/  PRMT R10, R4, 0x7770, RZ ;  /* 0x00007770040a7816 */ /* 0x008fca00000000ff */
[----:B------:R0:W-:Y:S02]  /*111760*/  @P3 STG.E.U8 desc[UR42][R26.64], R10 ;  /* 0x0000000a1a003986 */ /* 0x0001e4000c10112a */
[C---:B0-----:R-:W-:Y:S02]  /*111770*/  PRMT R10, R4.reuse, 0x7771, RZ ;  /* 0x00007771040a7816 */ /* 0x041fe400000000ff */
[----:B------:R-:W2:Y:S04]  /*111780*/  LDL.LU.64 R26, [R1+0x35b8] ;  /* 0x0035b800011a7983 */ /* 0x000ea80000300a00 */
[----:B------:R0:W-:Y:S02]  /*111790*/  @P4 STG.E.U8 desc[UR42][R8.64], R10 ;  /* 0x0000000a08004986 */ /* 0x0001e4000c10112a */
[----:B0-----:R-:W-:-:S02]  /*1117a0*/  PRMT R10, R4, 0x7772, RZ ;  /* 0x00007772040a7816 */ /* 0x001fc400000000ff */
[----:B------:R-:W3:Y:S04]  /*1117b0*/  LDL.LU.64 R8, [R1+0x35d0] ;  /* 0x0035d00001087983 */ /* 0x000ee80000300a00 */
[----:B------:R-:W2:Y:S04]  /*1117c0*/  LDL.LU R24, [R1+0x548] ;  /* 0x0005480001187983 */ /* 0x000ea80000300800 */
        /* <DEDUP_REMOVED lines=14> */
[C---:B------:R-:W-:Y:S02]  /*1118b0*/  LOP3.LUT P0, RZ, R14.reuse, 0x400, RZ, 0xc0, !PT ;  /* 0x000004000eff7812 */ /* 0x040fe4000780c0ff */
[----:B------:R-:W-:Y:S01]  /*1118c0*/  PRMT R10, R11, 0x7772, RZ ;  /* 0x000077720b0a7816 */ /* 0x000fe200000000ff */
[----:B------:R-:W2:Y:S04]  /*1118d0*/  LDL.LU.64 R16, [R1+0x3610] ;  /* 0x0036100001107983 */ /* 0x000ea80000300a00 */
[----:B------:R-:W2:Y:S04]  /*1118e0*/  LDL.LU.64 R12, [R1+0x35f0] ;  /* 0x0035f000010c7983 */ /* 0x000ea80000300a00 */
[----:B------:R-:W2:Y:S04]  /*1118f0*/  LDL.LU R4, [R1+0x528] ;  /* 0x0005280001047983 */ /* 0x000ea80000300800 */
[----:B------:R-:W2:Y:S04]  /*111900*/  LDL.LU R0, [R1+0x54c] ;  /* 0x00054c0001007983 */ /* 0x000ea80000300800 */
[----:B------:R-:W2:Y:S04]  /*111910*/  LDL.LU.64 R18, [R1+0x3608] ;  /* 0x0036080001127983 */ /* 0x000ea80000300a00 */
[----:B------:R-:W2:Y:S04]  /*111920*/  LDL.LU.64 R20, [R1+0x3620] ;  /* 0x0036200001147983 */ /* 0x000ea80000300a00 */
[----:B------:R-:W2:Y:S04]  /*111930*/  LDL.LU.64 R22, [R1+0x3640] ;  /* 0x0036400001167983 */ /* 0x000ea80000300a00 */
[----:B------:R-:W2:Y:S04]  /*111940*/  LDL.LU.64 R26, [R1+0x3618] ;  /* 0x00361800011a7983 */ /* 0x000ea80000300a00 */
[----:B---3--:R0:W-:Y:S01]  /*111950*/  @P0 STG.E.U8 desc[UR42][R8.64], R10 ;  /* 0x0000000a08000986 */ /* 0x0081e2000c10112a */
[----:B------:R-:W-:-:S02]  /*111960*/  LOP3.LUT P0, RZ, R14, 0x200, RZ, 0xc0, !PT ;  /* 0x000002000eff7812 */ /* 0x000fc4000780c0ff */
[----:B0-----:R-:W-:Y:S01]  /*111970*/  PRMT R10, R11, 0x7773, RZ ;  /* 0x000077730b0a7816 */ /* 0x001fe200000000ff */
[----:B------:R-:W3:Y:S10]  /*111980*/  LDL.LU.64 R8, [R1+0x3638] ;  /* 0x0036380001087983 */ /* 0x000ef40000300a00 */
[----:B----4-:R0:W-:Y:S01]  /*111990*/  @P0 STG.E.U8 desc[UR42][R2.64], R10 ;  /* 0x0000000a02000986 */ /* 0x0101e2000c10112a */
[----:B------:R-:W-:-:S02]  /*1119a0*/  LOP3.LUT P0, RZ, R14, 0x100, RZ, 0xc0, !PT ;  /* 0x000001000eff7812 */ /* 0x000fc4000780c0ff */
[----:B0-----:R-:W-:Y:S01]  /*1119b0*/  PRMT R10, R24, 0x7770, RZ ;  /* 0x00007770180a7816 */ /* 0x001fe200000000ff */
[----:B------:R-:W4:Y:S10]  /*1119c0*/  LDL.LU.64 R2, [R1+0x3648] ;  /* 0x0036480001027983 */ /* 0x000f340000300a00 */
        /* <DEDUP_REMOVED lines=31> */
[----:B---3--:R0:W-:Y:S02]  /*111bc0*/  @P5 STG.E.U8 desc[UR42][R8.64], R10 ;  /* 0x0000000a08005986 */ /* 0x0081e4000c10112a */
[----:B0-----:R-:W-:-:S02]  /*111bd0*/  PRMT R10, R0, 0x7772, RZ ;  /* 0x00007772000a7816 */ /* 0x001fc400000000ff */
[----:B------:R-:W3:Y:S04]  /*111be0*/  LDL.LU.64 R8, [R1+0x3650] ;  /* 0x0036500001087983 */ /* 0x000ee80000300a00 */
[----:B----4-:R0:W-:Y:S04]  /*111bf0*/  @P6 STG.E.U8 desc[UR42][R2.64], R10 ;  /* 0x0000000a02006986 */ /* 0x0101e8000c10112a */
[----:B0-----:R-:W4:Y:S04]  /*111c00*/  LDL.LU.64 R2, [R1+0x3660] ;  /* 0x0036600001027983 */ /* 0x001f280000300a00 */
[----:B------:R-:W3:Y:S04]  /*111c10*/  LDL.LU.64 R20, [R1+0x3680] ;  /* 0x0036800001147983 */ /* 0x000ee80000300a00 */
[----:B------:R-:W3:Y:S01]  /*111c20*/  LDL.LU R4, [R1+0x52c] ;  /* 0x00052c0001047983 */ /* 0x000ee20000300800 */
[----:B------:R-:W-:-:S02]  /*111c30*/  LOP3.LUT P3, RZ, R25, 0x80, RZ, 0xc0, !PT ;  /* 0x0000008019ff7812 */ /* 0x000fc4000786c0ff */
[C---:B------:R-:W-:Y:S02]  /*111c40*/  LOP3.LUT P4, RZ, R25.reuse, 0x100, RZ, 0xc0, !PT ;  /* 0x0000010019ff7812 */ /* 0x040fe4000788c0ff */
[----:B------:R-:W-:Y:S02]  /*111c50*/  PRMT R10, R0, 0x7773, RZ ;  /* 0x00007773000a7816 */ /* 0x000fe400000000ff */
[C---:B------:R-:W-:Y:S01]  /*111c60*/  LOP3.LUT P5, RZ, R25.reuse, 0x200, RZ, 0xc0, !PT ;  /* 0x0000020019ff7812 */ /* 0x040fe200078ac0ff */
        /* <DEDUP_REMOVED lines=8> */
[----:B------:R-:W-:Y:S01]  /*111cf0*/  LOP3.LUT P0, RZ, R25, 0x20000, RZ, 0xc0, !PT ;  /* 0x0002000019ff7812 */ /* 0x000fe2000780c0ff */
[----:B--2---:R0:W-:Y:S04]  /*111d00*/  @P3 STG.E.U8 desc[UR42][R26.64], R10 ;  /* 0x0000000a1a003986 */ /* 0x0041e8000c10112a */
[----:B0-----:R-:W2:Y:S01]  /*111d10*/  LDL.LU.64 R26, [R1+0x3678] ;  /* 0x00367800011a7983 */ /* 0x001ea20000300a00 */
[----:B---3--:R-:W-:-:S05]  /*111d20*/  PRMT R10, R4, 0x7770, RZ ;  /* 0x00007770040a7816 */ /* 0x008fca00000000ff */
[----:B------:R0:W-:Y:S02]  /*111d30*/  @P4 STG.E.U8 desc[UR42][R8.64], R10 ;  /* 0x0000000a08004986 */ /* 0x0001e4000c10112a */
[----:B0-----:R-:W-:Y:S02]  /*111d40*/  PRMT R10, R4, 0x7771, RZ ;  /* 0x00007771040a7816 */ /* 0x001fe400000000ff */
[----:B------:R-:W3:Y:S04]  /*111d50*/  LDL.LU.64 R8, [R1+0x3688] ;  /* 0x0036880001087983 */ /* 0x000ee80000300a00 */
[----:B----4-:R0:W-:Y:S04]  /*111d60*/  @P5 STG.E.U8 desc[UR42][R2.64], R10 ;  /* 0x0000000a02005986 */ /* 0x0101e8000c10112a */
[----:B0-----:R-:W4:Y:S04]  /*111d70*/  LDL.LU.64 R2, [R1+0x36b0] ;  /* 0x0036b00001027983 */ /* 0x001f280000300a00 */
[----:B------:R-:W2:Y:S01]  /*111d80*/  LDL.LU R24, [R1+0x4f0] ;  /* 0x0004f00001187983 */ /* 0x000ea20000300800 */
        /* <DEDUP_REMOVED lines=16> */
[----:B------:R-:W-:Y:S02]  /*111e90*/  PRMT R10, R4, 0x7772, RZ ;  /* 0x00007772040a7816 */ /* 0x000fe400000000ff */
[----:B------:R-:W-:Y:S02]  /*111ea0*/  LOP3.LUT R14, R14, 0xfffffff7, RZ, 0xc0, !PT ;  /* 0xfffffff70e0e7812 */ /* 0x000fe400078ec0ff */
[C---:B------:R-:W-:Y:S02]  /*111eb0*/  LOP3.LUT P1, RZ, R25.reuse, 0x100000, RZ, 0xc0, !PT ;  /* 0x0010000019ff7812 */ /* 0x040fe4000782c0ff */
[C---:B------:R-:W-:Y:S01]  /*111ec0*/  LOP3.LUT P2, RZ, R25.reuse, 0x200000, RZ, 0xc0, !PT ;  /* 0x0020000019ff7812 */ /* 0x040fe2000784c0ff */
[----:B------:R-:W-:Y:S01]  /*111ed0*/  @P6 STG.E.U8 desc[UR42][R20.64], R10 ;  /* 0x0000000a14006986 */ /* 0x000fe2000c10112a */
[----:B------:R-:W-:-:S02]  /*111ee0*/  LOP3.LUT P3, RZ, R25, 0x400000, RZ, 0xc0, !PT ;  /* 0x0040000019ff7812 */ /* 0x000fc4000786c0ff */
[C---:B------:R-:W-:Y:S02]  /*111ef0*/  LOP3.LUT P4, RZ, R25.reuse, 0x800000, RZ, 0xc0, !PT ;  /* 0x0080000019ff7812 */ /* 0x040fe4000788c0ff */
[C---:B------:R-:W-:Y:S02]  /*111f00*/  LOP3.LUT P5, RZ, R25.reuse, 0x1000000, RZ, 0xc0, !PT ;  /* 0x0100000019ff7812 */ /* 0x040fe400078ac0ff */
[C---:B------:R-:W-:Y:S02]  /*111f10*/  LOP3.LUT P6, RZ, R25.reuse, 0x2000000, RZ, 0xc0, !PT ;  /* 0x0200000019ff7812 */ /* 0x040fe400078cc0ff */
[----:B------:R-:W-:Y:S02]  /*111f20*/  @P0 LOP3.LUT R14, R14, 0x8, RZ, 0xfc, !PT ;  /* 0x000000080e0e0812 */ /* 0x000fe400078efcff */
[----:B------:R-:W-:Y:S01]  /*111f30*/  LOP3.LUT P0, RZ, R25, 0x800, RZ, 0xc0, !PT ;  /* 0x0000080019ff7812 */ /* 0x000fe2000780c0ff */
[----:B--2---:R0:W-:Y:S04]  /*111f40*/  STL.64 [R1+0x58f8], R24 ;  /* 0x0058f81801007387 */ /* 0x0041e80000100a00 */
[----:B0-----:R-:W2:Y:S04]  /*111f50*/  LDL.LU.64 R24, [R1+0x36c0] ;  /* 0x0036c00001187983 */ /* 0x001ea80000300a00 */
[----:B------:R-:W2:Y:S01]  /*111f60*/  LDL.LU.64 R28, [R1+0x36d0] ;  /* 0x0036d000011c7983 */ /* 0x000ea20000300a00 */
        /* <DEDUP_REMOVED lines=8> */
[----:B------:R-:W-:-:S05]  /*111ff0*/  PRMT R10, R11, 0x7771, RZ ;  /* 0x000077710b0a7816 */ /* 0x000fca00000000ff */
[----:B---3--:R0:W-:Y:S01]  /*112000*/  @P0 STG.E.U8 desc[UR42][R8.64], R10 ;  /* 0x0000000a08000986 */ /* 0x0081e2000c10112a */
[----:B------:R-:W-:Y:S02]  /*112010*/  LOP3.LUT P0, RZ, R14, 0x2, RZ, 0xc0, !PT ;  /* 0x000000020eff7812 */ /* 0x000fe4000780c0ff */
[----:B0-----:R-:W-:-:S11]  /*112020*/  PRMT R10, R11, 0x7772, RZ ;  /* 0x000077720b0a7816 */ /* 0x001fd600000000ff */
[----:B----4-:R0:W-:Y:S01]  /*112030*/  @P0 STG.E.U8 desc[UR42][R2.64], R10 ;  /* 0x0000000a02000986 */ /* 0x0101e2000c10112a */
[----:B------:R-:W-:Y:S02]  /*112040*/  LOP3.LUT P0, RZ, R14, 0x1, RZ, 0xc0, !PT ;  /* 0x000000010eff7812 */ /* 0x000fe4000780c0ff */
[----:B0-----:R-:W-:-:S11]  /*112050*/  PRMT R10, R11, 0x7773, RZ ;  /* 0x000077730b0a7816 */ /* 0x001fd600000000ff */
[----:B------:R-:W-:Y:S04]  /*112060*/  @P0 STG.E.U8 desc[UR42][R24.64], R10 ;  /* 0x0000000a18000986 */ /* 0x000fe8000c10112a */
[----:B--2---:R0:W-:Y:S04]  /*112070*/  STL.64 [R1+0x58f0], R28 ;  /* 0x0058f01c01007387 */ /* 0x0041e80000100a00 */
[----:B0-----:R-:W2:Y:S04]  /*112080*/  LDL.LU.64 R28, [R1+0x36a8] ;  /* 0x0036a800011c7983 */ /* 0x001ea80000300a00 */
[----:B------:R-:W3:Y:S04]  /*112090*/  LDL.LU R0, [R1+0x514] ;  /* 0x0005140001007983 */ /* 0x000ee80000300800 */
[----:B------:R-:W4:Y:S04]  /*1120a0*/  LDL.LU.64 R16, [R1+0x36e8] ;  /* 0x0036e80001107983 */ /* 0x000f280000300a00 */
[----:B------:R-:W2:Y:S04]  /*1120b0*/  LDL.LU.64 R12, [R1+0x36c8] ;  /* 0x0036c800010c7983 */ /* 0x000ea80000300a00 */
[----:B------:R-:W2:Y:S04]  /*1120c0*/  LDL.LU.64 R20, [R1+0x36e0] ;  /* 0x0036e00001147983 */ /* 0x000ea80000300a00 */
[----:B------:R-:W2:Y:S04]  /*1120d0*/  LDL.LU R19, [R1+0x4f4] ;  /* 0x0004f40001137983 */ /* 0x000ea80000300800 */
[----:B------:R-:W2:Y:S04]  /*1120e0*/  LDL.LU.64 R22, [R1+0x3700] ;  /* 0x0037000001167983 */ /* 0x000ea80000300a00 */
[----:B------:R-:W2:Y:S04]  /*1120f0*/  LDL.LU.64 R26, [R1+0x3710] ;  /* 0x00371000011a7983 */ /* 0x000ea80000300a00 */
[----:B------:R-:W2:Y:S04]  /*112100*/  LDL.LU.64 R8, [R1+0x36f8] ;  /* 0x0036f80001087983 */ /* 0x000ea80000300a00 */
[----:B------:R-:W2:Y:S04]  /*112110*/  LDL.LU.64 R2, [R1+0x3708] ;  /* 0x0037080001027983 */ /* 0x000ea80000300a00 */
[----:B------:R-:W2:Y:S04]  /*112120*/  LDL.LU R4, [R1+0xd8] ;  /* 0x0000d80001047983 */ /* 0x000ea80000300800 */
[----:B------:R-:W2:Y:S01]  /*112130*/  LDL.LU.64 R24, [R1+0x58f8] ;  /* 0x0058f80001187983 */ /* 0x000ea20000300a00 */
[----:B------:R-:W-:-:S02]  /*112140*/  LOP3.LUT P0, RZ, R15, 0x80000000, RZ, 0xc0, !PT ;  /* 0x800000000fff7812 */ /* 0x000fc4000780c0ff */
[----:B--2---:R-:W-:-:S11]  /*112150*/  PRMT R10, R24, 0x7770, RZ ;  /* 0x00007770180a7816 */ /* 0x004fd600000000ff */
[----:B------:R0:W-:Y:S04]  /*112160*/  @P0 STG.E.U8 desc[UR42][R28.64], R10 ;  /* 0x0000000a1c000986 */ /* 0x0001e8000c10112a */
[----:B0-----:R-:W2:Y:S01]  /*112170*/  LDL.LU.64 R28, [R1+0x58f0] ;  /* 0x0058f000011c7983 */ /* 0x001ea20000300a00 */
[----:B------:R-:W-:Y:S02]  /*112180*/  LOP3.LUT P0, RZ, R15, 0x40000000, RZ, 0xc0, !PT ;  /* 0x400000000fff7812 */ /* 0x000fe4000780c0ff */
[----:B------:R-:W-:-:S11]  /*112190*/  PRMT R10, R24, 0x7771, RZ ;  /* 0x00007771180a7816 */ /* 0x000fd600000000ff */
[----:B--2---:R0:W-:Y:S04]  /*1121a0*/  @P0 STG.E.U8 desc[UR42][R28.64], R10 ;  /* 0x0000000a1c000986 */ /* 0x0041e8000c10112a */
[----:B0-----:R-:W2:Y:S01]  /*1121b0*/  LDL.LU.64 R28, [R1+0x58e8] ;  /* 0x0058e800011c7983 */ /* 0x001ea20000300a00 */
[----:B------:R-:W-:Y:S02]  /*1121c0*/  LOP3.LUT P0, RZ, R15, 0x20000000, RZ, 0xc0, !PT ;  /* 0x200000000fff7812 */ /* 0x000fe4000780c0ff */
[----:B------:R-:W-:-:S11]  /*1121d0*/  PRMT R10, R24, 0x7772, RZ ;  /* 0x00007772180a7816 */ /* 0x000fd600000000ff */
[----:B--2---:R0:W-:Y:S01]  /*1121e0*/  @P0 STG.E.U8 desc[UR42][R28.64], R10 ;  /* 0x0000000a1c000986 */ /* 0x0041e2000c10112a */
[----:B------:R-:W-:Y:S02]  /*1121f0*/  LOP3.LUT P0, RZ, R15, 0x10000000, RZ, 0xc0, !PT ;  /* 0x100000000fff7812 */ /* 0x000fe4000780c0ff */
[----:B0-----:R-:W-:-:S11]  /*112200*/  PRMT R10, R24, 0x7773, RZ ;  /* 0x00007773180a7816 */ /* 0x001fd600000000ff */
[----:B----4-:R3:W-:Y:S02]  /*112210*/  @P0 STG.E.U8 desc[UR42][R16.64], R10 ;  /* 0x0000000a10000986 */ /* 0x0107e4000c10112a */
[----:B---3--:R-:W-:-:S05]  /*112220*/  PRMT R10, R0, 0x7770, RZ ;  /* 0x00007770000a7816 */ /* 0x008fca00000000ff */
[----:B------:R0:W-:Y:S02]  /*112230*/  @P1 STG.E.U8 desc[UR42][R12.64], R10 ;  /* 0x0000000a0c001986 */ /* 0x0001e4000c10112a */
[----:B0-----:R-:W-:-:S05]  /*112240*/  PRMT R10, R0, 0x7771, RZ ;  /* 0x00007771000a7816 */ /* 0x001fca00000000ff */
[----:B------:R0:W-:Y:S02]  /*112250*/  @P2 STG.E.U8 desc[UR42][R20.64], R10 ;  /* 0x0000000a14002986 */ /* 0x0001e4000c10112a */
[C---:B0-----:R-:W-:Y:S02]  /*112260*/  PRMT R10, R0.reuse, 0x7772, RZ ;  /* 0x00007772000a7816 */ /* 0x041fe400000000ff */
[----:B------:R-:W2:Y:S04]  /*112270*/  LDL.LU.64 R20, [R1+0x3730] ;  /* 0x0037300001147983 */ /* 0x000ea80000300a00 */
        /* <DEDUP_REMOVED lines=30> */
[----:B------:R-:W-:-:S07]  /*112460*/  LOP3.LUT P4, RZ, R25, 0x8000000, RZ, 0xc0, !PT ;  /* 0x0800000019ff7812 */ /* 0x000fce000788c0ff */
[----:B------:R-:W-:Y:S02]  /*112470*/  @P0 LOP3.LUT R15, R15, 0x2000000, RZ, 0xfc, !PT ;  /* 0x020000000f0f0812 */ /* 0x000fe400078efcff */
[----:B------:R-:W-:Y:S02]  /*112480*/  LOP3.LUT P0, RZ, R4, 0x1, RZ, 0xc0, !PT ;  /* 0x0000000104ff7812 */ /* 0x000fe4000780c0ff */
[----:B------:R-:W-:Y:S02]  /*112490*/  PRMT R10, R19, 0x7772, RZ ;  /* 0x00007772130a7816 */ /* 0x000fe400000000ff */
[----:B------:R-:W-:Y:S02]  /*1124a0*/  LOP3.LUT R15, R15, 0xfbffffff, RZ, 0xc0, !PT ;  /* 0xfbffffff0f0f7812 */ /* 0x000fe400078ec0ff */
[C---:B------:R-:W-:Y:S02]  /*1124b0*/  LOP3.LUT P5, RZ, R25.reuse, 0x10000000, RZ, 0xc0, !PT ;  /* 0x1000000019ff7812 */ /* 0x040fe400078ac0ff */
[----:B------:R-:W-:-:S05]  /*1124c0*/  LOP3.LUT P6, RZ, R25, 0x20000000, RZ, 0xc0, !PT ;  /* 0x2000000019ff7812 */ /* 0x000fca00078cc0ff */
[----:B------:R-:W-:Y:S02]  /*1124d0*/  @P0 LOP3.LUT R15, R15, 0x4000000, RZ, 0xfc, !PT ;  /* 0x040000000f0f0812 */ /* 0x000fe400078efcff */
[----:B------:R-:W-:Y:S02]  /*1124e0*/  LOP3.LUT P0, RZ, R25, 0x80000000, RZ, 0xc0, !PT ;  /* 0x8000000019ff7812 */ /* 0x000fe4000780c0ff */
[----:B------:R-:W-:-:S11]  /*1124f0*/  LOP3.LUT R15, R15, 0xf7ffffff, RZ, 0xc0, !PT ;  /* 0xf7ffffff0f0f7812 */ /* 0x000fd600078ec0ff */
[----:B------:R-:W-:Y:S02]  /*112500*/  @P0 LOP3.LUT R15, R15, 0x8000000, RZ, 0xfc, !PT ;  /* 0x080000000f0f0812 */ /* 0x000fe400078efcff */
[----:B------:R-:W-:Y:S02]  /*112510*/  LOP3.LUT P0, RZ, R25, 0x40000000, RZ, 0xc0, !PT ;  /* 0x4000000019ff7812 */ /* 0x000fe4000780c0ff */
[----:B------:R-:W4:Y:S04]  /*112520*/  LDL.LU.64 R24, [R1+0x3768] ;  /* 0x0037680001187983 */ /* 0x000f280000300a00 */
[----:B------:R-:W4:Y:S04]  /*112530*/  LDL.LU R11, [R1+0x4f8] ;  /* 0x0004f800010b7983 */ /* 0x000f280000300800 */
[----:B--2---:R0:W-:Y:S02]  /*112540*/  @P3 STG.E.U8 desc[UR42][R20.64], R10 ;  /* 0x0000000a14003986 */ /* 0x0041e4000c10112a */
[----:B0-----:R-:W-:-:S05]  /*112550*/  PRMT R10, R19, 0x7773, RZ ;  /* 0x00007773130a7816 */ /* 0x001fca00000000ff */
[----:B---3--:R0:W-:Y:S04]  /*112560*/  @P4 STG.E.U8 desc[UR42][R8.64], R10 ;  /* 0x0000000a08004986 */ /* 0x0081e8000c10112a */
[----:B0-----:R-:W2:Y:S01]  /*112570*/  LDL.LU.64 R8, [R1+0x3748] ;  /* 0x0037480001087983 */ /* 0x001ea20000300a00 */
[----:B----4-:R-:W-:-:S05]  /*112580*/  PRMT R10, R0, 0x7770, RZ ;  /* 0x00007770000a7816 */ /* 0x010fca00000000ff */
[----:B------:R0:W-:Y:S02]  /*112590*/  @P5 STG.E.U8 desc[UR42][R2.64], R10 ;  /* 0x0000000a02005986 */ /* 0x0001e4000c10112a */
[C---:B0-----:R-:W-:Y:S02]  /*1125a0*/  PRMT R10, R0.reuse, 0x7771, RZ ;  /* 0x00007771000a7816 */ /* 0x041fe400000000ff */
[----:B------:R-:W3:Y:S04]  /*1125b0*/  LDL.LU.64 R2, [R1+0x3760] ;  /* 0x0037600001027983 */ /* 0x000ee80000300a00 */
[----:B------:R0:W-:Y:S04]  /*1125c0*/  @P6 STG.E.U8 desc[UR42][R26.64], R10 ;  /* 0x0000000a1a006986 */ /* 0x0001e8000c10112a */
[----:B0-----:R-:W4:Y:S04]  /*1125d0*/  LDL.LU R26, [R1+0x51c] ;  /* 0x00051c00011a7983 */ /* 0x001f280000300800 */
[----:B------:R-:W2:Y:S04]  /*1125e0*/  LDL.LU.64 R28, [R1+0x3778] ;  /* 0x00377800011c7983 */ /* 0x000ea80000300a00 */
        /* <DEDUP_REMOVED lines=11> */
[----:B------:R-:W4:Y:S04]  /*1126a0*/  LDL.LU.64 R16, [R1+0x3788] ;  /* 0x0037880001107983 */ /* 0x000f280000300a00 */
[----:B------:R-:W4:Y:S04]  /*1126b0*/  LDL.LU R27, [R1+0x4fc] ;  /* 0x0004fc00011b7983 */ /* 0x000f280000300800 */
[----:B------:R-:W4:Y:S04]  /*1126c0*/  LDL.LU.64 R12, [R1+0x37b0] ;  /* 0x0037b000010c7983 */ /* 0x000f280000300a00 */
[----:B------:R0:W-:Y:S01]  /*1126d0*/  @P0 STG.E.U8 desc[UR42][R8.64], R10 ;  /* 0x0000000a08000986 */ /* 0x0001e2000c10112a */
[----:B------:R-:W-:-:S03]  /*1126e0*/  LOP3.LUT P0, RZ, R15, 0x2000000, RZ, 0xc0, !PT ;  /* 0x020000000fff7812 */ /* 0x000fc6000780c0ff */
[----:B------:R-:W4:Y:S04]  /*1126f0*/  LDL.LU.64 R18, [R1+0x37c0] ;  /* 0x0037c00001127983 */ /* 0x000f280000300a00 */
[----:B------:R-:W4:Y:S04]  /*112700*/  LDL.LU.64 R20, [R1+0x37a8] ;  /* 0x0037a80001147983 */ /* 0x000f280000300a00 */
[----:B------:R-:W4:Y:S04]  /*112710*/  LDL.LU.64 R22, [R1+0x37b8] ;  /* 0x0037b80001167983 */ /* 0x000f280000300a00 */
[----:B------:R-:W4:Y:S04]  /*112720*/  LDL.LU R0, [R1+0x500] ;  /* 0x0005000001007983 */ /* 0x000f280000300800 */
        /* <DEDUP_REMOVED lines=45> */
[----:B------:R-:W-:Y:S02]  /*112a00*/  PRMT R10, R0, 0x7771, RZ ;  /* 0x00007771000a7816 */ /* 0x000fe400000000ff */
[----:B------:R-:W-:Y:S01]  /*112a10*/  LOP3.LUT P5, RZ, R4, 0x8000, RZ, 0xc0, !PT ;  /* 0x0000800004ff7812 */ /* 0x000fe200078ac0ff */
[----:B------:R-:W3:Y:S04]  /*112a20*/  LDL.LU.64 R18, [R1+0x37f8] ;  /* 0x0037f80001127983 */ /* 0x000ee80000300a00 */
[----:B------:R-:W3:Y:S04]  /*112a30*/  LDL.LU.64 R20, [R1+0x3808] ;  /* 0x0038080001147983 */ /* 0x000ee80000300a00 */
[----:B------:R-:W3:Y:S04]  /*112a40*/  LDL.LU.64 R22, [R1+0x3830] ;  /* 0x0038300001167983 */ /* 0x000ee80000300a00 */
[----:B------:R-:W3:Y:S04]  /*112a50*/  LDL.LU R27, [R1+0x4e0] ;  /* 0x0004e000011b7983 */ /* 0x000ee80000300800 */
[----:B--2---:R0:W-:Y:S02]  /*112a60*/  @P3 STG.E.U8 desc[UR42][R24.64], R10 ;  /* 0x0000000a18003986 */ /* 0x0041e4000c10112a */
[----:B0-----:R-:W-:-:S02]  /*112a70*/  PRMT R10, R0, 0x7772, RZ ;  /* 0x00007772000a7816 */ /* 0x001fc400000000ff */
[----:B------:R-:W2:Y:S04]  /*112a80*/  LDL.LU R25, [R1+0x504] ;  /* 0x0005040001197983 */ /* 0x000ea80000300800 */
[----:B----4-:R0:W-:Y:S02]  /*112a90*/  @P4 STG.E.U8 desc[UR42][R8.64], R10 ;  /* 0x0000000a08004986 */ /* 0x0101e4000c10112a */
[----:B0-----:R-:W-:Y:S02]  /*112aa0*/  PRMT R10, R0, 0x7773, RZ ;  /* 0x00007773000a7816 */ /* 0x001fe400000000ff */
[----:B------:R-:W4:Y:S04]  /*112ab0*/  LDL.LU.64 R8, [R1+0x3840] ;  /* 0x0038400001087983 */ /* 0x000f280000300a00 */
[----:B---3--:R0:W-:Y:S04]  /*112ac0*/  @P5 STG.E.U8 desc[UR42][R2.64], R10 ;  /* 0x0000000a02005986 */ /* 0x0081e8000c10112a */
[----:B0-----:R-:W3:Y:S04]  /*112ad0*/  LDL.LU.64 R2, [R1+0x3828] ;  /* 0x0038280001027983 */ /* 0x001ee80000300a00 */
[----:B------:R-:W2:Y:S04]  /*112ae0*/  LDL.LU R0, [R1+0x4e4] ;  /* 0x0004e40001007983 */ /* 0x000ea80000300800 */
        /* <DEDUP_REMOVED lines=21> */
[C---:B------:R-:W-:Y:S01]  /*112c40*/  LOP3.LUT P0, RZ, R4.reuse, 0x80000, RZ, 0xc0, !PT ;  /* 0x0008000004ff7812 */ /* 0x040fe2000780c0ff */
        /* <DEDUP_REMOVED lines=8> */
[----:B------:R-:W2:Y:S01]  /*112cd0*/  LDL.LU.64 R12, [R1+0x3860] ;  /* 0x00386000010c7983 */ /* 0x000ea20000300a00 */
[----:B------:R-:W-:-:S11]  /*112ce0*/  LOP3.LUT R15, R15, 0xfff7ffff, RZ, 0xc0, !PT ;  /* 0xfff7ffff0f0f7812 */ /* 0x000fd600078ec0ff */
        /* <DEDUP_REMOVED lines=11> */
[----:B0-----:R-:W-:Y:S02]  /*112da0*/  PRMT R10, R27, 0x7773, RZ ;  /* 0x000077731b0a7816 */ /* 0x001fe400000000ff */
[C---:B------:R-:W-:Y:S02]  /*112db0*/  LOP3.LUT P1, RZ, R4.reuse, 0x4000000, RZ, 0xc0, !PT ;  /* 0x0400000004ff7812 */ /* 0x040fe4000782c0ff */
[C---:B------:R-:W-:Y:S02]  /*112dc0*/  LOP3.LUT P2, RZ, R4.reuse, 0x8000000, RZ, 0xc0, !PT ;  /* 0x0800000004ff7812 */ /* 0x040fe4000784c0ff */
[C---:B------:R-:W-:Y:S02]  /*112dd0*/  LOP3.LUT P3, RZ, R4.reuse, 0x10000000, RZ, 0xc0, !PT ;  /* 0x1000000004ff7812 */ /* 0x040fe4000786c0ff */
[----:B------:R-:W-:-:S03]  /*112de0*/  LOP3.LUT P4, RZ, R4, 0x20000000, RZ, 0xc0, !PT ;  /* 0x2000000004ff7812 */ /* 0x000fc6000788c0ff */
[----:B----4-:R0:W-:Y:S01]  /*112df0*/  @P0 STG.E.U8 desc[UR42][R8.64], R10 ;  /* 0x0000000a08000986 */ /* 0x0101e2000c10112a */
[----:B------:R-:W-:Y:S02]  /*112e00*/  LOP3.LUT P0, RZ, R15, 0x20000, RZ, 0xc0, !PT ;  /* 0x000200000fff7812 */ /* 0x000fe4000780c0ff */
[C---:B------:R-:W-:Y:S02]  /*112e10*/  LOP3.LUT P5, RZ, R4.reuse, 0x40000000, RZ, 0xc0, !PT ;  /* 0x4000000004ff7812 */ /* 0x040fe400078ac0ff */
[----:B------:R-:W-:Y:S01]  /*112e20*/  LOP3.LUT P6, RZ, R4, 0x80000000, RZ, 0xc0, !PT ;  /* 0x8000000004ff7812 */ /* 0x000fe200078cc0ff */
[----:B------:R-:W4:Y:S04]  /*112e30*/  LDL.LU.64 R22, [R1+0x3878] ;  /* 0x0038780001167983 */ /* 0x000f280000300a00 */
[----:B------:R-:W4:Y:S04]  /*112e40*/  LDL.LU R4, [R1+0x508] ;  /* 0x0005080001047983 */ /* 0x000f280000300800 */
        /* <DEDUP_REMOVED lines=27> */
[----:B----4-:R-:W-:-:S05]  /*113000*/  PRMT R10, R4, 0x7770, RZ ;  /* 0x00007770040a7816 */ /* 0x010fca00000000ff */
[----:B------:R0:W-:Y:S02]  /*113010*/  @P3 STG.E.U8 desc[UR42][R22.64], R10 ;  /* 0x0000000a16003986 */ /* 0x0001e4000c10112a */
[----:B0-----:R-:W-:-:S05]  /*113020*/  PRMT R10, R4, 0x7771, RZ ;  /* 0x00007771040a7816 */ /* 0x001fca00000000ff */
[----:B------:R0:W-:Y:S02]  /*113030*/  @P4 STG.E.U8 desc[UR42][R26.64], R10 ;  /* 0x0000000a1a004986 */ /* 0x0001e4000c10112a */
[C---:B0-----:R-:W-:Y:S02]  /*113040*/  PRMT R10, R4.reuse, 0x7772, RZ ;  /* 0x00007772040a7816 */ /* 0x041fe400000000ff */
[----:B------:R-:W2:Y:S04]  /*113050*/  LDL.LU.64 R26, [R1+0x38a8] ;  /* 0x0038a800011a7983 */ /* 0x000ea80000300a00 */
[----:B------:R0:W-:Y:S02]  /*113060*/  @P5 STG.E.U8 desc[UR42][R8.64], R10 ;  /* 0x0000000a08005986 */ /* 0x0001e4000c10112a */
        /* <DEDUP_REMOVED lines=54> */
[----:B------:R-:W2:Y:S04]  /*1133d0*/  LDL.LU R25, [R1+0x4b0] ;  /* 0x0004b00001197983 */ /* 0x000ea80000300800 */
[----:B------:R-:W2:Y:S01]  /*1133e0*/  LDL.LU.64 R18, [R1+0x3938] ;  /* 0x0039380001127983 */ /* 0x000ea20000300a00 */
[----:B------:R-:W-:Y:S02]  /*1133f0*/  @P0 LOP3.LUT R15, R15, 0x800, RZ, 0xfc, !PT ;  /* 0x000008000f0f0812 */ /* 0x000fe400078efcff */
[----:B------:R-:W-:Y:S01]  /*113400*/  LOP3.LUT P0, RZ, R24, 0x10, RZ, 0xc0, !PT ;  /* 0x0000001018ff7812 */ /* 0x000fe2000780c0ff */
[----:B------:R0:W-:Y:S02]  /*113410*/  @P6 STG.E.U8 desc[UR42][R20.64], R10 ;  /* 0x0000000a14006986 */ /* 0x0001e4000c10112a */
[----:B0-----:R-:W-:-:S02]  /*113420*/  PRMT R10, R11, 0x7770, RZ ;  /* 0x000077700b0a7816 */ /* 0x001fc400000000ff */
[----:B------:R-:W2:Y:S08]  /*113430*/  LDL.LU.64 R20, [R1+0x3950] ;  /* 0x0039500001147983 */ /* 0x000eb00000300a00 */
[----:B------:R0:W-:Y:S01]  /*113440*/  @P0 STG.E.U8 desc[UR42][R22.64], R10 ;  /* 0x0000000a16000986 */ /* 0x0001e2000c10112a */
[----:B------:R-:W-:Y:S02]  /*113450*/  LOP3.LUT P0, RZ, R15, 0x800, RZ, 0xc0, !PT ;  /* 0x000008000fff7812 */ /* 0x000fe4000780c0ff */
        /* <DEDUP_REMOVED lines=28> */
[----:B--2---:R0:W-:Y:S04]  /*113620*/  @P0 STG.E.U8 desc[UR42][R16.64], R10 ;  /* 0x0000000a10000986 */ /* 0x0041e8000c10112a */
[----:B0-----:R-:W2:Y:S01]  /*113630*/  LDL.LU R16, [R1+0x58b4] ;  /* 0x0058b40001107983 */ /* 0x001ea20000300800 */
        /* <DEDUP_REMOVED lines=21> */
[----:B------:R-:W3:Y:S04]  /*113790*/  LDL.LU.64 R20, [R1+0x39b0] ;  /* 0x0039b00001147983 */ /* 0x000ee80000300a00 */
[----:B------:R-:W3:Y:S01]  /*1137a0*/  LDL.LU R4, [R1+0x4d4] ;  /* 0x0004d40001047983 */ /* 0x000ee20000300800 */
[----:B------:R-:W-:-:S02]  /*1137b0*/  LOP3.LUT P0, RZ, R24, 0x80000000, RZ, 0xc0, !PT ;  /* 0x8000000018ff7812 */ /* 0x000fc4000780c0ff */
[----:B------:R-:W-:Y:S01]  /*1137c0*/  LOP3.LUT R15, R15, 0xfffffffe, RZ, 0xc0, !PT ;  /* 0xfffffffe0f0f7812 */ /* 0x000fe200078ec0ff */
[----:B------:R-:W4:Y:S01]  /*1137d0*/  LDL.LU.64 R22, [R1+0x39c0] ;  /* 0x0039c00001167983 */ /* 0x000f220000300a00 */
[----:B------:R-:W-:-:S03]  /*1137e0*/  LOP3.LUT P3, RZ, R24, 0x80000, RZ, 0xc0, !PT ;  /* 0x0008000018ff7812 */ /* 0x000fc6000786c0ff */
[----:B------:R-:W4:Y:S04]  /*1137f0*/  LDL.LU R11, [R1+0x4b4] ;  /* 0x0004b400010b7983 */ /* 0x000f280000300800 */
[----:B------:R-:W4:Y:S01]  /*113800*/  LDL.LU R0, [R1+0x310] ;  /* 0x0003100001007983 */ /* 0x000f220000300800 */
[C---:B------:R-:W-:Y:S02]  /*113810*/  LOP3.LUT P4, RZ, R24.reuse, 0x100000, RZ, 0xc0, !PT ;  /* 0x0010000018ff7812 */ /* 0x040fe4000788c0ff */
[C---:B------:R-:W-:Y:S02]  /*113820*/  LOP3.LUT P5, RZ, R24.reuse, 0x200000, RZ, 0xc0, !PT ;  /* 0x0020000018ff7812 */ /* 0x040fe400078ac0ff */
[----:B------:R-:W-:Y:S02]  /*113830*/  LOP3.LUT P6, RZ, R24, 0x400000, RZ, 0xc0, !PT ;  /* 0x0040000018ff7812 */ /* 0x000fe400078cc0ff */
[----:B------:R-:W-:-:S02]  /*113840*/  PRMT R10, R25, 0x7773, RZ ;  /* 0x00007773190a7816 */ /* 0x000fc400000000ff */
        /* <DEDUP_REMOVED lines=21> */
[----:B------:R-:W-:Y:S10]  /*1139a0*/  STL [R1+0x58b0], R16 ;  /* 0x0058b01001007387 */ /* 0x000ff40000100800 */
[----:B------:R-:W-:-:S02]  /*1139b0*/  @P0 LOP3.LUT R15, R15, 0x8, RZ, 0xfc, !PT ;  /* 0x000000080f0f0812 */ /* 0x000fc400078efcff */
[----:B------:R-:W-:Y:S02]  /*1139c0*/  LOP3.LUT P0, RZ, R24, 0x800000, RZ, 0xc0, !PT ;  /* 0x0080000018ff7812 */ /* 0x000fe4000780c0ff */
[----:B------:R-:W2:Y:S04]  /*1139d0*/  LDL.LU.64 R24, [R1+0x39a8] ;  /* 0x0039a80001187983 */ /* 0x000ea80000300a00 */
[----:B------:R3:W-:Y:S02]  /*1139e0*/  @P3 STG.E.U8 desc[UR42][R26.64], R10 ;  /* 0x0000000a1a003986 */ /* 0x0007e4000c10112a */
[----:B---3--:R-:W-:-:S05]  /*1139f0*/  PRMT R10, R4, 0x7770, RZ ;  /* 0x00007770040a7816 */ /* 0x008fca00000000ff */
[----:B----4-:R0:W-:Y:S04]  /*113a00*/  @P4 STG.E.U8 desc[UR42][R8.64], R10 ;  /* 0x0000000a08004986 */ /* 0x0101e8000c10112a */
[----:B0-----:R-:W3:Y:S01]  /*113a10*/  LDL.LU.64 R8, [R1+0x39b8] ;  /* 0x0039b80001087983 */ /* 0x001ee20000300a00 */
[----:B------:R-:W-:-:S05]  /*113a20*/  PRMT R10, R4, 0x7771, RZ ;  /* 0x00007771040a7816 */ /* 0x000fca00000000ff */
[----:B------:R0:W-:Y:S04]  /*113a30*/  @P5 STG.E.U8 desc[UR42][R2.64], R10 ;  /* 0x0000000a02005986 */ /* 0x0001e8000c10112a */
[----:B0-----:R-:W4:Y:S04]  /*113a40*/  LDL.LU.64 R2, [R1+0x39d8] ;  /* 0x0039d80001027983 */ /* 0x001f280000300a00 */
[----:B------:R-:W4:Y:S04]  /*113a50*/  LDL.LU R26, [R1+0x4d8] ;  /* 0x0004d800011a7983 */ /* 0x000f280000300800 */
[----:B------:R-:W4:Y:S04]  /*113a60*/  LDL.LU.64 R16, [R1+0x39f0] ;  /* 0x0039f00001107983 */ /* 0x000f280000300a00 */
[----:B------:R-:W4:Y:S01]  /*113a70*/  LDL.LU.64 R28, [R1+0x3a00] ;  /* 0x003a0000011c7983 */ /* 0x000f220000300a00 */
[----:B------:R-:W-:-:S05]  /*113a80*/  PRMT R10, R4, 0x7772, RZ ;  /* 0x00007772040a7816 */ /* 0x000fca00000000ff */
        /* <DEDUP_REMOVED lines=11> */
[----:B----4-:R-:W-:Y:S01]  /*113b40*/  @P0 STG.E.U8 desc[UR42][R2.64], R10 ;  /* 0x0000000a02000986 */ /* 0x010fe2000c10112a */
[----:B------:R-:W-:-:S03]  /*113b50*/  LOP3.LUT P0, RZ, R15, 0x1, RZ, 0xc0, !PT ;  /* 0x000000010fff7812 */ /* 0x000fc6000780c0ff */
[----:B------:R0:W-:Y:S04]  /*113b60*/  STL.64 [R1+0x58a8], R28 ;  /* 0x0058a81c01007387 */ /* 0x0001e80000100a00 */
[----:B0-----:R-:W2:Y:S04]  /*113b70*/  LDL.LU.64 R28, [R1+0x39d0] ;  /* 0x0039d000011c7983 */ /* 0x001ea80000300a00 */
[----:B------:R-:W3:Y:S04]  /*113b80*/  LDL.LU.64 R12, [R1+0x3a20] ;  /* 0x003a2000010c7983 */ /* 0x000ee80000300a00 */
[----:B------:R-:W4:Y:S04]  /*113b90*/  LDL.LU R4, [R1+0x4b8] ;  /* 0x0004b80001047983 */ /* 0x000f280000300800 */
[----:B------:R-:W2:Y:S04]  /*113ba0*/  LDL.LU R27, [R1+0x4dc] ;  /* 0x0004dc00011b7983 */ /* 0x000ea80000300800 */
[----:B------:R-:W2:Y:S04]  /*113bb0*/  LDL.LU.64 R18, [R1+0x39f8] ;  /* 0x0039f80001127983 */ /* 0x000ea80000300a00 */
[----:B------:R-:W2:Y:S01]  /*113bc0*/  LDL.LU.64 R20, [R1+0x3a18] ;  /* 0x003a180001147983 */ /* 0x000ea20000300a00 */
[----:B------:R-:W-:-:S03]  /*113bd0*/  PRMT R10, R11, 0x7773, RZ ;  /* 0x000077730b0a7816 */ /* 0x000fc600000000ff */
[----:B------:R-:W2:Y:S04]  /*113be0*/  LDL.LU.64 R22, [R1+0x3a30] ;  /* 0x003a300001167983 */ /* 0x000ea80000300a00 */
[----:B------:R-:W2:Y:S04]  /*113bf0*/  LDL.LU.64 R24, [R1+0x3a40] ;  /* 0x003a400001187983 */ /* 0x000ea80000300a00 */
[----:B------:R-:W2:Y:S04]  /*113c00*/  LDL.LU.64 R8, [R1+0x3a28] ;  /* 0x003a280001087983 */ /* 0x000ea80000300a00 */
[----:B------:R-:W2:Y:S04]  /*113c10*/  LDL.LU.64 R2, [R1+0x3a38] ;  /* 0x003a380001027983 */ /* 0x000ea80000300a00 */
[----:B------:R-:W2:Y:S04]  /*113c20*/  LDL.LU.64 R14, [R1+0x39e8] ;  /* 0x0039e800010e7983 */ /* 0x000ea80000300a00 */
[----:B------:R0:W-:Y:S04]  /*113c30*/  @P0 STG.E.U8 desc[UR42][R16.64], R10 ;  /* 0x0000000a10000986 */ /* 0x0001e8000c10112a */
[----:B0-----:R-:W2:Y:S01]  /*113c40*/  LDL.LU R16, [R1+0x58b0] ;  /* 0x0058b00001107983 */ /* 0x001ea20000300800 */
[----:B------:R-:W-:-:S02]  /*113c50*/  PRMT R10, R26, 0x7770, RZ ;  /* 0x000077701a0a7816 */ /* 0x000fc400000000ff */
[----:B--2---:R-:W-:-:S13]  /*113c60*/  LOP3.LUT P0, RZ, R16, 0x80000000, RZ, 0xc0, !PT ;  /* 0x8000000010ff7812 */ /* 0x004fda000780c0ff */
[----:B------:R0:W-:Y:S04]  /*113c70*/  @P0 STG.E.U8 desc[UR42][R28.64], R10 ;  /* 0x0000000a1c000986 */ /* 0x0001e8000c10112a */
[----:B0-----:R-:W2:Y:S01]  /*113c80*/  LDL.LU.64 R28, [R1+0x58a8] ;  /* 0x0058a800011c7983 */ /* 0x001ea20000300a00 */
[----:B------:R-:W-:Y:S02]  /*113c90*/  LOP3.LUT P0, RZ, R16, 0x40000000, RZ, 0xc0, !PT ;  /* 0x4000000010ff7812 */ /* 0x000fe4000780c0ff */
[----:B------:R-:W-:-:S11]  /*113ca0*/  PRMT R10, R26, 0x7771, RZ ;  /* 0x000077711a0a7816 */ /* 0x000fd600000000ff */
[----:B------:R0:W-:Y:S01]  /*113cb0*/  @P0 STG.E.U8 desc[UR42][R14.64], R10 ;  /* 0x0000000a0e000986 */ /* 0x0001e2000c10112a */
[----:B------:R-:W-:Y:S02]  /*113cc0*/  LOP3.LUT P0, RZ, R16, 0x20000000, RZ, 0xc0, !PT ;  /* 0x2000000010ff7812 */ /* 0x000fe4000780c0ff */
[----:B0-----:R-:W-:Y:S02]  /*113cd0*/  PRMT R10, R26, 0x7772, RZ ;  /* 0x000077721a0a7816 */ /* 0x001fe400000000ff */
        /* <DEDUP_REMOVED lines=8> */
[----:B---3--:R4:W-:Y:S02]  /*113d60*/  @P0 STG.E.U8 desc[UR42][R12.64], R10 ;  /* 0x0000000a0c000986 */ /* 0x0089e4000c10112a */
[----:B----4-:R-:W-:-:S05]  /*113d70*/  PRMT R10, R4, 0x7770, RZ ;  /* 0x00007770040a7816 */ /* 0x010fca00000000ff */
[----:B------:R0:W-:Y:S02]  /*113d80*/  @P1 STG.E.U8 desc[UR42][R18.64], R10 ;  /* 0x0000000a12001986 */ /* 0x0001e4000c10112a */
[C---:B0-----:R-:W-:Y:S02]  /*113d90*/  PRMT R10, R4.reuse, 0x7771, RZ ;  /* 0x00007771040a7816 */ /* 0x041fe400000000ff */
[----:B------:R-:W2:Y:S04]  /*113da0*/  LDL.LU.64 R18, [R1+0x3a60] ;  /* 0x003a600001127983 */ /* 0x000ea80000300a00 */
[----:B------:R0:W-:Y:S02]  /*113db0*/  @P2 STG.E.U8 desc[UR42][R20.64], R10 ;  /* 0x0000000a14002986 */ /* 0x0001e4000c10112a */
[----:B0-----:R-:W-:-:S02]  /*113dc0*/  PRMT R10, R4, 0x7772, RZ ;  /* 0x00007772040a7816 */ /* 0x001fc400000000ff */
[----:B------:R-:W3:Y:S04]  /*113dd0*/  LDL.LU.64 R20, [R1+0x3a70] ;  /* 0x003a700001147983 */ /* 0x000ee80000300a00 */
[----:B------:R0:W-:Y:S02]  /*113de0*/  @P3 STG.E.U8 desc[UR42][R22.64], R10 ;  /* 0x0000000a16003986 */ /* 0x0001e4000c10112a */
[----:B0-----:R-:W-:-:S05]  /*113df0*/  PRMT R10, R4, 0x7773, RZ ;  /* 0x00007773040a7816 */ /* 0x001fca00000000ff */
[----:B------:R0:W-:Y:S02]  /*113e00*/  @P4 STG.E.U8 desc[UR42][R24.64], R10 ;  /* 0x0000000a18004986 */ /* 0x0001e4000c10112a */
[----:B0-----:R-:W-:-:S05]  /*113e10*/  PRMT R10, R27, 0x7770, RZ ;  /* 0x000077701b0a7816 */ /* 0x001fca00000000ff */
[----:B------:R0:W-:Y:S04]  /*113e20*/  @P5 STG.E.U8 desc[UR42][R8.64], R10 ;  /* 0x0000000a08005986 */ /* 0x0001e8000c10112a */
[----:B0-----:R-:W4:Y:S04]  /*113e30*/  LDL.LU.64 R8, [R1+0x3a58] ;  /* 0x003a580001087983 */ /* 0x001f280000300a00 */
[----:B------:R-:W4:Y:S04]  /*113e40*/  LDL.LU.64 R22, [R1+0x3a68] ;  /* 0x003a680001167983 */ /* 0x000f280000300a00 */
[----:B------:R-:W4:Y:S04]  /*113e50*/  LDL.LU.64 R24, [R1+0x3a88] ;  /* 0x003a880001187983 */ /* 0x000f280000300a00 */
[----:B------:R-:W4:Y:S01]  /*113e60*/  LDL.LU R4, [R1+0x4bc] ;  /* 0x0004bc0001047983 */ /* 0x000f220000300800 */
[----:B------:R-:W-:-:S02]  /*113e70*/  LOP3.LUT P6, RZ, R0, 0x20, RZ, 0xc0, !PT ;  /* 0x0000002000ff7812 */ /* 0x000fc400078cc0ff */
[C---:B------:R-:W-:Y:S02]  /*113e80*/  LOP3.LUT P3, RZ, R0.reuse, 0x40, RZ, 0xc0, !PT ;  /* 0x0000004000ff7812 */ /* 0x040fe4000786c0ff */
[----:B------:R-:W-:Y:S02]  /*113e90*/  PRMT R10, R27, 0x7771, RZ ;  /* 0x000077711b0a7816 */ /* 0x000fe400000000ff */
[C---:B------:R-:W-:Y:S02]  /*113ea0*/  LOP3.LUT P4, RZ, R0.reuse, 0x80, RZ, 0xc0, !PT ;  /* 0x0000008000ff7812 */ /* 0x040fe4000788c0ff */
[----:B------:R-:W-:-:S05]  /*113eb0*/  LOP3.LUT P5, RZ, R0, 0x100, RZ, 0xc0, !PT ;  /* 0x0000010000ff7812 */ /* 0x000fca00078ac0ff */
[----:B------:R0:W-:Y:S02]  /*113ec0*/  @P6 STG.E.U8 desc[UR42][R2.64], R10 ;  /* 0x0000000a02006986 */ /* 0x0001e4000c10112a */
[C---:B0-----:R-:W-:Y:S02]  /*113ed0*/  PRMT R10, R27.reuse, 0x7772, RZ ;  /* 0x000077721b0a7816 */ /* 0x041fe400000000ff */
[----:B------:R-:W4:Y:S04]  /*113ee0*/  LDL.LU.64 R2, [R1+0x3aa0] ;  /* 0x003aa00001027983 */ /* 0x000f280000300a00 */
[----:B------:R-:W4:Y:S04]  /*113ef0*/  LDL.LU R17, [R1+0x4c0] ;  /* 0x0004c00001117983 */ /* 0x000f280000300800 */
[----:B--2---:R0:W-:Y:S02]  /*113f00*/  @P3 STG.E.U8 desc[UR42][R18.64], R10 ;  /* 0x0000000a12003986 */ /* 0x0041e4000c10112a */
[----:B0-----:R-:W-:-:S02]  /*113f10*/  PRMT R10, R27, 0x7773, RZ ;  /* 0x000077731b0a7816 */ /* 0x001fc400000000ff */
[----:B------:R-:W2:Y:S04]  /*113f20*/  LDL.LU.64 R26, [R1+0x3a80] ;  /* 0x003a8000011a7983 */ /* 0x000ea80000300a00 */
[----:B---3--:R4:W-:Y:S02]  /*113f30*/  @P4 STG.E.U8 desc[UR42][R20.64], R10 ;  /* 0x0000000a14004986 */ /* 0x0089e4000c10112a */
[----:B----4-:R-:W-:-:S05]  /*113f40*/  PRMT R10, R4, 0x7770, RZ ;  /* 0x00007770040a7816 */ /* 0x010fca00000000ff */
        /* <DEDUP_REMOVED lines=39> */
[----:B0-----:R-:W-:-:S10]  /*1141c0*/  PRMT R10, R4, 0x7772, RZ ;  /* 0x00007772040a7816 */ /* 0x001fd400000000ff */
[----:B------:R0:W-:Y:S01]  /*1141d0*/  @P0 STG.E.U8 desc[UR42][R24.64], R10 ;  /* 0x0000000a18000986 */ /* 0x0001e2000c10112a */
[----:B------:R-:W-:Y:S02]  /*1141e0*/  LOP3.LUT P0, RZ, R16, 0x8000000, RZ, 0xc0, !PT ;  /* 0x0800000010ff7812 */ /* 0x000fe4000780c0ff */
[----:B0-----:R-:W-:-:S11]  /*1141f0*/  PRMT R10, R4, 0x7773, RZ ;  /* 0x00007773040a7816 */ /* 0x001fd600000000ff */
[----:B------:R0:W-:Y:S01]  /*114200*/  @P0 STG.E.U8 desc[UR42][R2.64], R10 ;  /* 0x0000000a02000986 */ /* 0x0001e2000c10112a */
[C---:B------:R-:W-:Y:S02]  /*114210*/  LOP3.LUT P0, RZ, R16.reuse, 0x4000000, RZ, 0xc0, !PT ;  /* 0x0400000010ff7812 */ /* 0x040fe4000780c0ff */
[----:B0-----:R-:W-:Y:S01]  /*114220*/  PRMT R10, R17, 0x7770, RZ ;  /* 0x00007770110a7816 */ /* 0x001fe200000000ff */
[----:B------:R-:W4:Y:S04]  /*114230*/  LDL.LU R2, [R1+0x4c4] ;  /* 0x0004c40001027983 */ /* 0x000f280000300800 */
[----:B------:R-:W4:Y:S04]  /*114240*/  LDL.LU.64 R20, [R1+0x3ad8] ;  /* 0x003ad80001147983 */ /* 0x000f280000300a00 */
[----:B------:R-:W4:Y:S04]  /*114250*/  LDL.LU.64 R22, [R1+0x3ae8] ;  /* 0x003ae80001167983 */ /* 0x000f280000300a00 */
[----:B------:R-:W4:Y:S04]  /*114260*/  LDL.LU.64 R24, [R1+0x3b08] ;  /* 0x003b080001187983 */ /* 0x000f280000300a00 */
        /* <DEDUP_REMOVED lines=8> */
[----:B------:R-:W3:Y:S04]  /*1142f0*/  LDL.LU.64 R8, [R1+0x3b00] ;  /* 0x003b000001087983 */ /* 0x000ee80000300a00 */
[----:B------:R-:W3:Y:S06]  /*114300*/  LDL.LU R3, [R1+0x314] ;  /* 0x0003140001037983 */ /* 0x000eec0000300800 */
[----:B--2---:R0:W-:Y:S04]  /*114310*/  @P0 STG.E.U8 desc[UR42][R14.64], R10 ;  /* 0x0000000a0e000986 */ /* 0x0041e8000c10112a */
[----:B0-----:R-:W2:Y:S01]  /*114320*/  LDL.LU.64 R14, [R1+0x58a0] ;  /* 0x0058a000010e7983 */ /* 0x001ea20000300a00 */
[----:B------:R-:W-:-:S02]  /*114330*/  LOP3.LUT P0, RZ, R16, 0x800000, RZ, 0xc0, !PT ;  /* 0x0080000010ff7812 */ /* 0x000fc4000780c0ff */
[----:B------:R-:W-:Y:S02]  /*114340*/  PRMT R10, R17, 0x7773, RZ ;  /* 0x00007773110a7816 */ /* 0x000fe400000000ff */
[----:B------:R-:W3:Y:S09]  /*114350*/  LDL.LU R17, [R1+0x5898] ;  /* 0x0058980001117983 */ /* 0x000ef20000300800 */
[----:B--2---:R0:W-:Y:S04]  /*114360*/  @P0 STG.E.U8 desc[UR42][R14.64], R10 ;  /* 0x0000000a0e000986 */ /* 0x0041e8000c10112a */
[----:B0-----:R-:W2:Y:S01]  /*114370*/  LDL.LU.64 R14, [R1+0x5890] ;  /* 0x00589000010e7983 */ /* 0x001ea20000300a00 */
        /* <DEDUP_REMOVED lines=34> */
[----:B------:R-:W-:Y:S02]  /*1145a0*/  LOP3.LUT P4, RZ, R0, 0x4000000, RZ, 0xc0, !PT ;  /* 0x0400000000ff7812 */ /* 0x000fe4000788c0ff */
[----:B------:R-:W-:Y:S02]  /*1145b0*/  PRMT R10, R4, 0x7771, RZ ;  /* 0x00007771040a7816 */ /* 0x000fe400000000ff */
[C---:B------:R-:W-:Y:S02]  /*1145c0*/  LOP3.LUT P5, RZ, R0.reuse, 0x8000000, RZ, 0xc0, !PT ;  /* 0x0800000000ff7812 */ /* 0x040fe400078ac0ff */
[----:B------:R-:W-:-:S05]  /*1145d0*/  LOP3.LUT P6, RZ, R0, 0x10000000, RZ, 0xc0, !PT ;  /* 0x1000000000ff7812 */ /* 0x000fca00078cc0ff */
[----:B--2---:R0:W-:Y:S02]  /*1145e0*/  @P3 STG.E.U8 desc[UR42][R22.64], R10 ;  /* 0x0000000a16003986 */ /* 0x0041e4000c10112a */
[C---:B0-----:R-:W-:Y:S02]  /*1145f0*/  PRMT R10, R4.reuse, 0x7772, RZ ;  /* 0x00007772040a7816 */ /* 0x041fe400000000ff */
[----:B------:R-:W2:Y:S04]  /*114600*/  LDL.LU.64 R22, [R1+0x3b60] ;  /* 0x003b600001167983 */ /* 0x000ea80000300a00 */
[----:B------:R-:W2:Y:S04]  /*114610*/  LDL.LU R2, [R1+0x4a8] ;  /* 0x0004a80001027983 */ /* 0x000ea80000300800 */
[----:B----4-:R0:W-:Y:S02]  /*114620*/  @P4 STG.E.U8 desc[UR42][R26.64], R10 ;  /* 0x0000000a1a004986 */ /* 0x0101e4000c10112a */
[----:B0-----:R-:W-:-:S02]  /*114630*/  PRMT R10, R4, 0x7773, RZ ;  /* 0x00007773040a7816 */ /* 0x001fc400000000ff */
[----:B------:R-:W4:Y:S04]  /*114640*/  LDL.LU.64 R26, [R1+0x3b70] ;  /* 0x003b7000011a7983 */ /* 0x000f280000300a00 */
[----:B---3--:R0:W-:Y:S02]  /*114650*/  @P5 STG.E.U8 desc[UR42][R8.64], R10 ;  /* 0x0000000a08005986 */ /* 0x0081e4000c10112a */
[----:B0-----:R-:W-:Y:S02]  /*114660*/  PRMT R10, R25, 0x7770, RZ ;  /* 0x00007770190a7816 */ /* 0x001fe400000000ff */
[----:B------:R-:W3:Y:S04]  /*114670*/  LDL.LU.64 R8, [R1+0x3b58] ;  /* 0x003b580001087983 */ /* 0x000ee80000300a00 */
[----:B------:R0:W-:Y:S04]  /*114680*/  @P6 STG.E.U8 desc[UR42][R18.64], R10 ;  /* 0x0000000a12006986 */ /* 0x0001e8000c10112a */
        /* <DEDUP_REMOVED lines=30> */
[----:B------:R-:W-:Y:S02]  /*114870*/  LOP3.LUT P0, RZ, R0, 0x20000000, RZ, 0xc0, !PT ;  /* 0x2000000000ff7812 */ /* 0x000fe4000780c0ff */
[----:B------:R-:W2:Y:S04]  /*114880*/  LDL.LU R0, [R1+0x4cc] ;  /* 0x0004cc0001007983 */ /* 0x000ea80000300800 */
[----:B------:R-:W2:Y:S04]  /*114890*/  LDL.LU.64 R14, [R1+0x3b88] ;  /* 0x003b8800010e7983 */ /* 0x000ea80000300a00 */
[----:B------:R-:W2:Y:S04]  /*1148a0*/  LDL.LU.64 R28, [R1+0x3b98] ;  /* 0x003b9800011c7983 */ /* 0x000ea80000300a00 */
[----:B------:R-:W2:Y:S04]  /*1148b0*/  LDL.LU R4, [R1+0x4ac] ;  /* 0x0004ac0001047983 */ /* 0x000ea80000300800 */
[----:B------:R-:W2:Y:S04]  /*1148c0*/  LDL.LU.64 R12, [R1+0x3bb0] ;  /* 0x003bb000010c7983 */ /* 0x000ea80000300a00 */
[----:B------:R0:W-:Y:S01]  /*1148d0*/  @P0 STG.E.U8 desc[UR42][R20.64], R10 ;  /* 0x0000000a14000986 */ /* 0x0001e2000c10112a */
[----:B------:R-:W-:-:S02]  /*1148e0*/  LOP3.LUT P0, RZ, R16, 0x80000, RZ, 0xc0, !PT ;  /* 0x0008000010ff7812 */ /* 0x000fc4000780c0ff */
[----:B0-----:R-:W-:Y:S01]  /*1148f0*/  PRMT R10, R25, 0x7772, RZ ;  /* 0x00007772190a7816 */ /* 0x001fe200000000ff */
[----:B------:R-:W2:Y:S10]  /*114900*/  LDL.LU.64 R20, [R1+0x3bc8] ;  /* 0x003bc80001147983 */ /* 0x000eb40000300a00 */
[----:B------:R0:W-:Y:S01]  /*114910*/  @P0 STG.E.U8 desc[UR42][R22.64], R10 ;  /* 0x0000000a16000986 */ /* 0x0001e2000c10112a */
[----:B------:R-:W-:-:S02]  /*114920*/  LOP3.LUT P0, RZ, R16, 0x40000, RZ, 0xc0, !PT ;  /* 0x0004000010ff7812 */ /* 0x000fc4000780c0ff */
[----:B0-----:R-:W-:Y:S01]  /*114930*/  PRMT R10, R25, 0x7773, RZ ;  /* 0x00007773190a7816 */ /* 0x001fe200000000ff */
[----:B------:R-:W2:Y:S04]  /*114940*/  LDL.LU.64 R22, [R1+0x3ba8] ;  /* 0x003ba80001167983 */ /* 0x000ea80000300a00 */
[----:B------:R-:W2:Y:S06]  /*114950*/  LDL.LU.64 R24, [R1+0x3bc0] ;  /* 0x003bc00001187983 */ /* 0x000eac0000300a00 */
        /* <DEDUP_REMOVED lines=24> */
[----:B0-----:R-:W-:Y:S01]  /*114ae0*/  PRMT R10, R0, 0x7770, RZ ;  /* 0x00007770000a7816 */ /* 0x001fe200000000ff */
[----:B------:R-:W2:Y:S10]  /*114af0*/  LDL.LU R18, [R1+0x5878] ;  /* 0x0058780001127983 */ /* 0x000eb40000300800 */
        /* <DEDUP_REMOVED lines=14> */
[----:B0-----:R-:W-:Y:S02]  /*114be0*/  PRMT R10, R4, 0x7773, RZ ;  /* 0x00007773040a7816 */ /* 0x001fe400000000ff */
[----:B------:R-:W4:Y:S04]  /*114bf0*/  LDL.LU.64 R26, [R1+0x3bd8] ;  /* 0x003bd800011a7983 */ /* 0x000f280000300a00 */
[----:B---3--:R0:W-:Y:S04]  /*114c00*/  @P6 STG.E.U8 desc[UR42][R8.64], R10 ;  /* 0x0000000a08006986 */ /* 0x0081e8000c10112a */
[----:B0-----:R-:W3:Y:S04]  /*114c10*/  LDL.LU.64 R8, [R1+0x3be8] ;  /* 0x003be80001087983 */ /* 0x001ee80000300a00 */
[----:B------:R-:W2:Y:S04]  /*114c20*/  LDL.LU.64 R20, [R1+0x3c08] ;  /* 0x003c080001147983 */ /* 0x000ea80000300a00 */
[----:B------:R-:W2:Y:S01]  /*114c30*/  LDL.LU R4, [R1+0x490] ;  /* 0x0004900001047983 */ /* 0x000ea20000300800 */
[----:B------:R-:W-:-:S02]  /*114c40*/  LOP3.LUT P3, RZ, R3, 0x1000, RZ, 0xc0, !PT ;  /* 0x0000100003ff7812 */ /* 0x000fc4000786c0ff */
[----:B------:R-:W-:Y:S01]  /*114c50*/  LOP3.LUT P4, RZ, R3, 0x2000, RZ, 0xc0, !PT ;  /* 0x0000200003ff7812 */ /* 0x000fe2000788c0ff */
[----:B------:R-:W3:Y:S04]  /*114c60*/  LDL.LU.64 R22, [R1+0x3c10] ;  /* 0x003c100001167983 */ /* 0x000ee80000300a00 */
[----:B------:R-:W3:Y:S01]  /*114c70*/  LDL.LU.64 R24, [R1+0x3bd0] ;  /* 0x003bd00001187983 */ /* 0x000ee20000300a00 */
[----:B--2---:R-:W-:-:S05]  /*114c80*/  PRMT R10, R4, 0x7770, RZ ;  /* 0x00007770040a7816 */ /* 0x004fca00000000ff */
[----:B----4-:R0:W-:Y:S02]  /*114c90*/  @P3 STG.E.U8 desc[UR42][R26.64], R10 ;  /* 0x0000000a1a003986 */ /* 0x0101e4000c10112a */
[----:B0-----:R-:W-:Y:S02]  /*114ca0*/  PRMT R10, R4, 0x7771, RZ ;  /* 0x00007771040a7816 */ /* 0x001fe400000000ff */
[----:B------:R-:W2:Y:S04]  /*114cb0*/  LDL.LU.64 R26, [R1+0x3c00] ;  /* 0x003c0000011a7983 */ /* 0x000ea80000300a00 */
[----:B---3--:R0:W-:Y:S04]  /*114cc0*/  @P4 STG.E.U8 desc[UR42][R8.64], R10 ;  /* 0x0000000a08004986 */ /* 0x0081e8000c10112a */
[----:B0-----:R-:W3:Y:S04]  /*114cd0*/  LDL.LU.64 R8, [R1+0x3c18] ;  /* 0x003c180001087983 */ /* 0x001ee80000300a00 */
[----:B------:R-:W4:Y:S04]  /*114ce0*/  LDL.LU R11, [R1+0x494] ;  /* 0x00049400010b7983 */ /* 0x000f280000300800 */
        /* <DEDUP_REMOVED lines=30> */
[----:B------:R-:W4:Y:S04]  /*114ed0*/  LDL.LU.64 R28, [R1+0x3bf8] ;  /* 0x003bf800011c7983 */ /* 0x000f280000300a00 */
[----:B------:R-:W4:Y:S04]  /*114ee0*/  LDL.LU.64 R12, [R1+0x3ad0] ;  /* 0x003ad000010c7983 */ /* 0x000f280000300a00 */
[----:B------:R-:W4:Y:S04]  /*114ef0*/  LDL.LU R2, [R1+0x474] ;  /* 0x0004740001027983 */ /* 0x000f280000300800 */
[----:B------:R-:W4:Y:S01]  /*114f00*/  LDL.LU R0, [R1+0x498] ;  /* 0x0004980001007983 */ /* 0x000f220000300800 */
[----:B------:R-:W-:-:S02]  /*114f10*/  @P0 LOP3.LUT R16, R16, 0x400, RZ, 0xfc, !PT ;  /* 0x0000040010100812 */ /* 0x000fc400078efcff */
[----:B------:R-:W-:Y:S02]  /*114f20*/  LOP3.LUT P0, RZ, R3, 0x20000, RZ, 0xc0, !PT ;  /* 0x0002000003ff7812 */ /* 0x000fe4000780c0ff */
[----:B------:R-:W-:Y:S01]  /*114f30*/  LOP3.LUT R16, R16, 0xfffff7ff, RZ, 0xc0, !PT ;  /* 0xfffff7ff10107812 */ /* 0x000fe200078ec0ff */
[----:B------:R0:W-:Y:S10]  /*114f40*/  @P5 STG.E.U8 desc[UR42][R20.64], R10 ;  /* 0x0000000a14005986 */ /* 0x0001f4000c10112a */
[----:B------:R-:W-:-:S02]  /*114f50*/  @P0 LOP3.LUT R16, R16, 0x800, RZ, 0xfc, !PT ;  /* 0x0000080010100812 */ /* 0x000fc400078efcff */
[----:B------:R-:W-:Y:S02]  /*114f60*/  LOP3.LUT P0, RZ, R3, 0x10000, RZ, 0xc0, !PT ;  /* 0x0001000003ff7812 */ /* 0x000fe4000780c0ff */
[----:B0-----:R-:W-:Y:S01]  /*114f70*/  PRMT R10, R4, 0x7773, RZ ;  /* 0x00007773040a7816 */ /* 0x001fe200000000ff */
[----:B------:R-:W4:Y:S04]  /*114f80*/  LDL.LU.64 R20, [R1+0x3af8] ;  /* 0x003af80001147983 */ /* 0x000f280000300a00 */
[----:B------:R0:W-:Y:S02]  /*114f90*/  @P6 STG.E.U8 desc[UR42][R22.64], R10 ;  /* 0x0000000a16006986 */ /* 0x0001e4000c10112a */
[----:B0-----:R-:W-:Y:S02]  /*114fa0*/  PRMT R10, R5, 0x7770, RZ ;  /* 0x00007770050a7816 */ /* 0x001fe400000000ff */
[----:B------:R-:W4:Y:S04]  /*114fb0*/  LDL.LU.64 R22, [R1+0x3b38] ;  /* 0x003b380001167983 */ /* 0x000f280000300a00 */
        /* <DEDUP_REMOVED lines=9> */
[----:B------:R-:W-:Y:S01]  /*115050*/  LOP3.LUT P0, RZ, R16, 0x200, RZ, 0xc0, !PT ;  /* 0x0000020010ff7812 */ /* 0x000fe2000780c0ff */
[----:B0-----:R-:W-:-:S02]  /*115060*/  IMAD.MOV.U32 R10, RZ, RZ, R5 ;  /* 0x000000ffff0a7224 */ /* 0x001fc400078e0005 */
[----:B------:R-:W3:Y:S04]  /*115070*/  LDL.LU.64 R8, [R1+0x3a78] ;  /* 0x003a780001087983 */ /* 0x000ee80000300a00 */
[----:B------:R-:W3:Y:S04]  /*115080*/  LDL.LU.64 R4, [R1+0x3ab8] ;  /* 0x003ab80001047983 */ /* 0x000ee80000300a00 */
[----:B------:R-:W3:Y:S01]  /*115090*/  LDL.LU R19, [R1+0x318] ;  /* 0x0003180001137983 */ /* 0x000ee20000300800 */
[----:B------:R-:W-:-:S05]  /*1150a0*/  PRMT R10, R10, 0x7773, RZ ;  /* 0x000077730a0a7816 */ /* 0x000fca00000000ff */
[----:B--2---:R0:W-:Y:S04]  /*1150b0*/  @P0 STG.E.U8 desc[UR42][R14.64], R10 ;  /* 0x0000000a0e000986 */ /* 0x0041e8000c10112a */
[----:B0-----:R-:W2:Y:S01]  /*1150c0*/  LDL.LU.64 R14, [R1+0x5870] ;  /* 0x00587000010e7983 */ /* 0x001ea20000300a00 */
[----:B------:R-:W-:Y:S02]  /*1150d0*/  LOP3.LUT P0, RZ, R16, 0x100, RZ, 0xc0, !PT ;  /* 0x0000010010ff7812 */ /* 0x000fe4000780c0ff */
[----:B----4-:R-:W-:-:S11]  /*1150e0*/  PRMT R10, R11, 0x7770, RZ ;  /* 0x000077700b0a7816 */ /* 0x010fd600000000ff */
[----:B--2---:R0:W-:Y:S04]  /*1150f0*/  @P0 STG.E.U8 desc[UR42][R14.64], R10 ;  /* 0x0000000a0e000986 */ /* 0x0041e8000c10112a */
[----:B0-----:R-:W2:Y:S01]  /*115100*/  LDL.LU.64 R14, [R1+0x5868] ;  /* 0x00586800010e7983 */ /* 0x001ea20000300a00 */
[----:B------:R-:W-:Y:S02]  /*115110*/  LOP3.LUT P0, RZ, R16, 0x80, RZ, 0xc0, !PT ;  /* 0x0000008010ff7812 */ /* 0x000fe4000780c0ff */
        /* <DEDUP_REMOVED lines=10> */
[----:B------:R-:W-:Y:S02]  /*1151c0*/  LOP3.LUT P6, RZ, R3, 0x40000000, RZ, 0xc0, !PT ;  /* 0x4000000003ff7812 */ /* 0x000fe400078cc0ff */
[----:B------:R-:W-:Y:S01]  /*1151d0*/  LOP3.LUT R17, R17, 0xefffffff, RZ, 0xc0, !PT ;  /* 0xefffffff11117812 */ /* 0x000fe200078ec0ff */
[----:B--2---:R0:W-:Y:S01]  /*1151e0*/  @P0 STG.E.U8 desc[UR42][R14.64], R10 ;  /* 0x0000000a0e000986 */ /* 0x0041e2000c10112a */
[----:B------:R-:W-:-:S02]  /*1151f0*/  LOP3.LUT P0, RZ, R16, 0x20, RZ, 0xc0, !PT ;  /* 0x0000002010ff7812 */ /* 0x000fc4000780c0ff */
        /* <DEDUP_REMOVED lines=12> */
[----:B------:R0:W-:Y:S01]  /*1152c0*/  @P4 STG.E.U8 desc[UR42][R26.64], R10 ;  /* 0x0000000a1a004986 */ /* 0x0001e2000c10112a */
[----:B------:R-:W-:Y:S02]  /*1152d0*/  LOP3.LUT P3, RZ, R3, 0x80000000, RZ, 0xc0, !PT ;  /* 0x8000000003ff7812 */ /* 0x000fe4000786c0ff */
[----:B0-----:R-:W-:-:S05]  /*1152e0*/  PRMT R10, R0, 0x7771, RZ ;  /* 0x00007771000a7816 */ /* 0x001fca00000000ff */
[----:B---3--:R0:W-:Y:S04]  /*1152f0*/  @P5 STG.E.U8 desc[UR42][R8.64], R10 ;  /* 0x0000000a08005986 */ /* 0x0081e8000c10112a */
[----:B0-----:R-:W2:Y:S04]  /*115300*/  LDL.LU.64 R8, [R1+0x3b10] ;  /* 0x003b100001087983 */ /* 0x001ea80000300a00 */
[----:B------:R-:W3:Y:S04]  /*115310*/  LDL.LU.64 R2, [R1+0x39e0] ;  /* 0x0039e00001027983 */ /* 0x000ee80000300a00 */
[----:B------:R-:W4:Y:S04]  /*115320*/  LDL.LU.64 R22, [R1+0x3a10] ;  /* 0x003a100001167983 */ /* 0x000f280000300a00 */
[----:B------:R-:W3:Y:S04]  /*115330*/  LDL.LU.64 R24, [R1+0x3a48] ;  /* 0x003a480001187983 */ /* 0x000ee80000300a00 */
[----:B------:R-:W3:Y:S01]  /*115340*/  LDL.LU R27, [R1+0x478] ;  /* 0x00047800011b7983 */ /* 0x000ee20000300800 */
        /* <DEDUP_REMOVED lines=16> */
[----:B------:R-:W-:Y:S02]  /*115450*/  PRMT R10, R0, 0x7772, RZ ;  /* 0x00007772000a7816 */ /* 0x000fe400000000ff */
[----:B------:R-:W-:-:S03]  /*115460*/  LOP3.LUT P4, RZ, R19, 0x1, RZ, 0xc0, !PT ;  /* 0x0000000113ff7812 */ /* 0x000fc6000788c0ff */
[----:B------:R0:W-:Y:S04]  /*115470*/  @P6 STG.E.U8 desc[UR42][R4.64], R10 ;  /* 0x0000000a04006986 */ /* 0x0001e8000c10112a */
[----:B------:R-:W-:Y:S02]  /*115480*/  @P0 LOP3.LUT R16, R16, 0x2, RZ, 0xfc, !PT ;  /* 0x0000000210100812 */ /* 0x000fe400078efcff */
[C---:B------:R-:W-:Y:S02]  /*115490*/  LOP3.LUT P0, RZ, R19.reuse, 0x20, RZ, 0xc0, !PT ;  /* 0x0000002013ff7812 */ /* 0x040fe4000780c0ff */
[----:B------:R-:W-:Y:S02]  /*1154a0*/  LOP3.LUT P5, RZ, R19, 0x2, RZ, 0xc0, !PT ;  /* 0x0000000213ff7812 */ /* 0x000fe400078ac0ff */
[----:B0-----:R-:W-:-:S02]  /*1154b0*/  PRMT R10, R0, 0x7773, RZ ;  /* 0x00007773000a7816 */ /* 0x001fc400000000ff */
[----:B------:R-:W-:Y:S02]  /*1154c0*/  LOP3.LUT R16, R16, 0xfffffffb, RZ, 0xc0, !PT ;  /* 0xfffffffb10107812 */ /* 0x000fe400078ec0ff */
[C---:B------:R-:W-:Y:S01]  /*1154d0*/  LOP3.LUT P6, RZ, R19.reuse, 0x4, RZ, 0xc0, !PT ;  /* 0x0000000413ff7812 */ /* 0x040fe200078cc0ff */
[----:B------:R-:W4:Y:S04]  /*1154e0*/  LDL.LU.64 R4, [R1+0x3a90] ;  /* 0x003a900001047983 */ /* 0x000f280000300a00 */
[----:B------:R-:W4:Y:S01]  /*1154f0*/  LDL.LU R11, [R1+0x49c] ;  /* 0x00049c00010b7983 */ /* 0x000f220000300800 */
[----:B------:R-:W-:Y:S02]  /*115500*/  @P0 LOP3.LUT R16, R16, 0x4, RZ, 0xfc, !PT ;  /* 0x0000000410100812 */ /* 0x000fe400078efcff */
[----:B------:R-:W-:-:S02]  /*115510*/  LOP3.LUT P0, RZ, R19, 0x10, RZ, 0xc0, !PT ;  /* 0x0000001013ff7812 */ /* 0x000fc4000780c0ff */
[----:B------:R-:W-:Y:S02]  /*115520*/  LOP3.LUT R16, R16, 0xfffffff7, RZ, 0xc0, !PT ;  /* 0xfffffff710107812 */ /* 0x000fe400078ec0ff */
[C---:B------:R-:W-:Y:S02]  /*115530*/  LOP3.LUT P1, RZ, R19.reuse, 0x1000, RZ, 0xc0, !PT ;  /* 0x0000100013ff7812 */ /* 0x040fe4000782c0ff */
[----:B------:R-:W-:-:S07]  /*115540*/  LOP3.LUT P2, RZ, R19, 0x2000, RZ, 0xc0, !PT ;  /* 0x0000200013ff7812 */ /* 0x000fce000784c0ff */
[----:B------:R-:W-:Y:S02]  /*115550*/  @P0 LOP3.LUT R16, R16, 0x8, RZ, 0xfc, !PT ;  /* 0x0000000810100812 */ /* 0x000fe400078efcff */
[----:B------:R-:W-:Y:S01]  /*115560*/  LOP3.LUT P0, RZ, R19, 0x8, RZ, 0xc0, !PT ;  /* 0x0000000813ff7812 */ /* 0x000fe2000780c0ff */
[----:B--2---:R3:W-:Y:S02]  /*115570*/  @P3 STG.E.U8 desc[UR42][R8.64], R10 ;  /* 0x0000000a08003986 */ /* 0x0047e4000c10112a */
[C---:B---3--:R-:W-:Y:S02]  /*115580*/  PRMT R10, R27.reuse, 0x7770, RZ ;  /* 0x000077701b0a7816 */ /* 0x048fe400000000ff */
[----:B------:R-:W2:Y:S04]  /*115590*/  LDL.LU.64 R8, [R1+0x3970] ;  /* 0x0039700001087983 */ /* 0x000ea80000300a00 */
[----:B------:R0:W-:Y:S02]  /*1155a0*/  @P4 STG.E.U8 desc[UR42][R2.64], R10 ;  /* 0x0000000a02004986 */ /* 0x0001e4000c10112a */
[----:B0-----:R-:W-:-:S02]  /*1155b0*/  PRMT R10, R27, 0x7771, RZ ;  /* 0x000077711b0a7816 */ /* 0x001fc400000000ff */
[----:B------:R-:W3:Y:S04]  /*1155c0*/  LDL.LU.64 R2, [R1+0x3990] ;  /* 0x0039900001027983 */ /* 0x000ee80000300a00 */
[----:B------:R-:W2:Y:S04]  /*1155d0*/  LDL.LU R0, [R1+0x47c] ;  /* 0x00047c0001007983 */ /* 0x000ea80000300800 */
[----:B----4-:R0:W-:Y:S01]  /*1155e0*/  @P5 STG.E.U8 desc[UR42][R22.64], R10 ;  /* 0x0000000a16005986 */ /* 0x0101e2000c10112a */
[C---:B------:R-:W-:Y:S02]  /*1155f0*/  LOP3.LUT P3, RZ, R19.reuse, 0x4000, RZ, 0xc0, !PT ;  /* 0x0000400013ff7812 */ /* 0x040fe4000786c0ff */
[----:B------:R-:W-:-:S02]  /*115600*/  LOP3.LUT P4, RZ, R19, 0x8000, RZ, 0xc0, !PT ;  /* 0x0000800013ff7812 */ /* 0x000fc4000788c0ff */
[----:B------:R-:W-:Y:S01]  /*115610*/  LOP3.LUT P5, RZ, R19, 0x10000, RZ, 0xc0, !PT ;  /* 0x0001000013ff7812 */ /* 0x000fe200078ac0ff */
[----:B------:R1:W-:Y:S01]  /*115620*/  STL.64 [R1+0x5848], R18 ;  /* 0x0058481201007387 */ /* 0x0003e20000100a00 */
[----:B0-----:R-:W-:-:S05]  /*115630*/  PRMT R10, R27, 0x7772, RZ ;  /* 0x000077721b0a7816 */ /* 0x001fca00000000ff */
[----:B------:R-:W-:Y:S01]  /*115640*/  @P6 STG.E.U8 desc[UR42][R24.64], R10 ;  /* 0x0000000a18006986 */ /* 0x000fe2000c10112a */
[----:B------:R-:W-:-:S03]  /*115650*/  LOP3.LUT P6, RZ, R19, 0x20000, RZ, 0xc0, !PT ;  /* 0x0002000013ff7812 */ /* 0x000fc600078cc0ff */
[----:B-1----:R-:W4:Y:S04]  /*115660*/  LDL.LU.64 R18, [R1+0x38f0] ;  /* 0x0038f00001127983 */ /* 0x002f280000300a00 */
[----:B----4-:R0:W-:Y:S04]  /*115670*/  STL.64 [R1+0x5850], R18 ;  /* 0x0058501201007387 */ /* 0x0101e80000100a00 */
[----:B0-----:R-:W4:Y:S01]  /*115680*/  LDL.LU.64 R18, [R1+0x3a08] ;  /* 0x003a080001127983 */ /* 0x001f220000300a00 */
[----:B------:R-:W-:-:S05]  /*115690*/  PRMT R10, R27, 0x7773, RZ ;  /* 0x000077731b0a7816 */ /* 0x000fca00000000ff */
[----:B------:R0:W-:Y:S01]  /*1156a0*/  @P0 STG.E.U8 desc[UR42][R4.64], R10 ;  /* 0x0000000a04000986 */ /* 0x0001e2000c10112a */
[----:B------:R-:W-:Y:S02]  /*1156b0*/  LOP3.LUT P0, RZ, R16, 0x8, RZ, 0xc0, !PT ;  /* 0x0000000810ff7812 */ /* 0x000fe4000780c0ff */
[----:B0-----:R-:W-:-:S11]  /*1156c0*/  PRMT R10, R11, 0x7770, RZ ;  /* 0x000077700b0a7816 */ /* 0x001fd600000000ff */
[----:B--2---:R-:W-:Y:S01]  /*1156d0*/  @P0 STG.E.U8 desc[UR42][R8.64], R10 ;  /* 0x0000000a08000986 */ /* 0x004fe2000c10112a */
[----:B------:R-:W-:-:S03]  /*1156e0*/  LOP3.LUT P0, RZ, R16, 0x4, RZ, 0xc0, !PT ;  /* 0x0000000410ff7812 */ /* 0x000fc6000780c0ff */
[----:B----4-:R0:W-:Y:S04]  /*1156f0*/  STL.64 [R1+0x5858], R18 ;  /* 0x0058581201007387 */ /* 0x0101e80000100a00 */
[----:B0-----:R-:W2:Y:S01]  /*115700*/  LDL.LU.64 R18, [R1+0x39c8] ;  /* 0x0039c80001127983 */ /* 0x001ea20000300a00 */
[----:B------:R-:W-:-:S03]  /*115710*/  PRMT R10, R11, 0x7771, RZ ;  /* 0x000077710b0a7816 */ /* 0x000fc600000000ff */
[----:B------:R-:W4:Y:S04]  /*115720*/  LDL.LU.64 R14, [R1+0x3920] ;  /* 0x00392000010e7983 */ /* 0x000f280000300a00 */
[----:B------:R-:W4:Y:S04]  /*115730*/  LDL.LU.64 R28, [R1+0x3958] ;  /* 0x00395800011c7983 */ /* 0x000f280000300a00 */
[----:B------:R-:W4:Y:S04]  /*115740*/  LDL.LU.64 R12, [R1+0x3988] ;  /* 0x00398800010c7983 */ /* 0x000f280000300a00 */
[----:B---3--:R0:W-:Y:S01]  /*115750*/  @P0 STG.E.U8 desc[UR42][R2.64], R10 ;  /* 0x0000000a02000986 */ /* 0x0081e2000c10112a */
[----:B------:R-:W-:-:S03]  /*115760*/  LOP3.LUT P0, RZ, R16, 0x2, RZ, 0xc0, !PT ;  /* 0x0000000210ff7812 */ /* 0x000fc6000780c0ff */
[----:B------:R-:W3:Y:S04]  /*115770*/  LDL.LU.64 R20, [R1+0x3870] ;  /* 0x0038700001147983 */ /* 0x000ee80000300a00 */
[----:B------:R-:W3:Y:S04]  /*115780*/  LDL.LU R4, [R1+0x480] ;  /* 0x0004800001047983 */ /* 0x000ee80000300800 */
[----:B------:R-:W3:Y:S04]  /*115790*/  LDL.LU R5, [R1+0x460] ;  /* 0x0004600001057983 */ /* 0x000ee80000300800 */
[----:B------:R-:W3:Y:S04]  /*1157a0*/  LDL.LU.64 R22, [R1+0x38a0] ;  /* 0x0038a00001167983 */ /* 0x000ee80000300a00 */
[----:B------:R-:W3:Y:S04]  /*1157b0*/  LDL.LU.64 R24, [R1+0x38d8] ;  /* 0x0038d80001187983 */ /* 0x000ee80000300a00 */
[----:B------:R-:W3:Y:S04]  /*1157c0*/  LDL.LU.64 R26, [R1+0x3918] ;  /* 0x00391800011a7983 */ /* 0x000ee80000300a00 */
[----:B------:R-:W3:Y:S01]  /*1157d0*/  LDL.LU.64 R8, [R1+0x37f0] ;  /* 0x0037f00001087983 */ /* 0x000ee20000300a00 */
[----:B0-----:R-:W-:-:S03]  /*1157e0*/  PRMT R10, R11, 0x7772, RZ ;  /* 0x000077720b0a7816 */ /* 0x001fc600000000ff */
[----:B------:R-:W3:Y:S04]  /*1157f0*/  LDL.LU.64 R2, [R1+0x3820] ;  /* 0x0038200001027983 */ /* 0x000ee80000300a00 */
        /* <DEDUP_REMOVED lines=12> */
[----:B----4-:R0:W-:Y:S01]  /*1158c0*/  @P0 STG.E.U8 desc[UR42][R14.64], R10 ;  /* 0x0000000a0e000986 */ /* 0x0101e2000c10112a */
[----:B------:R-:W-:Y:S02]  /*1158d0*/  LOP3.LUT P0, RZ, R17, 0x20000000, RZ, 0xc0, !PT ;  /* 0x2000000011ff7812 */ /* 0x000fe4000780c0ff */
[----:B0-----:R-:W-:-:S11]  /*1158e0*/  PRMT R10, R0, 0x7772, RZ ;  /* 0x00007772000a7816 */ /* 0x001fd600000000ff */
[----:B------:R0:W-:Y:S01]  /*1158f0*/  @P0 STG.E.U8 desc[UR42][R28.64], R10 ;  /* 0x0000000a1c000986 */ /* 0x0001e2000c10112a */
[----:B------:R-:W-:Y:S02]  /*115900*/  LOP3.LUT P0, RZ, R17, 0x10000000, RZ, 0xc0, !PT ;  /* 0x1000000011ff7812 */ /* 0x000fe4000780c0ff */
[----:B0-----:R-:W-:-:S11]  /*115910*/  PRMT R10, R0, 0x7773, RZ ;  /* 0x00007773000a7816 */ /* 0x001fd600000000ff */
[----:B------:R3:W-:Y:S02]  /*115920*/  @P0 STG.E.U8 desc[UR42][R12.64], R10 ;  /* 0x0000000a0c000986 */ /* 0x0007e4000c10112a */
[----:B---3--:R-:W-:-:S05]  /*115930*/  PRMT R10, R4, 0x7770, RZ ;  /* 0x00007770040a7816 */ /* 0x008fca00000000ff */
        /* <DEDUP_REMOVED lines=12> */
[----:B0-----:R-:W4:Y:S01]  /*115a00*/  LDL.LU.64 R2, [R1+0x3898] ;  /* 0x0038980001027983 */ /* 0x001f220000300a00 */
[----:B------:R-:W-:-:S02]  /*115a10*/  LOP3.LUT R17, R17, 0xffefffff, RZ, 0xc0, !PT ;  /* 0xffefffff11117812 */ /* 0x000fc400078ec0ff */
[----:B------:R-:W-:Y:S01]  /*115a20*/  PRMT R10, R5, 0x7772, RZ ;  /* 0x00007772050a7816 */ /* 0x000fe200000000ff */
[----:B------:R-:W4:Y:S04]  /*115a30*/  LDL.LU.64 R22, [R1+0x3770] ;  /* 0x0037700001167983 */ /* 0x000f280000300a00 */
[----:B------:R-:W4:Y:S04]  /*115a40*/  LDL.LU.64 R24, [R1+0x37a0] ;  /* 0x0037a00001187983 */ /* 0x000f280000300a00 */
[----:B------:R-:W4:Y:S04]  /*115a50*/  LDL.LU.64 R26, [R1+0x37d8] ;  /* 0x0037d800011a7983 */ /* 0x000f280000300a00 */
[----:B------:R-:W4:Y:S04]  /*115a60*/  LDL.LU R4, [R1+0x484] ;  /* 0x0004840001047983 */ /* 0x000f280000300800 */
[----:B------:R-:W4:Y:S01]  /*115a70*/  LDL.LU R0, [R1+0x31c] ;  /* 0x00031c0001007983 */ /* 0x000f220000300800 */
        /* <DEDUP_REMOVED lines=18> */
[----:B------:R-:W-:Y:S02]  /*115ba0*/  LOP3.LUT P0, RZ, R19, 0x1000000, RZ, 0xc0, !PT ;  /* 0x0100000013ff7812 */ /* 0x000fe4000780c0ff */
[----:B------:R-:W-:Y:S02]  /*115bb0*/  LOP3.LUT R17, R17, 0xfbffffff, RZ, 0xc0, !PT ;  /* 0xfbffffff11117812 */ /* 0x000fe400078ec0ff */
[----:B------:R-:W-:-:S09]  /*115bc0*/  LOP3.LUT P4, RZ, R19, 0x80000, RZ, 0xc0, !PT ;  /* 0x0008000013ff7812 */ /* 0x000fd2000788c0ff */
        /* <DEDUP_REMOVED lines=8> */
[----:B---3--:R0:W-:Y:S02]  /*115c50*/  @P3 STG.E.U8 desc[UR42][R8.64], R10 ;  /* 0x0000000a08003986 */ /* 0x0081e4000c10112a */
[----:B0-----:R-:W-:Y:S02]  /*115c60*/  PRMT R10, R5, 0x7773, RZ ;  /* 0x00007773050a7816 */ /* 0x001fe400000000ff */
[----:B------:R-:W2:Y:S04]  /*115c70*/  LDL.LU.64 R8, [R1+0x3818] ;  /* 0x0038180001087983 */ /* 0x000ea80000300a00 */
[----:B------:R-:W3:Y:S04]  /*115c80*/  LDL.LU R11, [R1+0x464] ;  /* 0x00046400010b7983 */ /* 0x000ee80000300800 */
[----:B----4-:R0:W-:Y:S04]  /*115c90*/  @P4 STG.E.U8 desc[UR42][R2.64], R10 ;  /* 0x0000000a02004986 */ /* 0x0101e8000c10112a */
[----:B0-----:R-:W4:Y:S04]  /*115ca0*/  LDL.LU.64 R2, [R1+0x36f0] ;  /* 0x0036f00001027983 */ /* 0x001f280000300a00 */
[----:B------:R-:W2:Y:S04]  /*115cb0*/  LDL.LU R19, [R1+0x488] ;  /* 0x0004880001137983 */ /* 0x000ea80000300800 */
[----:B--2---:R0:W-:Y:S04]  /*115cc0*/  STL.64 [R1+0x5830], R18 ;  /* 0x0058301201007387 */ /* 0x0041e80000100a00 */
[----:B0-----:R-:W2:Y:S04]  /*115cd0*/  LDL.LU.64 R18, [R1+0x3798] ;  /* 0x0037980001127983 */ /* 0x001ea80000300a00 */
        /* <DEDUP_REMOVED lines=15> */
[----:B------:R-:W2:Y:S04]  /*115dd0*/  LDL.LU.64 R12, [R1+0x36d8] ;  /* 0x0036d800010c7983 */ /* 0x000ea80000300a00 */
[----:B------:R-:W2:Y:S04]  /*115de0*/  LDL.LU.64 R20, [R1+0x3718] ;  /* 0x0037180001147983 */ /* 0x000ea80000300a00 */
[----:B------:R-:W2:Y:S04]  /*115df0*/  LDL.LU.64 R22, [R1+0x3600] ;  /* 0x0036000001167983 */ /* 0x000ea80000300a00 */
[----:B------:R-:W2:Y:S04]  /*115e00*/  LDL.LU.64 R24, [R1+0x3630] ;  /* 0x0036300001187983 */ /* 0x000ea80000300a00 */
[----:B------:R-:W2:Y:S04]  /*115e10*/  LDL.LU.64 R26, [R1+0x3658] ;  /* 0x00365800011a7983 */ /* 0x000ea80000300a00 */
[----:B------:R-:W2:Y:S04]  /*115e20*/  LDL.LU R4, [R1+0x48c] ;  /* 0x00048c0001047983 */ /* 0x000ea80000300800 */
[----:B------:R3:W-:Y:S01]  /*115e30*/  @P0 STG.E.U8 desc[UR42][R8.64], R10 ;  /* 0x0000000a08000986 */ /* 0x0007e2000c10112a */
[----:B------:R-:W-:-:S02]  /*115e40*/  LOP3.LUT P0, RZ, R17, 0x4000000, RZ, 0xc0, !PT ;  /* 0x0400000011ff7812 */ /* 0x000fc4000780c0ff */
[----:B---3--:R-:W-:Y:S01]  /*115e50*/  PRMT R10, R11, 0x7770, RZ ;  /* 0x000077700b0a7816 */ /* 0x008fe200000000ff */
        /* <DEDUP_REMOVED lines=16> */
[C---:B------:R-:W-:Y:S02]  /*115f60*/  LOP3.LUT P2, RZ, R0.reuse, 0x1, RZ, 0xc0, !PT ;  /* 0x0000000100ff7812 */ /* 0x040fe4000784c0ff */
[C---:B------:R-:W-:Y:S02]  /*115f70*/  LOP3.LUT P3, RZ, R0.reuse, 0x2, RZ, 0xc0, !PT ;  /* 0x0000000200ff7812 */ /* 0x040fe4000786c0ff */
[----:B------:R-:W-:-:S02]  /*115f80*/  LOP3.LUT P4, RZ, R0, 0x4, RZ, 0xc0, !PT ;  /* 0x0000000400ff7812 */ /* 0x000fc4000788c0ff */
[C---:B------:R-:W-:Y:S02]  /*115f90*/  LOP3.LUT P5, RZ, R0.reuse, 0x8, RZ, 0xc0, !PT ;  /* 0x0000000800ff7812 */ /* 0x040fe400078ac0ff */
[----:B------:R-:W-:Y:S02]  /*115fa0*/  LOP3.LUT P6, RZ, R0, 0x10, RZ, 0xc0, !PT ;  /* 0x0000001000ff7812 */ /* 0x000fe400078cc0ff */
[----:B--2---:R-:W-:-:S05]  /*115fb0*/  PRMT R10, R19, 0x7770, RZ ;  /* 0x00007770130a7816 */ /* 0x004fca00000000ff */
        /* <DEDUP_REMOVED lines=17> */
[----:B---3--:R0:W-:Y:S02]  /*1160d0*/  @P5 STG.E.U8 desc[UR42][R8.64], R10 ;  /* 0x0000000a08005986 */ /* 0x0081e4000c10112a */
[----:B0-----:R-:W-:-:S02]  /*1160e0*/  PRMT R10, R4, 0x7770, RZ ;  /* 0x00007770040a7816 */ /* 0x001fc400000000ff */
[----:B------:R-:W3:Y:S04]  /*1160f0*/  LDL.LU.64 R8, [R1+0x35e8] ;  /* 0x0035e80001087983 */ /* 0x000ee80000300a00 */
[----:B----4-:R0:W-:Y:S04]  /*116100*/  @P6 STG.E.U8 desc[UR42][R2.64], R10 ;  /* 0x0000000a02006986 */ /* 0x0101e8000c10112a */
[----:B0-----:R-:W4:Y:S01]  /*116110*/  LDL.LU.64 R2, [R1+0x3628] ;  /* 0x0036280001027983 */ /* 0x001f220000300a00 */
[C---:B------:R-:W-:Y:S02]  /*116120*/  LOP3.LUT P3, RZ, R0.reuse, 0x20, RZ, 0xc0, !PT ;  /* 0x0000002000ff7812 */ /* 0x040fe4000786c0ff */
[----:B------:R-:W-:-:S02]  /*116130*/  LOP3.LUT P4, RZ, R0, 0x40, RZ, 0xc0, !PT ;  /* 0x0000004000ff7812 */ /* 0x000fc4000788c0ff */
[----:B------:R-:W-:Y:S02]  /*116140*/  PRMT R10, R4, 0x7771, RZ ;  /* 0x00007771040a7816 */ /* 0x000fe400000000ff */
[----:B------:R-:W-:Y:S01]  /*116150*/  LOP3.LUT P5, RZ, R0, 0x80, RZ, 0xc0, !PT ;  /* 0x0000008000ff7812 */ /* 0x000fe200078ac0ff */
[----:B------:R-:W4:Y:S04]  /*116160*/  LDL.LU.64 R22, [R1+0x3500] ;  /* 0x0035000001167983 */ /* 0x000f280000300a00 */
[----:B------:R-:W4:Y:S04]  /*116170*/  LDL.LU.64 R24, [R1+0x3530] ;  /* 0x0035300001187983 */ /* 0x000f280000300a00 */
[----:B------:R-:W4:Y:S04]  /*116180*/  LDL.LU R5, [R1+0x46c] ;  /* 0x00046c0001057983 */ /* 0x000f280000300800 */
[----:B--2---:R0:W-:Y:S02]  /*116190*/  @P3 STG.E.U8 desc[UR42][R26.64], R10 ;  /* 0x0000000a1a003986 */ /* 0x0041e4000c10112a */
[----:B0-----:R-:W-:-:S02]  /*1161a0*/  PRMT R10, R4, 0x7772, RZ ;  /* 0x00007772040a7816 */ /* 0x001fc400000000ff */
[----:B------:R-:W2:Y:S04]  /*1161b0*/  LDL.LU.64 R26, [R1+0x3568] ;  /* 0x00356800011a7983 */ /* 0x000ea80000300a00 */
[----:B------:R-:W2:Y:S04]  /*1161c0*/  LDL.LU R11, [R1+0x450] ;  /* 0x00045000010b7983 */ /* 0x000ea80000300800 */
[----:B---3--:R0:W-:Y:S02]  /*1161d0*/  @P4 STG.E.U8 desc[UR42][R8.64], R10 ;  /* 0x0000000a08004986 */ /* 0x0081e4000c10112a */
[----:B0-----:R-:W-:-:S02]  /*1161e0*/  PRMT R10, R4, 0x7773, RZ ;  /* 0x00007773040a7816 */ /* 0x001fc400000000ff */
[----:B------:R-:W3:Y:S04]  /*1161f0*/  LDL.LU.64 R8, [R1+0x35a8] ;  /* 0x0035a80001087983 */ /* 0x000ee80000300a00 */
[----:B----4-:R0:W-:Y:S04]  /*116200*/  @P5 STG.E.U8 desc[UR42][R2.64], R10 ;  /* 0x0000000a02005986 */ /* 0x0101e8000c10112a */
[----:B0-----:R-:W4:Y:S04]  /*116210*/  LDL.LU.64 R2, [R1+0x1060] ;  /* 0x0010600001027983 */ /* 0x001f280000300a00 */
        /* <DEDUP_REMOVED lines=27> */
[----:B------:R-:W2:Y:S02]  /*1163d0*/  LDL.LU R19, [R1+0x430] ;  /* 0x0004300001137983 */ /* 0x000ea40000300800 */
[----:B------:R-:W-:Y:S02]  /*1163e0*/  @P0 LOP3.LUT R17, R17, 0x40000, RZ, 0xfc, !PT ;  /* 0x0004000011110812 */ /* 0x000fe400078efcff */
[----:B------:R-:W-:Y:S01]  /*1163f0*/  LOP3.LUT P0, RZ, R0, 0x400, RZ, 0xc0, !PT ;  /* 0x0000040000ff7812 */ /* 0x000fe2000780c0ff */
[----:B------:R-:W2:Y:S04]  /*116400*/  LDL.LU.64 R28, [R1+0x1030] ;  /* 0x00103000011c7983 */ /* 0x000ea80000300a00 */
[----:B------:R-:W2:Y:S01]  /*116410*/  LDL.LU.64 R12, [R1+0x1048] ;  /* 0x00104800010c7983 */ /* 0x000ea20000300a00 */
        /* <DEDUP_REMOVED lines=16> */
[----:B---3--:R0:W-:Y:S01]  /*116520*/  @P0 STG.E.U8 desc[UR42][R8.64], R10 ;  /* 0x0000000a08000986 */ /* 0x0081e2000c10112a */
        /* <DEDUP_REMOVED lines=38> */
[----:B---3--:R0:W-:Y:S02]  /*116790*/  @P5 STG.E.U8 desc[UR42][R8.64], R10 ;  /* 0x0000000a08005986 */ /* 0x0081e4000c10112a */
[----:B0-----:R-:W-:Y:S02]  /*1167a0*/  PRMT R10, R4, 0x7773, RZ ;  /* 0x00007773040a7816 */ /* 0x001fe400000000ff */
[----:B------:R-:W2:Y:S04]  /*1167b0*/  LDL.LU.64 R8, [R1+0xfc0] ;  /* 0x000fc00001087983 */ /* 0x000ea80000300a00 */
[----:B----4-:R0:W-:Y:S04]  /*1167c0*/  @P6 STG.E.U8 desc[UR42][R2.64], R10 ;  /* 0x0000000a02006986 */ /* 0x0101e8000c10112a */
[----:B0-----:R-:W3:Y:S04]  /*1167d0*/  LDL.LU.64 R2, [R1+0xfe8] ;  /* 0x000fe80001027983 */ /* 0x001ee80000300a00 */
[----:B------:R-:W4:Y:S04]  /*1167e0*/  LDL.LU.64 R22, [R1+0xff8] ;  /* 0x000ff80001167983 */ /* 0x000f280000300a00 */
[----:B------:R-:W2:Y:S01]  /*1167f0*/  LDL.LU R4, [R1+0x434] ;  /* 0x0004340001047983 */ /* 0x000ea20000300800 */
[----:B------:R-:W-:-:S02]  /*116800*/  LOP3.LUT P3, RZ, R0, 0x1000000, RZ, 0xc0, !PT ;  /* 0x0100000000ff7812 */ /* 0x000fc4000786c0ff */
[----:B------:R-:W-:Y:S01]  /*116810*/  LOP3.LUT P4, RZ, R0, 0x2000000, RZ, 0xc0, !PT ;  /* 0x0200000000ff7812 */ /* 0x000fe2000788c0ff */
[----:B------:R-:W3:Y:S04]  /*116820*/  LDL.LU.64 R24, [R1+0x1008] ;  /* 0x0010080001187983 */ /* 0x000ee80000300a00 */
[----:B------:R-:W3:Y:S04]  /*116830*/  LDL.LU.64 R26, [R1+0xf98] ;  /* 0x000f9800011a7983 */ /* 0x000ee80000300a00 */
[----:B------:R-:W3:Y:S01]  /*116840*/  LDL.LU R11, [R1+0x458] ;  /* 0x00045800010b7983 */ /* 0x000ee20000300800 */
[----:B--2---:R-:W-:-:S05]  /*116850*/  PRMT R10, R4, 0x7770, RZ ;  /* 0x00007770040a7816 */ /* 0x004fca00000000ff */
[----:B------:R0:W-:Y:S02]  /*116860*/  @P3 STG.E.U8 desc[UR42][R8.64], R10 ;  /* 0x0000000a08003986 */ /* 0x0001e4000c10112a */
[----:B0-----:R-:W-:Y:S02]  /*116870*/  PRMT R10, R4, 0x7771, RZ ;  /* 0x00007771040a7816 */ /* 0x001fe400000000ff */
[----:B------:R-:W2:Y:S04]  /*116880*/  LDL.LU.64 R8, [R1+0xfb0] ;  /* 0x000fb00001087983 */ /* 0x000ea80000300a00 */
[----:B---3--:R0:W-:Y:S04]  /*116890*/  @P4 STG.E.U8 desc[UR42][R2.64], R10 ;  /* 0x0000000a02004986 */ /* 0x0081e8000c10112a */
[----:B0-----:R-:W3:Y:S04]  /*1168a0*/  LDL.LU.64 R2, [R1+0xfb8] ;  /* 0x000fb80001027983 */ /* 0x001ee80000300a00 */
[----:B------:R-:W2:Y:S04]  /*1168b0*/  LDL.LU R19, [R1+0x438] ;  /* 0x0004380001137983 */ /* 0x000ea80000300800 */
[----:B--2---:R0:W-:Y:S04]  /*1168c0*/  STL.64 [R1+0x5818], R18 ;  /* 0x0058181201007387 */ /* 0x0041e80000100a00 */
[----:B0-----:R-:W2:Y:S04]  /*1168d0*/  LDL.LU.64 R18, [R1+0xfe0] ;  /* 0x000fe00001127983 */ /* 0x001ea80000300a00 */
        /* <DEDUP_REMOVED lines=76> */
[----:B----4-:R3:W-:Y:S01]  /*116da0*/  @P0 STG.E.U8 desc[UR42][R28.64], R10 ;  /* 0x0000000a1c000986 */ /* 0x0107e2000c10112a */
[----:B------:R-:W-:Y:S02]  /*116db0*/  LOP3.LUT P0, RZ, R17, 0x10, RZ, 0xc0, !PT ;  /* 0x0000001011ff7812 */ /* 0x000fe4000780c0ff */
[----:B---3--:R-:W-:-:S11]  /*116dc0*/  PRMT R10, R4, 0x7770, RZ ;  /* 0x00007770040a7816 */ /* 0x008fd600000000ff */
        /* <DEDUP_REMOVED lines=18> */
[----:B------:R-:W-:Y:S01]  /*116ef0*/  LOP3.LUT P6, RZ, R5, 0x400, RZ, 0xc0, !PT ;  /* 0x0000040005ff7812 */ /* 0x000fe200078cc0ff */
[----:B------:R-:W4:Y:S08]  /*116f00*/  LDL.LU.64 R26, [R1+0xf10] ;  /* 0x000f1000011a7983 */ /* 0x000f300000300a00 */
[----:B------:R-:W-:-:S02]  /*116f10*/  @P0 LOP3.LUT R18, R18, 0x10000000, RZ, 0xfc, !PT ;  /* 0x1000000012120812 */ /* 0x000fc400078efcff */
[----:B------:R-:W-:Y:S02]  /*116f20*/  LOP3.LUT P0, RZ, R5, 0x400000, RZ, 0xc0, !PT ;  /* 0x0040000005ff7812 */ /* 0x000fe4000780c0ff */
[----:B------:R-:W-:Y:S02]  /*116f30*/  LOP3.LUT R18, R18, 0xdfffffff, RZ, 0xc0, !PT ;  /* 0xdfffffff12127812 */ /* 0x000fe400078ec0ff */
[----:B------:R-:W-:-:S09]  /*116f40*/  PRMT R10, R0, 0x7772, RZ ;  /* 0x00007772000a7816 */ /* 0x000fd200000000ff */
[----:B------:R-:W-:Y:S02]  /*116f50*/  @P0 LOP3.LUT R18, R18, 0x20000000, RZ, 0xfc, !PT ;  /* 0x2000000012120812 */ /* 0x000fe400078efcff */
[C---:B------:R-:W-:Y:S02]  /*116f60*/  LOP3.LUT P0, RZ, R5.reuse, 0x200000, RZ, 0xc0, !PT ;  /* 0x0020000005ff7812 */ /* 0x040fe4000780c0ff */
[----:B------:R-:W-:Y:S01]  /*116f70*/  LOP3.LUT R18, R18, 0xbfffffff, RZ, 0xc0, !PT ;  /* 0xbfffffff12127812 */ /* 0x000fe200078ec0ff */
[----:B------:R0:W-:Y:S01]  /*116f80*/  @P6 STG.E.U8 desc[UR42][R2.64], R10 ;  /* 0x0000000a02006986 */ /* 0x0001e2000c10112a */
[C---:B------:R-:W-:Y:S02]  /*116f90*/  LOP3.LUT P3, RZ, R5.reuse, 0x800, RZ, 0xc0, !PT ;  /* 0x0000080005ff7812 */ /* 0x040fe4000786c0ff */
[----:B------:R-:W-:-:S07]  /*116fa0*/  LOP3.LUT P4, RZ, R5, 0x1000, RZ, 0xc0, !PT ;  /* 0x0000100005ff7812 */ /* 0x000fce000788c0ff */
[----:B------:R-:W-:Y:S02]  /*116fb0*/  @P0 LOP3.LUT R18, R18, 0x40000000, RZ, 0xfc, !PT ;  /* 0x4000000012120812 */ /* 0x000fe400078efcff */
[----:B------:R-:W-:Y:S01]  /*116fc0*/  LOP3.LUT P0, RZ, R5, 0x100000, RZ, 0xc0, !PT ;  /* 0x0010000005ff7812 */ /* 0x000fe2000780c0ff */
[----:B0-----:R-:W4:Y:S04]  /*116fd0*/  LDL.LU.64 R2, [R1+0xe90] ;  /* 0x000e900001027983 */ /* 0x001f280000300a00 */
[----:B------:R-:W4:Y:S01]  /*116fe0*/  LDL.LU R11, [R1+0x420] ;  /* 0x00042000010b7983 */ /* 0x000f220000300800 */
[----:B------:R-:W-:Y:S02]  /*116ff0*/  PRMT R10, R0, 0x7773, RZ ;  /* 0x00007773000a7816 */ /* 0x000fe400000000ff */
[----:B------:R-:W-:-:S05]  /*117000*/  LOP3.LUT R18, R18, 0x7fffffff, RZ, 0xc0, !PT ;  /* 0x7fffffff12127812 */ /* 0x000fca00078ec0ff */
[----:B------:R-:W-:-:S05]  /*117010*/  @P0 LOP3.LUT R18, R18, 0x80000000, RZ, 0xfc, !PT ;  /* 0x8000000012120812 */ /* 0x000fca00078efcff */
[----:B------:R-:W-:Y:S04]  /*117020*/  STL [R1+0x57f8], R18 ;  /* 0x0057f81201007387 */ /* 0x000fe80000100800 */
[----:B--2---:R3:W-:Y:S02]  /*117030*/  @P3 STG.E.U8 desc[UR42][R20.64], R10 ;  /* 0x0000000a14003986 */ /* 0x0047e4000c10112a */
[----:B---3--:R-:W-:-:S05]  /*117040*/  PRMT R10, R4, 0x7770, RZ ;  /* 0x00007770040a7816 */ /* 0x008fca00000000ff */
[----:B------:R0:W-:Y:S04]  /*117050*/  @P4 STG.E.U8 desc[UR42][R8.64], R10 ;  /* 0x0000000a08004986 */ /* 0x0001e8000c10112a */
[----:B0-----:R-:W2:Y:S04]  /*117060*/  LDL.LU.64 R8, [R1+0xea8] ;  /* 0x000ea80001087983 */ /* 0x001ea80000300a00 */
[----:B------:R0:W-:Y:S04]  /*117070*/  STL.64 [R1+0x5800], R6 ;  /* 0x0058000601007387 */ /* 0x0001e80000100a00 */
[----:B0-----:R-:W3:Y:S04]  /*117080*/  LDL.LU.64 R6, [R1+0xeb8] ;  /* 0x000eb80001067983 */ /* 0x001ee80000300a00 */
[----:B------:R-:W3:Y:S04]  /*117090*/  LDL.LU R0, [R1+0x444] ;  /* 0x0004440001007983 */ /* 0x000ee80000300800 */
[----:B------:R-:W3:Y:S04]  /*1170a0*/  LDL.LU.64 R18, [R1+0xec8] ;  /* 0x000ec80001127983 */ /* 0x000ee80000300a00 */
[----:B------:R-:W3:Y:S01]  /*1170b0*/  LDL.LU.64 R14, [R1+0xe88] ;  /* 0x000e8800010e7983 */ /* 0x000ee20000300a00 */
[----:B------:R-:W-:-:S02]  /*1170c0*/  LOP3.LUT P0, RZ, R5, 0x80000, RZ, 0xc0, !PT ;  /* 0x0008000005ff7812 */ /* 0x000fc4000780c0ff */
        /* <DEDUP_REMOVED lines=25> */
[----:B--2---:R0:W-:Y:S01]  /*117260*/  @P0 STG.E.U8 desc[UR42][R8.64], R10 ;  /* 0x0000000a08000986 */ /* 0x0041e2000c10112a */
[----:B------:R-:W-:Y:S02]  /*117270*/  LOP3.LUT P0, RZ, R17, 0x2, RZ, 0xc0, !PT ;  /* 0x0000000211ff7812 */ /* 0x000fe4000780c0ff */
[----:B0-----:R-:W-:Y:S01]  /*117280*/  PRMT R10, R11, 0x7772, RZ ;  /* 0x000077720b0a7816 */ /* 0x001fe200000000ff */
[----:B---3--:R0:W-:Y:S10]  /*117290*/  STL.64 [R1+0x57f0], R14 ;  /* 0x0057f00e01007387 */ /* 0x0081f40000100a00 */
[----:B------:R1:W-:Y:S01]  /*1172a0*/  @P0 STG.E.U8 desc[UR42][R6.64], R10 ;  /* 0x0000000a06000986 */ /* 0x0003e2000c10112a */
[----:B------:R-:W-:-:S03]  /*1172b0*/  LOP3.LUT P0, RZ, R17, 0x1, RZ, 0xc0, !PT ;  /* 0x0000000111ff7812 */ /* 0x000fc6000780c0ff */
[----:B0-----:R-:W2:Y:S04]  /*1172c0*/  LDL.LU.64 R14, [R1+0xe60] ;  /* 0x000e6000010e7983 */ /* 0x001ea80000300a00 */
[----:B------:R-:W3:Y:S04]  /*1172d0*/  LDL.LU R4, [R1+0x424] ;  /* 0x0004240001047983 */ /* 0x000ee80000300800 */
[----:B------:R-:W4:Y:S04]  /*1172e0*/  LDL.LU.64 R28, [R1+0xea0] ;  /* 0x000ea000011c7983 */ /* 0x000f280000300a00 */
[----:B------:R-:W2:Y:S04]  /*1172f0*/  LDL.LU.64 R12, [R1+0xe30] ;  /* 0x000e3000010c7983 */ /* 0x000ea80000300a00 */
[----:B------:R-:W2:Y:S04]  /*117300*/  LDL.LU.64 R20, [R1+0xe48] ;  /* 0x000e480001147983 */ /* 0x000ea80000300a00 */
[----:B------:R-:W2:Y:S04]  /*117310*/  LDL.LU.64 R22, [R1+0xe58] ;  /* 0x000e580001167983 */ /* 0x000ea80000300a00 */
[----:B------:R-:W2:Y:S04]  /*117320*/  LDL.LU R3, [R1+0x448] ;  /* 0x0004480001037983 */ /* 0x000ea80000300800 */
[----:B------:R-:W2:Y:S01]  /*117330*/  LDL.LU.64 R24, [R1+0xe68] ;  /* 0x000e680001187983 */ /* 0x000ea20000300a00 */
[----:B-1----:R-:W-:-:S03]  /*117340*/  PRMT R10, R11, 0x7773, RZ ;  /* 0x000077730b0a7816 */ /* 0x002fc600000000ff */
[----:B------:R-:W2:Y:S04]  /*117350*/  LDL.LU.64 R26, [R1+0xdf8] ;  /* 0x000df800011a7983 */ /* 0x000ea80000300a00 */
[----:B------:R-:W2:Y:S04]  /*117360*/  LDL.LU.64 R8, [R1+0xe10] ;  /* 0x000e100001087983 */ /* 0x000ea80000300a00 */
[----:B------:R-:W2:Y:S04]  /*117370*/  LDL.LU R2, [R1+0x324] ;  /* 0x0003240001027983 */ /* 0x000ea80000300800 */
        /* <DEDUP_REMOVED lines=29> */
[----:B------:R0:W-:Y:S01]  /*117550*/  @P3 STG.E.U8 desc[UR42][R22.64], R10 ;  /* 0x0000000a16003986 */ /* 0x0001e2000c10112a */
[----:B------:R-:W-:Y:S02]  /*117560*/  LOP3.LUT P3, RZ, R5, 0x40000000, RZ, 0xc0, !PT ;  /* 0x4000000005ff7812 */ /* 0x000fe4000786c0ff */
[----:B0-----:R-:W-:-:S05]  /*117570*/  PRMT R10, R4, 0x7773, RZ ;  /* 0x00007773040a7816 */ /* 0x001fca00000000ff */
[----:B------:R0:W-:Y:S01]  /*117580*/  @P4 STG.E.U8 desc[UR42][R24.64], R10 ;  /* 0x0000000a18004986 */ /* 0x0001e2000c10112a */
[----:B------:R-:W-:-:S03]  /*117590*/  LOP3.LUT P4, RZ, R5, 0x80000000, RZ, 0xc0, !PT ;  /* 0x8000000005ff7812 */ /* 0x000fc6000788c0ff */
[----:B------:R-:W3:Y:S04]  /*1175a0*/  LDL.LU.64 R4, [R1+0xe40] ;  /* 0x000e400001047983 */ /* 0x000ee80000300a00 */
[----:B------:R-:W4:Y:S01]  /*1175b0*/  LDL.LU.64 R22, [R1+0xdc0] ;  /* 0x000dc00001167983 */ /* 0x000f220000300a00 */
[----:B0-----:R-:W-:-:S03]  /*1175c0*/  PRMT R10, R3, 0x7770, RZ ;  /* 0x00007770030a7816 */ /* 0x001fc600000000ff */
[----:B------:R-:W4:Y:S04]  /*1175d0*/  LDL.LU.64 R24, [R1+0xdd0] ;  /* 0x000dd00001187983 */ /* 0x000f280000300a00 */
[----:B------:R0:W-:Y:S02]  /*1175e0*/  @P5 STG.E.U8 desc[UR42][R26.64], R10 ;  /* 0x0000000a1a005986 */ /* 0x0001e4000c10112a */
[C---:B0-----:R-:W-:Y:S02]  /*1175f0*/  PRMT R10, R3.reuse, 0x7771, RZ ;  /* 0x00007771030a7816 */ /* 0x041fe400000000ff */
[----:B------:R-:W4:Y:S04]  /*117600*/  LDL.LU.64 R26, [R1+0xdf0] ;  /* 0x000df000011a7983 */ /* 0x000f280000300a00 */
[----:B------:R-:W4:Y:S04]  /*117610*/  LDL.LU R0, [R1+0x428] ;  /* 0x0004280001007983 */ /* 0x000f280000300800 */
[----:B------:R0:W-:Y:S02]  /*117620*/  @P6 STG.E.U8 desc[UR42][R8.64], R10 ;  /* 0x0000000a08006986 */ /* 0x0001e4000c10112a */
[----:B0-----:R-:W-:-:S02]  /*117630*/  PRMT R10, R3, 0x7772, RZ ;  /* 0x00007772030a7816 */ /* 0x001fc400000000ff */
[----:B------:R-:W4:Y:S04]  /*117640*/  LDL.LU.64 R8, [R1+0xe08] ;  /* 0x000e080001087983 */ /* 0x000f280000300a00 */
[----:B------:R-:W4:Y:S04]  /*117650*/  LDL.LU R19, [R1+0x44c] ;  /* 0x00044c0001137983 */ /* 0x000f280000300800 */
[----:B--2---:R0:W-:Y:S02]  /*117660*/  @P3 STG.E.U8 desc[UR42][R20.64], R10 ;  /* 0x0000000a14003986 */ /* 0x0041e4000c10112a */
[----:B0-----:R-:W-:-:S05]  /*117670*/  PRMT R10, R3, 0x7773, RZ ;  /* 0x00007773030a7816 */ /* 0x001fca00000000ff */
[----:B---3--:R0:W-:Y:S04]  /*117680*/  @P4 STG.E.U8 desc[UR42][R4.64], R10 ;  /* 0x0000000a04004986 */ /* 0x0081e8000c10112a */
[----:B0-----:R-:W2:Y:S04]  /*117690*/  LDL.LU.64 R4, [R1+0xd90] ;  /* 0x000d900001047983 */ /* 0x001ea80000300a00 */
[----:B------:R-:W3:Y:S04]  /*1176a0*/  LDL.LU R11, [R1+0x42c] ;  /* 0x00042c00010b7983 */ /* 0x000ee80000300800 */
        /* <DEDUP_REMOVED lines=27> */
[----:B----4-:R-:W-:Y:S01]  /*117860*/  PRMT R10, R0, 0x7770, RZ ;  /* 0x00007770000a7816 */ /* 0x010fe200000000ff */
[----:B------:R-:W4:Y:S04]  /*117870*/  LDL.LU.64 R14, [R1+0xd68] ;  /* 0x000d6800010e7983 */ /* 0x000f280000300a00 */
        /* <DEDUP_REMOVED lines=42> */
[----:B------:R-:W4:Y:S04]  /*117b20*/  LDL.LU R19, [R1+0x57d8] ;  /* 0x0057d80001137983 */ /* 0x000f280000300800 */
[----:B--2---:R3:W-:Y:S01]  /*117b30*/  @P0 STG.E.U8 desc[UR42][R16.64], R10 ;  /* 0x0000000a10000986 */ /* 0x0047e2000c10112a */
[----:B------:R-:W-:-:S02]  /*117b40*/  LOP3.LUT P0, RZ, R18, 0x400000, RZ, 0xc0, !PT ;  /* 0x0040000012ff7812 */ /* 0x000fc4000780c0ff */
[----:B---3--:R-:W-:-:S11]  /*117b50*/  PRMT R10, R11, 0x7770, RZ ;  /* 0x000077700b0a7816 */ /* 0x008fd600000000ff */
[----:B----4-:R0:W-:Y:S01]  /*117b60*/  @P0 STG.E.U8 desc[UR42][R14.64], R10 ;  /* 0x0000000a0e000986 */ /* 0x0101e2000c10112a */
        /* <DEDUP_REMOVED lines=27> */
[----:B------:R-:W4:Y:S04]  /*117d20*/  LDL.LU R21, [R1+0x328] ;  /* 0x0003280001157983 */ /* 0x000f280000300800 */
[----:B--2---:R0:W-:Y:S02]  /*117d30*/  @P3 STG.E.U8 desc[UR42][R8.64], R10 ;  /* 0x0000000a08003986 */ /* 0x0041e4000c10112a */
[----:B0-----:R-:W-:-:S02]  /*117d40*/  PRMT R10, R0, 0x7772, RZ ;  /* 0x00007772000a7816 */ /* 0x001fc400000000ff */
[----:B------:R-:W2:Y:S04]  /*117d50*/  LDL.LU.64 R8, [R1+0x3ee8] ;  /* 0x003ee80001087983 */ /* 0x000ea80000300a00 */
[----:B---3--:R0:W-:Y:S04]  /*117d60*/  @P4 STG.E.U8 desc[UR42][R4.64], R10 ;  /* 0x0000000a04004986 */ /* 0x0081e8000c10112a */
[----:B0-----:R-:W3:Y:S04]  /*117d70*/  LDL.LU.64 R4, [R1+0x3ef0] ;  /* 0x003ef00001047983 */ /* 0x001ee80000300a00 */
[----:B------:R-:W2:Y:S04]  /*117d80*/  LDL.LU R22, [R1+0x3f4] ;  /* 0x0003f40001167983 */ /* 0x000ea80000300800 */
        /* <DEDUP_REMOVED lines=30> */
[----:B------:R-:W2:Y:S04]  /*117f70*/  LDL.LU R23, [R1+0x418] ;  /* 0x0004180001177983 */ /* 0x000ea80000300800 */
        /* <DEDUP_REMOVED lines=8> */
[C---:B0-----:R-:W-:Y:S01]  /*118000*/  PRMT R10, R3.reuse, 0x7770, RZ ;  /* 0x00007770030a7816 */ /* 0x041fe200000000ff */
[----:B------:R-:W4:Y:S04]  /*118010*/  LDL.LU.64 R12, [R1+0x3f28] ;  /* 0x003f2800010c7983 */ /* 0x000f280000300a00 */
[----:B------:R-:W4:Y:S04]  /*118020*/  LDL.LU R0, [R1+0x3f8] ;  /* 0x0003f80001007983 */ /* 0x000f280000300800 */
[----:B------:R0:W-:Y:S02]  /*118030*/  @P6 STG.E.U8 desc[UR42][R24.64], R10 ;  /* 0x0000000a18006986 */ /* 0x0001e4000c10112a */
[----:B0-----:R-:W-:-:S02]  /*118040*/  PRMT R10, R3, 0x7771, RZ ;  /* 0x00007771030a7816 */ /* 0x001fc400000000ff */
[----:B------:R-:W4:Y:S04]  /*118050*/  LDL.LU.64 R24, [R1+0x3f30] ;  /* 0x003f300001187983 */ /* 0x000f280000300a00 */
[----:B------:R0:W-:Y:S01]  /*118060*/  @P0 STG.E.U8 desc[UR42][R26.64], R10 ;  /* 0x0000000a1a000986 */ /* 0x0001e2000c10112a */
[C---:B------:R-:W-:Y:S02]  /*118070*/  LOP3.LUT P0, RZ, R18.reuse, 0x80000, RZ, 0xc0, !PT ;  /* 0x0008000012ff7812 */ /* 0x040fe4000780c0ff */
[----:B0-----:R-:W-:Y:S01]  /*118080*/  PRMT R10, R3, 0x7772, RZ ;  /* 0x00007772030a7816 */ /* 0x001fe200000000ff */
[----:B------:R-:W4:Y:S10]  /*118090*/  LDL.LU.64 R26, [R1+0x3f38] ;  /* 0x003f3800011a7983 */ /* 0x000f340000300a00 */
[----:B------:R0:W-:Y:S01]  /*1180a0*/  @P0 STG.E.U8 desc[UR42][R8.64], R10 ;  /* 0x0000000a08000986 */ /* 0x0001e2000c10112a */
[----:B------:R-:W-:-:S02]  /*1180b0*/  LOP3.LUT P0, RZ, R18, 0x40000, RZ, 0xc0, !PT ;  /* 0x0004000012ff7812 */ /* 0x000fc4000780c0ff */
[----:B0-----:R-:W-:Y:S02]  /*1180c0*/  PRMT R10, R3, 0x7773, RZ ;  /* 0x00007773030a7816 */ /* 0x001fe400000000ff */
[C---:B------:R-:W-:Y:S02]  /*1180d0*/  LOP3.LUT P1, RZ, R2.reuse, 0x40000000, RZ, 0xc0, !PT ;  /* 0x4000000002ff7812 */ /* 0x040fe4000782c0ff */
[----:B------:R-:W-:Y:S01]  /*1180e0*/  LOP3.LUT P2, RZ, R2, 0x80000000, RZ, 0xc0, !PT ;  /* 0x8000000002ff7812 */ /* 0x000fe2000784c0ff */
[----:B------:R-:W4:Y:S06]  /*1180f0*/  LDL.LU.64 R8, [R1+0x3f40] ;  /* 0x003f400001087983 */ /* 0x000f2c0000300a00 */
[----:B---3--:R0:W-:Y:S01]  /*118100*/  @P0 STG.E.U8 desc[UR42][R4.64], R10 ;  /* 0x0000000a04000986 */ /* 0x0081e2000c10112a */
[----:B------:R-:W-:-:S03]  /*118110*/  LOP3.LUT P0, RZ, R18, 0x20000, RZ, 0xc0, !PT ;  /* 0x0002000012ff7812 */ /* 0x000fc6000780c0ff */
[----:B------:R-:W3:Y:S01]  /*118120*/  LDL.LU.64 R2, [R1+0x3f48] ;  /* 0x003f480001027983 */ /* 0x000ee20000300a00 */
        /* <DEDUP_REMOVED lines=36> */
[----:B---3--:R0:W-:Y:S02]  /*118370*/  @P5 STG.E.U8 desc[UR42][R2.64], R10 ;  /* 0x0000000a02005986 */ /* 0x0081e4000c10112a */
[----:B0-----:R-:W-:Y:S02]  /*118380*/  PRMT R10, R0, 0x7773, RZ ;  /* 0x00007773000a7816 */ /* 0x001fe400000000ff */
[----:B------:R-:W3:Y:S04]  /*118390*/  LDL.LU.64 R2, [R1+0x3f68] ;  /* 0x003f680001027983 */ /* 0x000ee80000300a00 */
[----:B------:R0:W-:Y:S04]  /*1183a0*/  @P6 STG.E.U8 desc[UR42][R4.64], R10 ;  /* 0x0000000a04006986 */ /* 0x0001e8000c10112a */
[----:B0-----:R-:W2:Y:S01]  /*1183b0*/  LDL.LU R4, [R1+0x41c] ;  /* 0x00041c0001047983 */ /* 0x001ea20000300800 */
        /* <DEDUP_REMOVED lines=57> */
[C---:B------:R-:W-:Y:S02]  /*118750*/  LOP3.LUT P0, RZ, R18.reuse, 0x800, RZ, 0xc0, !PT ;  /* 0x0000080012ff7812 */ /* 0x040fe4000780c0ff */
        /* <DEDUP_REMOVED lines=47> */
[----:B------:R-:W2:Y:S04]  /*118a50*/  LDL.LU.64 R8, [R1+0x3ff0] ;  /* 0x003ff00001087983 */ /* 0x000ea80000300a00 */
[----:B------:R-:W4:Y:S04]  /*118a60*/  LDL.LU.64 R22, [R1+0x3ff8] ;  /* 0x003ff80001167983 */ /* 0x000f280000300a00 */
[----:B---3--:R0:W-:Y:S04]  /*118a70*/  @P6 STG.E.U8 desc[UR42][R2.64], R10 ;  /* 0x0000000a02006986 */ /* 0x0081e8000c10112a */
[----:B0-----:R-:W3:Y:S04]  /*118a80*/  LDL.LU.64 R2, [R1+0x4000] ;  /* 0x0040000001027983 */ /* 0x001ee80000300a00 */
[----:B------:R-:W3:Y:S04]  /*118a90*/  LDL.LU.64 R24, [R1+0x4008] ;  /* 0x0040080001187983 */ /* 0x000ee80000300a00 */
[----:B------:R-:W3:Y:S01]  /*118aa0*/  LDL.LU R4, [R1+0x3e4] ;  /* 0x0003e40001047983 */ /* 0x000ee20000300800 */
[----:B------:R-:W-:-:S02]  /*118ab0*/  LOP3.LUT P3, RZ, R21, 0x800000, RZ, 0xc0, !PT ;  /* 0x0080000015ff7812 */ /* 0x000fc4000786c0ff */
[C---:B------:R-:W-:Y:S02]  /*118ac0*/  LOP3.LUT P4, RZ, R21.reuse, 0x1000000, RZ, 0xc0, !PT ;  /* 0x0100000015ff7812 */ /* 0x040fe4000788c0ff */
[----:B------:R-:W-:Y:S02]  /*118ad0*/  PRMT R10, R0, 0x7773, RZ ;  /* 0x00007773000a7816 */ /* 0x000fe400000000ff */
[----:B------:R-:W-:Y:S01]  /*118ae0*/  LOP3.LUT P5, RZ, R21, 0x2000000, RZ, 0xc0, !PT ;  /* 0x0200000015ff7812 */ /* 0x000fe200078ac0ff */
[----:B------:R-:W4:Y:S06]  /*118af0*/  LDL.LU.64 R26, [R1+0x4010] ;  /* 0x00401000011a7983 */ /* 0x000f2c0000300a00 */
[----:B--2---:R0:W-:Y:S04]  /*118b00*/  @P3 STG.E.U8 desc[UR42][R8.64], R10 ;  /* 0x0000000a08003986 */ /* 0x0041e8000c10112a */
[----:B0-----:R-:W2:Y:S01]  /*118b10*/  LDL.LU.64 R8, [R1+0x4018] ;  /* 0x0040180001087983 */ /* 0x001ea20000300a00 */
[----:B---3--:R-:W-:-:S05]  /*118b20*/  PRMT R10, R4, 0x7770, RZ ;  /* 0x00007770040a7816 */ /* 0x008fca00000000ff */
[----:B----4-:R0:W-:Y:S02]  /*118b30*/  @P4 STG.E.U8 desc[UR42][R22.64], R10 ;  /* 0x0000000a16004986 */ /* 0x0101e4000c10112a */
[----:B0-----:R-:W-:-:S05]  /*118b40*/  PRMT R10, R4, 0x7771, RZ ;  /* 0x00007771040a7816 */ /* 0x001fca00000000ff */
[----:B------:R0:W-:Y:S04]  /*118b50*/  @P5 STG.E.U8 desc[UR42][R2.64], R10 ;  /* 0x0000000a02005986 */ /* 0x0001e8000c10112a */
[----:B0-----:R-:W3:Y:S04]  /*118b60*/  LDL.LU.64 R2, [R1+0x4020] ;  /* 0x0040200001027983 */ /* 0x001ee80000300a00 */
[----:B------:R-:W4:Y:S04]  /*118b70*/  LDL.LU R11, [R1+0x3e8] ;  /* 0x0003e800010b7983 */ /* 0x000f280000300800 */
[----:B------:R-:W2:Y:S01]  /*118b80*/  LDL.LU.64 R16, [R1+0x4038] ;  /* 0x0040380001107983 */ /* 0x000ea20000300a00 */
[----:B------:R-:W-:-:S02]  /*118b90*/  LOP3.LUT P0, RZ, R5, 0x8, RZ, 0xc0, !PT ;  /* 0x0000000805ff7812 */ /* 0x000fc4000780c0ff */
[----:B------:R-:W-:-:S11]  /*118ba0*/  LOP3.LUT R19, R19, 0xefffffff, RZ, 0xc0, !PT ;  /* 0xefffffff13137812 */ /* 0x000fd600078ec0ff */
[----:B------:R-:W-:Y:S02]  /*118bb0*/  @P0 LOP3.LUT R19, R19, 0x10000000, RZ, 0xfc, !PT ;  /* 0x1000000013130812 */ /* 0x000fe400078efcff */
[----:B------:R-:W-:Y:S01]  /*118bc0*/  LOP3.LUT P0, RZ, R5, 0x4, RZ, 0xc0, !PT ;  /* 0x0000000405ff7812 */ /* 0x000fe2000780c0ff */
[----:B--2---:R0:W-:Y:S04]  /*118bd0*/  STL.64 [R1+0x5798], R16 ;  /* 0x0057981001007387 */ /* 0x0041e80000100a00 */
[----:B0-----:R-:W2:Y:S01]  /*118be0*/  LDL.LU.64 R16, [R1+0x4030] ;  /* 0x0040300001107983 */ /* 0x001ea20000300a00 */
[----:B------:R-:W-:Y:S02]  /*118bf0*/  LOP3.LUT R19, R19, 0xdfffffff, RZ, 0xc0, !PT ;  /* 0xdfffffff13137812 */ /* 0x000fe400078ec0ff */
[----:B------:R-:W-:-:S05]  /*118c00*/  LOP3.LUT P6, RZ, R21, 0x4000000, RZ, 0xc0, !PT ;  /* 0x0400000015ff7812 */ /* 0x000fca00078cc0ff */
[----:B------:R-:W-:Y:S02]  /*118c10*/  @P0 LOP3.LUT R19, R19, 0x20000000, RZ, 0xfc, !PT ;  /* 0x2000000013130812 */ /* 0x000fe400078efcff */
[----:B------:R-:W-:Y:S02]  /*118c20*/  LOP3.LUT P0, RZ, R5, 0x2, RZ, 0xc0, !PT ;  /* 0x0000000205ff7812 */ /* 0x000fe4000780c0ff */
[----:B------:R-:W-:Y:S02]  /*118c30*/  PRMT R10, R4, 0x7772, RZ ;  /* 0x00007772040a7816 */ /* 0x000fe400000000ff */
[----:B------:R-:W-:Y:S02]  /*118c40*/  LOP3.LUT R19, R19, 0xbfffffff, RZ, 0xc0, !PT ;  /* 0xbfffffff13137812 */ /* 0x000fe400078ec0ff */
[C---:B------:R-:W-:Y:S02]  /*118c50*/  LOP3.LUT P1, RZ, R5.reuse, 0x10, RZ, 0xc0, !PT ;  /* 0x0000001005ff7812 */ /* 0x040fe4000782c0ff */
[----:B------:R-:W-:-:S02]  /*118c60*/  LOP3.LUT P2, RZ, R5, 0x20, RZ, 0xc0, !PT ;  /* 0x0000002005ff7812 */ /* 0x000fc4000784c0ff */
[C---:B------:R-:W-:Y:S02]  /*118c70*/  LOP3.LUT P3, RZ, R5.reuse, 0x40, RZ, 0xc0, !PT ;  /* 0x0000004005ff7812 */ /* 0x040fe4000786c0ff */
[C---:B------:R-:W-:Y:S02]  /*118c80*/  LOP3.LUT P4, RZ, R5.reuse, 0x80, RZ, 0xc0, !PT ;  /* 0x0000008005ff7812 */ /* 0x040fe4000788c0ff */
[C---:B------:R-:W-:Y:S01]  /*118c90*/  LOP3.LUT P5, RZ, R5.reuse, 0x100, RZ, 0xc0, !PT ;  /* 0x0000010005ff7812 */ /* 0x040fe200078ac0ff */
[----:B------:R-:W-:Y:S01]  /*118ca0*/  @P6 STG.E.U8 desc[UR42][R24.64], R10 ;  /* 0x0000000a18006986 */ /* 0x000fe2000c10112a */
[----:B------:R-:W-:Y:S02]  /*118cb0*/  LOP3.LUT P6, RZ, R5, 0x200, RZ, 0xc0, !PT ;  /* 0x0000020005ff7812 */ /* 0x000fe400078cc0ff */
[----:B------:R-:W-:Y:S02]  /*118cc0*/  @P0 LOP3.LUT R19, R19, 0x40000000, RZ, 0xfc, !PT ;  /* 0x4000000013130812 */ /* 0x000fe400078efcff */
[----:B------:R-:W-:-:S02]  /*118cd0*/  LOP3.LUT P0, RZ, R5, 0x1, RZ, 0xc0, !PT ;  /* 0x0000000105ff7812 */ /* 0x000fc4000780c0ff */
        /* <DEDUP_REMOVED lines=9> */
[----:B------:R0:W-:Y:S04]  /*118d70*/  STL [R1+0x57a0], R5 ;  /* 0x0057a00501007387 */ /* 0x0001e80000100800 */
[----:B0-----:R-:W2:Y:S01]  /*118d80*/  LDL.LU R5, [R1+0x408] ;  /* 0x0004080001057983 */ /* 0x001ea20000300800 */
[----:B------:R-:W-:-:S02]  /*118d90*/  @P0 LOP3.LUT R18, R18, 0x2, RZ, 0xfc, !PT ;  /* 0x0000000212120812 */ /* 0x000fc400078efcff */
[----:B------:R-:W-:Y:S02]  /*118da0*/  LOP3.LUT P0, RZ, R21, 0x20000000, RZ, 0xc0, !PT ;  /* 0x2000000015ff7812 */ /* 0x000fe4000780c0ff */
[----:B------:R-:W-:Y:S01]  /*118db0*/  PRMT R10, R4, 0x7773, RZ ;  /* 0x00007773040a7816 */ /* 0x000fe200000000ff */
[----:B------:R-:W3:Y:S01]  /*118dc0*/  LDL.LU.64 R14, [R1+0x4040] ;  /* 0x00404000010e7983 */ /* 0x000ee20000300a00 */
[----:B------:R-:W-:-:S03]  /*118dd0*/  LOP3.LUT R18, R18, 0xfffffffb, RZ, 0xc0, !PT ;  /* 0xfffffffb12127812 */ /* 0x000fc600078ec0ff */
[----:B------:R-:W3:Y:S04]  /*118de0*/  LDL.LU.64 R28, [R1+0x4048] ;  /* 0x00404800011c7983 */ /* 0x000ee80000300a00 */
[----:B------:R-:W3:Y:S02]  /*118df0*/  LDL.LU.64 R12, [R1+0x4050] ;  /* 0x00405000010c7983 */ /* 0x000ee40000300a00 */
[----:B------:R-:W-:Y:S02]  /*118e00*/  @P0 LOP3.LUT R18, R18, 0x4, RZ, 0xfc, !PT ;  /* 0x0000000412120812 */ /* 0x000fe400078efcff */
[----:B------:R-:W-:Y:S02]  /*118e10*/  LOP3.LUT P0, RZ, R21, 0x10000000, RZ, 0xc0, !PT ;  /* 0x1000000015ff7812 */ /* 0x000fe4000780c0ff */
[----:B------:R-:W-:-:S11]  /*118e20*/  LOP3.LUT R18, R18, 0xfffffff7, RZ, 0xc0, !PT ;  /* 0xfffffff712127812 */ /* 0x000fd600078ec0ff */
[----:B------:R-:W-:Y:S02]  /*118e30*/  @P0 LOP3.LUT R18, R18, 0x8, RZ, 0xfc, !PT ;  /* 0x0000000812120812 */ /* 0x000fe400078efcff */
[----:B------:R-:W-:Y:S02]  /*118e40*/  LOP3.LUT P0, RZ, R21, 0x8000000, RZ, 0xc0, !PT ;  /* 0x0800000015ff7812 */ /* 0x000fe4000780c0ff */
[----:B------:R-:W4:Y:S04]  /*118e50*/  LDL.LU.64 R20, [R1+0x4058] ;  /* 0x0040580001147983 */ /* 0x000f280000300a00 */
[----:B------:R-:W4:Y:S04]  /*118e60*/  LDL.LU R0, [R1+0x40c] ;  /* 0x00040c0001007983 */ /* 0x000f280000300800 */
[----:B------:R-:W4:Y:S04]  /*118e70*/  LDL.LU R4, [R1+0x3ec] ;  /* 0x0003ec0001047983 */ /* 0x000f280000300800 */
[----:B------:R-:W4:Y:S04]  /*118e80*/  LDL.LU.64 R22, [R1+0x4060] ;  /* 0x0040600001167983 */ /* 0x000f280000300a00 */
[----:B------:R-:W4:Y:S04]  /*118e90*/  LDL.LU.64 R24, [R1+0x4068] ;  /* 0x0040680001187983 */ /* 0x000f280000300a00 */
[----:B------:R0:W-:Y:S01]  /*118ea0*/  @P0 STG.E.U8 desc[UR42][R26.64], R10 ;  /* 0x0000000a1a000986 */ /* 0x0001e2000c10112a */
[----:B------:R-:W-:-:S03]  /*118eb0*/  LOP3.LUT P0, RZ, R18, 0x8, RZ, 0xc0, !PT ;  /* 0x0000000812ff7812 */ /* 0x000fc6000780c0ff */
[----:B0-----:R-:W4:Y:S01]  /*118ec0*/  LDL.LU.64 R26, [R1+0x4070] ;  /* 0x00407000011a7983 */ /* 0x001f220000300a00 */
[----:B--2---:R-:W-:-:S09]  /*118ed0*/  PRMT R10, R5, 0x7770, RZ ;  /* 0x00007770050a7816 */ /* 0x004fd200000000ff */
[----:B------:R0:W-:Y:S01]  /*118ee0*/  @P0 STG.E.U8 desc[UR42][R8.64], R10 ;  /* 0x0000000a08000986 */ /* 0x0001e2000c10112a */
[C---:B------:R-:W-:Y:S02]  /*118ef0*/  LOP3.LUT P0, RZ, R18.reuse, 0x4, RZ, 0xc0, !PT ;  /* 0x0000000412ff7812 */ /* 0x040fe4000780c0ff */
[----:B0-----:R-:W-:Y:S01]  /*118f00*/  PRMT R10, R5, 0x7771, RZ ;  /* 0x00007771050a7816 */ /* 0x001fe200000000ff */
[----:B------:R-:W2:Y:S10]  /*118f10*/  LDL.LU.64 R8, [R1+0x4078] ;  /* 0x0040780001087983 */ /* 0x000eb40000300a00 */
[----:B---3--:R0:W-:Y:S01]  /*118f20*/  @P0 STG.E.U8 desc[UR42][R2.64], R10 ;  /* 0x0000000a02000986 */ /* 0x0081e2000c10112a */
[----:B------:R-:W-:-:S02]  /*118f30*/  LOP3.LUT P0, RZ, R18, 0x2, RZ, 0xc0, !PT ;  /* 0x0000000212ff7812 */ /* 0x000fc4000780c0ff */
[----:B0-----:R-:W-:Y:S01]  /*118f40*/  PRMT R10, R5, 0x7772, RZ ;  /* 0x00007772050a7816 */ /* 0x001fe200000000ff */
[----:B------:R-:W3:Y:S10]  /*118f50*/  LDL.LU.64 R2, [R1+0x4080] ;  /* 0x0040800001027983 */ /* 0x000ef40000300a00 */
[----:B------:R0:W-:Y:S04]  /*118f60*/  @P0 STG.E.U8 desc[UR42][R16.64], R10 ;  /* 0x0000000a10000986 */ /* 0x0001e8000c10112a */
[----:B0-----:R-:W2:Y:S01]  /*118f70*/  LDL.LU.64 R16, [R1+0x57a8] ;  /* 0x0057a80001107983 */ /* 0x001ea20000300a00 */
[----:B------:R-:W-:-:S02]  /*118f80*/  LOP3.LUT P0, RZ, R18, 0x1, RZ, 0xc0, !PT ;  /* 0x0000000112ff7812 */ /* 0x000fc4000780c0ff */
[----:B------:R-:W-:Y:S02]  /*118f90*/  PRMT R10, R5, 0x7773, RZ ;  /* 0x00007773050a7816 */ /* 0x000fe400000000ff */
[----:B------:R-:W3:Y:S09]  /*118fa0*/  LDL.LU R5, [R1+0x57a0] ;  /* 0x0057a00001057983 */ /* 0x000ef20000300800 */
[----:B--2---:R0:W-:Y:S04]  /*118fb0*/  @P0 STG.E.U8 desc[UR42][R16.64], R10 ;  /* 0x0000000a10000986 */ /* 0x0041e8000c10112a */
[----:B0-----:R-:W2:Y:S01]  /*118fc0*/  LDL.LU.64 R16, [R1+0x5798] ;  /* 0x0057980001107983 */ /* 0x001ea20000300a00 */
[----:B------:R-:W-:-:S02]  /*118fd0*/  LOP3.LUT P0, RZ, R19, 0x80000000, RZ, 0xc0, !PT ;  /* 0x8000000013ff7812 */ /* 0x000fc4000780c0ff */
[----:B----4-:R-:W-:-:S11]  /*118fe0*/  PRMT R10, R11, 0x7770, RZ ;  /* 0x000077700b0a7816 */ /* 0x010fd600000000ff */
        /* <DEDUP_REMOVED lines=20> */
[----:B------:R-:W4:Y:S04]  /*119130*/  LDL.LU.64 R20, [R1+0x4090] ;  /* 0x0040900001147983 */ /* 0x000f280000300a00 */
[----:B------:R0:W-:Y:S02]  /*119140*/  @P5 STG.E.U8 desc[UR42][R8.64], R10 ;  /* 0x0000000a08005986 */ /* 0x0001e4000c10112a */
[----:B0-----:R-:W-:-:S02]  /*119150*/  PRMT R10, R4, 0x7771, RZ ;  /* 0x00007771040a7816 */ /* 0x001fc400000000ff */
[----:B------:R-:W4:Y:S04]  /*119160*/  LDL.LU.64 R8, [R1+0x4098] ;  /* 0x0040980001087983 */ /* 0x000f280000300a00 */
[----:B---3--:R0:W-:Y:S04]  /*119170*/  @P6 STG.E.U8 desc[UR42][R2.64], R10 ;  /* 0x0000000a02006986 */ /* 0x0081e8000c10112a */
[----:B0-----:R-:W3:Y:S04]  /*119180*/  LDL.LU.64 R2, [R1+0x40a0] ;  /* 0x0040a00001027983 */ /* 0x001ee80000300a00 */
[----:B------:R-:W3:Y:S04]  /*119190*/  LDL.LU.64 R22, [R1+0x40a8] ;  /* 0x0040a80001167983 */ /* 0x000ee80000300a00 */
[----:B------:R-:W3:Y:S01]  /*1191a0*/  LDL.LU R0, [R1+0x3d0] ;  /* 0x0003d00001007983 */ /* 0x000ee20000300800 */
[----:B------:R-:W-:-:S02]  /*1191b0*/  LOP3.LUT P3, RZ, R5, 0x400, RZ, 0xc0, !PT ;  /* 0x0000040005ff7812 */ /* 0x000fc4000786c0ff */
[C---:B------:R-:W-:Y:S02]  /*1191c0*/  LOP3.LUT P4, RZ, R5.reuse, 0x800, RZ, 0xc0, !PT ;  /* 0x0000080005ff7812 */ /* 0x040fe4000788c0ff */
[C---:B------:R-:W-:Y:S02]  /*1191d0*/  PRMT R10, R4.reuse, 0x7772, RZ ;  /* 0x00007772040a7816 */ /* 0x040fe400000000ff */
[C---:B------:R-:W-:Y:S02]  /*1191e0*/  LOP3.LUT P5, RZ, R5.reuse, 0x1000, RZ, 0xc0, !PT ;  /* 0x0000100005ff7812 */ /* 0x040fe400078ac0ff */
[----:B------:R-:W-:Y:S01]  /*1191f0*/  LOP3.LUT P6, RZ, R5, 0x2000, RZ, 0xc0, !PT ;  /* 0x0000200005ff7812 */ /* 0x000fe200078cc0ff */
[----:B------:R-:W3:Y:S04]  /*119200*/  LDL.LU.64 R24, [R1+0x40b0] ;  /* 0x0040b00001187983 */ /* 0x000ee80000300a00 */
[----:B------:R-:W3:Y:S04]  /*119210*/  LDL.LU R11, [R1+0x3a0] ;  /* 0x0003a000010b7983 */ /* 0x000ee80000300800 */
[----:B--2---:R0:W-:Y:S02]  /*119220*/  @P3 STG.E.U8 desc[UR42][R26.64], R10 ;  /* 0x0000000a1a003986 */ /* 0x0041e4000c10112a */
[----:B0-----:R-:W-:-:S02]  /*119230*/  PRMT R10, R4, 0x7773, RZ ;  /* 0x00007773040a7816 */ /* 0x001fc400000000ff */
[----:B------:R-:W2:Y:S04]  /*119240*/  LDL.LU.64 R26, [R1+0x40b8] ;  /* 0x0040b800011a7983 */ /* 0x000ea80000300a00 */
[----:B----4-:R3:W-:Y:S02]  /*119250*/  @P4 STG.E.U8 desc[UR42][R20.64], R10 ;  /* 0x0000000a14004986 */ /* 0x0107e4000c10112a */
[----:B---3--:R-:W-:-:S05]  /*119260*/  PRMT R10, R0, 0x7770, RZ ;  /* 0x00007770000a7816 */ /* 0x008fca00000000ff */
[----:B------:R0:W-:Y:S02]  /*119270*/  @P5 STG.E.U8 desc[UR42][R8.64], R10 ;  /* 0x0000000a08005986 */ /* 0x0001e4000c10112a */
[----:B0-----:R-:W-:Y:S02]  /*119280*/  PRMT R10, R0, 0x7771, RZ ;  /* 0x00007771000a7816 */ /* 0x001fe400000000ff */
[----:B------:R-:W3:Y:S04]  /*119290*/  LDL.LU.64 R8, [R1+0x40c0] ;  /* 0x0040c00001087983 */ /* 0x000ee80000300a00 */
[----:B------:R0:W-:Y:S04]  /*1192a0*/  @P6 STG.E.U8 desc[UR42][R2.64], R10 ;  /* 0x0000000a02006986 */ /* 0x0001e8000c10112a */
[----:B0-----:R-:W4:Y:S04]  /*1192b0*/  LDL.LU R2, [R1+0x3d4] ;  /* 0x0003d40001027983 */ /* 0x001f280000300800 */
        /* <DEDUP_REMOVED lines=25> */
[----:B------:R-:W-:Y:S01]  /*119450*/  PRMT R10, R0, 0x7772, RZ ;  /* 0x00007772000a7816 */ /* 0x000fe200000000ff */
[----:B------:R-:W4:Y:S04]  /*119460*/  LDL.LU.64 R14, [R1+0x40e0] ;  /* 0x0040e000010e7983 */ /* 0x000f280000300a00 */
[----:B------:R-:W4:Y:S01]  /*119470*/  LDL.LU R4, [R1+0x3a4] ;  /* 0x0003a40001047983 */ /* 0x000f220000300800 */
[----:B------:R-:W-:-:S02]  /*119480*/  @P0 LOP3.LUT R19, R19, 0x4000000, RZ, 0xfc, !PT ;  /* 0x0400000013130812 */ /* 0x000fc400078efcff */
[----:B------:R-:W-:Y:S01]  /*119490*/  LOP3.LUT P0, RZ, R5, 0x8000, RZ, 0xc0, !PT ;  /* 0x0000800005ff7812 */ /* 0x000fe2000780c0ff */
[----:B------:R-:W4:Y:S04]  /*1194a0*/  LDL.LU.64 R28, [R1+0x40e8] ;  /* 0x0040e800011c7983 */ /* 0x000f280000300a00 */
[----:B------:R-:W4:Y:S01]  /*1194b0*/  LDL.LU.64 R12, [R1+0x40f0] ;  /* 0x0040f000010c7983 */ /* 0x000f220000300a00 */
[----:B------:R-:W-:-:S03]  /*1194c0*/  LOP3.LUT R19, R19, 0xf7ffffff, RZ, 0xc0, !PT ;  /* 0xf7ffffff13137812 */ /* 0x000fc600078ec0ff */
[----:B------:R-:W4:Y:S04]  /*1194d0*/  LDL.LU.64 R20, [R1+0x40f8] ;  /* 0x0040f80001147983 */ /* 0x000f280000300a00 */
[----:B------:R-:W-:Y:S02]  /*1194e0*/  @P0 LOP3.LUT R19, R19, 0x8000000, RZ, 0xfc, !PT ;  /* 0x0800000013130812 */ /* 0x000fe400078efcff */
[----:B------:R-:W-:-:S13]  /*1194f0*/  LOP3.LUT P0, RZ, R5, 0x4000, RZ, 0xc0, !PT ;  /* 0x0000400005ff7812 */ /* 0x000fda000780c0ff */
        /* <DEDUP_REMOVED lines=49> */
[----:B------:R0:W-:Y:S01]  /*119810*/  @P5 STG.E.U8 desc[UR42][R26.64], R10 ;  /* 0x0000000a1a005986 */ /* 0x0001e2000c10112a */
[C---:B------:R-:W-:Y:S02]  /*119820*/  LOP3.LUT P4, RZ, R5.reuse, 0x40000000, RZ, 0xc0, !PT ;  /* 0x4000000005ff7812 */ /* 0x040fe4000788c0ff */
[----:B------:R-:W-:Y:S01]  /*119830*/  LOP3.LUT P5, RZ, R5, 0x80000000, RZ, 0xc0, !PT ;  /* 0x8000000005ff7812 */ /* 0x000fe200078ac0ff */
[----:B0-----:R-:W2:Y:S04]  /*119840*/  LDL.LU.64 R26, [R1+0x4120] ;  /* 0x00412000011a7983 */ /* 0x001ea80000300a00 */
[----:B------:R-:W4:Y:S01]  /*119850*/  LDL.LU.64 R4, [R1+0x4128] ;  /* 0x0041280001047983 */ /* 0x000f220000300a00 */
[----:B------:R-:W-:-:S03]  /*119860*/  PRMT R10, R0, 0x7770, RZ ;  /* 0x00007770000a7816 */ /* 0x000fc600000000ff */
[----:B------:R-:W4:Y:S04]  /*119870*/  LDL.LU.64 R20, [R1+0x4130] ;  /* 0x0041300001147983 */ /* 0x000f280000300a00 */
[----:B------:R-:W4:Y:S04]  /*119880*/  LDL.LU.64 R22, [R1+0x4138] ;  /* 0x0041380001167983 */ /* 0x000f280000300a00 */
[----:B---3--:R0:W-:Y:S04]  /*119890*/  @P6 STG.E.U8 desc[UR42][R8.64], R10 ;  /* 0x0000000a08006986 */ /* 0x0081e8000c10112a */
[----:B------:R-:W3:Y:S01]  /*1198a0*/  LDL.LU.64 R24, [R1+0x4140] ;  /* 0x0041400001187983 */ /* 0x000ee20000300a00 */
[----:B0-----:R-:W-:-:S03]  /*1198b0*/  PRMT R10, R0, 0x7771, RZ ;  /* 0x00007771000a7816 */ /* 0x001fc600000000ff */
[----:B------:R-:W3:Y:S04]  /*1198c0*/  LDL.LU R9, [R1+0x3a8] ;  /* 0x0003a80001097983 */ /* 0x000ee80000300800 */
[----:B--2---:R0:W-:Y:S02]  /*1198d0*/  @P3 STG.E.U8 desc[UR42][R26.64], R10 ;  /* 0x0000000a1a003986 */ /* 0x0041e4000c10112a */
[----:B0-----:R-:W-:Y:S02]  /*1198e0*/  PRMT R10, R0, 0x7772, RZ ;  /* 0x00007772000a7816 */ /* 0x001fe400000000ff */
[----:B------:R-:W2:Y:S04]  /*1198f0*/  LDL.LU.64 R26, [R1+0x4148] ;  /* 0x00414800011a7983 */ /* 0x000ea80000300a00 */
[----:B------:R-:W2:Y:S04]  /*119900*/  LDL.LU R11, [R1+0x3dc] ;  /* 0x0003dc00010b7983 */ /* 0x000ea80000300800 */
[----:B----4-:R0:W-:Y:S04]  /*119910*/  @P4 STG.E.U8 desc[UR42][R4.64], R10 ;  /* 0x0000000a04004986 */ /* 0x0101e8000c10112a */
[----:B0-----:R-:W4:Y:S04]  /*119920*/  LDL.LU.64 R4, [R1+0x4150] ;  /* 0x0041500001047983 */ /* 0x001f280000300a00 */
[----:B------:R0:W-:Y:S04]  /*119930*/  STL.64 [R1+0x5780], R6 ;  /* 0x0057800601007387 */ /* 0x0001e80000100a00 */
        /* <DEDUP_REMOVED lines=29> */
[----:B------:R-:W2:Y:S04]  /*119b10*/  LDL.LU R2, [R1+0x3ac] ;  /* 0x0003ac0001027983 */ /* 0x000ea80000300800 */
[----:B------:R3:W-:Y:S01]  /*119b20*/  @P5 STG.E.U8 desc[UR42][R20.64], R10 ;  /* 0x0000000a14005986 */ /* 0x0007e2000c10112a */
[----:B------:R-:W-:-:S03]  /*119b30*/  LOP3.LUT R19, R19, 0xfff7ffff, RZ, 0xc0, !PT ;  /* 0xfff7ffff13137812 */ /* 0x000fc600078ec0ff */
[----:B------:R-:W2:Y:S04]  /*119b40*/  LDL.LU.64 R28, [R1+0x4178] ;  /* 0x00417800011c7983 */ /* 0x000ea80000300a00 */
[----:B------:R-:W2:Y:S01]  /*119b50*/  LDL.LU.64 R12, [R1+0x4180] ;  /* 0x00418000010c7983 */ /* 0x000ea20000300a00 */
[----:B------:R-:W-:Y:S02]  /*119b60*/  @P0 LOP3.LUT R19, R19, 0x80000, RZ, 0xfc, !PT ;  /* 0x0008000013130812 */ /* 0x000fe400078efcff */
[----:B------:R-:W-:Y:S02]  /*119b70*/  LOP3.LUT P0, RZ, R3, 0x2, RZ, 0xc0, !PT ;  /* 0x0000000203ff7812 */ /* 0x000fe4000780c0ff */
[C---:B---3--:R-:W-:Y:S01]  /*119b80*/  PRMT R10, R9.reuse, 0x7770, RZ ;  /* 0x00007770090a7816 */ /* 0x048fe200000000ff */
[----:B------:R-:W3:Y:S04]  /*119b90*/  LDL.LU.64 R20, [R1+0x4188] ;  /* 0x0041880001147983 */ /* 0x000ee80000300a00 */
[----:B------:R-:W3:Y:S04]  /*119ba0*/  LDL.LU R0, [R1+0x3c0] ;  /* 0x0003c00001007983 */ /* 0x000ee80000300800 */
[----:B------:R0:W-:Y:S02]  /*119bb0*/  @P6 STG.E.U8 desc[UR42][R22.64], R10 ;  /* 0x0000000a16006986 */ /* 0x0001e4000c10112a */
[----:B0-----:R-:W-:-:S02]  /*119bc0*/  PRMT R10, R9, 0x7771, RZ ;  /* 0x00007771090a7816 */ /* 0x001fc400000000ff */
[----:B------:R-:W3:Y:S04]  /*119bd0*/  LDL.LU.64 R22, [R1+0x4190] ;  /* 0x0041900001167983 */ /* 0x000ee80000300a00 */
[----:B------:R0:W-:Y:S01]  /*119be0*/  @P0 STG.E.U8 desc[UR42][R24.64], R10 ;  /* 0x0000000a18000986 */ /* 0x0001e2000c10112a */
[----:B------:R-:W-:Y:S02]  /*119bf0*/  LOP3.LUT P0, RZ, R19, 0x80000, RZ, 0xc0, !PT ;  /* 0x0008000013ff7812 */ /* 0x000fe4000780c0ff */
[----:B0-----:R-:W-:Y:S01]  /*119c00*/  PRMT R10, R9, 0x7772, RZ ;  /* 0x00007772090a7816 */ /* 0x001fe200000000ff */
[----:B------:R-:W3:Y:S10]  /*119c10*/  LDL.LU.64 R24, [R1+0x4198] ;  /* 0x0041980001187983 */ /* 0x000ef40000300a00 */
[----:B------:R0:W-:Y:S01]  /*119c20*/  @P0 STG.E.U8 desc[UR42][R26.64], R10 ;  /* 0x0000000a1a000986 */ /* 0x0001e2000c10112a */
[----:B------:R-:W-:-:S02]  /*119c30*/  LOP3.LUT P0, RZ, R19, 0x40000, RZ, 0xc0, !PT ;  /* 0x0004000013ff7812 */ /* 0x000fc4000780c0ff */
[----:B0-----:R-:W-:Y:S01]  /*119c40*/  PRMT R10, R9, 0x7773, RZ ;  /* 0x00007773090a7816 */ /* 0x001fe200000000ff */
[----:B------:R-:W3:Y:S04]  /*119c50*/  LDL.LU.64 R26, [R1+0x41a0] ;  /* 0x0041a000011a7983 */ /* 0x000ee80000300a00 */
[----:B------:R-:W3:Y:S06]  /*119c60*/  LDL.LU.64 R8, [R1+0x41a8] ;  /* 0x0041a80001087983 */ /* 0x000eec0000300a00 */
[----:B----4-:R0:W-:Y:S01]  /*119c70*/  @P0 STG.E.U8 desc[UR42][R4.64], R10 ;  /* 0x0000000a04000986 */ /* 0x0101e2000c10112a */
[----:B------:R-:W-:-:S02]  /*119c80*/  LOP3.LUT P0, RZ, R19, 0x20000, RZ, 0xc0, !PT ;  /* 0x0002000013ff7812 */ /* 0x000fc4000780c0ff */
[----:B0-----:R-:W-:Y:S01]  /*119c90*/  PRMT R10, R11, 0x7770, RZ ;  /* 0x000077700b0a7816 */ /* 0x001fe200000000ff */
[----:B------:R-:W4:Y:S10]  /*119ca0*/  LDL.LU.64 R4, [R1+0x41b0] ;  /* 0x0041b00001047983 */ /* 0x000f340000300a00 */
        /* <DEDUP_REMOVED lines=25> */
[----:B---3--:R0:W-:Y:S02]  /*119e40*/  @P1 STG.E.U8 desc[UR42][R20.64], R10 ;  /* 0x0000000a14001986 */ /* 0x0081e4000c10112a */
        /* <DEDUP_REMOVED lines=9> */
[----:B----4-:R0:W-:Y:S04]  /*119ee0*/  @P6 STG.E.U8 desc[UR42][R4.64], R10 ;  /* 0x0000000a04006986 */ /* 0x0101e8000c10112a */
[----:B0-----:R-:W2:Y:S04]  /*119ef0*/  LDL.LU.64 R4, [R1+0x41d0] ;  /* 0x0041d00001047983 */ /* 0x001ea80000300a00 */
[----:B------:R-:W3:Y:S04]  /*119f00*/  LDL.LU.64 R8, [R1+0x41b8] ;  /* 0x0041b80001087983 */ /* 0x000ee80000300a00 */
[----:B------:R-:W4:Y:S04]  /*119f10*/  LDL.LU.64 R20, [R1+0x41c0] ;  /* 0x0041c00001147983 */ /* 0x000f280000300a00 */
[----:B------:R-:W2:Y:S04]  /*119f20*/  LDL.LU.64 R22, [R1+0x41c8] ;  /* 0x0041c80001167983 */ /* 0x000ea80000300a00 */
[----:B------:R-:W2:Y:S01]  /*119f30*/  LDL.LU R25, [R1+0x390] ;  /* 0x0003900001197983 */ /* 0x000ea20000300800 */
[----:B------:R-:W-:-:S02]  /*119f40*/  LOP3.LUT P0, RZ, R3, 0x10000000, RZ, 0xc0, !PT ;  /* 0x1000000003ff7812 */ /* 0x000fc4000780c0ff */
[----:B------:R-:W-:Y:S02]  /*119f50*/  LOP3.LUT R19, R19, 0xffffffef, RZ, 0xc0, !PT ;  /* 0xffffffef13137812 */ /* 0x000fe400078ec0ff */
[C---:B------:R-:W-:Y:S02]  /*119f60*/  LOP3.LUT P3, RZ, R3.reuse, 0x10000, RZ, 0xc0, !PT ;  /* 0x0001000003ff7812 */ /* 0x040fe4000786c0ff */
[----:B------:R-:W-:Y:S01]  /*119f70*/  LOP3.LUT P4, RZ, R3, 0x20000, RZ, 0xc0, !PT ;  /* 0x0002000003ff7812 */ /* 0x000fe2000788c0ff */
[----:B------:R-:W4:Y:S04]  /*119f80*/  LDL.LU.64 R26, [R1+0x41d8] ;  /* 0x0041d800011a7983 */ /* 0x000f280000300a00 */
[----:B------:R-:W4:Y:S04]  /*119f90*/  LDL.LU R18, [R1+0x3c4] ;  /* 0x0003c40001127983 */ /* 0x000f280000300800 */
        /* <DEDUP_REMOVED lines=24> */
[----:B------:R-:W-:-:S02]  /*11a120*/  LOP3.LUT P1, RZ, R3, 0x20000000, RZ, 0xc0, !PT ;  /* 0x2000000003ff7812 */ /* 0x000fc4000782c0ff */
[----:B------:R-:W-:-:S03]  /*11a130*/  LOP3.LUT P2, RZ, R3, 0x40000000, RZ, 0xc0, !PT ;  /* 0x4000000003ff7812 */ /* 0x000fc6000784c0ff */
[----:B------:R-:W-:Y:S02]  /*11a140*/  @P0 LOP3.LUT R19, R19, 0x800, RZ, 0xfc, !PT ;  /* 0x0000080013130812 */ /* 0x000fe400078efcff */
[----:B------:R-:W-:Y:S02]  /*11a150*/  LOP3.LUT P0, RZ, R3, 0x100000, RZ, 0xc0, !PT ;  /* 0x0010000003ff7812 */ /* 0x000fe4000780c0ff */
[----:B--2---:R-:W-:-:S05]  /*11a160*/  PRMT R10, R25, 0x7770, RZ ;  /* 0x00007770190a7816 */ /* 0x004fca00000000ff */
[----:B---3--:R0:W-:Y:S01]  /*11a170*/  @P3 STG.E.U8 desc[UR42][R8.64], R10 ;  /* 0x0000000a08003986 */ /* 0x0081e2000c10112a */
[----:B------:R-:W-:Y:S02]  /*11a180*/  LOP3.LUT P3, RZ, R3, 0x80000000, RZ, 0xc0, !PT ;  /* 0x8000000003ff7812 */ /* 0x000fe4000786c0ff */
[C---:B0-----:R-:W-:Y:S01]  /*11a190*/  PRMT R10, R25.reuse, 0x7771, RZ ;  /* 0x00007771190a7816 */ /* 0x041fe200000000ff */
[----:B------:R-:W2:Y:S04]  /*11a1a0*/  LDL.LU.64 R8, [R1+0x41e0] ;  /* 0x0041e00001087983 */ /* 0x000ea80000300a00 */
[----:B------:R-:W3:Y:S04]  /*11a1b0*/  LDL.LU.64 R2, [R1+0x41e8] ;  /* 0x0041e80001027983 */ /* 0x000ee80000300a00 */
[----:B------:R-:W2:Y:S04]  /*11a1c0*/  LDL.LU R11, [R1+0x394] ;  /* 0x00039400010b7983 */ /* 0x000ea80000300800 */
[----:B----4-:R0:W-:Y:S04]  /*11a1d0*/  @P4 STG.E.U8 desc[UR42][R20.64], R10 ;  /* 0x0000000a14004986 */ /* 0x0101e8000c10112a */
[----:B0-----:R-:W4:Y:S04]  /*11a1e0*/  LDL.LU.64 R20, [R1+0x4200] ;  /* 0x0042000001147983 */ /* 0x001f280000300a00 */
[----:B----4-:R0:W-:Y:S04]  /*11a1f0*/  STL.64 [R1+0x5768], R20 ;  /* 0x0057681401007387 */ /* 0x0101e80000100a00 */
[----:B0-----:R-:W4:Y:S01]  /*11a200*/  LDL.LU.64 R20, [R1+0x41f8] ;  /* 0x0041f80001147983 */ /* 0x001f220000300a00 */
        /* <DEDUP_REMOVED lines=8> */
[C---:B------:R-:W-:Y:S02]  /*11a290*/  LOP3.LUT P0, RZ, R19.reuse, 0x800, RZ, 0xc0, !PT ;  /* 0x0000080013ff7812 */ /* 0x040fe4000780c0ff */
[----:B------:R-:W-:Y:S01]  /*11a2a0*/  PRMT R10, R18, 0x7771, RZ ;  /* 0x00007771120a7816 */ /* 0x000fe200000000ff */
[----:B------:R-:W-:Y:S01]  /*11a2b0*/  IMAD.MOV.U32 R5, RZ, RZ, R6 ;  /* 0x000000ffff057224 */ /* 0x000fe200078e0006 */
[----:B------:R-:W4:Y:S04]  /*11a2c0*/  LDL.LU.64 R16, [R1+0x4208] ;  /* 0x0042080001107983 */ /* 0x000f280000300a00 */
        /* <DEDUP_REMOVED lines=26> */
[----:B------:R-:W-:-:S05]  /*11a470*/  LOP3.LUT P6, RZ, R0, 0x4, RZ, 0xc0, !PT ;  /* 0x0000000400ff7812 */ /* 0x000fca00078cc0ff */
[----:B----4-:R0:W-:Y:S01]  /*11a480*/  @P0 STG.E.U8 desc[UR42][R20.64], R10 ;  /* 0x0000000a14000986 */ /* 0x0101e2000c10112a */
[----:B------:R-:W-:Y:S02]  /*11a490*/  LOP3.LUT P0, RZ, R19, 0x40, RZ, 0xc0, !PT ;  /* 0x0000004013ff7812 */ /* 0x000fe4000780c0ff */
[----:B0-----:R-:W-:Y:S01]  /*11a4a0*/  PRMT R10, R11, 0x7772, RZ ;  /* 0x000077720b0a7816 */ /* 0x001fe200000000ff */
[----:B------:R-:W4:Y:S10]  /*11a4b0*/  LDL.LU.64 R20, [R1+0x5760] ;  /* 0x0057600001147983 */ /* 0x000f340000300a00 */
[----:B------:R0:W-:Y:S01]  /*11a4c0*/  @P0 STG.E.U8 desc[UR42][R16.64], R10 ;  /* 0x0000000a10000986 */ /* 0x0001e2000c10112a */
        /* <DEDUP_REMOVED lines=16> */
[----:B0-----:R-:W-:-:S05]  /*11a5d0*/  PRMT R10, R4, 0x7772, RZ ;  /* 0x00007772040a7816 */ /* 0x001fca00000000ff */
[----:B---3--:R0:W-:Y:S04]  /*11a5e0*/  @P6 STG.E.U8 desc[UR42][R2.64], R10 ;  /* 0x0000000a02006986 */ /* 0x0081e8000c10112a */
[----:B0-----:R-:W2:Y:S01]  /*11a5f0*/  LDL.LU.64 R2, [R1+0x4250] ;  /* 0x0042500001027983 */ /* 0x001ea20000300a00 */
[C---:B------:R-:W-:Y:S02]  /*11a600*/  LOP3.LUT P0, RZ, R0.reuse, 0x8000, RZ, 0xc0, !PT ;  /* 0x0000800000ff7812 */ /* 0x040fe4000780c0ff */
[----:B------:R-:W-:Y:S01]  /*11a610*/  LOP3.LUT P3, RZ, R0, 0x8, RZ, 0xc0, !PT ;  /* 0x0000000800ff7812 */ /* 0x000fe2000786c0ff */
[----:B------:R-:W3:Y:S04]  /*11a620*/  LDL.LU.64 R12, [R1+0x4258] ;  /* 0x00425800010c7983 */ /* 0x000ee80000300a00 */
[----:B------:R-:W3:Y:S01]  /*11a630*/  LDL.LU.64 R22, [R1+0x4260] ;  /* 0x0042600001167983 */ /* 0x000ee20000300a00 */
[----:B------:R-:W-:-:S03]  /*11a640*/  PRMT R10, R4, 0x7773, RZ ;  /* 0x00007773040a7816 */ /* 0x000fc600000000ff */
[----:B------:R-:W3:Y:S04]  /*11a650*/  LDL.LU.64 R24, [R1+0x4268] ;  /* 0x0042680001187983 */ /* 0x000ee80000300a00 */
[----:B------:R-:W3:Y:S04]  /*11a660*/  LDL.LU R6, [R1+0x3cc] ;  /* 0x0003cc0001067983 */ /* 0x000ee80000300800 */
[----:B------:R-:W3:Y:S04]  /*11a670*/  LDL.LU.64 R26, [R1+0x4270] ;  /* 0x00427000011a7983 */ /* 0x000ee80000300a00 */
[----:B------:R-:W3:Y:S01]  /*11a680*/  LDL.LU.64 R8, [R1+0x4278] ;  /* 0x0042780001087983 */ /* 0x000ee20000300a00 */
[----:B----4-:R-:W-:-:S04]  /*11a690*/  LOP3.LUT R20, R20, 0xefffffff, RZ, 0xc0, !PT ;  /* 0xefffffff14147812 */ /* 0x010fc800078ec0ff */
        /* <DEDUP_REMOVED lines=11> */
[----:B--2---:R0:W-:Y:S04]  /*11a750*/  @P3 STG.E.U8 desc[UR42][R2.64], R10 ;  /* 0x0000000a02003986 */ /* 0x0041e8000c10112a */
[----:B0-----:R-:W2:Y:S04]  /*11a760*/  LDL.LU.64 R2, [R1+0x4280] ;  /* 0x0042800001027983 */ /* 0x001ea80000300a00 */
[----:B------:R-:W4:Y:S01]  /*11a770*/  LDL.LU.64 R20, [R1+0x4290] ;  /* 0x0042900001147983 */ /* 0x000f220000300a00 */
[----:B------:R-:W-:-:S02]  /*11a780*/  LOP3.LUT P0, RZ, R0, 0x800, RZ, 0xc0, !PT ;  /* 0x0000080000ff7812 */ /* 0x000fc4000780c0ff */
        /* <DEDUP_REMOVED lines=8> */
[----:B------:R-:W-:Y:S02]  /*11a810*/  LOP3.LUT P5, RZ, R0, 0x20, RZ, 0xc0, !PT ;  /* 0x0000002000ff7812 */ /* 0x000fe400078ac0ff */
[----:B---3--:R-:W-:-:S05]  /*11a820*/  PRMT R10, R6, 0x7770, RZ ;  /* 0x00007770060a7816 */ /* 0x008fca00000000ff */
[----:B------:R-:W-:Y:S02]  /*11a830*/  @P0 LOP3.LUT R19, R19, 0x4, RZ, 0xfc, !PT ;  /* 0x0000000413130812 */ /* 0x000fe400078efcff */
[C---:B------:R-:W-:Y:S02]  /*11a840*/  LOP3.LUT P0, RZ, R0.reuse, 0x100, RZ, 0xc0, !PT ;  /* 0x0000010000ff7812 */ /* 0x040fe4000780c0ff */
[----:B------:R-:W-:Y:S01]  /*11a850*/  LOP3.LUT P6, RZ, R0, 0x40, RZ, 0xc0, !PT ;  /* 0x0000004000ff7812 */ /* 0x000fe200078cc0ff */
[----:B------:R0:W-:Y:S01]  /*11a860*/  @P4 STG.E.U8 desc[UR42][R12.64], R10 ;  /* 0x0000000a0c004986 */ /* 0x0001e2000c10112a */
[----:B------:R-:W-:Y:S02]  /*11a870*/  LOP3.LUT R19, R19, 0xfffffff7, RZ, 0xc0, !PT ;  /* 0xfffffff713137812 */ /* 0x000fe400078ec0ff */
[----:B0-----:R-:W-:Y:S01]  /*11a880*/  PRMT R10, R6, 0x7771, RZ ;  /* 0x00007771060a7816 */ /* 0x001fe200000000ff */
[----:B----4-:R0:W-:Y:S04]  /*11a890*/  STL.64 [R1+0x5758], R20 ;  /* 0x0057581401007387 */ /* 0x0101e80000100a00 */
[----:B0-----:R-:W3:Y:S02]  /*11a8a0*/  LDL.LU.64 R20, [R1+0x4288] ;  /* 0x0042880001147983 */ /* 0x001ee40000300a00 */
[----:B------:R-:W-:-:S02]  /*11a8b0*/  @P0 LOP3.LUT R19, R19, 0x8, RZ, 0xfc, !PT ;  /* 0x0000000813130812 */ /* 0x000fc400078efcff */
[----:B------:R-:W-:Y:S01]  /*11a8c0*/  LOP3.LUT P0, RZ, R0, 0x80, RZ, 0xc0, !PT ;  /* 0x0000008000ff7812 */ /* 0x000fe2000780c0ff */
[----:B------:R0:W-:Y:S04]  /*11a8d0*/  @P5 STG.E.U8 desc[UR42][R22.64], R10 ;  /* 0x0000000a16005986 */ /* 0x0001e8000c10112a */
[----:B------:R-:W4:Y:S04]  /*11a8e0*/  LDL.LU R11, [R1+0x380] ;  /* 0x00038000010b7983 */ /* 0x000f280000300800 */
[----:B------:R-:W4:Y:S04]  /*11a8f0*/  LDL.LU.64 R16, [R1+0x42a0] ;  /* 0x0042a00001107983 */ /* 0x000f280000300a00 */
[----:B------:R-:W4:Y:S04]  /*11a900*/  LDL.LU.64 R14, [R1+0x42a8] ;  /* 0x0042a800010e7983 */ /* 0x000f280000300a00 */
[----:B------:R-:W4:Y:S01]  /*11a910*/  LDL.LU.64 R28, [R1+0x42b0] ;  /* 0x0042b000011c7983 */ /* 0x000f220000300a00 */
[----:B0-----:R-:W-:-:S05]  /*11a920*/  PRMT R10, R6, 0x7772, RZ ;  /* 0x00007772060a7816 */ /* 0x001fca00000000ff */
[----:B------:R0:W-:Y:S02]  /*11a930*/  @P6 STG.E.U8 desc[UR42][R24.64], R10 ;  /* 0x0000000a18006986 */ /* 0x0001e4000c10112a */
[----:B0-----:R-:W-:Y:S02]  /*11a940*/  PRMT R10, R6, 0x7773, RZ ;  /* 0x00007773060a7816 */ /* 0x001fe400000000ff */
[----:B------:R-:W4:Y:S04]  /*11a950*/  LDL.LU R6, [R1+0x360] ;  /* 0x0003600001067983 */ /* 0x000f280000300800 */
[----:B------:R0:W-:Y:S01]  /*11a960*/  @P0 STG.E.U8 desc[UR42][R26.64], R10 ;  /* 0x0000000a1a000986 */ /* 0x0001e2000c10112a */
[----:B------:R-:W-:-:S03]  /*11a970*/  LOP3.LUT P0, RZ, R19, 0x8, RZ, 0xc0, !PT ;  /* 0x0000000813ff7812 */ /* 0x000fc6000780c0ff */
[----:B------:R-:W4:Y:S04]  /*11a980*/  LDL.LU.64 R12, [R1+0x42b8] ;  /* 0x0042b800010c7983 */ /* 0x000f280000300a00 */
[----:B------:R-:W4:Y:S04]  /*11a990*/  LDL.LU.64 R22, [R1+0x42c0] ;  /* 0x0042c00001167983 */ /* 0x000f280000300a00 */
[----:B------:R-:W4:Y:S01]  /*11a9a0*/  LDL.LU.64 R24, [R1+0x42c8] ;  /* 0x0042c80001187983 */ /* 0x000f220000300a00 */
[----:B0-----:R-:W-:-:S03]  /*11a9b0*/  PRMT R10, R5, 0x7770, RZ ;  /* 0x00007770050a7816 */ /* 0x001fc600000000ff */
[----:B------:R-:W4:Y:S04]  /*11a9c0*/  LDL.LU.64 R26, [R1+0x42d0] ;  /* 0x0042d000011a7983 */ /* 0x000f280000300a00 */
[----:B------:R-:W4:Y:S04]  /*11a9d0*/  LDL.LU R4, [R1+0x384] ;  /* 0x0003840001047983 */ /* 0x000f280000300800 */
[----:B------:R0:W-:Y:S01]  /*11a9e0*/  @P0 STG.E.U8 desc[UR42][R8.64], R10 ;  /* 0x0000000a08000986 */ /* 0x0001e2000c10112a */
[----:B------:R-:W-:Y:S02]  /*11a9f0*/  LOP3.LUT P0, RZ, R19, 0x4, RZ, 0xc0, !PT ;  /* 0x0000000413ff7812 */ /* 0x000fe4000780c0ff */
        /* <DEDUP_REMOVED lines=8> */
[----:B------:R-:W-:Y:S01]  /*11aa80*/  LOP3.LUT P0, RZ, R19, 0x1, RZ, 0xc0, !PT ;  /* 0x0000000113ff7812 */ /* 0x000fe2000780c0ff */
[----:B------:R-:W-:-:S02]  /*11aa90*/  IMAD.MOV.U32 R10, RZ, RZ, R5 ;  /* 0x000000ffff0a7224 */ /* 0x000fc400078e0005 */
[----:B------:R-:W2:Y:S04]  /*11aaa0*/  LDL.LU R5, [R1+0x338] ;  /* 0x0003380001057983 */ /* 0x000ea80000300800 */
[----:B------:R-:W2:Y:S01]  /*11aab0*/  LDL.LU.64 R18, [R1+0x4298] ;  /* 0x0042980001127983 */ /* 0x000ea20000300a00 */
[----:B------:R-:W-:-:S05]  /*11aac0*/  PRMT R10, R10, 0x7773, RZ ;  /* 0x000077730a0a7816 */ /* 0x000fca00000000ff */
[----:B---3--:R0:W-:Y:S04]  /*11aad0*/  @P0 STG.E.U8 desc[UR42][R20.64], R10 ;  /* 0x0000000a14000986 */ /* 0x0081e8000c10112a */
[----:B0-----:R-:W3:Y:S01]  /*11aae0*/  LDL.LU.64 R20, [R1+0x5750] ;  /* 0x0057500001147983 */ /* 0x001ee20000300a00 */
[----:B----4-:R-:W-:Y:S02]  /*11aaf0*/  PRMT R10, R11, 0x7770, RZ ;  /* 0x000077700b0a7816 */ /* 0x010fe400000000ff */
[C---:B------:R-:W-:Y:S02]  /*11ab00*/  LOP3.LUT P1, RZ, R0.reuse, 0x10000, RZ, 0xc0, !PT ;  /* 0x0001000000ff7812 */ /* 0x040fe4000782c0ff */
[C---:B------:R-:W-:Y:S02]  /*11ab10*/  LOP3.LUT P2, RZ, R0.reuse, 0x20000, RZ, 0xc0, !PT ;  /* 0x0002000000ff7812 */ /* 0x040fe4000784c0ff */
[----:B------:R-:W-:-:S02]  /*11ab20*/  LOP3.LUT P3, RZ, R0, 0x40000, RZ, 0xc0, !PT ;  /* 0x0004000000ff7812 */ /* 0x000fc4000786c0ff */
[C---:B------:R-:W-:Y:S02]  /*11ab30*/  LOP3.LUT P4, RZ, R0.reuse, 0x80000, RZ, 0xc0, !PT ;  /* 0x0008000000ff7812 */ /* 0x040fe4000788c0ff */
[C---:B------:R-:W-:Y:S02]  /*11ab40*/  LOP3.LUT P5, RZ, R0.reuse, 0x100000, RZ, 0xc0, !PT ;  /* 0x0010000000ff7812 */ /* 0x040fe400078ac0ff */
[----:B------:R-:W-:Y:S02]  /*11ab50*/  LOP3.LUT P6, RZ, R0, 0x200000, RZ, 0xc0, !PT ;  /* 0x0020000000ff7812 */ /* 0x000fe400078cc0ff */
[----:B---3--:R-:W-:-:S13]  /*11ab60*/  LOP3.LUT P0, RZ, R20, 0x80000000, RZ, 0xc0, !PT ;  /* 0x8000000014ff7812 */ /* 0x008fda000780c0ff */
        /* <DEDUP_REMOVED lines=71> */
[----:B------:R-:W4:Y:S04]  /*11afe0*/  LDL.LU R0, [R1+0x368] ;  /* 0x0003680001007983 */ /* 0x000f280000300800 */
[----:B------:R-:W4:Y:S04]  /*11aff0*/  LDL.LU.64 R16, [R1+0x4338] ;  /* 0x0043380001107983 */ /* 0x000f280000300a00 */
[----:B------:R-:W4:Y:S01]  /*11b000*/  LDL.LU.64 R14, [R1+0x4340] ;  /* 0x00434000010e7983 */ /* 0x000f220000300a00 */
[----:B0-----:R-:W-:-:S03]  /*11b010*/  PRMT R10, R6, 0x7771, RZ ;  /* 0x00007771060a7816 */ /* 0x001fc600000000ff */
[----:B------:R-:W4:Y:S04]  /*11b020*/  LDL.LU.64 R28, [R1+0x4348] ;  /* 0x00434800011c7983 */ /* 0x000f280000300a00 */
[----:B------:R-:W4:Y:S04]  /*11b030*/  LDL.LU.64 R12, [R1+0x4350] ;  /* 0x00435000010c7983 */ /* 0x000f280000300a00 */
[----:B------:R-:W4:Y:S04]  /*11b040*/  LDL.LU R4, [R1+0x38c] ;  /* 0x00038c0001047983 */ /* 0x000f280000300800 */
[----:B------:R-:W4:Y:S04]  /*11b050*/  LDL.LU.64 R22, [R1+0x4358] ;  /* 0x0043580001167983 */ /* 0x000f280000300a00 */
[----:B------:R0:W-:Y:S02]  /*11b060*/  @P6 STG.E.U8 desc[UR42][R24.64], R10 ;  /* 0x0000000a18006986 */ /* 0x0001e4000c10112a */
[----:B0-----:R-:W-:-:S02]  /*11b070*/  PRMT R10, R6, 0x7772, RZ ;  /* 0x00007772060a7816 */ /* 0x001fc400000000ff */
        /* <DEDUP_REMOVED lines=49> */
[----:B0-----:R-:W-:-:S05]  /*11b390*/  PRMT R10, R6, 0x7770, RZ ;  /* 0x00007770060a7816 */ /* 0x001fca00000000ff */
[----:B---3--:R0:W-:Y:S04]  /*11b3a0*/  @P6 STG.E.U8 desc[UR42][R2.64], R10 ;  /* 0x0000000a02006986 */ /* 0x0081e8000c10112a */
[----:B0-----:R-:W3:Y:S01]  /*11b3b0*/  LDL.LU.64 R2, [R1+0x4388] ;  /* 0x0043880001027983 */ /* 0x001ee20000300a00 */
[C---:B------:R-:W-:Y:S02]  /*11b3c0*/  LOP3.LUT P3, RZ, R5.reuse, 0x200, RZ, 0xc0, !PT ;  /* 0x0000020005ff7812 */ /* 0x040fe4000786c0ff */
        /* <DEDUP_REMOVED lines=11> */
[----:B0-----:R-:W3:Y:S01]  /*11b480*/  LDL.LU.64 R2, [R1+0x43b0] ;  /* 0x0043b00001027983 */ /* 0x001ee20000300a00 */
[----:B------:R-:W-:-:S03]  /*11b490*/  PRMT R10, R6, 0x7773, RZ ;  /* 0x00007773060a7816 */ /* 0x000fc600000000ff */
[----:B------:R0:W-:Y:S04]  /*11b4a0*/  STL [R1+0x5738], R7 ;  /* 0x0057380701007387 */ /* 0x0001e80000100800 */
[----:B0-----:R-:W2:Y:S04]  /*11b4b0*/  LDL.LU.64 R6, [R1+0x43b8] ;  /* 0x0043b80001067983 */ /* 0x001ea80000300a00 */
        /* <DEDUP_REMOVED lines=24> */
[C---:B------:R-:W-:Y:S01]  /*11b640*/  LOP3.LUT P6, RZ, R5.reuse, 0x1000, RZ, 0xc0, !PT ;  /* 0x0000100005ff7812 */ /* 0x040fe200078cc0ff */
[----:B------:R-:W2:Y:S02]  /*11b650*/  LDL.LU.64 R16, [R1+0x43d0] ;  /* 0x0043d00001107983 */ /* 0x000ea40000300a00 */
[----:B------:R-:W-:Y:S02]  /*11b660*/  @P0 LOP3.LUT R20, R20, 0x40000, RZ, 0xfc, !PT ;  /* 0x0004000014140812 */ /* 0x000fe400078efcff */
[----:B------:R-:W-:Y:S01]  /*11b670*/  LOP3.LUT P0, RZ, R5, 0x4000, RZ, 0xc0, !PT ;  /* 0x0000400005ff7812 */ /* 0x000fe2000780c0ff */
[----:B------:R-:W2:Y:S04]  /*11b680*/  LDL.LU R0, [R1+0x374] ;  /* 0x0003740001007983 */ /* 0x000ea80000300800 */
[----:B------:R-:W2:Y:S01]  /*11b690*/  LDL.LU.64 R14, [R1+0x43d8] ;  /* 0x0043d800010e7983 */ /* 0x000ea20000300a00 */
[----:B------:R-:W-:-:S03]  /*11b6a0*/  LOP3.LUT R20, R20, 0xfff7ffff, RZ, 0xc0, !PT ;  /* 0xfff7ffff14147812 */ /* 0x000fc600078ec0ff */
[----:B------:R-:W2:Y:S04]  /*11b6b0*/  LDL.LU.64 R28, [R1+0x43e0] ;  /* 0x0043e000011c7983 */ /* 0x000ea80000300a00 */
[----:B----4-:R0:W-:Y:S01]  /*11b6c0*/  @P5 STG.E.U8 desc[UR42][R12.64], R10 ;  /* 0x0000000a0c005986 */ /* 0x0101e2000c10112a */
[----:B------:R-:W-:Y:S02]  /*11b6d0*/  @P0 LOP3.LUT R20, R20, 0x80000, RZ, 0xfc, !PT ;  /* 0x0008000014140812 */ /* 0x000fe400078efcff */
        /* <DEDUP_REMOVED lines=14> */
[----:B------:R-:W4:Y:S04]  /*11b7c0*/  LDL.LU.64 R26, [R1+0x4400] ;  /* 0x00440000011a7983 */ /* 0x000f280000300a00 */
[----:B------:R-:W4:Y:S06]  /*11b7d0*/  LDL.LU.64 R8, [R1+0x4408] ;  /* 0x0044080001087983 */ /* 0x000f2c0000300a00 */
[----:B---3--:R0:W-:Y:S01]  /*11b7e0*/  @P0 STG.E.U8 desc[UR42][R2.64], R10 ;  /* 0x0000000a02000986 */ /* 0x0081e2000c10112a */
[----:B------:R-:W-:-:S02]  /*11b7f0*/  LOP3.LUT P0, RZ, R20, 0x20000, RZ, 0xc0, !PT ;  /* 0x0002000014ff7812 */ /* 0x000fc4000780c0ff */
[----:B0-----:R-:W-:Y:S01]  /*11b800*/  PRMT R10, R11, 0x7770, RZ ;  /* 0x000077700b0a7816 */ /* 0x001fe200000000ff */
[----:B------:R-:W3:Y:S10]  /*11b810*/  LDL.LU.64 R2, [R1+0x4410] ;  /* 0x0044100001027983 */ /* 0x000ef40000300a00 */
[----:B------:R0:W-:Y:S01]  /*11b820*/  @P0 STG.E.U8 desc[UR42][R6.64], R10 ;  /* 0x0000000a06000986 */ /* 0x0001e2000c10112a */
[----:B------:R-:W-:-:S02]  /*11b830*/  LOP3.LUT P0, RZ, R20, 0x10000, RZ, 0xc0, !PT ;  /* 0x0001000014ff7812 */ /* 0x000fc4000780c0ff */
[----:B0-----:R-:W-:Y:S01]  /*11b840*/  PRMT R10, R11, 0x7771, RZ ;  /* 0x000077710b0a7816 */ /* 0x001fe200000000ff */
[----:B------:R-:W3:Y:S04]  /*11b850*/  LDL.LU R7, [R1+0x5738] ;  /* 0x0057380001077983 */ /* 0x000ee80000300800 */
[----:B------:R-:W3:Y:S06]  /*11b860*/  LDL.LU R6, [R1+0x33c] ;  /* 0x00033c0001067983 */ /* 0x000eec0000300800 */
        /* <DEDUP_REMOVED lines=27> */
[----:B------:R-:W2:Y:S04]  /*11ba20*/  LDL.LU R25, [R1+0x378] ;  /* 0x0003780001197983 */ /* 0x000ea80000300800 */
[----:B------:R0:W-:Y:S02]  /*11ba30*/  @P4 STG.E.U8 desc[UR42][R26.64], R10 ;  /* 0x0000000a1a004986 */ /* 0x0001e4000c10112a */
[----:B0-----:R-:W-:-:S05]  /*11ba40*/  PRMT R10, R4, 0x7772, RZ ;  /* 0x00007772040a7816 */ /* 0x001fca00000000ff */
[----:B------:R0:W-:Y:S02]  /*11ba50*/  @P5 STG.E.U8 desc[UR42][R8.64], R10 ;  /* 0x0000000a08005986 */ /* 0x0001e4000c10112a */
[----:B0-----:R-:W-:Y:S02]  /*11ba60*/  PRMT R10, R4, 0x7773, RZ ;  /* 0x00007773040a7816 */ /* 0x001fe400000000ff */
[----:B------:R-:W4:Y:S04]  /*11ba70*/  LDL.LU.64 R8, [R1+0x4418] ;  /* 0x0044180001087983 */ /* 0x000f280000300a00 */
[----:B---3--:R0:W-:Y:S04]  /*11ba80*/  @P6 STG.E.U8 desc[UR42][R2.64], R10 ;  /* 0x0000000a02006986 */ /* 0x0081e8000c10112a */
[----:B0-----:R-:W3:Y:S01]  /*11ba90*/  LDL.LU.64 R2, [R1+0x4420] ;  /* 0x0044200001027983 */ /* 0x001ee20000300a00 */
[----:B------:R-:W-:-:S02]  /*11baa0*/  LOP3.LUT P3, RZ, R5, 0x10000000, RZ, 0xc0, !PT ;  /* 0x1000000005ff7812 */ /* 0x000fc4000786c0ff */
[C---:B------:R-:W-:Y:S02]  /*11bab0*/  LOP3.LUT P4, RZ, R5.reuse, 0x20000000, RZ, 0xc0, !PT ;  /* 0x2000000005ff7812 */ /* 0x040fe4000788c0ff */
[C---:B------:R-:W-:Y:S02]  /*11bac0*/  LOP3.LUT P5, RZ, R5.reuse, 0x40000000, RZ, 0xc0, !PT ;  /* 0x4000000005ff7812 */ /* 0x040fe400078ac0ff */
[----:B------:R-:W-:Y:S01]  /*11bad0*/  LOP3.LUT P6, RZ, R5, 0x80000000, RZ, 0xc0, !PT ;  /* 0x8000000005ff7812 */ /* 0x000fe200078cc0ff */
[----:B------:R-:W3:Y:S04]  /*11bae0*/  LDL.LU.64 R22, [R1+0x4428] ;  /* 0x0044280001167983 */ /* 0x000ee80000300a00 */
[----:B------:R-:W3:Y:S04]  /*11baf0*/  LDL.LU.64 R4, [R1+0x4430] ;  /* 0x0044300001047983 */ /* 0x000ee80000300a00 */
[----:B------:R-:W3:Y:S04]  /*11bb00*/  LDL.LU.64 R26, [R1+0x4438] ;  /* 0x00443800011a7983 */ /* 0x000ee80000300a00 */
[----:B------:R-:W3:Y:S01]  /*11bb10*/  LDL.LU R11, [R1+0x358] ;  /* 0x00035800010b7983 */ /* 0x000ee20000300800 */
        /* <DEDUP_REMOVED lines=31> */
[----:B------:R-:W-:Y:S01]  /*11bd10*/  PRMT R10, R25, 0x7772, RZ ;  /* 0x00007772190a7816 */ /* 0x000fe200000000ff */
[----:B------:R-:W4:Y:S01]  /*11bd20*/  LDL.LU.64 R16, [R1+0x4468] ;  /* 0x0044680001107983 */ /* 0x000f220000300a00 */
[----:B------:R-:W-:-:S03]  /*11bd30*/  LOP3.LUT R20, R20, 0xfffffbff, RZ, 0xc0, !PT ;  /* 0xfffffbff14147812 */ /* 0x000fc600078ec0ff */
[----:B------:R-:W4:Y:S06]  /*11bd40*/  LDL.LU.64 R14, [R1+0x4470] ;  /* 0x00447000010e7983 */ /* 0x000f2c0000300a00 */
[----:B------:R-:W-:Y:S02]  /*11bd50*/  @P0 LOP3.LUT R20, R20, 0x400, RZ, 0xfc, !PT ;  /* 0x0000040014140812 */ /* 0x000fe400078efcff */
[----:B------:R-:W-:Y:S02]  /*11bd60*/  LOP3.LUT P0, RZ, R6, 0x2, RZ, 0xc0, !PT ;  /* 0x0000000206ff7812 */ /* 0x000fe4000780c0ff */
[----:B------:R-:W-:Y:S01]  /*11bd70*/  LOP3.LUT R20, R20, 0xfffff7ff, RZ, 0xc0, !PT ;  /* 0xfffff7ff14147812 */ /* 0x000fe200078ec0ff */
[----:B------:R0:W-:Y:S10]  /*11bd80*/  @P5 STG.E.U8 desc[UR42][R22.64], R10 ;  /* 0x0000000a16005986 */ /* 0x0001f4000c10112a */
[----:B------:R-:W-:-:S02]  /*11bd90*/  @P0 LOP3.LUT R20, R20, 0x800, RZ, 0xfc, !PT ;  /* 0x0000080014140812 */ /* 0x000fc400078efcff */
[----:B------:R-:W-:Y:S02]  /*11bda0*/  LOP3.LUT P0, RZ, R6, 0x1, RZ, 0xc0, !PT ;  /* 0x0000000106ff7812 */ /* 0x000fe4000780c0ff */
[----:B0-----:R-:W-:-:S05]  /*11bdb0*/  PRMT R10, R25, 0x7773, RZ ;  /* 0x00007773190a7816 */ /* 0x001fca00000000ff */
[----:B------:R0:W-:Y:S02]  /*11bdc0*/  @P6 STG.E.U8 desc[UR42][R4.64], R10 ;  /* 0x0000000a04006986 */ /* 0x0001e4000c10112a */
[----:B0-----:R-:W-:Y:S02]  /*11bdd0*/  PRMT R10, R11, 0x7770, RZ ;  /* 0x000077700b0a7816 */ /* 0x001fe400000000ff */
[----:B------:R-:W4:Y:S04]  /*11bde0*/  LDL.LU R5, [R1+0x35c] ;  /* 0x00035c0001057983 */ /* 0x000f280000300800 */
[----:B------:R-:W4:Y:S04]  /*11bdf0*/  LDL.LU.64 R28, [R1+0x4478] ;  /* 0x00447800011c7983 */ /* 0x000f280000300a00 */
[----:B------:R-:W4:Y:S04]  /*11be00*/  LDL.LU.64 R12, [R1+0x4480] ;  /* 0x00448000010c7983 */ /* 0x000f280000300a00 */
[----:B------:R-:W4:Y:S04]  /*11be10*/  LDL.LU.64 R22, [R1+0x4488] ;  /* 0x0044880001167983 */ /* 0x000f280000300a00 */
[----:B------:R0:W-:Y:S01]  /*11be20*/  @P0 STG.E.U8 desc[UR42][R26.64], R10 ;  /* 0x0000000a1a000986 */ /* 0x0001e2000c10112a */
[----:B------:R-:W-:-:S03]  /*11be30*/  LOP3.LUT P0, RZ, R20, 0x800, RZ, 0xc0, !PT ;  /* 0x0000080014ff7812 */ /* 0x000fc6000780c0ff */
[----:B------:R-:W4:Y:S04]  /*11be40*/  LDL.LU R4, [R1+0x340] ;  /* 0x0003400001047983 */ /* 0x000f280000300800 */
[----:B------:R-:W4:Y:S01]  /*11be50*/  LDL.LU.64 R24, [R1+0x4490] ;  /* 0x0044900001187983 */ /* 0x000f220000300a00 */
[----:B0-----:R-:W-:-:S03]  /*11be60*/  PRMT R10, R11, 0x7771, RZ ;  /* 0x000077710b0a7816 */ /* 0x001fc600000000ff */
[----:B------:R-:W4:Y:S04]  /*11be70*/  LDL.LU.64 R26, [R1+0x4498] ;  /* 0x00449800011a7983 */ /* 0x000f280000300a00 */
[----:B------:R0:W-:Y:S01]  /*11be80*/  @P0 STG.E.U8 desc[UR42][R8.64], R10 ;  /* 0x0000000a08000986 */ /* 0x0001e2000c10112a */
[C---:B------:R-:W-:Y:S02]  /*11be90*/  LOP3.LUT P0, RZ, R20.reuse, 0x400, RZ, 0xc0, !PT ;  /* 0x0000040014ff7812 */ /* 0x040fe4000780c0ff */
        /* <DEDUP_REMOVED lines=42> */
[----:B---3--:R0:W-:Y:S04]  /*11c140*/  @P6 STG.E.U8 desc[UR42][R2.64], R10 ;  /* 0x0000000a02006986 */ /* 0x0081e8000c10112a */
        /* <DEDUP_REMOVED lines=9> */
[----:B------:R-:W4:Y:S04]  /*11c1e0*/  LDL.LU R0, [R1+0x21c0] ;  /* 0x0021c00001007983 */ /* 0x000f280000300800 */
[----:B--2---:R0:W-:Y:S04]  /*11c1f0*/  @P3 STG.E.U8 desc[UR42][R8.64], R10 ;  /* 0x0000000a08003986 */ /* 0x0041e8000c10112a */
[----:B0-----:R-:W2:Y:S01]  /*11c200*/  LDL.LU.64 R8, [R1+0x44d8] ;  /* 0x0044d80001087983 */ /* 0x001ea20000300a00 */
[----:B---3--:R-:W-:-:S05]  /*11c210*/  PRMT R10, R5, 0x7770, RZ ;  /* 0x00007770050a7816 */ /* 0x008fca00000000ff */
[----:B------:R0:W-:Y:S04]  /*11c220*/  @P4 STG.E.U8 desc[UR42][R2.64], R10 ;  /* 0x0000000a02004986 */ /* 0x0001e8000c10112a */
        /* <DEDUP_REMOVED lines=30> */
[----:B------:R-:W-:-:S02]  /*11c410*/  LOP3.LUT P1, RZ, R6, 0x10000000, RZ, 0xc0, !PT ;  /* 0x1000000006ff7812 */ /* 0x000fc4000782c0ff */
[C---:B------:R-:W-:Y:S02]  /*11c420*/  LOP3.LUT P2, RZ, R6.reuse, 0x20000000, RZ, 0xc0, !PT ;  /* 0x2000000006ff7812 */ /* 0x040fe4000784c0ff */
[C---:B------:R-:W-:Y:S02]  /*11c430*/  LOP3.LUT P3, RZ, R6.reuse, 0x40000000, RZ, 0xc0, !PT ;  /* 0x4000000006ff7812 */ /* 0x040fe4000786c0ff */
[----:B------:R-:W-:Y:S01]  /*11c440*/  LOP3.LUT P4, RZ, R6, 0x80000000, RZ, 0xc0, !PT ;  /* 0x8000000006ff7812 */ /* 0x000fe2000788c0ff */
[----:B------:R-:W2:Y:S01]  /*11c450*/  LDL.LU.64 R16, [R1+0x4500] ;  /* 0x0045000001107983 */ /* 0x000ea20000300a00 */
[----:B------:R-:W-:Y:S02]  /*11c460*/  @P0 LOP3.LUT R20, R20, 0x4, RZ, 0xfc, !PT ;  /* 0x0000000414140812 */ /* 0x000fe400078efcff */
[----:B------:R-:W-:Y:S02]  /*11c470*/  LOP3.LUT P0, RZ, R6, 0x100000, RZ, 0xc0, !PT ;  /* 0x0010000006ff7812 */ /* 0x000fe4000780c0ff */
[----:B------:R-:W-:Y:S01]  /*11c480*/  LOP3.LUT R20, R20, 0xfffffff7, RZ, 0xc0, !PT ;  /* 0xfffffff714147812 */ /* 0x000fe200078ec0ff */
[----:B----4-:R0:W-:Y:S10]  /*11c490*/  @P5 STG.E.U8 desc[UR42][R22.64], R10 ;  /* 0x0000000a16005986 */ /* 0x0101f4000c10112a */
[----:B------:R-:W-:-:S02]  /*11c4a0*/  @P0 LOP3.LUT R20, R20, 0x8, RZ, 0xfc, !PT ;  /* 0x0000000814140812 */ /* 0x000fc400078efcff */
[----:B------:R-:W-:Y:S02]  /*11c4b0*/  LOP3.LUT P0, RZ, R6, 0x80000, RZ, 0xc0, !PT ;  /* 0x0008000006ff7812 */ /* 0x000fe4000780c0ff */
[C---:B0-----:R-:W-:Y:S01]  /*11c4c0*/  PRMT R10, R5.reuse, 0x7772, RZ ;  /* 0x00007772050a7816 */ /* 0x041fe200000000ff */
[----:B------:R-:W4:Y:S04]  /*11c4d0*/  LDL.LU R6, [R1+0x348] ;  /* 0x0003480001067983 */ /* 0x000f280000300800 */
[----:B------:R-:W4:Y:S04]  /*11c4e0*/  LDL.LU.64 R14, [R1+0x4508] ;  /* 0x00450800010e7983 */ /* 0x000f280000300a00 */
[----:B------:R-:W4:Y:S04]  /*11c4f0*/  LDL.LU.64 R28, [R1+0x4510] ;  /* 0x00451000011c7983 */ /* 0x000f280000300a00 */
[----:B------:R-:W4:Y:S04]  /*11c500*/  LDL.LU.64 R12, [R1+0x4518] ;  /* 0x00451800010c7983 */ /* 0x000f280000300a00 */
[----:B------:R0:W-:Y:S04]  /*11c510*/  @P6 STG.E.U8 desc[UR42][R24.64], R10 ;  /* 0x0000000a18006986 */ /* 0x0001e8000c10112a */
[----:B------:R-:W4:Y:S01]  /*11c520*/  LDL.LU.64 R22, [R1+0x4520] ;  /* 0x0045200001167983 */ /* 0x000f220000300a00 */
[----:B0-----:R-:W-:-:S03]  /*11c530*/  PRMT R10, R5, 0x7773, RZ ;  /* 0x00007773050a7816 */ /* 0x001fc600000000ff */
[----:B------:R-:W4:Y:S04]  /*11c540*/  LDL.LU R5, [R1+0x2f8] ;  /* 0x0002f80001057983 */ /* 0x000f280000300800 */
[----:B------:R0:W-:Y:S01]  /*11c550*/  @P0 STG.E.U8 desc[UR42][R26.64], R10 ;  /* 0x0000000a1a000986 */ /* 0x0001e2000c10112a */
[----:B------:R-:W-:-:S03]  /*11c560*/  LOP3.LUT P0, RZ, R20, 0x8, RZ, 0xc0, !PT ;  /* 0x0000000814ff7812 */ /* 0x000fc6000780c0ff */
[----:B------:R-:W4:Y:S01]  /*11c570*/  LDL.LU.64 R24, [R1+0x4528] ;  /* 0x0045280001187983 */ /* 0x000f220000300a00 */
[----:B0-----:R-:W-:-:S03]  /*11c580*/  PRMT R10, R11, 0x7770, RZ ;  /* 0x000077700b0a7816 */ /* 0x001fc600000000ff */
[----:B------:R-:W4:Y:S06]  /*11c590*/  LDL.LU.64 R26, [R1+0x4530] ;  /* 0x00453000011a7983 */ /* 0x000f2c0000300a00 */
        /* <DEDUP_REMOVED lines=22> */
[----:B----4-:R0:W-:Y:S01]  /*11c700*/  @P0 STG.E.U8 desc[UR42][R14.64], R10 ;  /* 0x0000000a0e000986 */ /* 0x0101e2000c10112a */
[----:B------:R-:W-:Y:S02]  /*11c710*/  LOP3.LUT P0, RZ, R21, 0x10000000, RZ, 0xc0, !PT ;  /* 0x1000000015ff7812 */ /* 0x000fe4000780c0ff */
[----:B0-----:R-:W-:-:S11]  /*11c720*/  PRMT R10, R4, 0x7773, RZ ;  /* 0x00007773040a7816 */ /* 0x001fd600000000ff */
[----:B------:R0:W-:Y:S02]  /*11c730*/  @P0 STG.E.U8 desc[UR42][R28.64], R10 ;  /* 0x0000000a1c000986 */ /* 0x0001e4000c10112a */
[----:B0-----:R-:W-:-:S05]  /*11c740*/  PRMT R10, R6, 0x7770, RZ ;  /* 0x00007770060a7816 */ /* 0x001fca00000000ff */
[----:B------:R0:W-:Y:S04]  /*11c750*/  @P1 STG.E.U8 desc[UR42][R12.64], R10 ;  /* 0x0000000a0c001986 */ /* 0x0001e8000c10112a */
[----:B0-----:R-:W2:Y:S01]  /*11c760*/  LDL.LU.64 R12, [R1+0x4548] ;  /* 0x00454800010c7983 */ /* 0x001ea20000300a00 */
[----:B------:R-:W-:-:S05]  /*11c770*/  PRMT R10, R6, 0x7771, RZ ;  /* 0x00007771060a7816 */ /* 0x000fca00000000ff */
[----:B------:R0:W-:Y:S01]  /*11c780*/  @P2 STG.E.U8 desc[UR42][R22.64], R10 ;  /* 0x0000000a16002986 */ /* 0x0001e2000c10112a */
[C---:B------:R-:W-:Y:S02]  /*11c790*/  LOP3.LUT P5, RZ, R0.reuse, 0x1, RZ, 0xc0, !PT ;  /* 0x0000000100ff7812 */ /* 0x040fe400078ac0ff */
[----:B------:R-:W-:Y:S02]  /*11c7a0*/  LOP3.LUT P6, RZ, R0, 0x2, RZ, 0xc0, !PT ;  /* 0x0000000200ff7812 */ /* 0x000fe400078cc0ff */
[----:B0-----:R-:W-:Y:S01]  /*11c7b0*/  PRMT R10, R6, 0x7772, RZ ;  /* 0x00007772060a7816 */ /* 0x001fe200000000ff */
[----:B------:R-:W4:Y:S04]  /*11c7c0*/  LDL.LU.64 R22, [R1+0x4550] ;  /* 0x0045500001167983 */ /* 0x000f280000300a00 */
[----:B------:R0:W-:Y:S01]  /*11c7d0*/  @P3 STG.E.U8 desc[UR42][R24.64], R10 ;  /* 0x0000000a18003986 */ /* 0x0001e2000c10112a */
[----:B------:R-:W-:-:S02]  /*11c7e0*/  LOP3.LUT P3, RZ, R0, 0x4, RZ, 0xc0, !PT ;  /* 0x0000000400ff7812 */ /* 0x000fc4000786c0ff */
[----:B0-----:R-:W-:Y:S01]  /*11c7f0*/  PRMT R10, R6, 0x7773, RZ ;  /* 0x00007773060a7816 */ /* 0x001fe200000000ff */
[----:B------:R-:W4:Y:S04]  /*11c800*/  LDL.LU.64 R24, [R1+0x4558] ;  /* 0x0045580001187983 */ /* 0x000f280000300a00 */
[----:B------:R0:W-:Y:S02]  /*11c810*/  @P4 STG.E.U8 desc[UR42][R26.64], R10 ;  /* 0x0000000a1a004986 */ /* 0x0001e4000c10112a */
[C---:B0-----:R-:W-:Y:S02]  /*11c820*/  PRMT R10, R5.reuse, 0x7770, RZ ;  /* 0x00007770050a7816 */ /* 0x041fe400000000ff */
[----:B------:R-:W4:Y:S04]  /*11c830*/  LDL.LU.64 R26, [R1+0x4560] ;  /* 0x00456000011a7983 */ /* 0x000f280000300a00 */
[----:B------:R0:W-:Y:S02]  /*11c840*/  @P5 STG.E.U8 desc[UR42][R8.64], R10 ;  /* 0x0000000a08005986 */ /* 0x0001e4000c10112a */
[----:B0-----:R-:W-:-:S05]  /*11c850*/  PRMT R10, R5, 0x7771, RZ ;  /* 0x00007771050a7816 */ /* 0x001fca00000000ff */
[----:B---3--:R0:W-:Y:S02]  /*11c860*/  @P6 STG.E.U8 desc[UR42][R2.64], R10 ;  /* 0x0000000a02006986 */ /* 0x0081e4000c10112a */
[C---:B0-----:R-:W-:Y:S02]  /*11c870*/  PRMT R10, R5.reuse, 0x7772, RZ ;  /* 0x00007772050a7816 */ /* 0x041fe400000000ff */
[----:B------:R-:W3:Y:S04]  /*11c880*/  LDL.LU.64 R2, [R1+0x4568] ;  /* 0x0045680001027983 */ /* 0x000ee80000300a00 */
[----:B------:R-:W3:Y:S04]  /*11c890*/  LDL.LU R6, [R1+0x34c] ;  /* 0x00034c0001067983 */ /* 0x000ee80000300800 */
[----:B------:R-:W3:Y:S04]  /*11c8a0*/  LDL.LU.64 R8, [R1+0x4570] ;  /* 0x0045700001087983 */ /* 0x000ee80000300a00 */
[----:B------:R-:W3:Y:S04]  /*11c8b0*/  LDL.LU R20, [R1+0x2fc] ;  /* 0x0002fc0001147983 */ /* 0x000ee80000300800 */
[----:B--2---:R0:W-:Y:S02]  /*11c8c0*/  @P3 STG.E.U8 desc[UR42][R12.64], R10 ;  /* 0x0000000a0c003986 */ /* 0x0041e4000c10112a */
[----:B0-----:R-:W-:-:S02]  /*11c8d0*/  PRMT R10, R5, 0x7773, RZ ;  /* 0x00007773050a7816 */ /* 0x001fc400000000ff */
[----:B------:R-:W2:Y:S04]  /*11c8e0*/  LDL.LU.64 R4, [R1+0x4578] ;  /* 0x0045780001047983 */ /* 0x000ea80000300a00 */
        /* <DEDUP_REMOVED lines=26> */
[C---:B------:R-:W-:Y:S02]  /*11ca90*/  LOP3.LUT P5, RZ, R0.reuse, 0x10, RZ, 0xc0, !PT ;  /* 0x0000001000ff7812 */ /* 0x040fe400078ac0ff */
[----:B------:R-:W-:Y:S02]  /*11caa0*/  LOP3.LUT R21, R21, 0xfbffffff, RZ, 0xc0, !PT ;  /* 0xfbffffff15157812 */ /* 0x000fe400078ec0ff */
[----:B------:R-:W-:Y:S01]  /*11cab0*/  LOP3.LUT P6, RZ, R0, 0x20, RZ, 0xc0, !PT ;  /* 0x0000002000ff7812 */ /* 0x000fe200078cc0ff */
        /* <DEDUP_REMOVED lines=9> */
[----:B------:R0:W-:Y:S02]  /*11cb50*/  @P5 STG.E.U8 desc[UR42][R24.64], R10 ;  /* 0x0000000a18005986 */ /* 0x0001e4000c10112a */
[----:B0-----:R-:W-:-:S05]  /*11cb60*/  PRMT R10, R6, 0x7771, RZ ;  /* 0x00007771060a7816 */ /* 0x001fca00000000ff */
[----:B------:R0:W-:Y:S02]  /*11cb70*/  @P6 STG.E.U8 desc[UR42][R26.64], R10 ;  /* 0x0000000a1a006986 */ /* 0x0001e4000c10112a */
[----:B0-----:R-:W-:-:S05]  /*11cb80*/  PRMT R10, R6, 0x7772, RZ ;  /* 0x00007772060a7816 */ /* 0x001fca00000000ff */
[----:B------:R0:W-:Y:S01]  /*11cb90*/  @P0 STG.E.U8 desc[UR42][R2.64], R10 ;  /* 0x0000000a02000986 */ /* 0x0001e2000c10112a */
[C---:B------:R-:W-:Y:S02]  /*11cba0*/  LOP3.LUT P0, RZ, R21.reuse, 0x8000000, RZ, 0xc0, !PT ;  /* 0x0800000015ff7812 */ /* 0x040fe4000780c0ff */
[----:B0-----:R-:W-:Y:S01]  /*11cbb0*/  PRMT R10, R6, 0x7773, RZ ;  /* 0x00007773060a7816 */ /* 0x001fe200000000ff */
[----:B------:R-:W3:Y:S04]  /*11cbc0*/  LDL.LU R2, [R1+0x2e0] ;  /* 0x0002e00001027983 */ /* 0x000ee80000300800 */
[----:B------:R-:W4:Y:S04]  /*11cbd0*/  LDL.LU.64 R28, [R1+0x45a8] ;  /* 0x0045a800011c7983 */ /* 0x000f280000300a00 */
[----:B------:R-:W3:Y:S04]  /*11cbe0*/  LDL.LU.64 R12, [R1+0x45b0] ;  /* 0x0045b000010c7983 */ /* 0x000ee80000300a00 */
[----:B------:R-:W3:Y:S04]  /*11cbf0*/  LDL.LU.64 R22, [R1+0x45b8] ;  /* 0x0045b80001167983 */ /* 0x000ee80000300a00 */
[----:B------:R0:W-:Y:S01]  /*11cc00*/  @P0 STG.E.U8 desc[UR42][R8.64], R10 ;  /* 0x0000000a08000986 */ /* 0x0001e2000c10112a */
[----:B------:R-:W-:-:S03]  /*11cc10*/  LOP3.LUT P0, RZ, R21, 0x4000000, RZ, 0xc0, !PT ;  /* 0x0400000015ff7812 */ /* 0x000fc6000780c0ff */
[----:B------:R-:W3:Y:S04]  /*11cc20*/  LDL.LU.64 R24, [R1+0x45c0] ;  /* 0x0045c00001187983 */ /* 0x000ee80000300a00 */
[----:B------:R-:W3:Y:S01]  /*11cc30*/  LDL.LU.64 R26, [R1+0x45c8] ;  /* 0x0045c800011a7983 */ /* 0x000ee20000300a00 */
[----:B0-----:R-:W-:-:S03]  /*11cc40*/  PRMT R10, R20, 0x7770, RZ ;  /* 0x00007770140a7816 */ /* 0x001fc600000000ff */
[----:B------:R-:W3:Y:S04]  /*11cc50*/  LDL.LU.64 R8, [R1+0x45d0] ;  /* 0x0045d00001087983 */ /* 0x000ee80000300a00 */
[----:B------:R0:W-:Y:S01]  /*11cc60*/  @P0 STG.E.U8 desc[UR42][R4.64], R10 ;  /* 0x0000000a04000986 */ /* 0x0001e2000c10112a */
[C---:B------:R-:W-:Y:S02]  /*11cc70*/  LOP3.LUT P0, RZ, R21.reuse, 0x2000000, RZ, 0xc0, !PT ;  /* 0x0200000015ff7812 */ /* 0x040fe4000780c0ff */
[----:B0-----:R-:W-:Y:S01]  /*11cc80*/  PRMT R10, R20, 0x7771, RZ ;  /* 0x00007771140a7816 */ /* 0x001fe200000000ff */
[----:B------:R-:W3:Y:S04]  /*11cc90*/  LDL.LU.64 R4, [R1+0x45d8] ;  /* 0x0045d80001047983 */ /* 0x000ee80000300a00 */
[----:B------:R-:W3:Y:S06]  /*11cca0*/  LDL.LU R6, [R1+0x304] ;  /* 0x0003040001067983 */ /* 0x000eec0000300800 */
[----:B--2---:R0:W-:Y:S04]  /*11ccb0*/  @P0 STG.E.U8 desc[UR42][R18.64], R10 ;  /* 0x0000000a12000986 */ /* 0x0041e8000c10112a */
[----:B0-----:R-:W2:Y:S01]  /*11ccc0*/  LDL.LU.64 R18, [R1+0x5708] ;  /* 0x0057080001127983 */ /* 0x001ea20000300a00 */
[----:B------:R-:W-:-:S02]  /*11ccd0*/  LOP3.LUT P0, RZ, R21, 0x1000000, RZ, 0xc0, !PT ;  /* 0x0100000015ff7812 */ /* 0x000fc4000780c0ff */
[----:B------:R-:W-:Y:S01]  /*11cce0*/  PRMT R10, R20, 0x7772, RZ ;  /* 0x00007772140a7816 */ /* 0x000fe200000000ff */
[----:B------:R-:W3:Y:S10]  /*11ccf0*/  LDL.LU R3, [R1+0x2204] ;  /* 0x0022040001037983 */ /* 0x000ef40000300800 */
        /* <DEDUP_REMOVED lines=19> */
[----:B----4-:R0:W-:Y:S02]  /*11ce30*/  @P0 STG.E.U8 desc[UR42][R28.64], R10 ;  /* 0x0000000a1c000986 */ /* 0x0101e4000c10112a */
        /* <DEDUP_REMOVED lines=14> */
[----:B------:R-:W4:Y:S01]  /*11cf20*/  LDL.LU.64 R24, [R1+0x45f0] ;  /* 0x0045f00001187983 */ /* 0x000f220000300a00 */
[----:B------:R-:W-:-:S02]  /*11cf30*/  LOP3.LUT P3, RZ, R0, 0x200000, RZ, 0xc0, !PT ;  /* 0x0020000000ff7812 */ /* 0x000fc4000786c0ff */
[----:B------:R-:W-:Y:S02]  /*11cf40*/  LOP3.LUT P4, RZ, R0, 0x400000, RZ, 0xc0, !PT ;  /* 0x0040000000ff7812 */ /* 0x000fe4000788c0ff */
        /* <DEDUP_REMOVED lines=37> */
[----:B------:R-:W-:Y:S02]  /*11d1a0*/  LOP3.LUT R21, R21, 0xfffbffff, RZ, 0xc0, !PT ;  /* 0xfffbffff15157812 */ /* 0x000fe400078ec0ff */
[----:B------:R-:W-:-:S09]  /*11d1b0*/  LOP3.LUT P6, RZ, R0, 0x1000000, RZ, 0xc0, !PT ;  /* 0x0100000000ff7812 */ /* 0x000fd200078cc0ff */
[----:B------:R-:W-:Y:S02]  /*11d1c0*/  @P0 LOP3.LUT R21, R21, 0x40000, RZ, 0xfc, !PT ;  /* 0x0004000015150812 */ /* 0x000fe400078efcff */
[----:B------:R-:W-:Y:S02]  /*11d1d0*/  LOP3.LUT P0, RZ, R0, 0x4000000, RZ, 0xc0, !PT ;  /* 0x0400000000ff7812 */ /* 0x000fe4000780c0ff */
[----:B------:R-:W-:Y:S02]  /*11d1e0*/  LOP3.LUT R21, R21, 0xfff7ffff, RZ, 0xc0, !PT ;  /* 0xfff7ffff15157812 */ /* 0x000fe400078ec0ff */
[----:B------:R-:W-:-:S09]  /*11d1f0*/  PRMT R10, R11, 0x7770, RZ ;  /* 0x000077700b0a7816 */ /* 0x000fd200000000ff */
[----:B------:R-:W-:Y:S02]  /*11d200*/  @P0 LOP3.LUT R21, R21, 0x80000, RZ, 0xfc, !PT ;  /* 0x0008000015150812 */ /* 0x000fe400078efcff */
[----:B------:R-:W-:Y:S01]  /*11d210*/  LOP3.LUT P0, RZ, R0, 0x2000000, RZ, 0xc0, !PT ;  /* 0x0200000000ff7812 */ /* 0x000fe2000780c0ff */
[----:B------:R0:W-:Y:S04]  /*11d220*/  @P6 STG.E.U8 desc[UR42][R22.64], R10 ;  /* 0x0000000a16006986 */ /* 0x0001e8000c10112a */
[----:B------:R-:W4:Y:S04]  /*11d230*/  LDL.LU R0, [R1+0x2e8] ;  /* 0x0002e80001007983 */ /* 0x000f280000300800 */
[----:B------:R-:W4:Y:S04]  /*11d240*/  LDL.LU.64 R18, [R1+0x4630] ;  /* 0x0046300001127983 */ /* 0x000f280000300a00 */
[----:B------:R-:W4:Y:S04]  /*11d250*/  LDL.LU.64 R16, [R1+0x4640] ;  /* 0x0046400001107983 */ /* 0x000f280000300a00 */
[----:B------:R-:W4:Y:S04]  /*11d260*/  LDL.LU.64 R14, [R1+0x4638] ;  /* 0x00463800010e7983 */ /* 0x000f280000300a00 */
[----:B------:R-:W4:Y:S04]  /*11d270*/  LDL.LU.64 R28, [R1+0x4648] ;  /* 0x00464800011c7983 */ /* 0x000f280000300a00 */
[----:B------:R-:W4:Y:S04]  /*11d280*/  LDL.LU.64 R12, [R1+0x4650] ;  /* 0x00465000010c7983 */ /* 0x000f280000300a00 */
[----:B------:R-:W4:Y:S01]  /*11d290*/  LDL.LU R6, [R1+0x30c] ;  /* 0x00030c0001067983 */ /* 0x000f220000300800 */
[----:B0-----:R-:W-:-:S03]  /*11d2a0*/  PRMT R10, R11, 0x7771, RZ ;  /* 0x000077710b0a7816 */ /* 0x001fc600000000ff */
[----:B------:R-:W4:Y:S04]  /*11d2b0*/  LDL.LU.64 R22, [R1+0x4658] ;  /* 0x0046580001167983 */ /* 0x000f280000300a00 */
        /* <DEDUP_REMOVED lines=27> */
[C---:B------:R-:W-:Y:S02]  /*11d470*/  LOP3.LUT P0, RZ, R21.reuse, 0x4000, RZ, 0xc0, !PT ;  /* 0x0000400015ff7812 */ /* 0x040fe4000780c0ff */
[----:B0-----:R-:W-:Y:S01]  /*11d480*/  PRMT R10, R2, 0x7773, RZ ;  /* 0x00007773020a7816 */ /* 0x001fe200000000ff */
[----:B------:R-:W4:Y:S10]  /*11d490*/  LDL.LU R24, [R1+0x56e8] ;  /* 0x0056e80001187983 */ /* 0x000f340000300800 */
        /* <DEDUP_REMOVED lines=20> */
[----:B0-----:R-:W3:Y:S04]  /*11d5e0*/  LDL.LU.64 R4, [R1+0x4680] ;  /* 0x0046800001047983 */ /* 0x001ee80000300a00 */
[----:B------:R-:W2:Y:S04]  /*11d5f0*/  LDL.LU.64 R12, [R1+0x4688] ;  /* 0x00468800010c7983 */ /* 0x000ea80000300a00 */
        /* <DEDUP_REMOVED lines=12> */
[----:B------:R-:W4:Y:S01]  /*11d6c0*/  LDL.LU R25, [R1+0x2b0] ;  /* 0x0002b00001197983 */ /* 0x000f220000300800 */
[----:B------:R-:W-:-:S02]  /*11d6d0*/  LOP3.LUT P5, RZ, R3, 0x1000, RZ, 0xc0, !PT ;  /* 0x0000100003ff7812 */ /* 0x000fc400078ac0ff */
[----:B------:R-:W-:Y:S02]  /*11d6e0*/  LOP3.LUT P6, RZ, R3, 0x2000, RZ, 0xc0, !PT ;  /* 0x0000200003ff7812 */ /* 0x000fe400078cc0ff */
[----:B------:R-:W-:-:S09]  /*11d6f0*/  PRMT R10, R0, 0x7772, RZ ;  /* 0x00007772000a7816 */ /* 0x000fd200000000ff */
[----:B------:R0:W-:Y:S02]  /*11d700*/  @P5 STG.E.U8 desc[UR42][R12.64], R10 ;  /* 0x0000000a0c005986 */ /* 0x0001e4000c10112a */
[----:B0-----:R-:W-:-:S05]  /*11d710*/  PRMT R10, R0, 0x7773, RZ ;  /* 0x00007773000a7816 */ /* 0x001fca00000000ff */
[----:B------:R-:W-:Y:S04]  /*11d720*/  @P6 STG.E.U8 desc[UR42][R22.64], R10 ;  /* 0x0000000a16006986 */ /* 0x000fe8000c10112a */
[----:B----4-:R0:W-:Y:S04]  /*11d730*/  STL.64 [R1+0x56e0], R24 ;  /* 0x0056e01801007387 */ /* 0x0101e80000100a00 */
[----:B0-----:R-:W4:Y:S04]  /*11d740*/  LDL.LU.64 R24, [R1+0x46b0] ;  /* 0x0046b00001187983 */ /* 0x001f280000300a00 */
        /* <DEDUP_REMOVED lines=38> */
[----:B----4-:R-:W-:Y:S04]  /*11d9b0*/  @P0 STG.E.U8 desc[UR42][R24.64], R10 ;  /* 0x0000000a18000986 */ /* 0x010fe8000c10112a */
        /* <DEDUP_REMOVED lines=13> */
[----:B------:R-:W-:-:S03]  /*11da90*/  LOP3.LUT P0, RZ, R21, 0x100, RZ, 0xc0, !PT ;  /* 0x0000010015ff7812 */ /* 0x000fc6000780c0ff */
[----:B------:R-:W3:Y:S01]  /*11daa0*/  LDL.LU R6, [R1+0x21c4] ;  /* 0x0021c40001067983 */ /* 0x000ee20000300800 */
[----:B--2---:R-:W-:-:S09]  /*11dab0*/  PRMT R10, R25, 0x7770, RZ ;  /* 0x00007770190a7816 */ /* 0x004fd200000000ff */
        /* <DEDUP_REMOVED lines=17> */
[----:B------:R-:W2:Y:S10]  /*11dbd0*/  LDL.LU.64 R22, [R1+0x56c8] ;  /* 0x0056c80001167983 */ /* 0x000eb40000300a00 */
[----:B----4-:R3:W-:Y:S01]  /*11dbe0*/  @P0 STG.E.U8 desc[UR42][R18.64], R10 ;  /* 0x0000000a12000986 */ /* 0x0107e2000c10112a */
[----:B------:R-:W-:-:S02]  /*11dbf0*/  LOP3.LUT P0, RZ, R21, 0x10, RZ, 0xc0, !PT ;  /* 0x0000001015ff7812 */ /* 0x000fc4000780c0ff */
[----:B---3--:R-:W-:-:S11]  /*11dc00*/  PRMT R10, R2, 0x7770, RZ ;  /* 0x00007770020a7816 */ /* 0x008fd600000000ff */
        /* <DEDUP_REMOVED lines=23> */
[----:B------:R-:W4:Y:S04]  /*11dd80*/  LDL.LU R11, [R1+0x2b8] ;  /* 0x0002b800010b7983 */ /* 0x000f280000300800 */
[----:B------:R-:W-:Y:S01]  /*11dd90*/  STL [R1+0x5530], R3 ;  /* 0x0055300301007387 */ /* 0x000fe20000100800 */
        /* <DEDUP_REMOVED lines=17> */
[----:B------:R-:W4:Y:S01]  /*11deb0*/  LDL.LU R2, [R1+0x2dc] ;  /* 0x0002dc0001027983 */ /* 0x000f220000300800 */
[----:B------:R-:W-:Y:S02]  /*11dec0*/  LOP3.LUT P5, RZ, R3, 0x80000000, RZ, 0xc0, !PT ;  /* 0x8000000003ff7812 */ /* 0x000fe400078ac0ff */
[----:B------:R-:W-:-:S02]  /*11ded0*/  LOP3.LUT P0, RZ, R6, 0x20, RZ, 0xc0, !PT ;  /* 0x0000002006ff7812 */ /* 0x000fc4000780c0ff */
        /* <DEDUP_REMOVED lines=9> */
[----:B------:R-:W-:Y:S02]  /*11df70*/  LOP3.LUT P0, RZ, R6, 0x4, RZ, 0xc0, !PT ;  /* 0x0000000406ff7812 */ /* 0x000fe4000780c0ff */
[----:B------:R-:W-:Y:S02]  /*11df80*/  PRMT R10, R25, 0x7771, RZ ;  /* 0x00007771190a7816 */ /* 0x000fe400000000ff */
[----:B------:R-:W-:-:S03]  /*11df90*/  LOP3.LUT R21, R21, 0xfffffff7, RZ, 0xc0, !PT ;  /* 0xfffffff715157812 */ /* 0x000fc600078ec0ff */
[----:B------:R-:W-:Y:S04]  /*11dfa0*/  @P5 STG.E.U8 desc[UR42][R28.64], R10 ;  /* 0x0000000a1c005986 */ /* 0x000fe8000c10112a */
[----:B----4-:R0:W-:Y:S04]  /*11dfb0*/  STL [R1+0x56c0], R2 ;  /* 0x0056c00201007387 */ /* 0x0101e80000100800 */
[----:B0-----:R-:W4:Y:S04]  /*11dfc0*/  LDL.LU.64 R2, [R1+0x4748] ;  /* 0x0047480001027983 */ /* 0x001f280000300a00 */
[----:B------:R-:W4:Y:S04]  /*11dfd0*/  LDL.LU.64 R22, [R1+0x4750] ;  /* 0x0047500001167983 */ /* 0x000f280000300a00 */
[----:B------:R-:W4:Y:S04]  /*11dfe0*/  LDL.LU R0, [R1+0x2bc] ;  /* 0x0002bc0001007983 */ /* 0x000f280000300800 */
[----:B------:R-:W4:Y:S01]  /*11dff0*/  LDL.LU.64 R18, [R1+0x4768] ;  /* 0x0047680001127983 */ /* 0x000f220000300a00 */
[----:B------:R-:W-:-:S02]  /*11e000*/  @P0 LOP3.LUT R21, R21, 0x8, RZ, 0xfc, !PT ;  /* 0x0000000815150812 */ /* 0x000fc400078efcff */
[----:B------:R-:W-:Y:S02]  /*11e010*/  LOP3.LUT P0, RZ, R6, 0x2, RZ, 0xc0, !PT ;  /* 0x0000000206ff7812 */ /* 0x000fe4000780c0ff */
        /* <DEDUP_REMOVED lines=17> */
[----:B------:R-:W4:Y:S04]  /*11e130*/  LDL.LU.64 R14, [R1+0x4778] ;  /* 0x00477800010e7983 */ /* 0x000f280000300a00 */
[----:B------:R-:W2:Y:S04]  /*11e140*/  LDL.LU.64 R28, [R1+0x4780] ;  /* 0x00478000011c7983 */ /* 0x000ea80000300a00 */
[----:B------:R-:W2:Y:S04]  /*11e150*/  LDL.LU R25, [R1+0x2c0] ;  /* 0x0002c00001197983 */ /* 0x000ea80000300800 */
[----:B------:R-:W2:Y:S01]  /*11e160*/  LDL.LU.64 R12, [R1+0x4788] ;  /* 0x00478800010c7983 */ /* 0x000ea20000300a00 */
[----:B------:R-:W-:-:S03]  /*11e170*/  PRMT R10, R11, 0x7773, RZ ;  /* 0x000077730b0a7816 */ /* 0x000fc600000000ff */
[----:B------:R-:W2:Y:S04]  /*11e180*/  LDL.LU.64 R26, [R1+0x4790] ;  /* 0x00479000011a7983 */ /* 0x000ea80000300a00 */
[----:B------:R-:W2:Y:S04]  /*11e190*/  LDL.LU.64 R8, [R1+0x4798] ;  /* 0x0047980001087983 */ /* 0x000ea80000300a00 */
[----:B------:R-:W2:Y:S04]  /*11e1a0*/  LDL.LU.64 R4, [R1+0x47a0] ;  /* 0x0047a00001047983 */ /* 0x000ea80000300a00 */
[----:B------:R-:W2:Y:S04]  /*11e1b0*/  LDL.LU R2, [R1+0x56c0] ;  /* 0x0056c00001027983 */ /* 0x000ea80000300800 */
[----:B------:R-:W3:Y:S04]  /*11e1c0*/  LDL.LU.64 R20, [R1+0x4760] ;  /* 0x0047600001147983 */ /* 0x000ee80000300a00 */
[----:B------:R0:W-:Y:S04]  /*11e1d0*/  @P0 STG.E.U8 desc[UR42][R22.64], R10 ;  /* 0x0000000a16000986 */ /* 0x0001e8000c10112a */
[----:B0-----:R-:W3:Y:S01]  /*11e1e0*/  LDL.LU.64 R22, [R1+0x56b8] ;  /* 0x0056b80001167983 */ /* 0x001ee20000300a00 */
[----:B--2---:R-:W-:-:S02]  /*11e1f0*/  PRMT R10, R2, 0x7770, RZ ;  /* 0x00007770020a7816 */ /* 0x004fc400000000ff */
[----:B---3--:R-:W-:-:S13]  /*11e200*/  LOP3.LUT P0, RZ, R22, 0x80000000, RZ, 0xc0, !PT ;  /* 0x8000000016ff7812 */ /* 0x008fda000780c0ff */
        /* <DEDUP_REMOVED lines=42> */
[----:B------:R-:W2:Y:S04]  /*11e4b0*/  LDL.LU R11, [R1+0x2c4] ;  /* 0x0002c400010b7983 */ /* 0x000ea80000300800 */
[----:B---3--:R0:W-:Y:S04]  /*11e4c0*/  @P4 STG.E.U8 desc[UR42][R4.64], R10 ;  /* 0x0000000a04004986 */ /* 0x0081e8000c10112a */
[----:B0-----:R-:W3:Y:S04]  /*11e4d0*/  LDL.LU.64 R4, [R1+0x47d8] ;  /* 0x0047d80001047983 */ /* 0x001ee80000300a00 */
[----:B------:R-:W2:Y:S04]  /*11e4e0*/  LDL.LU R25, [R1+0x2a4] ;  /* 0x0002a40001197983 */ /* 0x000ea80000300800 */
        /* <DEDUP_REMOVED lines=30> */
[----:B------:R-:W4:Y:S04]  /*11e6d0*/  LDL.LU.64 R18, [R1+0x4800] ;  /* 0x0048000001127983 */ /* 0x000f280000300a00 */
[----:B------:R-:W4:Y:S01]  /*11e6e0*/  LDL.LU.64 R16, [R1+0x4808] ;  /* 0x0048080001107983 */ /* 0x000f220000300a00 */
[----:B------:R-:W-:-:S02]  /*11e6f0*/  LOP3.LUT P1, RZ, R6, 0x20000000, RZ, 0xc0, !PT ;  /* 0x2000000006ff7812 */ /* 0x000fc4000782c0ff */
[C---:B------:R-:W-:Y:S02]  /*11e700*/  LOP3.LUT P2, RZ, R6.reuse, 0x40000000, RZ, 0xc0, !PT ;  /* 0x4000000006ff7812 */ /* 0x040fe4000784c0ff */
[----:B------:R-:W-:Y:S01]  /*11e710*/  LOP3.LUT P3, RZ, R6, 0x80000000, RZ, 0xc0, !PT ;  /* 0x8000000006ff7812 */ /* 0x000fe2000786c0ff */
[----:B------:R-:W4:Y:S01]  /*11e720*/  LDL.LU.64 R14, [R1+0x4810] ;  /* 0x00481000010e7983 */ /* 0x000f220000300a00 */
[----:B------:R-:W-:Y:S02]  /*11e730*/  @P0 LOP3.LUT R22, R22, 0x4000000, RZ, 0xfc, !PT ;  /* 0x0400000016160812 */ /* 0x000fe400078efcff */
[----:B------:R-:W-:Y:S02]  /*11e740*/  LOP3.LUT P0, RZ, R6, 0x200000, RZ, 0xc0, !PT ;  /* 0x0020000006ff7812 */ /* 0x000fe4000780c0ff */
[----:B------:R-:W-:Y:S01]  /*11e750*/  LOP3.LUT R22, R22, 0xf7ffffff, RZ, 0xc0, !PT ;  /* 0xf7ffffff16167812 */ /* 0x000fe200078ec0ff */
[----:B------:R0:W-:Y:S10]  /*11e760*/  @P5 STG.E.U8 desc[UR42][R28.64], R10 ;  /* 0x0000000a1c005986 */ /* 0x0001f4000c10112a */
[----:B------:R-:W-:-:S02]  /*11e770*/  @P0 LOP3.LUT R22, R22, 0x8000000, RZ, 0xfc, !PT ;  /* 0x0800000016160812 */ /* 0x000fc400078efcff */
[----:B------:R-:W-:Y:S02]  /*11e780*/  LOP3.LUT P0, RZ, R6, 0x100000, RZ, 0xc0, !PT ;  /* 0x0010000006ff7812 */ /* 0x000fe4000780c0ff */
[C---:B0-----:R-:W-:Y:S01]  /*11e790*/  PRMT R10, R0.reuse, 0x7771, RZ ;  /* 0x00007771000a7816 */ /* 0x041fe200000000ff */
        /* <DEDUP_REMOVED lines=32> */
[----:B--2---:R-:W-:-:S05]  /*11e9a0*/  PRMT R10, R25, 0x7770, RZ ;  /* 0x00007770190a7816 */ /* 0x004fca00000000ff */
        /* <DEDUP_REMOVED lines=66> */
[----:B------:R-:W2:Y:S04]  /*11edd0*/  LDL.LU.64 R16, [R1+0x48a0] ;  /* 0x0048a00001107983 */ /* 0x000ea80000300a00 */
[----:B------:R-:W2:Y:S04]  /*11ede0*/  LDL.LU.64 R14, [R1+0x48a8] ;  /* 0x0048a800010e7983 */ /* 0x000ea80000300a00 */
[----:B------:R-:W2:Y:S01]  /*11edf0*/  LDL.LU R0, [R1+0x270] ;  /* 0x0002700001007983 */ /* 0x000ea20000300800 */
        /* <DEDUP_REMOVED lines=126> */
[----:B------:R-:W3:Y:S04]  /*11f5e0*/  LDL.LU.64 R18, [R1+0x4940] ;  /* 0x0049400001127983 */ /* 0x000ee80000300a00 */
[----:B------:R-:W4:Y:S04]  /*11f5f0*/  LDL.LU R0, [R1+0x278] ;  /* 0x0002780001007983 */ /* 0x000f280000300800 */
[----:B------:R-:W2:Y:S04]  /*11f600*/  LDL.LU.64 R16, [R1+0x4948] ;  /* 0x0049480001107983 */ /* 0x000ea80000300a00 */
[----:B------:R-:W2:Y:S04]  /*11f610*/  LDL.LU.64 R14, [R1+0x4950] ;  /* 0x00495000010e7983 */ /* 0x000ea80000300a00 */
[----:B------:R-:W2:Y:S04]  /*11f620*/  LDL.LU.64 R28, [R1+0x4958] ;  /* 0x00495800011c7983 */ /* 0x000ea80000300a00 */
[----:B------:R-:W2:Y:S04]  /*11f630*/  LDL.LU R2, [R1+0x29c] ;  /* 0x00029c0001027983 */ /* 0x000ea80000300800 */
        /* <DEDUP_REMOVED lines=25> */
[----:B---3--:R4:W-:Y:S01]  /*11f7d0*/  @P0 STG.E.U8 desc[UR42][R18.64], R10 ;  /* 0x0000000a12000986 */ /* 0x0089e2000c10112a */
[----:B------:R-:W-:Y:S02]  /*11f7e0*/  LOP3.LUT P0, RZ, R22, 0x10, RZ, 0xc0, !PT ;  /* 0x0000001016ff7812 */ /* 0x000fe4000780c0ff */
[----:B----4-:R-:W-:-:S11]  /*11f7f0*/  PRMT R10, R0, 0x7770, RZ ;  /* 0x00007770000a7816 */ /* 0x010fd600000000ff */
        /* <DEDUP_REMOVED lines=20> */
[C---:B------:R-:W-:Y:S02]  /*11f940*/  LOP3.LUT P3, RZ, R6.reuse, 0x200, RZ, 0xc0, !PT ;  /* 0x0000020006ff7812 */ /* 0x040fe4000786c0ff */
[----:B------:R-:W-:Y:S02]  /*11f950*/  LOP3.LUT P4, RZ, R6, 0x400, RZ, 0xc0, !PT ;  /* 0x0000040006ff7812 */ /* 0x000fe4000788c0ff */
[----:B------:R-:W-:Y:S02]  /*11f960*/  PRMT R10, R2, 0x7773, RZ ;  /* 0x00007773020a7816 */ /* 0x000fe400000000ff */
[C---:B------:R-:W-:Y:S02]  /*11f970*/  LOP3.LUT P5, RZ, R6.reuse, 0x800, RZ, 0xc0, !PT ;  /* 0x0000080006ff7812 */ /* 0x040fe400078ac0ff */
[----:B------:R-:W-:Y:S01]  /*11f980*/  LOP3.LUT P6, RZ, R6, 0x1000, RZ, 0xc0, !PT ;  /* 0x0000100006ff7812 */ /* 0x000fe200078cc0ff */
[----:B------:R-:W4:Y:S04]  /*11f990*/  LDL.LU.64 R26, [R1+0x49a0] ;  /* 0x0049a000011a7983 */ /* 0x000f280000300a00 */
[----:B------:R-:W4:Y:S04]  /*11f9a0*/  LDL.LU R3, [R1+0x280] ;  /* 0x0002800001037983 */ /* 0x000f280000300800 */
[----:B------:R-:W4:Y:S01]  /*11f9b0*/  LDL.LU.64 R8, [R1+0x49a8] ;  /* 0x0049a80001087983 */ /* 0x000f220000300a00 */
        /* <DEDUP_REMOVED lines=23> */
[C---:B------:R-:W-:Y:S01]  /*11fb30*/  LOP3.LUT P0, RZ, R6.reuse, 0x2000, RZ, 0xc0, !PT ;  /* 0x0000200006ff7812 */ /* 0x040fe2000780c0ff */
[----:B--2---:R3:W-:Y:S01]  /*11fb40*/  @P3 STG.E.U8 desc[UR42][R14.64], R10 ;  /* 0x0000000a0e003986 */ /* 0x0047e2000c10112a */
[----:B------:R-:W-:Y:S02]  /*11fb50*/  LOP3.LUT P3, RZ, R6, 0x1000000, RZ, 0xc0, !PT ;  /* 0x0100000006ff7812 */ /* 0x000fe4000786c0ff */
[----:B---3--:R-:W-:-:S05]  /*11fb60*/  PRMT R10, R0, 0x7770, RZ ;  /* 0x00007770000a7816 */ /* 0x008fca00000000ff */
[----:B------:R0:W-:Y:S02]  /*11fb70*/  @P4 STG.E.U8 desc[UR42][R4.64], R10 ;  /* 0x0000000a04004986 */ /* 0x0001e4000c10112a */
[----:B0-----:R-:W-:Y:S02]  /*11fb80*/  PRMT R10, R0, 0x7771, RZ ;  /* 0x00007771000a7816 */ /* 0x001fe400000000ff */
[----:B------:R-:W2:Y:S04]  /*11fb90*/  LDL.LU.64 R4, [R1+0x49b0] ;  /* 0x0049b00001047983 */ /* 0x000ea80000300a00 */
[----:B------:R-:W3:Y:S04]  /*11fba0*/  LDL.LU R11, [R1+0x260] ;  /* 0x00026000010b7983 */ /* 0x000ee80000300800 */
[----:B----4-:R0:W-:Y:S01]  /*11fbb0*/  @P5 STG.E.U8 desc[UR42][R28.64], R10 ;  /* 0x0000000a1c005986 */ /* 0x0101e2000c10112a */
[----:B------:R-:W-:-:S02]  /*11fbc0*/  LOP3.LUT P4, RZ, R6, 0x2000000, RZ, 0xc0, !PT ;  /* 0x0200000006ff7812 */ /* 0x000fc4000788c0ff */
[----:B------:R-:W-:Y:S01]  /*11fbd0*/  LOP3.LUT P5, RZ, R6, 0x4000000, RZ, 0xc0, !PT ;  /* 0x0400000006ff7812 */ /* 0x000fe200078ac0ff */
[----:B------:R1:W-:Y:S01]  /*11fbe0*/  STL.64 [R1+0x5660], R6 ;  /* 0x0056600601007387 */ /* 0x0003e20000100a00 */
[----:B0-----:R-:W-:-:S05]  /*11fbf0*/  PRMT R10, R0, 0x7772, RZ ;  /* 0x00007772000a7816 */ /* 0x001fca00000000ff */
[----:B------:R-:W-:Y:S01]  /*11fc00*/  @P6 STG.E.U8 desc[UR42][R12.64], R10 ;  /* 0x0000000a0c006986 */ /* 0x000fe2000c10112a */
[----:B------:R-:W-:-:S03]  /*11fc10*/  LOP3.LUT P6, RZ, R6, 0x8000000, RZ, 0xc0, !PT ;  /* 0x0800000006ff7812 */ /* 0x000fc600078cc0ff */
[----:B-1----:R-:W4:Y:S04]  /*11fc20*/  LDL.LU.64 R6, [R1+0x49b8] ;  /* 0x0049b80001067983 */ /* 0x002f280000300a00 */
        /* <DEDUP_REMOVED lines=12> */
[----:B------:R-:W3:Y:S04]  /*11fcf0*/  LDL.LU.64 R18, [R1+0x49d8] ;  /* 0x0049d80001127983 */ /* 0x000ee80000300a00 */
[----:B------:R-:W3:Y:S04]  /*11fd00*/  LDL.LU.64 R16, [R1+0x49e0] ;  /* 0x0049e00001107983 */ /* 0x000ee80000300a00 */
[----:B------:R-:W3:Y:S04]  /*11fd10*/  LDL.LU R25, [R1+0x284] ;  /* 0x0002840001197983 */ /* 0x000ee80000300800 */
[----:B------:R0:W-:Y:S01]  /*11fd20*/  @P0 STG.E.U8 desc[UR42][R4.64], R10 ;  /* 0x0000000a04000986 */ /* 0x0001e2000c10112a */
[----:B------:R-:W-:-:S03]  /*11fd30*/  LOP3.LUT P0, RZ, R22, 0x2, RZ, 0xc0, !PT ;  /* 0x0000000216ff7812 */ /* 0x000fc6000780c0ff */
        /* <DEDUP_REMOVED lines=8> */
[----:B----4-:R0:W-:Y:S01]  /*11fdc0*/  @P0 STG.E.U8 desc[UR42][R6.64], R10 ;  /* 0x0000000a06000986 */ /* 0x0101e2000c10112a */
[----:B------:R-:W-:Y:S02]  /*11fdd0*/  LOP3.LUT P0, RZ, R22, 0x1, RZ, 0xc0, !PT ;  /* 0x0000000116ff7812 */ /* 0x000fe4000780c0ff */
[----:B0-----:R-:W-:Y:S01]  /*11fde0*/  PRMT R10, R3, 0x7773, RZ ;  /* 0x00007773030a7816 */ /* 0x001fe200000000ff */
[----:B------:R-:W4:Y:S04]  /*11fdf0*/  LDL.LU.64 R6, [R1+0x5660] ;  /* 0x0056600001067983 */ /* 0x000f280000300a00 */
[----:B------:R-:W4:Y:S06]  /*11fe00*/  LDL.LU R0, [R1+0x21d0] ;  /* 0x0021d00001007983 */ /* 0x000f2c0000300800 */
[----:B--2---:R0:W-:Y:S04]  /*11fe10*/  @P0 STG.E.U8 desc[UR42][R20.64], R10 ;  /* 0x0000000a14000986 */ /* 0x0041e8000c10112a */
[----:B0-----:R-:W2:Y:S01]  /*11fe20*/  LDL.LU.64 R20, [R1+0x5658] ;  /* 0x0056580001147983 */ /* 0x001ea20000300a00 */
[----:B------:R-:W-:-:S02]  /*11fe30*/  LOP3.LUT P0, RZ, R23, 0x80000000, RZ, 0xc0, !PT ;  /* 0x8000000017ff7812 */ /* 0x000fc4000780c0ff */
[----:B---3--:R-:W-:-:S11]  /*11fe40*/  PRMT R10, R11, 0x7770, RZ ;  /* 0x000077700b0a7816 */ /* 0x008fd600000000ff */
        /* <DEDUP_REMOVED lines=25> */
[----:B----4-:R-:W-:-:S02]  /*11ffe0*/  LOP3.LUT P3, RZ, R6, 0x10000000, RZ, 0xc0, !PT ;  /* 0x1000000006ff7812 */ /* 0x010fc4000786c0ff */
[----:B------:R-:W-:Y:S02]  /*11fff0*/  LOP3.LUT P4, RZ, R6, 0x20000000, RZ, 0xc0, !PT ;  /* 0x2000000006ff7812 */ /* 0x000fe4000788c0ff */
[----:B------:R-:W-:Y:S01]  /*120000*/  PRMT R10, R2, 0x7772, RZ ;  /* 0x00007772020a7816 */ /* 0x000fe200000000ff */
[----:B------:R-:W4:Y:S04]  /*120010*/  LDL.LU.64 R28, [R1+0x4a28] ;  /* 0x004a2800011c7983 */ /* 0x000f280000300a00 */
[----:B------:R-:W4:Y:S01]  /*120020*/  LDL.LU.64 R12, [R1+0x4a30] ;  /* 0x004a3000010c7983 */ /* 0x000f220000300a00 */
[C---:B------:R-:W-:Y:S02]  /*120030*/  LOP3.LUT P5, RZ, R6.reuse, 0x40000000, RZ, 0xc0, !PT ;  /* 0x4000000006ff7812 */ /* 0x040fe400078ac0ff */
[----:B------:R-:W-:Y:S01]  /*120040*/  LOP3.LUT P6, RZ, R6, 0x80000000, RZ, 0xc0, !PT ;  /* 0x8000000006ff7812 */ /* 0x000fe200078cc0ff */
        /* <DEDUP_REMOVED lines=34> */
[----:B----4-:R-:W-:Y:S01]  /*120270*/  PRMT R10, R6, 0x7770, RZ ;  /* 0x00007770060a7816 */ /* 0x010fe200000000ff */
[----:B------:R-:W4:Y:S01]  /*120280*/  LDL.LU.64 R20, [R1+0x4a68] ;  /* 0x004a680001147983 */ /* 0x000f220000300a00 */
[----:B------:R-:W-:-:S03]  /*120290*/  LOP3.LUT R23, R23, 0xfbffffff, RZ, 0xc0, !PT ;  /* 0xfbffffff17177812 */ /* 0x000fc600078ec0ff */
[----:B------:R-:W4:Y:S04]  /*1202a0*/  LDL.LU.64 R18, [R1+0x4a70] ;  /* 0x004a700001127983 */ /* 0x000f280000300a00 */
[----:B------:R-:W4:Y:S04]  /*1202b0*/  LDL.LU.64 R16, [R1+0x4a78] ;  /* 0x004a780001107983 */ /* 0x000f280000300a00 */
[----:B------:R0:W-:Y:S04]  /*1202c0*/  @P5 STG.E.U8 desc[UR42][R28.64], R10 ;  /* 0x0000000a1c005986 */ /* 0x0001e8000c10112a */
[----:B------:R-:W4:Y:S04]  /*1202d0*/  LDL.LU.64 R14, [R1+0x4a80] ;  /* 0x004a8000010e7983 */ /* 0x000f280000300a00 */
[----:B------:R-:W4:Y:S01]  /*1202e0*/  LDL.LU R2, [R1+0x26c] ;  /* 0x00026c0001027983 */ /* 0x000f220000300800 */
[----:B------:R-:W-:-:S02]  /*1202f0*/  @P0 LOP3.LUT R23, R23, 0x4000000, RZ, 0xfc, !PT ;  /* 0x0400000017170812 */ /* 0x000fc400078efcff */
[----:B------:R-:W-:Y:S02]  /*120300*/  LOP3.LUT P0, RZ, R0, 0x2, RZ, 0xc0, !PT ;  /* 0x0000000200ff7812 */ /* 0x000fe4000780c0ff */
[----:B------:R-:W-:Y:S02]  /*120310*/  LOP3.LUT R23, R23, 0xf7ffffff, RZ, 0xc0, !PT ;  /* 0xf7ffffff17177812 */ /* 0x000fe400078ec0ff */
[----:B0-----:R-:W-:Y:S01]  /*120320*/  PRMT R10, R6, 0x7771, RZ ;  /* 0x00007771060a7816 */ /* 0x001fe200000000ff */
[----:B------:R-:W4:Y:S08]  /*120330*/  LDL.LU.64 R28, [R1+0x4a88] ;  /* 0x004a8800011c7983 */ /* 0x000f300000300a00 */
[----:B------:R-:W-:-:S02]  /*120340*/  @P0 LOP3.LUT R23, R23, 0x8000000, RZ, 0xfc, !PT ;  /* 0x0800000017170812 */ /* 0x000fc400078efcff */
[----:B------:R-:W-:Y:S01]  /*120350*/  LOP3.LUT P0, RZ, R0, 0x1, RZ, 0xc0, !PT ;  /* 0x0000000100ff7812 */ /* 0x000fe2000780c0ff */
[----:B------:R0:W-:Y:S02]  /*120360*/  @P6 STG.E.U8 desc[UR42][R12.64], R10 ;  /* 0x0000000a0c006986 */ /* 0x0001e4000c10112a */
[----:B0-----:R-:W-:Y:S02]  /*120370*/  PRMT R10, R6, 0x7772, RZ ;  /* 0x00007772060a7816 */ /* 0x001fe400000000ff */
[----:B------:R-:W4:Y:S08]  /*120380*/  LDL.LU.64 R12, [R1+0x4a90] ;  /* 0x004a9000010c7983 */ /* 0x000f300000300a00 */
        /* <DEDUP_REMOVED lines=28> */
[C---:B------:R-:W-:Y:S02]  /*120550*/  LOP3.LUT P5, RZ, R0.reuse, 0x2000, RZ, 0xc0, !PT ;  /* 0x0000200000ff7812 */ /* 0x040fe400078ac0ff */
[----:B------:R-:W-:Y:S02]  /*120560*/  LOP3.LUT P6, RZ, R0, 0x4000, RZ, 0xc0, !PT ;  /* 0x0000400000ff7812 */ /* 0x000fe400078cc0ff */
        /* <DEDUP_REMOVED lines=78> */
[C---:B------:R-:W-:Y:S02]  /*120a50*/  LOP3.LUT P1, RZ, R0.reuse, 0x10000000, RZ, 0xc0, !PT ;  /* 0x1000000000ff7812 */ /* 0x040fe4000782c0ff */
[C---:B------:R-:W-:Y:S02]  /*120a60*/  LOP3.LUT P2, RZ, R0.reuse, 0x20000000, RZ, 0xc0, !PT ;  /* 0x2000000000ff7812 */ /* 0x040fe4000784c0ff */
[----:B------:R-:W-:Y:S02]  /*120a70*/  LOP3.LUT P3, RZ, R0, 0x40000000, RZ, 0xc0, !PT ;  /* 0x4000000000ff7812 */ /* 0x000fe4000786c0ff */
[----:B0-----:R-:W-:Y:S02]  /*120a80*/  PRMT R10, R22, 0x7773, RZ ;  /* 0x00007773160a7816 */ /* 0x001fe400000000ff */
[----:B------:R-:W-:-:S02]  /*120a90*/  LOP3.LUT P4, RZ, R0, 0x80000000, RZ, 0xc0, !PT ;  /* 0x8000000000ff7812 */ /* 0x000fc4000788c0ff */
[----:B------:R-:W4:Y:S04]  /*120aa0*/  LDL.LU R0, [R1+0x234] ;  /* 0x0002340001007983 */ /* 0x000f280000300800 */
[----:B---3--:R0:W-:Y:S01]  /*120ab0*/  @P0 STG.E.U8 desc[UR42][R4.64], R10 ;  /* 0x0000000a04000986 */ /* 0x0081e2000c10112a */
[----:B------:R-:W-:-:S03]  /*120ac0*/  LOP3.LUT P0, RZ, R23, 0x20000, RZ, 0xc0, !PT ;  /* 0x0002000017ff7812 */ /* 0x000fc6000780c0ff */
[----:B------:R-:W3:Y:S04]  /*120ad0*/  LDL.LU.64 R2, [R1+0x4b00] ;  /* 0x004b000001027983 */ /* 0x000ee80000300a00 */
[----:B------:R-:W3:Y:S04]  /*120ae0*/  LDL.LU.64 R18, [R1+0x4b08] ;  /* 0x004b080001127983 */ /* 0x000ee80000300a00 */
[----:B------:R-:W3:Y:S04]  /*120af0*/  LDL.LU.64 R16, [R1+0x4b10] ;  /* 0x004b100001107983 */ /* 0x000ee80000300a00 */
[----:B------:R-:W3:Y:S04]  /*120b00*/  LDL.LU.64 R14, [R1+0x4b18] ;  /* 0x004b1800010e7983 */ /* 0x000ee80000300a00 */
[----:B------:R-:W3:Y:S04]  /*120b10*/  LDL.LU.64 R28, [R1+0x4b20] ;  /* 0x004b2000011c7983 */ /* 0x000ee80000300a00 */
[----:B------:R-:W3:Y:S04]  /*120b20*/  LDL.LU R6, [R1+0x258] ;  /* 0x0002580001067983 */ /* 0x000ee80000300800 */
        /* <DEDUP_REMOVED lines=13> */
[----:B------:R-:W-:-:S09]  /*120c00*/  LOP3.LUT P5, RZ, R25, 0x1, RZ, 0xc0, !PT ;  /* 0x0000000119ff7812 */ /* 0x000fd200078ac0ff */
[----:B--2---:R0:W-:Y:S01]  /*120c10*/  @P0 STG.E.U8 desc[UR42][R20.64], R10 ;  /* 0x0000000a14000986 */ /* 0x0041e2000c10112a */
[----:B------:R-:W-:Y:S02]  /*120c20*/  LOP3.LUT P0, RZ, R23, 0x4000, RZ, 0xc0, !PT ;  /* 0x0000400017ff7812 */ /* 0x000fe4000780c0ff */
[----:B0-----:R-:W-:-:S11]  /*120c30*/  PRMT R10, R11, 0x7773, RZ ;  /* 0x000077730b0a7816 */ /* 0x001fd600000000ff */
[----:B---3--:R4:W-:Y:S01]  /*120c40*/  @P0 STG.E.U8 desc[UR42][R2.64], R10 ;  /* 0x0000000a02000986 */ /* 0x0089e2000c10112a */
[----:B------:R-:W-:Y:S02]  /*120c50*/  LOP3.LUT P0, RZ, R23, 0x2000, RZ, 0xc0, !PT ;  /* 0x0000200017ff7812 */ /* 0x000fe4000780c0ff */
[----:B----4-:R-:W-:-:S11]  /*120c60*/  PRMT R10, R0, 0x7770, RZ ;  /* 0x00007770000a7816 */ /* 0x010fd600000000ff */
        /* <DEDUP_REMOVED lines=15> */
[----:B0-----:R-:W3:Y:S01]  /*120d60*/  LDL.LU.64 R8, [R1+0x4b80] ;  /* 0x004b800001087983 */ /* 0x001ee20000300a00 */
[----:B------:R-:W-:-:S03]  /*120d70*/  PRMT R10, R6, 0x7773, RZ ;  /* 0x00007773060a7816 */ /* 0x000fc600000000ff */
[----:B------:R-:W4:Y:S04]  /*120d80*/  LDL.LU.64 R14, [R1+0x4b88] ;  /* 0x004b8800010e7983 */ /* 0x000f280000300a00 */
[----:B------:R-:W2:Y:S01]  /*120d90*/  LDL.LU R6, [R1+0x238] ;  /* 0x0002380001067983 */ /* 0x000ea20000300800 */
[C---:B------:R-:W-:Y:S02]  /*120da0*/  LOP3.LUT P6, RZ, R25.reuse, 0x2, RZ, 0xc0, !PT ;  /* 0x0000000219ff7812 */ /* 0x040fe400078cc0ff */
[C---:B------:R-:W-:Y:S02]  /*120db0*/  LOP3.LUT P3, RZ, R25.reuse, 0x4, RZ, 0xc0, !PT ;  /* 0x0000000419ff7812 */ /* 0x040fe4000786c0ff */
[----:B------:R-:W-:Y:S01]  /*120dc0*/  LOP3.LUT P4, RZ, R25, 0x8, RZ, 0xc0, !PT ;  /* 0x0000000819ff7812 */ /* 0x000fe2000788c0ff */
[----:B------:R-:W3:Y:S04]  /*120dd0*/  LDL.LU.64 R28, [R1+0x4b90] ;  /* 0x004b9000011c7983 */ /* 0x000ee80000300a00 */
[----:B------:R-:W3:Y:S04]  /*120de0*/  LDL.LU.64 R12, [R1+0x4b98] ;  /* 0x004b9800010c7983 */ /* 0x000ee80000300a00 */
[----:B------:R0:W-:Y:S04]  /*120df0*/  @P6 STG.E.U8 desc[UR42][R4.64], R10 ;  /* 0x0000000a04006986 */ /* 0x0001e8000c10112a */
[----:B0-----:R-:W4:Y:S01]  /*120e00*/  LDL.LU R5, [R1+0x25c] ;  /* 0x00025c0001057983 */ /* 0x001f220000300800 */
[----:B--2---:R-:W-:-:S05]  /*120e10*/  PRMT R10, R6, 0x7770, RZ ;  /* 0x00007770060a7816 */ /* 0x004fca00000000ff */
[----:B------:R0:W-:Y:S02]  /*120e20*/  @P3 STG.E.U8 desc[UR42][R26.64], R10 ;  /* 0x0000000a1a003986 */ /* 0x0001e4000c10112a */
[----:B0-----:R-:W-:Y:S02]  /*120e30*/  PRMT R10, R6, 0x7771, RZ ;  /* 0x00007771060a7816 */ /* 0x001fe400000000ff */
[----:B------:R-:W2:Y:S04]  /*120e40*/  LDL.LU.64 R26, [R1+0x4ba0] ;  /* 0x004ba000011a7983 */ /* 0x000ea80000300a00 */
[----:B---3--:R0:W-:Y:S04]  /*120e50*/  @P4 STG.E.U8 desc[UR42][R8.64], R10 ;  /* 0x0000000a08004986 */ /* 0x0081e8000c10112a */
[----:B0-----:R-:W3:Y:S04]  /*120e60*/  LDL.LU.64 R8, [R1+0x4ba8] ;  /* 0x004ba80001087983 */ /* 0x001ee80000300a00 */
[----:B------:R-:W2:Y:S04]  /*120e70*/  LDL.LU R11, [R1+0x23c] ;  /* 0x00023c00010b7983 */ /* 0x000ea80000300800 */
[----:B------:R-:W2:Y:S04]  /*120e80*/  LDL.LU.64 R2, [R1+0x4bb0] ;  /* 0x004bb00001027983 */ /* 0x000ea80000300a00 */
        /* <DEDUP_REMOVED lines=26> */
[----:B------:R-:W-:Y:S02]  /*121030*/  LOP3.LUT P6, RZ, R25, 0x20, RZ, 0xc0, !PT ;  /* 0x0000002019ff7812 */ /* 0x000fe400078cc0ff */
[----:B------:R-:W-:Y:S02]  /*121040*/  PRMT R10, R6, 0x7772, RZ ;  /* 0x00007772060a7816 */ /* 0x000fe400000000ff */
        /* <DEDUP_REMOVED lines=9> */
[----:B0-----:R-:W-:Y:S01]  /*1210e0*/  PRMT R10, R6, 0x7773, RZ ;  /* 0x00007773060a7816 */ /* 0x001fe200000000ff */
[----:B------:R-:W4:Y:S04]  /*1210f0*/  LDL.LU.64 R14, [R1+0x4be0] ;  /* 0x004be000010e7983 */ /* 0x000f280000300a00 */
[----:B------:R-:W4:Y:S04]  /*121100*/  LDL.LU R6, [R1+0x220] ;  /* 0x0002200001067983 */ /* 0x000f280000300800 */
        /* <DEDUP_REMOVED lines=14> */
[----:B------:R-:W3:Y:S04]  /*1211f0*/  LDL.LU.64 R8, [R1+0x4c00] ;  /* 0x004c000001087983 */ /* 0x000ee80000300a00 */
[----:B------:R-:W3:Y:S06]  /*121200*/  LDL.LU.64 R4, [R1+0x4c08] ;  /* 0x004c080001047983 */ /* 0x000eec0000300a00 */
[----:B------:R0:W-:Y:S01]  /*121210*/  @P0 STG.E.U8 desc[UR42][R2.64], R10 ;  /* 0x0000000a02000986 */ /* 0x0001e2000c10112a */
[----:B------:R-:W-:-:S02]  /*121220*/  LOP3.LUT P0, RZ, R23, 0x100, RZ, 0xc0, !PT ;  /* 0x0000010017ff7812 */ /* 0x000fc4000780c0ff */
[----:B0-----:R-:W-:Y:S01]  /*121230*/  PRMT R10, R11, 0x7770, RZ ;  /* 0x000077700b0a7816 */ /* 0x001fe200000000ff */
        /* <DEDUP_REMOVED lines=70> */
[----:B------:R-:W-:Y:S01]  /*1216a0*/  LOP3.LUT P0, RZ, R25, 0x2000000, RZ, 0xc0, !PT ;  /* 0x0200000019ff7812 */ /* 0x000fe2000780c0ff */
        /* <DEDUP_REMOVED lines=8> */
[----:B------:R-:W-:-:S05]  /*121730*/  PRMT R10, R0, 0x7771, RZ ;  /* 0x00007771000a7816 */ /* 0x000fca00000000ff */
[----:B----4-:R0:W-:Y:S02]  /*121740*/  @P5 STG.E.U8 desc[UR42][R28.64], R10 ;  /* 0x0000000a1c005986 */ /* 0x0101e4000c10112a */
[----:B0-----:R-:W-:-:S05]  /*121750*/  PRMT R10, R0, 0x7772, RZ ;  /* 0x00007772000a7816 */ /* 0x001fca00000000ff */
[----:B------:R0:W-:Y:S02]  /*121760*/  @P6 STG.E.U8 desc[UR42][R12.64], R10 ;  /* 0x0000000a0c006986 */ /* 0x0001e4000c10112a */
[----:B0-----:R-:W-:-:S05]  /*121770*/  PRMT R10, R0, 0x7773, RZ ;  /* 0x00007773000a7816 */ /* 0x001fca00000000ff */
[----:B------:R-:W-:Y:S04]  /*121780*/  @P0 STG.E.U8 desc[UR42][R26.64], R10 ;  /* 0x0000000a1a000986 */ /* 0x000fe8000c10112a */
[----:B--2---:R0:W-:Y:S04]  /*121790*/  STL.64 [R1+0x5610], R24 ;  /* 0x0056101801007387 */ /* 0x0041e80000100a00 */
[----:B0-----:R-:W2:Y:S01]  /*1217a0*/  LDL.LU.64 R24, [R1+0x4c48] ;  /* 0x004c480001187983 */ /* 0x001ea20000300a00 */
[----:B------:R-:W-:Y:S02]  /*1217b0*/  LOP3.LUT P0, RZ, R23, 0x8, RZ, 0xc0, !PT ;  /* 0x0000000817ff7812 */ /* 0x000fe4000780c0ff */
[----:B------:R-:W-:Y:S01]  /*1217c0*/  PRMT R10, R11, 0x7770, RZ ;  /* 0x000077700b0a7816 */ /* 0x000fe200000000ff */
[----:B------:R-:W4:Y:S04]  /*1217d0*/  LDL.LU.64 R20, [R1+0x4c60] ;  /* 0x004c600001147983 */ /* 0x000f280000300a00 */
[----:B------:R-:W4:Y:S04]  /*1217e0*/  LDL.LU R6, [R1+0x228] ;  /* 0x0002280001067983 */ /* 0x000f280000300800 */
[----:B------:R-:W4:Y:S04]  /*1217f0*/  LDL.LU.64 R18, [R1+0x4c68] ;  /* 0x004c680001127983 */ /* 0x000f280000300a00 */
[----:B------:R-:W4:Y:S04]  /*121800*/  LDL.LU.64 R16, [R1+0x4c70] ;  /* 0x004c700001107983 */ /* 0x000f280000300a00 */
[----:B------:R-:W4:Y:S04]  /*121810*/  LDL.LU.64 R14, [R1+0x4c78] ;  /* 0x004c7800010e7983 */ /* 0x000f280000300a00 */
[----:B------:R-:W4:Y:S04]  /*121820*/  LDL.LU.64 R28, [R1+0x4c80] ;  /* 0x004c8000011c7983 */ /* 0x000f280000300a00 */
[----:B------:R-:W4:Y:S04]  /*121830*/  LDL.LU R0, [R1+0x24c] ;  /* 0x00024c0001007983 */ /* 0x000f280000300800 */
[----:B------:R-:W4:Y:S04]  /*121840*/  LDL.LU.64 R12, [R1+0x4c88] ;  /* 0x004c8800010c7983 */ /* 0x000f280000300a00 */
[----:B------:R-:W4:Y:S04]  /*121850*/  LDL.LU.64 R26, [R1+0x4c90] ;  /* 0x004c9000011a7983 */ /* 0x000f280000300a00 */
        /* <DEDUP_REMOVED lines=12> */
[----:B------:R-:W3:Y:S10]  /*121920*/  LDL.LU.64 R22, [R1+0x4c58] ;  /* 0x004c580001167983 */ /* 0x000ef40000300a00 */
[----:B--2---:R0:W-:Y:S04]  /*121930*/  @P0 STG.E.U8 desc[UR42][R24.64], R10 ;  /* 0x0000000a18000986 */ /* 0x0041e8000c10112a */
[----:B0-----:R-:W2:Y:S01]  /*121940*/  LDL.LU.64 R24, [R1+0x5608] ;  /* 0x0056080001187983 */ /* 0x001ea20000300a00 */
[----:B------:R-:W-:-:S02]  /*121950*/  LOP3.LUT P1, RZ, R2, 0x4, RZ, 0xc0, !PT ;  /* 0x0000000402ff7812 */ /* 0x000fc4000782c0ff */
[C---:B------:R-:W-:Y:S02]  /*121960*/  LOP3.LUT P2, RZ, R2.reuse, 0x8, RZ, 0xc0, !PT ;  /* 0x0000000802ff7812 */ /* 0x040fe4000784c0ff */
[C---:B------:R-:W-:Y:S02]  /*121970*/  LOP3.LUT P3, RZ, R2.reuse, 0x10, RZ, 0xc0, !PT ;  /* 0x0000001002ff7812 */ /* 0x040fe4000786c0ff */
[C---:B------:R-:W-:Y:S02]  /*121980*/  LOP3.LUT P4, RZ, R2.reuse, 0x20, RZ, 0xc0, !PT ;  /* 0x0000002002ff7812 */ /* 0x040fe4000788c0ff */
[C---:B------:R-:W-:Y:S02]  /*121990*/  LOP3.LUT P5, RZ, R2.reuse, 0x40, RZ, 0xc0, !PT ;  /* 0x0000004002ff7812 */ /* 0x040fe400078ac0ff */
[----:B------:R-:W-:Y:S02]  /*1219a0*/  LOP3.LUT P6, RZ, R2, 0x80, RZ, 0xc0, !PT ;  /* 0x0000008002ff7812 */ /* 0x000fe400078cc0ff */
[----:B--2---:R-:W-:-:S02]  /*1219b0*/  LOP3.LUT P0, RZ, R24, 0x80000000, RZ, 0xc0, !PT ;  /* 0x8000000018ff7812 */ /* 0x004fc4000780c0ff */
[----:B------:R-:W-:-:S11]  /*1219c0*/  PRMT R10, R25, 0x7770, RZ ;  /* 0x00007770190a7816 */ /* 0x000fd600000000ff */
[----:B---3--:R0:W-:Y:S01]  /*1219d0*/  @P0 STG.E.U8 desc[UR42][R22.64], R10 ;  /* 0x0000000a16000986 */ /* 0x0081e2000c10112a */
[----:B------:R-:W-:Y:S02]  /*1219e0*/  LOP3.LUT P0, RZ, R24, 0x40000000, RZ, 0xc0, !PT ;  /* 0x4000000018ff7812 */ /* 0x000fe4000780c0ff */
[----:B0-----:R-:W-:-:S11]  /*1219f0*/  PRMT R10, R25, 0x7771, RZ ;  /* 0x00007771190a7816 */ /* 0x001fd600000000ff */
        /* <DEDUP_REMOVED lines=22> */
[----:B------:R-:W4:Y:S04]  /*121b60*/  LDL.LU.64 R28, [R1+0x4cc0] ;  /* 0x004cc000011c7983 */ /* 0x000f280000300a00 */
[----:B------:R-:W4:Y:S04]  /*121b70*/  LDL.LU.64 R12, [R1+0x4cc8] ;  /* 0x004cc800010c7983 */ /* 0x000f280000300a00 */
[----:B------:R-:W4:Y:S01]  /*121b80*/  LDL.LU R6, [R1+0x22c] ;  /* 0x00022c0001067983 */ /* 0x000f220000300800 */
[----:B------:R-:W-:-:S02]  /*121b90*/  LOP3.LUT P3, RZ, R2, 0x100, RZ, 0xc0, !PT ;  /* 0x0000010002ff7812 */ /* 0x000fc4000786c0ff */
[----:B------:R-:W-:Y:S02]  /*121ba0*/  LOP3.LUT P4, RZ, R2, 0x200, RZ, 0xc0, !PT ;  /* 0x0000020002ff7812 */ /* 0x000fe4000788c0ff */
[----:B------:R-:W-:Y:S02]  /*121bb0*/  PRMT R10, R0, 0x7772, RZ ;  /* 0x00007772000a7816 */ /* 0x000fe400000000ff */
[----:B------:R-:W-:Y:S01]  /*121bc0*/  LOP3.LUT P5, RZ, R2, 0x400, RZ, 0xc0, !PT ;  /* 0x0000040002ff7812 */ /* 0x000fe200078ac0ff */
[----:B------:R-:W4:Y:S04]  /*121bd0*/  LDL.LU.64 R8, [R1+0x4cd0] ;  /* 0x004cd00001087983 */ /* 0x000f280000300a00 */
[----:B------:R-:W4:Y:S04]  /*121be0*/  LDL.LU R25, [R1+0x210] ;  /* 0x0002100001197983 */ /* 0x000f280000300800 */
[----:B--2---:R0:W-:Y:S02]  /*121bf0*/  @P3 STG.E.U8 desc[UR42][R14.64], R10 ;  /* 0x0000000a0e003986 */ /* 0x0041e4000c10112a */
[----:B0-----:R-:W-:-:S05]  /*121c00*/  PRMT R10, R0, 0x7773, RZ ;  /* 0x00007773000a7816 */ /* 0x001fca00000000ff */
[----:B---3--:R4:W-:Y:S02]  /*121c10*/  @P4 STG.E.U8 desc[UR42][R4.64], R10 ;  /* 0x0000000a04004986 */ /* 0x0089e4000c10112a */
[----:B----4-:R-:W-:Y:S02]  /*121c20*/  PRMT R10, R6, 0x7770, RZ ;  /* 0x00007770060a7816 */ /* 0x010fe400000000ff */
[----:B------:R-:W2:Y:S04]  /*121c30*/  LDL.LU.64 R4, [R1+0x4cd8] ;  /* 0x004cd80001047983 */ /* 0x000ea80000300a00 */
[----:B------:R0:W-:Y:S04]  /*121c40*/  @P5 STG.E.U8 desc[UR42][R26.64], R10 ;  /* 0x0000000a1a005986 */ /* 0x0001e8000c10112a */
[----:B0-----:R-:W3:Y:S04]  /*121c50*/  LDL.LU R26, [R1+0x1f0] ;  /* 0x0001f000011a7983 */ /* 0x001ee80000300800 */
[----:B------:R-:W4:Y:S04]  /*121c60*/  LDL.LU.64 R22, [R1+0x4cf8] ;  /* 0x004cf80001167983 */ /* 0x000f280000300a00 */
[----:B----4-:R0:W-:Y:S04]  /*121c70*/  STL.64 [R1+0x55f0], R22 ;  /* 0x0055f01601007387 */ /* 0x0101e80000100a00 */
        /* <DEDUP_REMOVED lines=48> */
[----:B--2---:R0:W-:Y:S01]  /*121f80*/  @P0 STG.E.U8 desc[UR42][R4.64], R10 ;  /* 0x0000000a04000986 */ /* 0x0041e2000c10112a */
[----:B------:R-:W-:-:S02]  /*121f90*/  LOP3.LUT P0, RZ, R24, 0x2000000, RZ, 0xc0, !PT ;  /* 0x0200000018ff7812 */ /* 0x000fc4000780c0ff */
[----:B0-----:R-:W-:Y:S01]  /*121fa0*/  PRMT R10, R25, 0x7771, RZ ;  /* 0x00007771190a7816 */ /* 0x001fe200000000ff */
[----:B------:R-:W2:Y:S04]  /*121fb0*/  LDL.LU.64 R4, [R1+0x4d38] ;  /* 0x004d380001047983 */ /* 0x000ea80000300a00 */
[----:B------:R-:W2:Y:S06]  /*121fc0*/  LDL.LU R6, [R1+0x1f4] ;  /* 0x0001f40001067983 */ /* 0x000eac0000300800 */
[----:B----4-:R0:W-:Y:S04]  /*121fd0*/  @P0 STG.E.U8 desc[UR42][R22.64], R10 ;  /* 0x0000000a16000986 */ /* 0x0101e8000c10112a */
[----:B0-----:R-:W4:Y:S01]  /*121fe0*/  LDL.LU.64 R22, [R1+0x5600] ;  /* 0x0056000001167983 */ /* 0x001f220000300a00 */
[----:B------:R-:W-:-:S02]  /*121ff0*/  LOP3.LUT P0, RZ, R24, 0x1000000, RZ, 0xc0, !PT ;  /* 0x0100000018ff7812 */ /* 0x000fc4000780c0ff */
[----:B------:R-:W-:Y:S01]  /*122000*/  PRMT R10, R25, 0x7772, RZ ;  /* 0x00007772190a7816 */ /* 0x000fe200000000ff */
[----:B------:R-:W2:Y:S10]  /*122010*/  LDL.LU R0, [R1+0x21dc] ;  /* 0x0021dc0001007983 */ /* 0x000eb40000300800 */
[----:B----4-:R0:W-:Y:S04]  /*122020*/  @P0 STG.E.U8 desc[UR42][R22.64], R10 ;  /* 0x0000000a16000986 */ /* 0x0101e8000c10112a */
[----:B0-----:R-:W4:Y:S01]  /*122030*/  LDL.LU.64 R22, [R1+0x55f8] ;  /* 0x0055f80001167983 */ /* 0x001f220000300a00 */
[----:B------:R-:W-:-:S02]  /*122040*/  LOP3.LUT P0, RZ, R24, 0x800000, RZ, 0xc0, !PT ;  /* 0x0080000018ff7812 */ /* 0x000fc4000780c0ff */
[----:B------:R-:W-:-:S11]  /*122050*/  PRMT R10, R25, 0x7773, RZ ;  /* 0x00007773190a7816 */ /* 0x000fd600000000ff */
[----:B----4-:R0:W-:Y:S04]  /*122060*/  @P0 STG.E.U8 desc[UR42][R22.64], R10 ;  /* 0x0000000a16000986 */ /* 0x0101e8000c10112a */
[----:B0-----:R-:W4:Y:S01]  /*122070*/  LDL.LU.64 R22, [R1+0x55f0] ;  /* 0x0055f00001167983 */ /* 0x001f220000300a00 */
[----:B------:R-:W-:Y:S02]  /*122080*/  LOP3.LUT P0, RZ, R24, 0x400000, RZ, 0xc0, !PT ;  /* 0x0040000018ff7812 */ /* 0x000fe4000780c0ff */
[----:B---3--:R-:W-:Y:S02]  /*122090*/  PRMT R10, R26, 0x7770, RZ ;  /* 0x000077701a0a7816 */ /* 0x008fe400000000ff */
        /* <DEDUP_REMOVED lines=23> */
[----:B--2---:R-:W-:Y:S02]  /*122210*/  PRMT R10, R6, 0x7770, RZ ;  /* 0x00007770060a7816 */ /* 0x004fe400000000ff */
        /* <DEDUP_REMOVED lines=43> */
[----:B------:R-:W-:Y:S02]  /*1224d0*/  LOP3.LUT P0, RZ, R0, 0x1, RZ, 0xc0, !PT ;  /* 0x0000000100ff7812 */ /* 0x000fe4000780c0ff */
[----:B------:R-:W-:Y:S02]  /*1224e0*/  LOP3.LUT P6, RZ, R2, 0x40000000, RZ, 0xc0, !PT ;  /* 0x4000000002ff7812 */ /* 0x000fe400078cc0ff */
[----:B------:R-:W-:Y:S02]  /*1224f0*/  PRMT R10, R6, 0x7773, RZ ;  /* 0x00007773060a7816 */ /* 0x000fe400000000ff */
[----:B------:R-:W-:-:S03]  /*122500*/  LOP3.LUT R24, R24, 0xfff7ffff, RZ, 0xc0, !PT ;  /* 0xfff7ffff18187812 */ /* 0x000fc600078ec0ff */
[----:B----4-:R0:W-:Y:S04]  /*122510*/  @P5 STG.E.U8 desc[UR42][R28.64], R10 ;  /* 0x0000000a1c005986 */ /* 0x0101e8000c10112a */
        /* <DEDUP_REMOVED lines=69> */
[----:B------:R-:W3:Y:S04]  /*122970*/  LDL.LU R25, [R1+0x1e0] ;  /* 0x0001e00001197983 */ /* 0x000ee80000300800 */
[----:B------:R-:W3:Y:S01]  /*122980*/  LDL.LU R11, [R1+0x21e0] ;  /* 0x0021e000010b7983 */ /* 0x000ee20000300800 */
[----:B--2---:R-:W-:-:S05]  /*122990*/  PRMT R10, R6, 0x7770, RZ ;  /* 0x00007770060a7816 */ /* 0x004fca00000000ff */
[----:B------:R0:W-:Y:S02]  /*1229a0*/  @P3 STG.E.U8 desc[UR42][R8.64], R10 ;  /* 0x0000000a08003986 */ /* 0x0001e4000c10112a */
[----:B0-----:R-:W-:Y:S02]  /*1229b0*/  PRMT R10, R6, 0x7771, RZ ;  /* 0x00007771060a7816 */ /* 0x001fe400000000ff */
[----:B------:R-:W2:Y:S04]  /*1229c0*/  LDL.LU.64 R8, [R1+0x4b70] ;  /* 0x004b700001087983 */ /* 0x000ea80000300a00 */
[----:B---3--:R0:W-:Y:S04]  /*1229d0*/  @P4 STG.E.U8 desc[UR42][R4.64], R10 ;  /* 0x0000000a04004986 */ /* 0x0081e8000c10112a */
[----:B0-----:R-:W3:Y:S04]  /*1229e0*/  LDL.LU.64 R4, [R1+0x48c0] ;  /* 0x0048c00001047983 */ /* 0x001ee80000300a00 */
[----:B------:R-:W2:Y:S01]  /*1229f0*/  LDL.LU R2, [R1+0x204] ;  /* 0x0002040001027983 */ /* 0x000ea20000300800 */
        /* <DEDUP_REMOVED lines=18> */
[----:B------:R-:W2:Y:S01]  /*122b20*/  LDL.LU.64 R22, [R1+0x3e88] ;  /* 0x003e880001167983 */ /* 0x000ea20000300a00 */
[----:B------:R-:W-:-:S04]  /*122b30*/  LOP3.LUT R24, R24, 0xfffffdff, RZ, 0xc0, !PT ;  /* 0xfffffdff18187812 */ /* 0x000fc800078ec0ff */
        /* <DEDUP_REMOVED lines=25> */
[C---:B------:R-:W-:Y:S02]  /*122cd0*/  LOP3.LUT P3, RZ, R0.reuse, 0x20000000, RZ, 0xc0, !PT ;  /* 0x2000000000ff7812 */ /* 0x040fe4000786c0ff */
[C---:B------:R-:W-:Y:S02]  /*122ce0*/  LOP3.LUT P4, RZ, R0.reuse, 0x40000000, RZ, 0xc0, !PT ;  /* 0x4000000000ff7812 */ /* 0x040fe4000788c0ff */
[----:B------:R-:W-:-:S02]  /*122cf0*/  LOP3.LUT P5, RZ, R0, 0x80000000, RZ, 0xc0, !PT ;  /* 0x8000000000ff7812 */ /* 0x000fc400078ac0ff */
[----:B0-----:R-:W-:Y:S01]  /*122d00*/  PRMT R10, R25, 0x7773, RZ ;  /* 0x00007773190a7816 */ /* 0x001fe200000000ff */
[----:B--2---:R0:W-:Y:S04]  /*122d10*/  STL.64 [R1+0x55d0], R22 ;  /* 0x0055d01601007387 */ /* 0x0041e80000100a00 */
[----:B0-----:R-:W2:Y:S04]  /*122d20*/  LDL.LU.64 R22, [R1+0x3e90] ;  /* 0x003e900001167983 */ /* 0x001ea80000300a00 */
[----:B------:R-:W3:Y:S04]  /*122d30*/  LDL.LU.64 R20, [R1+0x3e80] ;  /* 0x003e800001147983 */ /* 0x000ee80000300a00 */
[----:B------:R-:W4:Y:S04]  /*122d40*/  LDL.LU.64 R18, [R1+0x3e78] ;  /* 0x003e780001127983 */ /* 0x000f280000300a00 */
[----:B------:R-:W2:Y:S04]  /*122d50*/  LDL.LU R6, [R1+0x1e4] ;  /* 0x0001e40001067983 */ /* 0x000ea80000300800 */
        /* <DEDUP_REMOVED lines=9> */
[----:B------:R0:W-:Y:S04]  /*122df0*/  @P0 STG.E.U8 desc[UR42][R2.64], R10 ;  /* 0x0000000a02000986 */ /* 0x0001e8000c10112a */
[----:B0-----:R-:W2:Y:S01]  /*122e00*/  LDL.LU R2, [R1+0x55d8] ;  /* 0x0055d80001027983 */ /* 0x001ea20000300800 */
[----:B------:R-:W-:-:S02]  /*122e10*/  LOP3.LUT P0, RZ, R24, 0x100, RZ, 0xc0, !PT ;  /* 0x0000010018ff7812 */ /* 0x000fc4000780c0ff */
[----:B--2---:R-:W-:-:S11]  /*122e20*/  PRMT R10, R2, 0x7770, RZ ;  /* 0x00007770020a7816 */ /* 0x004fd600000000ff */
[----:B------:R0:W-:Y:S04]  /*122e30*/  @P0 STG.E.U8 desc[UR42][R22.64], R10 ;  /* 0x0000000a16000986 */ /* 0x0001e8000c10112a */
        /* <DEDUP_REMOVED lines=36> */
[----:B------:R-:W4:Y:S04]  /*123080*/  LDL.LU.64 R8, [R1+0x3e10] ;  /* 0x003e100001087983 */ /* 0x000f280000300a00 */
[----:B--2---:R3:W-:Y:S02]  /*123090*/  @P3 STG.E.U8 desc[UR42][R14.64], R10 ;  /* 0x0000000a0e003986 */ /* 0x0047e4000c10112a */
[----:B---3--:R-:W-:-:S05]  /*1230a0*/  PRMT R10, R6, 0x7770, RZ ;  /* 0x00007770060a7816 */ /* 0x008fca00000000ff */
[----:B------:R0:W-:Y:S04]  /*1230b0*/  @P4 STG.E.U8 desc[UR42][R4.64], R10 ;  /* 0x0000000a04004986 */ /* 0x0001e8000c10112a */
[----:B0-----:R-:W2:Y:S04]  /*1230c0*/  LDL.LU.64 R4, [R1+0x3e08] ;  /* 0x003e080001047983 */ /* 0x001ea80000300a00 */
[----:B------:R-:W3:Y:S04]  /*1230d0*/  LDL.LU R18, [R1+0x1ec] ;  /* 0x0001ec0001127983 */ /* 0x000ee80000300800 */
[----:B---3--:R0:W-:Y:S04]  /*1230e0*/  STL [R1+0x55c0], R18 ;  /* 0x0055c01201007387 */ /* 0x0081e80000100800 */
        /* <DEDUP_REMOVED lines=19> */
[----:B0-----:R-:W3:Y:S04]  /*123220*/  LDL.LU.64 R18, [R1+0x3e00] ;  /* 0x003e000001127983 */ /* 0x001ee80000300a00 */
[----:B------:R-:W3:Y:S02]  /*123230*/  LDL.LU.64 R22, [R1+0x3de8] ;  /* 0x003de80001167983 */ /* 0x000ee40000300a00 */
        /* <DEDUP_REMOVED lines=22> */
[C---:B------:R-:W-:Y:S02]  /*1233a0*/  LOP3.LUT P0, RZ, R24.reuse, 0x2, RZ, 0xc0, !PT ;  /* 0x0000000218ff7812 */ /* 0x040fe4000780c0ff */
[----:B0-----:R-:W-:Y:S01]  /*1233b0*/  PRMT R10, R3, 0x7772, RZ ;  /* 0x00007772030a7816 */ /* 0x001fe200000000ff */
[----:B---3--:R0:W-:Y:S10]  /*1233c0*/  STL.64 [R1+0x55b8], R22 ;  /* 0x0055b81601007387 */ /* 0x0081f40000100a00 */
[----:B------:R1:W-:Y:S04]  /*1233d0*/  @P0 STG.E.U8 desc[UR42][R18.64], R10 ;  /* 0x0000000a12000986 */ /* 0x0003e8000c10112a */
        /* <DEDUP_REMOVED lines=11> */
[----:B-1----:R-:W2:Y:S01]  /*123490*/  LDL.LU.64 R18, [R1+0x55c8] ;  /* 0x0055c80001127983 */ /* 0x002ea20000300a00 */
[----:B------:R-:W-:-:S02]  /*1234a0*/  LOP3.LUT P0, RZ, R24, 0x1, RZ, 0xc0, !PT ;  /* 0x0000000118ff7812 */ /* 0x000fc4000780c0ff */
[----:B------:R-:W-:Y:S01]  /*1234b0*/  PRMT R10, R3, 0x7773, RZ ;  /* 0x00007773030a7816 */ /* 0x000fe200000000ff */
[----:B------:R-:W3:Y:S10]  /*1234c0*/  LDL.LU R2, [R1+0x21e4] ;  /* 0x0021e40001027983 */ /* 0x000ef40000300800 */
[----:B--2---:R0:W-:Y:S04]  /*1234d0*/  @P0 STG.E.U8 desc[UR42][R18.64], R10 ;  /* 0x0000000a12000986 */ /* 0x0041e8000c10112a */
[----:B0-----:R-:W2:Y:S01]  /*1234e0*/  LDL.LU R18, [R1+0x55c0] ;  /* 0x0055c00001127983 */ /* 0x001ea20000300800 */
        /* <DEDUP_REMOVED lines=263> */
[----:B---3--:R0:W-:Y:S02]  /*124560*/  @P4 STG.E.U8 desc[UR42][R4.64], R10 ;  /* 0x0000000a04004986 */ /* 0x0081e4000c10112a */
[----:B0-----:R-:W-:-:S02]  /*124570*/  PRMT R10, R6, 0x7772, RZ ;  /* 0x00007772060a7816 */ /* 0x001fc400000000ff */
[----:B------:R-:W3:Y:S04]  /*124580*/  LDL.LU.64 R4, [R1+0x3c40] ;  /* 0x003c400001047983 */ /* 0x000ee80000300a00 */
[----:B------:R-:W2:Y:S04]  /*124590*/  LDL.LU R11, [R1+0x1a8] ;  /* 0x0001a800010b7983 */ /* 0x000ea80000300800 */
        /* <DEDUP_REMOVED lines=24> */
[----:B------:R-:W-:Y:S02]  /*124720*/  LOP3.LUT P0, RZ, R0, 0x1, RZ, 0xc0, !PT ;  /* 0x0000000100ff7812 */ /* 0x000fe4000780c0ff */
[----:B------:R-:W-:Y:S02]  /*124730*/  LOP3.LUT P6, RZ, R2, 0x20000000, RZ, 0xc0, !PT ;  /* 0x2000000002ff7812 */ /* 0x000fe400078cc0ff */
[----:B------:R-:W-:Y:S02]  /*124740*/  PRMT R10, R6, 0x7773, RZ ;  /* 0x00007773060a7816 */ /* 0x000fe400000000ff */
[----:B------:R-:W-:Y:S01]  /*124750*/  LOP3.LUT R25, R25, 0xfffffbff, RZ, 0xc0, !PT ;  /* 0xfffffbff19197812 */ /* 0x000fe200078ec0ff */
[----:B------:R-:W4:Y:S04]  /*124760*/  LDL.LU.64 R22, [R1+0x21b8] ;  /* 0x0021b80001167983 */ /* 0x000f280000300a00 */
[----:B------:R-:W4:Y:S04]  /*124770*/  LDL.LU.64 R20, [R1+0x21b0] ;  /* 0x0021b00001147983 */ /* 0x000f280000300a00 */
[----:B------:R-:W4:Y:S04]  /*124780*/  LDL.LU R6, [R1+0x1cc] ;  /* 0x0001cc0001067983 */ /* 0x000f280000300800 */
[----:B------:R-:W4:Y:S04]  /*124790*/  LDL.LU.64 R18, [R1+0x21a8] ;  /* 0x0021a80001127983 */ /* 0x000f280000300a00 */
[----:B------:R-:W4:Y:S04]  /*1247a0*/  LDL.LU.64 R16, [R1+0x21a0] ;  /* 0x0021a00001107983 */ /* 0x000f280000300a00 */
[----:B------:R-:W4:Y:S01]  /*1247b0*/  LDL.LU.64 R14, [R1+0x2198] ;  /* 0x00219800010e7983 */ /* 0x000f220000300a00 */
[----:B------:R-:W-:-:S02]  /*1247c0*/  @P0 LOP3.LUT R25, R25, 0x400, RZ, 0xfc, !PT ;  /* 0x0000040019190812 */ /* 0x000fc400078efcff */
[----:B------:R-:W-:Y:S02]  /*1247d0*/  LOP3.LUT P0, RZ, R2, 0x80000000, RZ, 0xc0, !PT ;  /* 0x8000000002ff7812 */ /* 0x000fe4000780c0ff */
[----:B------:R-:W-:Y:S01]  /*1247e0*/  LOP3.LUT R25, R25, 0xfffff7ff, RZ, 0xc0, !PT ;  /* 0xfffff7ff19197812 */ /* 0x000fe200078ec0ff */
[----:B------:R0:W-:Y:S10]  /*1247f0*/  @P6 STG.E.U8 desc[UR42][R28.64], R10 ;  /* 0x0000000a1c006986 */ /* 0x0001f4000c10112a */
[----:B------:R-:W-:-:S02]  /*124800*/  @P0 LOP3.LUT R25, R25, 0x800, RZ, 0xfc, !PT ;  /* 0x0000080019190812 */ /* 0x000fc400078efcff */
[----:B------:R-:W-:Y:S02]  /*124810*/  LOP3.LUT P0, RZ, R2, 0x40000000, RZ, 0xc0, !PT ;  /* 0x4000000002ff7812 */ /* 0x000fe4000780c0ff */
[----:B0-----:R-:W-:Y:S01]  /*124820*/  PRMT R10, R3, 0x7770, RZ ;  /* 0x00007770030a7816 */ /* 0x001fe200000000ff */
[----:B------:R-:W4:Y:S04]  /*124830*/  LDL.LU R2, [R1+0x1ac] ;  /* 0x0001ac0001027983 */ /* 0x000f280000300800 */
[----:B------:R-:W4:Y:S06]  /*124840*/  LDL.LU.64 R28, [R1+0x2190] ;  /* 0x00219000011c7983 */ /* 0x000f2c0000300a00 */
        /* <DEDUP_REMOVED lines=50> */
[----:B0-----:R-:W2:Y:S04]  /*124b70*/  LDL.LU.64 R4, [R1+0x2148] ;  /* 0x0021480001047983 */ /* 0x001ea80000300a00 */
[----:B------:R-:W3:Y:S04]  /*124b80*/  LDL.LU.64 R14, [R1+0x2158] ;  /* 0x00215800010e7983 */ /* 0x000ee80000300a00 */
[----:B------:R-:W2:Y:S04]  /*124b90*/  LDL.LU.64 R28, [R1+0x2140] ;  /* 0x00214000011c7983 */ /* 0x000ea80000300a00 */
[----:B------:R-:W2:Y:S01]  /*124ba0*/  LDL.LU R6, [R1+0x190] ;  /* 0x0001900001067983 */ /* 0x000ea20000300800 */
[----:B------:R-:W-:-:S02]  /*124bb0*/  LOP3.LUT P0, RZ, R0, 0x2000000, RZ, 0xc0, !PT ;  /* 0x0200000000ff7812 */ /* 0x000fc4000780c0ff */
[C---:B------:R-:W-:Y:S02]  /*124bc0*/  LOP3.LUT P3, RZ, R0.reuse, 0x2000, RZ, 0xc0, !PT ;  /* 0x0000200000ff7812 */ /* 0x040fe4000786c0ff */
[----:B------:R-:W-:Y:S02]  /*124bd0*/  LOP3.LUT P4, RZ, R0, 0x4000, RZ, 0xc0, !PT ;  /* 0x0000400000ff7812 */ /* 0x000fe4000788c0ff */
[----:B------:R-:W-:Y:S01]  /*124be0*/  PRMT R10, R2, 0x7773, RZ ;  /* 0x00007773020a7816 */ /* 0x000fe200000000ff */
[----:B------:R-:W3:Y:S04]  /*124bf0*/  LDL.LU.64 R12, [R1+0x2138] ;  /* 0x00213800010c7983 */ /* 0x000ee80000300a00 */
[----:B------:R-:W3:Y:S04]  /*124c00*/  LDL.LU.64 R8, [R1+0x2118] ;  /* 0x0021180001087983 */ /* 0x000ee80000300a00 */
[----:B------:R-:W3:Y:S01]  /*124c10*/  LDL.LU R3, [R1+0x170] ;  /* 0x0001700001037983 */ /* 0x000ee20000300800 */
        /* <DEDUP_REMOVED lines=12> */
[----:B------:R2:W-:Y:S02]  /*124ce0*/  @P3 STG.E.U8 desc[UR42][R16.64], R10 ;  /* 0x0000000a10003986 */ /* 0x0005e4000c10112a */
[----:B--2---:R-:W-:-:S05]  /*124cf0*/  PRMT R10, R6, 0x7770, RZ ;  /* 0x00007770060a7816 */ /* 0x004fca00000000ff */
[----:B------:R0:W-:Y:S04]  /*124d00*/  @P4 STG.E.U8 desc[UR42][R4.64], R10 ;  /* 0x0000000a04004986 */ /* 0x0001e8000c10112a */
[----:B0-----:R-:W2:Y:S04]  /*124d10*/  LDL.LU.64 R4, [R1+0x2110] ;  /* 0x0021100001047983 */ /* 0x001ea80000300a00 */
        /* <DEDUP_REMOVED lines=15> */
[----:B---3--:R-:W-:Y:S04]  /*124e10*/  @P5 STG.E.U8 desc[UR42][R14.64], R10 ;  /* 0x0000000a0e005986 */ /* 0x008fe8000c10112a */
[----:B----4-:R0:W-:Y:S04]  /*124e20*/  STL.64 [R1+0x5578], R26 ;  /* 0x0055781a01007387 */ /* 0x0101e80000100a00 */
[----:B0-----:R-:W3:Y:S01]  /*124e30*/  LDL.LU.64 R26, [R1+0x2130] ;  /* 0x00213000011a7983 */ /* 0x001ee20000300a00 */
[----:B------:R-:W-:Y:S02]  /*124e40*/  @P0 LOP3.LUT R25, R25, 0x8, RZ, 0xfc, !PT ;  /* 0x0000000819190812 */ /* 0x000fe400078efcff */
[----:B------:R-:W-:-:S02]  /*124e50*/  LOP3.LUT P0, RZ, R0, 0x20000, RZ, 0xc0, !PT ;  /* 0x0002000000ff7812 */ /* 0x000fc4000780c0ff */
[C---:B------:R-:W-:Y:S01]  /*124e60*/  PRMT R10, R6.reuse, 0x7772, RZ ;  /* 0x00007772060a7816 */ /* 0x040fe200000000ff */
[----:B------:R-:W4:Y:S04]  /*124e70*/  LDL.LU R11, [R1+0x194] ;  /* 0x00019400010b7983 */ /* 0x000f280000300800 */
[----:B------:R-:W4:Y:S04]  /*124e80*/  LDL.LU.64 R22, [R1+0x2150] ;  /* 0x0021500001167983 */ /* 0x000f280000300a00 */
[----:B------:R-:W4:Y:S04]  /*124e90*/  LDL.LU.64 R20, [R1+0x2168] ;  /* 0x0021680001147983 */ /* 0x000f280000300a00 */
[----:B------:R-:W4:Y:S04]  /*124ea0*/  LDL.LU.64 R18, [R1+0x2160] ;  /* 0x0021600001127983 */ /* 0x000f280000300a00 */
[----:B------:R0:W-:Y:S02]  /*124eb0*/  @P6 STG.E.U8 desc[UR42][R28.64], R10 ;  /* 0x0000000a1c006986 */ /* 0x0001e4000c10112a */
[----:B0-----:R-:W-:-:S02]  /*124ec0*/  PRMT R10, R6, 0x7773, RZ ;  /* 0x00007773060a7816 */ /* 0x001fc400000000ff */
        /* <DEDUP_REMOVED lines=11> */
[----:B------:R-:W4:Y:S01]  /*124f80*/  LDL.LU.64 R8, [R1+0x20d0] ;  /* 0x0020d00001087983 */ /* 0x000f220000300a00 */
[C---:B------:R-:W-:Y:S02]  /*124f90*/  LOP3.LUT P1, RZ, R0.reuse, 0x4000000, RZ, 0xc0, !PT ;  /* 0x0400000000ff7812 */ /* 0x040fe4000782c0ff */
[----:B------:R-:W-:-:S02]  /*124fa0*/  LOP3.LUT P2, RZ, R0, 0x8000000, RZ, 0xc0, !PT ;  /* 0x0800000000ff7812 */ /* 0x000fc4000784c0ff */
[----:B------:R-:W-:-:S05]  /*124fb0*/  LOP3.LUT P3, RZ, R0, 0x10000000, RZ, 0xc0, !PT ;  /* 0x1000000000ff7812 */ /* 0x000fca000786c0ff */
[----:B--2---:R0:W-:Y:S01]  /*124fc0*/  @P0 STG.E.U8 desc[UR42][R4.64], R10 ;  /* 0x0000000a04000986 */ /* 0x0041e2000c10112a */
[----:B------:R-:W-:Y:S02]  /*124fd0*/  LOP3.LUT P0, RZ, R25, 0x2, RZ, 0xc0, !PT ;  /* 0x0000000219ff7812 */ /* 0x000fe4000780c0ff */
[C---:B------:R-:W-:Y:S02]  /*124fe0*/  LOP3.LUT P4, RZ, R0.reuse, 0x20000000, RZ, 0xc0, !PT ;  /* 0x2000000000ff7812 */ /* 0x040fe4000788c0ff */
[C---:B------:R-:W-:Y:S02]  /*124ff0*/  LOP3.LUT P5, RZ, R0.reuse, 0x40000000, RZ, 0xc0, !PT ;  /* 0x4000000000ff7812 */ /* 0x040fe400078ac0ff */
[----:B------:R-:W-:Y:S01]  /*125000*/  LOP3.LUT P6, RZ, R0, 0x80000000, RZ, 0xc0, !PT ;  /* 0x8000000000ff7812 */ /* 0x000fe200078cc0ff */
[----:B------:R-:W2:Y:S04]  /*125010*/  LDL.LU R2, [R1+0x198] ;  /* 0x0001980001027983 */ /* 0x000ea80000300800 */
[----:B------:R-:W2:Y:S01]  /*125020*/  LDL.LU R0, [R1+0x21ec] ;  /* 0x0021ec0001007983 */ /* 0x000ea20000300800 */
[----:B0-----:R-:W-:-:S03]  /*125030*/  PRMT R10, R3, 0x7772, RZ ;  /* 0x00007772030a7816 */ /* 0x001fc600000000ff */
[----:B------:R-:W2:Y:S04]  /*125040*/  LDL.LU.64 R4, [R1+0x20c0] ;  /* 0x0020c00001047983 */ /* 0x000ea80000300a00 */
[----:B---3--:R0:W-:Y:S04]  /*125050*/  @P0 STG.E.U8 desc[UR42][R26.64], R10 ;  /* 0x0000000a1a000986 */ /* 0x0081e8000c10112a */
[----:B0-----:R-:W3:Y:S01]  /*125060*/  LDL.LU.64 R26, [R1+0x5578] ;  /* 0x00557800011a7983 */ /* 0x001ee20000300a00 */
[----:B------:R-:W-:Y:S02]  /*125070*/  LOP3.LUT P0, RZ, R25, 0x1, RZ, 0xc0, !PT ;  /* 0x0000000119ff7812 */ /* 0x000fe4000780c0ff */
[----:B------:R-:W-:Y:S01]  /*125080*/  PRMT R10, R3, 0x7773, RZ ;  /* 0x00007773030a7816 */ /* 0x000fe200000000ff */
[----:B------:R-:W2:Y:S10]  /*125090*/  LDL.LU.64 R24, [R1+0x2120] ;  /* 0x0021200001187983 */ /* 0x000eb40000300a00 */
[----:B---3--:R0:W-:Y:S04]  /*1250a0*/  @P0 STG.E.U8 desc[UR42][R26.64], R10 ;  /* 0x0000000a1a000986 */ /* 0x0081e8000c10112a */
[----:B0-----:R-:W3:Y:S01]  /*1250b0*/  LDL.LU.64 R26, [R1+0x5570] ;  /* 0x00557000011a7983 */ /* 0x001ee20000300a00 */
[----:B----4-:R-:W-:-:S02]  /*1250c0*/  PRMT R10, R11, 0x7770, RZ ;  /* 0x000077700b0a7816 */ /* 0x010fc400000000ff */
        /* <DEDUP_REMOVED lines=66> */
[----:B------:R-:W4:Y:S04]  /*1254f0*/  LDL.LU R11, [R1+0x17c] ;  /* 0x00017c00010b7983 */ /* 0x000f280000300800 */
[----:B------:R-:W4:Y:S04]  /*125500*/  LDL.LU.64 R22, [R1+0x2030] ;  /* 0x0020300001167983 */ /* 0x000f280000300a00 */
[----:B------:R-:W4:Y:S04]  /*125510*/  LDL.LU.64 R20, [R1+0x2020] ;  /* 0x0020200001147983 */ /* 0x000f280000300a00 */
[----:B------:R-:W4:Y:S04]  /*125520*/  LDL.LU.64 R18, [R1+0x2018] ;  /* 0x0020180001127983 */ /* 0x000f280000300a00 */
[----:B------:R-:W4:Y:S04]  /*125530*/  LDL.LU.64 R16, [R1+0x2010] ;  /* 0x0020100001107983 */ /* 0x000f280000300a00 */
[----:B------:R-:W4:Y:S01]  /*125540*/  LDL.LU R2, [R1+0x180] ;  /* 0x0001800001027983 */ /* 0x000f220000300800 */
[----:B------:R-:W-:-:S02]  /*125550*/  @P0 LOP3.LUT R26, R26, 0x4000000, RZ, 0xfc, !PT ;  /* 0x040000001a1a0812 */ /* 0x000fc400078efcff */
[----:B------:R-:W-:Y:S02]  /*125560*/  LOP3.LUT P0, RZ, R0, 0x20, RZ, 0xc0, !PT ;  /* 0x0000002000ff7812 */ /* 0x000fe4000780c0ff */
[----:B------:R-:W-:Y:S01]  /*125570*/  LOP3.LUT R26, R26, 0xf7ffffff, RZ, 0xc0, !PT ;  /* 0xf7ffffff1a1a7812 */ /* 0x000fe200078ec0ff */
[----:B------:R0:W-:Y:S10]  /*125580*/  @P5 STG.E.U8 desc[UR42][R14.64], R10 ;  /* 0x0000000a0e005986 */ /* 0x0001f4000c10112a */
        /* <DEDUP_REMOVED lines=163> */
[----:B0-----:R-:W4:Y:S01]  /*125fc0*/  LDL.LU.64 R8, [R1+0x1ea0] ;  /* 0x001ea00001087983 */ /* 0x001f220000300a00 */
[----:B------:R-:W-:-:S03]  /*125fd0*/  PRMT R10, R6, 0x7773, RZ ;  /* 0x00007773060a7816 */ /* 0x000fc600000000ff */
[----:B------:R-:W2:Y:S04]  /*125fe0*/  LDL.LU.64 R16, [R1+0x1e90] ;  /* 0x001e900001107983 */ /* 0x000ea80000300a00 */
[----:B------:R-:W2:Y:S01]  /*125ff0*/  LDL.LU R6, [R1+0x18c] ;  /* 0x00018c0001067983 */ /* 0x000ea20000300800 */
[C---:B------:R-:W-:Y:S02]  /*126000*/  LOP3.LUT P6, RZ, R11.reuse, 0x20, RZ, 0xc0, !PT ;  /* 0x000000200bff7812 */ /* 0x040fe400078cc0ff */
[C---:B------:R-:W-:Y:S02]  /*126010*/  LOP3.LUT P3, RZ, R11.reuse, 0x40, RZ, 0xc0, !PT ;  /* 0x000000400bff7812 */ /* 0x040fe4000786c0ff */
[----:B------:R-:W-:Y:S01]  /*126020*/  LOP3.LUT P4, RZ, R11, 0x80, RZ, 0xc0, !PT ;  /* 0x000000800bff7812 */ /* 0x000fe2000788c0ff */
[----:B------:R-:W4:Y:S04]  /*126030*/  LDL.LU.64 R14, [R1+0x1e80] ;  /* 0x001e8000010e7983 */ /* 0x000f280000300a00 */
[----:B------:R-:W4:Y:S04]  /*126040*/  LDL.LU.64 R28, [R1+0x1e70] ;  /* 0x001e7000011c7983 */ /* 0x000f280000300a00 */
[----:B---3--:R0:W-:Y:S04]  /*126050*/  @P6 STG.E.U8 desc[UR42][R4.64], R10 ;  /* 0x0000000a04006986 */ /* 0x0081e8000c10112a */
[----:B0-----:R-:W3:Y:S01]  /*126060*/  LDL.LU R5, [R1+0x16c] ;  /* 0x00016c0001057983 */ /* 0x001ee20000300800 */
[----:B--2---:R-:W-:-:S05]  /*126070*/  PRMT R10, R6, 0x7770, RZ ;  /* 0x00007770060a7816 */ /* 0x004fca00000000ff */
[----:B------:R0:W-:Y:S02]  /*126080*/  @P3 STG.E.U8 desc[UR42][R12.64], R10 ;  /* 0x0000000a0c003986 */ /* 0x0001e4000c10112a */
[----:B0-----:R-:W-:Y:S02]  /*126090*/  PRMT R10, R6, 0x7771, RZ ;  /* 0x00007771060a7816 */ /* 0x001fe400000000ff */
[----:B------:R-:W2:Y:S04]  /*1260a0*/  LDL.LU.64 R12, [R1+0x1e60] ;  /* 0x001e6000010c7983 */ /* 0x000ea80000300a00 */
[----:B----4-:R0:W-:Y:S04]  /*1260b0*/  @P4 STG.E.U8 desc[UR42][R8.64], R10 ;  /* 0x0000000a08004986 */ /* 0x0101e8000c10112a */
[----:B0-----:R-:W4:Y:S04]  /*1260c0*/  LDL.LU.64 R8, [R1+0x1e58] ;  /* 0x001e580001087983 */ /* 0x001f280000300a00 */
        /* <DEDUP_REMOVED lines=18> */
[----:B--2---:R0:W-:Y:S04]  /*1261f0*/  STL [R1+0x5548], R3 ;  /* 0x0055480301007387 */ /* 0x0041e80000100800 */
[----:B0-----:R-:W2:Y:S04]  /*126200*/  LDL.LU.64 R2, [R1+0x1e50] ;  /* 0x001e500001027983 */ /* 0x001ea80000300a00 */
[----:B------:R-:W2:Y:S02]  /*126210*/  LDL.LU.64 R24, [R1+0x1e30] ;  /* 0x001e300001187983 */ /* 0x000ea40000300a00 */
        /* <DEDUP_REMOVED lines=9> */
[----:B------:R0:W-:Y:S04]  /*1262b0*/  @P5 STG.E.U8 desc[UR42][R16.64], R10 ;  /* 0x0000000a10005986 */ /* 0x0001e8000c10112a */
[----:B------:R-:W-:Y:S02]  /*1262c0*/  @P0 LOP3.LUT R26, R26, 0x800, RZ, 0xfc, !PT ;  /* 0x000008001a1a0812 */ /* 0x000fe400078efcff */
[----:B------:R-:W-:Y:S02]  /*1262d0*/  LOP3.LUT P0, RZ, R11, 0x400, RZ, 0xc0, !PT ;  /* 0x000004000bff7812 */ /* 0x000fe4000780c0ff */
[----:B0-----:R-:W-:-:S05]  /*1262e0*/  PRMT R10, R6, 0x7773, RZ ;  /* 0x00007773060a7816 */ /* 0x001fca00000000ff */
[----:B------:R3:W-:Y:S02]  /*1262f0*/  @P6 STG.E.U8 desc[UR42][R14.64], R10 ;  /* 0x0000000a0e006986 */ /* 0x0007e4000c10112a */
[----:B---3--:R-:W-:-:S05]  /*126300*/  PRMT R10, R5, 0x7770, RZ ;  /* 0x00007770050a7816 */ /* 0x008fca00000000ff */
[----:B------:R0:W-:Y:S01]  /*126310*/  @P0 STG.E.U8 desc[UR42][R28.64], R10 ;  /* 0x0000000a1c000986 */ /* 0x0001e2000c10112a */
[----:B------:R-:W-:Y:S02]  /*126320*/  LOP3.LUT P0, RZ, R26, 0x800, RZ, 0xc0, !PT ;  /* 0x000008001aff7812 */ /* 0x000fe4000780c0ff */
[----:B0-----:R-:W-:-:S11]  /*126330*/  PRMT R10, R5, 0x7771, RZ ;  /* 0x00007771050a7816 */ /* 0x001fd600000000ff */
[----:B------:R0:W-:Y:S01]  /*126340*/  @P0 STG.E.U8 desc[UR42][R12.64], R10 ;  /* 0x0000000a0c000986 */ /* 0x0001e2000c10112a */
[----:B------:R-:W-:Y:S02]  /*126350*/  LOP3.LUT P0, RZ, R26, 0x400, RZ, 0xc0, !PT ;  /* 0x000004001aff7812 */ /* 0x000fe4000780c0ff */
[----:B0-----:R-:W-:-:S11]  /*126360*/  PRMT R10, R5, 0x7772, RZ ;  /* 0x00007772050a7816 */ /* 0x001fd600000000ff */
[----:B----4-:R0:W-:Y:S01]  /*126370*/  @P0 STG.E.U8 desc[UR42][R8.64], R10 ;  /* 0x0000000a08000986 */ /* 0x0101e2000c10112a */
[C---:B------:R-:W-:Y:S02]  /*126380*/  LOP3.LUT P0, RZ, R26.reuse, 0x200, RZ, 0xc0, !PT ;  /* 0x000002001aff7812 */ /* 0x040fe4000780c0ff */
[----:B0-----:R-:W-:Y:S01]  /*126390*/  PRMT R10, R5, 0x7773, RZ ;  /* 0x00007773050a7816 */ /* 0x001fe200000000ff */
[----:B--2---:R0:W-:Y:S10]  /*1263a0*/  STL.64 [R1+0x5540], R24 ;  /* 0x0055401801007387 */ /* 0x0041f40000100a00 */
[----:B------:R1:W-:Y:S04]  /*1263b0*/  @P0 STG.E.U8 desc[UR42][R2.64], R10 ;  /* 0x0000000a02000986 */ /* 0x0003e8000c10112a */
        /* <DEDUP_REMOVED lines=12> */
[----:B-1----:R-:W2:Y:S01]  /*126480*/  LDL.LU R3, [R1+0x5548] ;  /* 0x0055480001037983 */ /* 0x002ea20000300800 */
[----:B------:R-:W-:-:S03]  /*126490*/  LOP3.LUT P0, RZ, R26, 0x100, RZ, 0xc0, !PT ;  /* 0x000001001aff7812 */ /* 0x000fc6000780c0ff */
[----:B------:R-:W3:Y:S01]  /*1264a0*/  LDL.LU R2, [R1+0x21f4] ;  /* 0x0021f40001027983 */ /* 0x000ee20000300800 */
[----:B--2---:R-:W-:-:S09]  /*1264b0*/  PRMT R10, R3, 0x7770, RZ ;  /* 0x00007770030a7816 */ /* 0x004fd200000000ff */
        /* <DEDUP_REMOVED lines=16> */
[----:B0-----:R-:W-:-:S11]  /*1265c0*/  PRMT R10, R3, 0x7773, RZ ;  /* 0x00007773030a7816 */ /* 0x001fd600000000ff */
[----:B------:R4:W-:Y:S01]  /*1265d0*/  @P0 STG.E.U8 desc[UR42][R20.64], R10 ;  /* 0x0000000a14000986 */ /* 0x0009e2000c10112a */
[----:B------:R-:W-:Y:S02]  /*1265e0*/  LOP3.LUT P0, RZ, R26, 0x10, RZ, 0xc0, !PT ;  /* 0x000000101aff7812 */ /* 0x000fe4000780c0ff */
[----:B----4-:R-:W-:-:S11]  /*1265f0*/  PRMT R10, R0, 0x7770, RZ ;  /* 0x00007770000a7816 */ /* 0x010fd600000000ff */
        /* <DEDUP_REMOVED lines=131> */
[----:B------:R-:W4:Y:S04]  /*126e30*/  LDL.LU.64 R8, [R1+0x1c50] ;  /* 0x001c500001087983 */ /* 0x000f280000300a00 */
[----:B------:R-:W4:Y:S04]  /*126e40*/  LDL.LU R26, [R1+0x120] ;  /* 0x00012000011a7983 */ /* 0x000f280000300800 */
[----:B--2---:R0:W-:Y:S02]  /*126e50*/  @P3 STG.E.U8 desc[UR42][R16.64], R10 ;  /* 0x0000000a10003986 */ /* 0x0041e4000c10112a */
[----:B0-----:R-:W-:-:S05]  /*126e60*/  PRMT R10, R0, 0x7773, RZ ;  /* 0x00007773000a7816 */ /* 0x001fca00000000ff */
[----:B---3--:R0:W-:Y:S04]  /*126e70*/  @P4 STG.E.U8 desc[UR42][R4.64], R10 ;  /* 0x0000000a04004986 */ /* 0x0081e8000c10112a */
[----:B0-----:R-:W2:Y:S04]  /*126e80*/  LDL.LU.64 R4, [R1+0x1c40] ;  /* 0x001c400001047983 */ /* 0x001ea80000300a00 */
[----:B------:R-:W3:Y:S04]  /*126e90*/  LDL.LU R18, [R1+0x144] ;  /* 0x0001440001127983 */ /* 0x000ee80000300800 */
[----:B---3--:R0:W-:Y:S04]  /*126ea0*/  STL [R1+0x5510], R18 ;  /* 0x0055101201007387 */ /* 0x0081e80000100800 */
        /* <DEDUP_REMOVED lines=30> */
[----:B------:R-:W4:Y:S04]  /*127090*/  LDL.LU R11, [R1+0x124] ;  /* 0x00012400010b7983 */ /* 0x000f280000300800 */
        /* <DEDUP_REMOVED lines=24> */
[----:B------:R-:W2:Y:S04]  /*127220*/  LDL.LU.64 R4, [R1+0x1ba0] ;  /* 0x001ba00001047983 */ /* 0x000ea80000300a00 */
[----:B------:R-:W2:Y:S04]  /*127230*/  LDL.LU R6, [R1+0x148] ;  /* 0x0001480001067983 */ /* 0x000ea80000300800 */
[----:B------:R-:W2:Y:S04]  /*127240*/  LDL.LU R0, [R1+0x21f8] ;  /* 0x0021f80001007983 */ /* 0x000ea80000300800 */
[----:B---3--:R0:W-:Y:S04]  /*127250*/  @P0 STG.E.U8 desc[UR42][R18.64], R10 ;  /* 0x0000000a12000986 */ /* 0x0081e8000c10112a */
[----:B0-----:R-:W3:Y:S01]  /*127260*/  LDL.LU.64 R18, [R1+0x5520] ;  /* 0x0055200001127983 */ /* 0x001ee20000300a00 */
[----:B------:R-:W-:-:S02]  /*127270*/  LOP3.LUT P0, RZ, R27, 0x1000000, RZ, 0xc0, !PT ;  /* 0x010000001bff7812 */ /* 0x000fc4000780c0ff */
[----:B------:R-:W-:-:S11]  /*127280*/  PRMT R10, R26, 0x7772, RZ ;  /* 0x000077721a0a7816 */ /* 0x000fd600000000ff */
[----:B---3--:R0:W-:Y:S04]  /*127290*/  @P0 STG.E.U8 desc[UR42][R18.64], R10 ;  /* 0x0000000a12000986 */ /* 0x0081e8000c10112a */
[----:B0-----:R-:W3:Y:S01]  /*1272a0*/  LDL.LU.64 R18, [R1+0x5518] ;  /* 0x0055180001127983 */ /* 0x001ee20000300a00 */
[----:B------:R-:W-:Y:S02]  /*1272b0*/  LOP3.LUT P0, RZ, R27, 0x800000, RZ, 0xc0, !PT ;  /* 0x008000001bff7812 */ /* 0x000fe4000780c0ff */
[----:B------:R-:W-:-:S11]  /*1272c0*/  PRMT R10, R26, 0x7773, RZ ;  /* 0x000077731a0a7816 */ /* 0x000fd600000000ff */
[----:B---3--:R0:W-:Y:S04]  /*1272d0*/  @P0 STG.E.U8 desc[UR42][R18.64], R10 ;  /* 0x0000000a12000986 */ /* 0x0081e8000c10112a */
[----:B0-----:R-:W3:Y:S01]  /*1272e0*/  LDL.LU R18, [R1+0x5510] ;  /* 0x0055100001127983 */ /* 0x001ee20000300800 */
[----:B------:R-:W-:Y:S02]  /*1272f0*/  LOP3.LUT P0, RZ, R27, 0x400000, RZ, 0xc0, !PT ;  /* 0x004000001bff7812 */ /* 0x000fe4000780c0ff */
[C---:B------:R-:W-:Y:S02]  /*127300*/  LOP3.LUT P1, RZ, R2.reuse, 0x2000000, RZ, 0xc0, !PT ;  /* 0x0200000002ff7812 */ /* 0x040fe4000782c0ff */
[C---:B------:R-:W-:Y:S02]  /*127310*/  LOP3.LUT P2, RZ, R2.reuse, 0x4000000, RZ, 0xc0, !PT ;  /* 0x0400000002ff7812 */ /* 0x040fe4000784c0ff */
[----:B------:R-:W-:-:S02]  /*127320*/  LOP3.LUT P3, RZ, R2, 0x8000000, RZ, 0xc0, !PT ;  /* 0x0800000002ff7812 */ /* 0x000fc4000786c0ff */
[C---:B------:R-:W-:Y:S02]  /*127330*/  LOP3.LUT P4, RZ, R2.reuse, 0x10000000, RZ, 0xc0, !PT ;  /* 0x1000000002ff7812 */ /* 0x040fe4000788c0ff */
[C---:B------:R-:W-:Y:S02]  /*127340*/  LOP3.LUT P5, RZ, R2.reuse, 0x20000000, RZ, 0xc0, !PT ;  /* 0x2000000002ff7812 */ /* 0x040fe400078ac0ff */
[----:B------:R-:W-:Y:S02]  /*127350*/  LOP3.LUT P6, RZ, R2, 0x40000000, RZ, 0xc0, !PT ;  /* 0x4000000002ff7812 */ /* 0x000fe400078cc0ff */
[----:B---3--:R-:W-:-:S05]  /*127360*/  PRMT R10, R18, 0x7770, RZ ;  /* 0x00007770120a7816 */ /* 0x008fca00000000ff */
        /* <DEDUP_REMOVED lines=136> */
[----:B------:R-:W3:Y:S04]  /*127bf0*/  LDL.LU R26, [R1+0x114] ;  /* 0x00011400011a7983 */ /* 0x000ee80000300800 */
        /* <DEDUP_REMOVED lines=37> */
[----:B------:R-:W4:Y:S04]  /*127e50*/  LDL.LU.64 R24, [R1+0x19f8] ;  /* 0x0019f80001187983 */ /* 0x000f280000300a00 */
[----:B------:R-:W4:Y:S04]  /*127e60*/  LDL.LU.64 R22, [R1+0x19f0] ;  /* 0x0019f00001167983 */ /* 0x000f280000300a00 */
[----:B------:R-:W4:Y:S04]  /*127e70*/  LDL.LU R6, [R1+0x118] ;  /* 0x0001180001067983 */ /* 0x000f280000300800 */
[----:B------:R-:W4:Y:S04]  /*127e80*/  LDL.LU.64 R20, [R1+0x19e0] ;  /* 0x0019e00001147983 */ /* 0x000f280000300a00 */
[----:B------:R-:W4:Y:S01]  /*127e90*/  LDL.LU.64 R18, [R1+0x19d0] ;  /* 0x0019d00001127983 */ /* 0x000f220000300a00 */
[----:B------:R-:W-:-:S03]  /*127ea0*/  LOP3.LUT P1, RZ, R0, 0x80000000, RZ, 0xc0, !PT ;  /* 0x8000000000ff7812 */ /* 0x000fc6000782c0ff */
[----:B------:R-:W4:Y:S01]  /*127eb0*/  LDL.LU.64 R16, [R1+0x19c0] ;  /* 0x0019c00001107983 */ /* 0x000f220000300a00 */
[----:B------:R-:W-:Y:S02]  /*127ec0*/  @P0 LOP3.LUT R27, R27, 0x400, RZ, 0xfc, !PT ;  /* 0x000004001b1b0812 */ /* 0x000fe400078efcff */
        /* <DEDUP_REMOVED lines=80> */
[----:B------:R-:W4:Y:S04]  /*1283d0*/  LDL.LU R11, [R1+0x100] ;  /* 0x00010000010b7983 */ /* 0x000f280000300800 */
[----:B------:R-:W2:Y:S01]  /*1283e0*/  LDL.LU.64 R28, [R1+0x1910] ;  /* 0x00191000011c7983 */ /* 0x000ea20000300a00 */
        /* <DEDUP_REMOVED lines=17> */
[----:B--2---:R0:W-:Y:S04]  /*128500*/  STL.64 [R1+0x54e0], R28 ;  /* 0x0054e01c01007387 */ /* 0x0041e80000100a00 */
[----:B0-----:R-:W2:Y:S02]  /*128510*/  LDL.LU.64 R28, [R1+0x1918] ;  /* 0x00191800011c7983 */ /* 0x001ea40000300a00 */
[----:B------:R-:W-:-:S02]  /*128520*/  @P0 LOP3.LUT R27, R27, 0x8, RZ, 0xfc, !PT ;  /* 0x000000081b1b0812 */ /* 0x000fc400078efcff */
[----:B------:R-:W-:Y:S01]  /*128530*/  LOP3.LUT P0, RZ, R2, 0x200, RZ, 0xc0, !PT ;  /* 0x0000020002ff7812 */ /* 0x000fe2000780c0ff */
[----:B------:R0:W-:Y:S04]  /*128540*/  @P5 STG.E.U8 desc[UR42][R16.64], R10 ;  /* 0x0000000a10005986 */ /* 0x0001e8000c10112a */
[----:B------:R-:W3:Y:S04]  /*128550*/  LDL.LU.64 R24, [R1+0x18f0] ;  /* 0x0018f00001187983 */ /* 0x000ee80000300a00 */
[----:B------:R-:W3:Y:S01]  /*128560*/  LDL.LU.64 R22, [R1+0x18e0] ;  /* 0x0018e00001167983 */ /* 0x000ee20000300a00 */
[----:B0-----:R-:W-:-:S05]  /*128570*/  PRMT R10, R6, 0x7772, RZ ;  /* 0x00007772060a7816 */ /* 0x001fca00000000ff */
[----:B------:R0:W-:Y:S02]  /*128580*/  @P6 STG.E.U8 desc[UR42][R14.64], R10 ;  /* 0x0000000a0e006986 */ /* 0x0001e4000c10112a */
[----:B0-----:R-:W-:Y:S02]  /*128590*/  PRMT R10, R6, 0x7773, RZ ;  /* 0x00007773060a7816 */ /* 0x001fe400000000ff */
[----:B------:R-:W3:Y:S04]  /*1285a0*/  LDL.LU R6, [R1+0xe0] ;  /* 0x0000e00001067983 */ /* 0x000ee80000300800 */
[----:B------:R0:W-:Y:S01]  /*1285b0*/  @P0 STG.E.U8 desc[UR42][R12.64], R10 ;  /* 0x0000000a0c000986 */ /* 0x0001e2000c10112a */
[----:B------:R-:W-:-:S03]  /*1285c0*/  LOP3.LUT P0, RZ, R27, 0x8, RZ, 0xc0, !PT ;  /* 0x000000081bff7812 */ /* 0x000fc6000780c0ff */
[----:B------:R-:W3:Y:S04]  /*1285d0*/  LDL.LU.64 R20, [R1+0x18d0] ;  /* 0x0018d00001147983 */ /* 0x000ee80000300a00 */
[----:B------:R-:W3:Y:S04]  /*1285e0*/  LDL.LU.64 R18, [R1+0x18c0] ;  /* 0x0018c00001127983 */ /* 0x000ee80000300a00 */
[----:B------:R-:W3:Y:S04]  /*1285f0*/  LDL.LU.64 R16, [R1+0x18b0] ;  /* 0x0018b00001107983 */ /* 0x000ee80000300a00 */
[----:B------:R-:W3:Y:S01]  /*128600*/  LDL.LU.64 R14, [R1+0x18a8] ;  /* 0x0018a800010e7983 */ /* 0x000ee20000300a00 */
[----:B0-----:R-:W-:-:S03]  /*128610*/  PRMT R10, R7, 0x7770, RZ ;  /* 0x00007770070a7816 */ /* 0x001fc600000000ff */
[----:B------:R-:W3:Y:S04]  /*128620*/  LDL.LU.64 R12, [R1+0x18a0] ;  /* 0x0018a000010c7983 */ /* 0x000ee80000300a00 */
[----:B------:R0:W-:Y:S01]  /*128630*/  @P0 STG.E.U8 desc[UR42][R8.64], R10 ;  /* 0x0000000a08000986 */ /* 0x0001e2000c10112a */
[----:B------:R-:W-:Y:S02]  /*128640*/  LOP3.LUT P0, RZ, R27, 0x4, RZ, 0xc0, !PT ;  /* 0x000000041bff7812 */ /* 0x000fe4000780c0ff */
        /* <DEDUP_REMOVED lines=9> */
[----:B------:R-:W-:Y:S01]  /*1286e0*/  LOP3.LUT P0, RZ, R27, 0x1, RZ, 0xc0, !PT ;  /* 0x000000011bff7812 */ /* 0x000fe2000780c0ff */
[----:B------:R-:W-:-:S02]  /*1286f0*/  IMAD.MOV.U32 R10, RZ, RZ, R7 ;  /* 0x000000ffff0a7224 */ /* 0x000fc400078e0007 */
[----:B------:R-:W3:Y:S04]  /*128700*/  LDL.LU R7, [R1+0x2200] ;  /* 0x0022000001077983 */ /* 0x000ee80000300800 */
[----:B------:R-:W3:Y:S01]  /*128710*/  LDL.LU.64 R26, [R1+0x1900] ;  /* 0x00190000011a7983 */ /* 0x000ee20000300a00 */
[----:B------:R-:W-:-:S05]  /*128720*/  PRMT R10, R10, 0x7773, RZ ;  /* 0x000077730a0a7816 */ /* 0x000fca00000000ff */
[----:B--2---:R0:W-:Y:S04]  /*128730*/  @P0 STG.E.U8 desc[UR42][R28.64], R10 ;  /* 0x0000000a1c000986 */ /* 0x0041e8000c10112a */
[----:B0-----:R-:W2:Y:S01]  /*128740*/  LDL.LU.64 R28, [R1+0x54d8] ;  /* 0x0054d800011c7983 */ /* 0x001ea20000300a00 */
[----:B----4-:R-:W-:Y:S02]  /*128750*/  PRMT R10, R11, 0x7770, RZ ;  /* 0x000077700b0a7816 */ /* 0x010fe400000000ff */
[C---:B------:R-:W-:Y:S02]  /*128760*/  LOP3.LUT P1, RZ, R2.reuse, 0x40000, RZ, 0xc0, !PT ;  /* 0x0004000002ff7812 */ /* 0x040fe4000782c0ff */
[C---:B------:R-:W-:Y:S02]  /*128770*/  LOP3.LUT P2, RZ, R2.reuse, 0x80000, RZ, 0xc0, !PT ;  /* 0x0008000002ff7812 */ /* 0x040fe4000784c0ff */
[----:B------:R-:W-:-:S02]  /*128780*/  LOP3.LUT P3, RZ, R2, 0x100000, RZ, 0xc0, !PT ;  /* 0x0010000002ff7812 */ /* 0x000fc4000786c0ff */
[C---:B------:R-:W-:Y:S02]  /*128790*/  LOP3.LUT P4, RZ, R2.reuse, 0x200000, RZ, 0xc0, !PT ;  /* 0x0020000002ff7812 */ /* 0x040fe4000788c0ff */
[C---:B------:R-:W-:Y:S02]  /*1287a0*/  LOP3.LUT P5, RZ, R2.reuse, 0x400000, RZ, 0xc0, !PT ;  /* 0x0040000002ff7812 */ /* 0x040fe400078ac0ff */
[----:B------:R-:W-:Y:S02]  /*1287b0*/  LOP3.LUT P6, RZ, R2, 0x800000, RZ, 0xc0, !PT ;  /* 0x0080000002ff7812 */ /* 0x000fe400078cc0ff */
[----:B--2---:R-:W-:-:S13]  /*1287c0*/  LOP3.LUT P0, RZ, R28, 0x80000000, RZ, 0xc0, !PT ;  /* 0x800000001cff7812 */ /* 0x004fda000780c0ff */
[----:B---3--:R0:W-:Y:S01]  /*1287d0*/  @P0 STG.E.U8 desc[UR42][R26.64], R10 ;  /* 0x0000000a1a000986 */ /* 0x0081e2000c10112a */
        /* <DEDUP_REMOVED lines=74> */
[----:B------:R-:W4:Y:S04]  /*128c80*/  LDL.LU R0, [R1+0x10c] ;  /* 0x00010c0001007983 */ /* 0x000f280000300800 */
[----:B------:R-:W4:Y:S04]  /*128c90*/  LDL.LU.64 R20, [R1+0x17c8] ;  /* 0x0017c80001147983 */ /* 0x000f280000300a00 */
[----:B------:R-:W4:Y:S04]  /*128ca0*/  LDL.LU.64 R18, [R1+0x17c0] ;  /* 0x0017c00001127983 */ /* 0x000f280000300a00 */
        /* <DEDUP_REMOVED lines=126> */
[----:B------:R-:W3:Y:S06]  /*129490*/  LDL R18, [R1+0x2208] ;  /* 0x0022080001127983 */ /* 0x000eec0000100800 */
        /* <DEDUP_REMOVED lines=34> */
[----:B------:R0:W-:Y:S01]  /*1296c0*/  @P5 STG.E.U8 desc[UR42][R8.64], R10 ;  /* 0x0000000a08005986 */ /* 0x0001e2000c10112a */
[C---:B------:R-:W-:Y:S02]  /*1296d0*/  LOP3.LUT P3, RZ, R7.reuse, 0x40000000, RZ, 0xc0, !PT ;  /* 0x4000000007ff7812 */ /* 0x040fe4000786c0ff */
[----:B------:R-:W-:Y:S02]  /*1296e0*/  LOP3.LUT P4, RZ, R7, 0x80000000, RZ, 0xc0, !PT ;  /* 0x8000000007ff7812 */ /* 0x000fe4000788c0ff */
[----:B0-----:R-:W-:-:S05]  /*1296f0*/  PRMT R10, R6, 0x7773, RZ ;  /* 0x00007773060a7816 */ /* 0x001fca00000000ff */
[----:B---3--:R0:W-:Y:S04]  /*129700*/  @P6 STG.E.U8 desc[UR42][R4.64], R10 ;  /* 0x0000000a04006986 */ /* 0x0081e8000c10112a */
[----:B0-----:R-:W2:Y:S04]  /*129710*/  LDL.LU.64 R4, [R1+0x1660] ;  /* 0x0016600001047983 */ /* 0x001ea80000300a00 */
[----:B------:R-:W3:Y:S04]  /*129720*/  LDL.LU.64 R6, [R1+0x1650] ;  /* 0x0016500001067983 */ /* 0x000ee80000300a00 */
[----:B------:R-:W4:Y:S04]  /*129730*/  LDL.LU.64 R8, [R1+0x1640] ;  /* 0x0016400001087983 */ /* 0x000f280000300a00 */
[----:B------:R-:W2:Y:S01]  /*129740*/  LDL.LU R2, [R1+0xc8] ;  /* 0x0000c80001027983 */ /* 0x000ea20000300800 */
[----:B------:R-:W-:-:S03]  /*129750*/  LOP3.LUT P5, RZ, R18, 0x1, RZ, 0xc0, !PT ;  /* 0x0000000112ff7812 */ /* 0x000fc600078ac0ff */
        /* <DEDUP_REMOVED lines=53> */
[----:B------:R-:W4:Y:S06]  /*129ab0*/  LDL.LU R2, [R1+0xb0] ;  /* 0x0000b00001027983 */ /* 0x000f2c0000300800 */
        /* <DEDUP_REMOVED lines=12> */
[----:B------:R-:W2:Y:S06]  /*129b80*/  LDL.LU R0, [R1+0x54a8] ;  /* 0x0054a80001007983 */ /* 0x000eac0000300800 */
        /* <DEDUP_REMOVED lines=41> */
[----:B------:R-:W-:Y:S01]  /*129e20*/  PRMT R10, R2, 0x7773, RZ ;  /* 0x00007773020a7816 */ /* 0x000fe200000000ff */
[----:B------:R-:W3:Y:S04]  /*129e30*/  LDL.LU.64 R16, [R1+0x1530] ;  /* 0x0015300001107983 */ /* 0x000ee80000300a00 */
[----:B------:R-:W3:Y:S04]  /*129e40*/  LDL.LU.64 R14, [R1+0x1528] ;  /* 0x00152800010e7983 */ /* 0x000ee80000300a00 */
[----:B------:R-:W3:Y:S04]  /*129e50*/  LDL.LU.64 R12, [R1+0x1520] ;  /* 0x00152000010c7983 */ /* 0x000ee80000300a00 */
[----:B------:R-:W3:Y:S01]  /*129e60*/  LDL.LU R11, [R1+0xb4] ;  /* 0x0000b400010b7983 */ /* 0x000ee20000300800 */
[----:B------:R-:W-:-:S02]  /*129e70*/  LOP3.LUT P1, RZ, R3, 0x80, RZ, 0xc0, !PT ;  /* 0x0000008003ff7812 */ /* 0x000fc4000782c0ff */
[----:B------:R-:W-:Y:S01]  /*129e80*/  LOP3.LUT P2, RZ, R3, 0x100, RZ, 0xc0, !PT ;  /* 0x0000010003ff7812 */ /* 0x000fe2000784c0ff */
[----:B--2---:R4:W-:Y:S02]  /*129e90*/  @P3 STG.E.U8 desc[UR42][R4.64], R10 ;  /* 0x0000000a04003986 */ /* 0x0049e4000c10112a */
[----:B----4-:R-:W-:Y:S02]  /*129ea0*/  PRMT R10, R8, 0x7770, RZ ;  /* 0x00007770080a7816 */ /* 0x010fe400000000ff */
        /* <DEDUP_REMOVED lines=98> */
[----:B------:R-:W-:-:S02]  /*12a4d0*/  LOP3.LUT R29, R29, 0xffefffff, RZ, 0xc0, !PT ;  /* 0xffefffff1d1d7812 */ /* 0x000fc400078ec0ff */
[C---:B------:R-:W-:Y:S02]  /*12a4e0*/  LOP3.LUT P3, RZ, R9.reuse, 0x80, RZ, 0xc0, !PT ;  /* 0x0000008009ff7812 */ /* 0x040fe4000786c0ff */
[C---:B------:R-:W-:Y:S02]  /*12a4f0*/  LOP3.LUT P4, RZ, R9.reuse, 0x40, RZ, 0xc0, !PT ;  /* 0x0000004009ff7812 */ /* 0x040fe4000788c0ff */
[C---:B------:R-:W-:Y:S02]  /*12a500*/  LOP3.LUT P5, RZ, R9.reuse, 0x20, RZ, 0xc0, !PT ;  /* 0x0000002009ff7812 */ /* 0x040fe400078ac0ff */
[----:B------:R-:W-:Y:S01]  /*12a510*/  LOP3.LUT P6, RZ, R9, 0x10, RZ, 0xc0, !PT ;  /* 0x0000001009ff7812 */ /* 0x000fe200078cc0ff */
[----:B------:R-:W3:Y:S04]  /*12a520*/  LDL.LU.64 R16, [R1+0x1488] ;  /* 0x0014880001107983 */ /* 0x000ee80000300a00 */
[----:B------:R-:W3:Y:S04]  /*12a530*/  LDL.LU.64 R14, [R1+0x1480] ;  /* 0x00148000010e7983 */ /* 0x000ee80000300a00 */
[----:B------:R-:W3:Y:S04]  /*12a540*/  LDL.LU.64 R12, [R1+0x1478] ;  /* 0x00147800010c7983 */ /* 0x000ee80000300a00 */
[----:B------:R-:W3:Y:S01]  /*12a550*/  LDL.LU R3, [R1+0xbc] ;  /* 0x0000bc0001037983 */ /* 0x000ee20000300800 */
        /* <DEDUP_REMOVED lines=24> */
[----:B------:R-:W-:-:S05]  /*12a6e0*/  PRMT R9, R2, 0x7772, RZ ;  /* 0x0000777202097816 */ /* 0x000fca00000000ff */
[----:B----4-:R0:W-:Y:S02]  /*12a6f0*/  @P3 STG.E.U8 desc[UR42][R4.64], R9 ;  /* 0x0000000904003986 */ /* 0x0101e4000c10112a */
[----:B0-----:R-:W-:Y:S02]  /*12a700*/  PRMT R9, R2, 0x7773, RZ ;  /* 0x0000777302097816 */ /* 0x001fe400000000ff */
[----:B------:R-:W2:Y:S04]  /*12a710*/  LDL.LU.64 R4, [R1+0x1470] ;  /* 0x0014700001047983 */ /* 0x000ea80000300a00 */
[----:B------:R-:W4:Y:S04]  /*12a720*/  LDL.LU R28, [R1+0x8c] ;  /* 0x00008c00011c7983 */ /* 0x000f280000300800 */
[----:B---3--:R0:W-:Y:S04]  /*12a730*/  @P4 STG.E.U8 desc[UR42][R6.64], R9 ;  /* 0x0000000906004986 */ /* 0x0081e8000c10112a */
[----:B0-----:R-:W3:Y:S04]  /*12a740*/  LDL.LU.64 R6, [R1+0x1468] ;  /* 0x0014680001067983 */ /* 0x001ee80000300a00 */
        /* <DEDUP_REMOVED lines=22> */
[----:B------:R4:W-:Y:S01]  /*12a8b0*/  @P0 STG.E.U8 desc[UR42][R4.64], R9 ;  /* 0x0000000904000986 */ /* 0x0009e2000c10112a */
[----:B------:R-:W-:-:S02]  /*12a8c0*/  LOP3.LUT P0, RZ, R29, 0x4000000, RZ, 0xc0, !PT ;  /* 0x040000001dff7812 */ /* 0x000fc4000780c0ff */
[----:B----4-:R-:W-:Y:S01]  /*12a8d0*/  PRMT R9, R28, 0x7770, RZ ;  /* 0x000077701c097816 */ /* 0x010fe200000000ff */
        /* <DEDUP_REMOVED lines=82> */
[----:B------:R-:W-:Y:S01]  /*12ae00*/  PRMT R9, R3, 0x7773, RZ ;  /* 0x0000777303097816 */ /* 0x000fe200000000ff */
[----:B------:R-:W3:Y:S04]  /*12ae10*/  LDL.LU.64 R10, [R1+0x13b8] ;  /* 0x0013b800010a7983 */ /* 0x000ee80000300a00 */
[----:B------:R-:W3:Y:S04]  /*12ae20*/  LDL.LU.64 R26, [R1+0x13b0] ;  /* 0x0013b000011a7983 */ /* 0x000ee80000300a00 */
[----:B------:R-:W3:Y:S04]  /*12ae30*/  LDL.LU.64 R24, [R1+0x13a8] ;  /* 0x0013a80001187983 */ /* 0x000ee80000300a00 */
[----:B------:R-:W3:Y:S04]  /*12ae40*/  LDL.LU.64 R22, [R1+0x13a0] ;  /* 0x0013a00001167983 */ /* 0x000ee80000300a00 */
[----:B------:R-:W3:Y:S04]  /*12ae50*/  LDL.LU R3, [R1+0x7c] ;  /* 0x00007c0001037983 */ /* 0x000ee80000300800 */
[----:B------:R-:W3:Y:S01]  /*12ae60*/  LDL.LU.64 R20, [R1+0x1398] ;  /* 0x0013980001147983 */ /* 0x000ee20000300a00 */
        /* <DEDUP_REMOVED lines=31> */
[----:B------:R0:W-:Y:S01]  /*12b060*/  @P0 STG.E.U8 desc[UR42][R10.64], R9 ;  /* 0x000000090a000986 */ /* 0x0001e2000c10112a */
[----:B------:R-:W-:Y:S02]  /*12b070*/  LOP3.LUT P0, RZ, R29, 0x4000, RZ, 0xc0, !PT ;  /* 0x000040001dff7812 */ /* 0x000fe4000780c0ff */
        /* <DEDUP_REMOVED lines=8> */
[----:B------:R-:W-:Y:S02]  /*12b100*/  LOP3.LUT P6, RZ, R8, 0x4, RZ, 0xc0, !PT ;  /* 0x0000000408ff7812 */ /* 0x000fe400078cc0ff */
[----:B---3--:R-:W-:-:S05]  /*12b110*/  PRMT R9, R7, 0x7770, RZ ;  /* 0x0000777007097816 */ /* 0x008fca00000000ff */
[----:B------:R0:W-:Y:S01]  /*12b120*/  @P0 STG.E.U8 desc[UR42][R24.64], R9 ;  /* 0x0000000918000986 */ /* 0x0001e2000c10112a */
[----:B------:R-:W-:Y:S02]  /*12b130*/  LOP3.LUT P0, RZ, R29, 0x1000, RZ, 0xc0, !PT ;  /* 0x000010001dff7812 */ /* 0x000fe4000780c0ff */
[----:B0-----:R-:W-:-:S11]  /*12b140*/  PRMT R9, R7, 0x7771, RZ ;  /* 0x0000777107097816 */ /* 0x001fd600000000ff */
[----:B------:R0:W-:Y:S02]  /*12b150*/  @P0 STG.E.U8 desc[UR42][R22.64], R9 ;  /* 0x0000000916000986 */ /* 0x0001e4000c10112a */
[----:B0-----:R-:W-:-:S05]  /*12b160*/  PRMT R9, R7, 0x7772, RZ ;  /* 0x0000777207097816 */ /* 0x001fca00000000ff */
[----:B------:R0:W-:Y:S02]  /*12b170*/  @P1 STG.E.U8 desc[UR42][R20.64], R9 ;  /* 0x0000000914001986 */ /* 0x0001e4000c10112a */
[----:B0-----:R-:W-:Y:S02]  /*12b180*/  PRMT R9, R7, 0x7773, RZ ;  /* 0x0000777307097816 */ /* 0x001fe400000000ff */
[----:B------:R-:W3:Y:S04]  /*12b190*/  LDL.LU R7, [R1+0x544c] ;  /* 0x00544c0001077983 */ /* 0x000ee80000300800 */
        /* <DEDUP_REMOVED lines=8> */
[----:B--2---:R0:W-:Y:S04]  /*12b220*/  @P6 STG.E.U8 desc[UR42][R4.64], R9 ;  /* 0x0000000904006986 */ /* 0x0041e8000c10112a */
[----:B0-----:R-:W2:Y:S04]  /*12b230*/  LDL.LU.64 R4, [R1+0x1368] ;  /* 0x0013680001047983 */ /* 0x001ea80000300a00 */
[----:B------:R-:W4:Y:S04]  /*12b240*/  LDL.LU.64 R18, [R1+0x1360] ;  /* 0x0013600001127983 */ /* 0x000f280000300a00 */
[----:B------:R-:W2:Y:S04]  /*12b250*/  LDL.LU.64 R16, [R1+0x1358] ;  /* 0x0013580001107983 */ /* 0x000ea80000300a00 */
[----:B------:R-:W2:Y:S01]  /*12b260*/  LDL.LU R11, [R1+0x5c] ;  /* 0x00005c00010b7983 */ /* 0x000ea20000300800 */
        /* <DEDUP_REMOVED lines=8> */
[----:B------:R-:W2:Y:S04]  /*12b2f0*/  LDL.LU R24, [R1+0x40] ;  /* 0x0000400001187983 */ /* 0x000ea80000300800 */
[----:B--2---:R0:W-:Y:S04]  /*12b300*/  STL [R1+0x5448], R24 ;  /* 0x0054481801007387 */ /* 0x0041e80000100800 */
[----:B0-----:R-:W2:Y:S04]  /*12b310*/  LDL.LU.64 R24, [R1+0x1330] ;  /* 0x0013300001187983 */ /* 0x001ea80000300a00 */
[----:B------:R-:W2:Y:S01]  /*12b320*/  LDL.LU.64 R26, [R1+0x1318] ;  /* 0x00131800011a7983 */ /* 0x000ea20000300a00 */
        /* <DEDUP_REMOVED lines=21> */
[----:B------:R-:W-:Y:S02]  /*12b480*/  LOP3.LUT P4, RZ, R8, 0x1, RZ, 0xc0, !PT ;  /* 0x0000000108ff7812 */ /* 0x000fe4000788c0ff */
[----:B------:R-:W-:Y:S02]  /*12b490*/  LOP3.LUT R29, R29, 0xfffffbff, RZ, 0xc0, !PT ;  /* 0xfffffbff1d1d7812 */ /* 0x000fe400078ec0ff */
[----:B------:R-:W-:Y:S02]  /*12b4a0*/  LOP3.LUT P5, RZ, R7, 0x80000000, RZ, 0xc0, !PT ;  /* 0x8000000007ff7812 */ /* 0x000fe400078ac0ff */
[----:B------:R-:W-:-:S05]  /*12b4b0*/  PRMT R9, R11, 0x7771, RZ ;  /* 0x000077710b097816 */ /* 0x000fca00000000ff */
[----:B------:R-:W-:Y:S02]  /*12b4c0*/  @P0 LOP3.LUT R29, R29, 0x400, RZ, 0xfc, !PT ;  /* 0x000004001d1d0812 */ /* 0x000fe400078efcff */
[C---:B------:R-:W-:Y:S02]  /*12b4d0*/  LOP3.LUT P0, RZ, R7.reuse, 0x10000000, RZ, 0xc0, !PT ;  /* 0x1000000007ff7812 */ /* 0x040fe4000780c0ff */
[----:B------:R-:W-:Y:S01]  /*12b4e0*/  LOP3.LUT P6, RZ, R7, 0x40000000, RZ, 0xc0, !PT ;  /* 0x4000000007ff7812 */ /* 0x000fe200078cc0ff */
[----:B----4-:R0:W-:Y:S01]  /*12b4f0*/  @P4 STG.E.U8 desc[UR42][R18.64], R9 ;  /* 0x0000000912004986 */ /* 0x0101e2000c10112a */
[----:B------:R-:W-:Y:S02]  /*12b500*/  LOP3.LUT R29, R29, 0xfffff7ff, RZ, 0xc0, !PT ;  /* 0xfffff7ff1d1d7812 */ /* 0x000fe400078ec0ff */
[----:B0-----:R-:W-:-:S07]  /*12b510*/  PRMT R9, R11, 0x7772, RZ ;  /* 0x000077720b097816 */ /* 0x001fce00000000ff */
[----:B------:R-:W-:Y:S02]  /*12b520*/  @P0 LOP3.LUT R29, R29, 0x800, RZ, 0xfc, !PT ;  /* 0x000008001d1d0812 */ /* 0x000fe400078efcff */
[----:B------:R-:W-:Y:S01]  /*12b530*/  LOP3.LUT P0, RZ, R7, 0x20000000, RZ, 0xc0, !PT ;  /* 0x2000000007ff7812 */ /* 0x000fe2000780c0ff */
[----:B------:R0:W-:Y:S02]  /*12b540*/  @P5 STG.E.U8 desc[UR42][R16.64], R9 ;  /* 0x0000000910005986 */ /* 0x0001e4000c10112a */
        /* <DEDUP_REMOVED lines=60> */
[----:B0-----:R-:W2:Y:S01]  /*12b910*/  LDL.LU.64 R4, [R1+0x12d8] ;  /* 0x0012d80001047983 */ /* 0x001ea20000300a00 */
[C---:B------:R-:W-:Y:S02]  /*12b920*/  LOP3.LUT P0, RZ, R7.reuse, 0x4, RZ, 0xc0, !PT ;  /* 0x0000000407ff7812 */ /* 0x040fe4000780c0ff */
[----:B------:R-:W-:Y:S02]  /*12b930*/  LOP3.LUT R8, R8, 0xefffffff, RZ, 0xc0, !PT ;  /* 0xefffffff08087812 */ /* 0x000fe400078ec0ff */
[----:B------:R-:W-:Y:S01]  /*12b940*/  LOP3.LUT P3, RZ, R7, 0x4000, RZ, 0xc0, !PT ;  /* 0x0000400007ff7812 */ /* 0x000fe2000786c0ff */
[----:B------:R-:W3:Y:S04]  /*12b950*/  LDL.LU.64 R18, [R1+0x12c8] ;  /* 0x0012c80001127983 */ /* 0x000ee80000300a00 */
[----:B------:R-:W4:Y:S04]  /*12b960*/  LDL.LU.64 R20, [R1+0x12c0] ;  /* 0x0012c00001147983 */ /* 0x000f280000300a00 */
[----:B------:R-:W3:Y:S01]  /*12b970*/  LDL.LU.64 R16, [R1+0x12b8] ;  /* 0x0012b80001107983 */ /* 0x000ee20000300a00 */
[----:B------:R-:W-:-:S03]  /*12b980*/  PRMT R9, R6, 0x7773, RZ ;  /* 0x0000777306097816 */ /* 0x000fc600000000ff */
[----:B------:R-:W3:Y:S04]  /*12b990*/  LDL.LU R14, [R1+0x68] ;  /* 0x00006800010e7983 */ /* 0x000ee80000300800 */
[----:B------:R-:W3:Y:S04]  /*12b9a0*/  LDL.LU.64 R12, [R1+0x12b0] ;  /* 0x0012b000010c7983 */ /* 0x000ee80000300a00 */
[----:B------:R-:W3:Y:S04]  /*12b9b0*/  LDL.LU R10, [R1+0x48] ;  /* 0x00004800010a7983 */ /* 0x000ee80000300800 */
[----:B------:R-:W3:Y:S04]  /*12b9c0*/  LDL.LU R6, [R1+0x5430] ;  /* 0x0054300001067983 */ /* 0x000ee80000300800 */
[----:B------:R-:W3:Y:S01]  /*12b9d0*/  LDL.LU.64 R2, [R1+0x12a8] ;  /* 0x0012a80001027983 */ /* 0x000ee20000300a00 */
        /* <DEDUP_REMOVED lines=12> */
[----:B------:R0:W-:Y:S04]  /*12baa0*/  STL [R1+0x5420], R8 ;  /* 0x0054200801007387 */ /* 0x0001e80000100800 */
        /* <DEDUP_REMOVED lines=19> */
[C---:B---3--:R-:W-:Y:S01]  /*12bbe0*/  PRMT R7, R14.reuse, 0x7770, RZ ;  /* 0x000077700e077816 */ /* 0x048fe200000000ff */
[----:B--2---:R0:W-:Y:S04]  /*12bbf0*/  STL.64 [R1+0x5428], R8 ;  /* 0x0054280801007387 */ /* 0x0041e80000100a00 */
[----:B0-----:R-:W2:Y:S04]  /*12bc00*/  LDL.LU.64 R8, [R1+0x1298] ;  /* 0x0012980001087983 */ /* 0x001ea80000300a00 */
[----:B------:R0:W-:Y:S02]  /*12bc10*/  @P4 STG.E.U8 desc[UR42][R18.64], R7 ;  /* 0x0000000712004986 */ /* 0x0001e4000c10112a */
[----:B0-----:R-:W-:-:S02]  /*12bc20*/  PRMT R7, R14, 0x7771, RZ ;  /* 0x000077710e077816 */ /* 0x001fc400000000ff */
[----:B------:R-:W3:Y:S04]  /*12bc30*/  LDL.LU R19, [R1+0x6c] ;  /* 0x00006c0001137983 */ /* 0x000ee80000300800 */
[----:B------:R-:W3:Y:S04]  /*12bc40*/  LDL.LU.64 R26, [R1+0x1280] ;  /* 0x00128000011a7983 */ /* 0x000ee80000300a00 */
[----:B------:R-:W3:Y:S04]  /*12bc50*/  LDL.LU.64 R24, [R1+0x1278] ;  /* 0x0012780001187983 */ /* 0x000ee80000300a00 */
[----:B------:R-:W3:Y:S04]  /*12bc60*/  LDL.LU R11, [R1+0x4c] ;  /* 0x00004c00010b7983 */ /* 0x000ee80000300800 */
[----:B----4-:R0:W-:Y:S04]  /*12bc70*/  @P5 STG.E.U8 desc[UR42][R20.64], R7 ;  /* 0x0000000714005986 */ /* 0x0101e8000c10112a */
[----:B------:R-:W4:Y:S01]  /*12bc80*/  LDL.LU.64 R22, [R1+0x1270] ;  /* 0x0012700001167983 */ /* 0x000f220000300a00 */
[----:B0-----:R-:W-:-:S03]  /*12bc90*/  PRMT R7, R14, 0x7772, RZ ;  /* 0x000077720e077816 */ /* 0x001fc600000000ff */
[----:B------:R-:W3:Y:S04]  /*12bca0*/  LDL.LU.64 R20, [R1+0x1268] ;  /* 0x0012680001147983 */ /* 0x000ee80000300a00 */
[----:B------:R0:W-:Y:S02]  /*12bcb0*/  @P6 STG.E.U8 desc[UR42][R16.64], R7 ;  /* 0x0000000710006986 */ /* 0x0001e4000c10112a */
[----:B0-----:R-:W-:Y:S02]  /*12bcc0*/  PRMT R7, R14, 0x7773, RZ ;  /* 0x000077730e077816 */ /* 0x001fe400000000ff */
[----:B------:R-:W3:Y:S04]  /*12bcd0*/  LDL.LU.64 R16, [R1+0x1260] ;  /* 0x0012600001107983 */ /* 0x000ee80000300a00 */
[----:B------:R-:W3:Y:S04]  /*12bce0*/  LDL.LU.64 R14, [R1+0x1258] ;  /* 0x00125800010e7983 */ /* 0x000ee80000300a00 */
[----:B------:R-:W3:Y:S04]  /*12bcf0*/  LDL.LU R18, [R1+0x710] ;  /* 0x0007100001127983 */ /* 0x000ee80000300800 */
        /* <DEDUP_REMOVED lines=18> */
[----:B0-----:R-:W2:Y:S01]  /*12be20*/  LDL.LU R8, [R1+0x5420] ;  /* 0x0054200001087983 */ /* 0x001ea20000300800 */
[----:B---3--:R-:W-:-:S02]  /*12be30*/  PRMT R7, R19, 0x7770, RZ ;  /* 0x0000777013077816 */ /* 0x008fc400000000ff */
[C---:B------:R-:W-:Y:S02]  /*12be40*/  LOP3.LUT P3, RZ, R6.reuse, 0x80000000, RZ, 0xc0, !PT ;  /* 0x8000000006ff7812 */ /* 0x040fe4000786c0ff */
[C---:B------:R-:W-:Y:S02]  /*12be50*/  LOP3.LUT P4, RZ, R6.reuse, 0x40000000, RZ, 0xc0, !PT ;  /* 0x4000000006ff7812 */ /* 0x040fe4000788c0ff */
[C---:B------:R-:W-:Y:S02]  /*12be60*/  LOP3.LUT P5, RZ, R6.reuse, 0x20000000, RZ, 0xc0, !PT ;  /* 0x2000000006ff7812 */ /* 0x040fe400078ac0ff */
[----:B------:R-:W-:Y:S02]  /*12be70*/  LOP3.LUT P6, RZ, R6, 0x10000000, RZ, 0xc0, !PT ;  /* 0x1000000006ff7812 */ /* 0x000fe400078cc0ff */
[----:B--2---:R-:W-:-:S13]  /*12be80*/  LOP3.LUT P0, RZ, R8, 0x80000000, RZ, 0xc0, !PT ;  /* 0x8000000008ff7812 */ /* 0x004fda000780c0ff */
        /* <DEDUP_REMOVED lines=36> */
[----:B---3--:R0:W-:Y:S04]  /*12c0d0*/  @P4 STG.E.U8 desc[UR42][R2.64], R7 ;  /* 0x0000000702004986 */ /* 0x0081e8000c10112a */
[----:B0-----:R-:W2:Y:S04]  /*12c0e0*/  LDL.LU.64 R2, [R1+0x1208] ;  /* 0x0012080001027983 */ /* 0x001ea80000300a00 */
[----:B------:R-:W3:Y:S01]  /*12c0f0*/  LDL.LU R22, [R1+0x724] ;  /* 0x0007240001167983 */ /* 0x000ee20000300800 */
[----:B----4-:R-:W-:-:S05]  /*12c100*/  PRMT R7, R11, 0x7770, RZ ;  /* 0x000077700b077816 */ /* 0x010fca00000000ff */
        /* <DEDUP_REMOVED lines=90> */
[----:B0-----:R-:W-:-:S02]  /*12c6b0*/  PRMT R7, R11, 0x7770, RZ ;  /* 0x000077700b077816 */ /* 0x001fc400000000ff */
[----:B------:R-:W4:Y:S04]  /*12c6c0*/  LDL.LU.64 R12, [R1+0x11a0] ;  /* 0x0011a000010c7983 */ /* 0x000f280000300a00 */
[----:B--2---:R0:W-:Y:S04]  /*12c6d0*/  @P6 STG.E.U8 desc[UR42][R2.64], R7 ;  /* 0x0000000702006986 */ /* 0x0041e8000c10112a */
[----:B0-----:R-:W2:Y:S01]  /*12c6e0*/  LDL.LU.64 R2, [R1+0x1198] ;  /* 0x0011980001027983 */ /* 0x001ea20000300a00 */
[----:B------:R-:W-:Y:S02]  /*12c6f0*/  LOP3.LUT R8, R8, 0xffffefff, RZ, 0xc0, !PT ;  /* 0xffffefff08087812 */ /* 0x000fe400078ec0ff */
[----:B------:R-:W-:-:S02]  /*12c700*/  LOP3.LUT P3, RZ, R6, 0x100, RZ, 0xc0, !PT ;  /* 0x0000010006ff7812 */ /* 0x000fc4000786c0ff */
[C---:B------:R-:W-:Y:S02]  /*12c710*/  LOP3.LUT P4, RZ, R6.reuse, 0x80, RZ, 0xc0, !PT ;  /* 0x0000008006ff7812 */ /* 0x040fe4000788c0ff */
[C---:B------:R-:W-:Y:S02]  /*12c720*/  LOP3.LUT P5, RZ, R6.reuse, 0x40, RZ, 0xc0, !PT ;  /* 0x0000004006ff7812 */ /* 0x040fe400078ac0ff */
[----:B------:R-:W-:Y:S01]  /*12c730*/  LOP3.LUT P6, RZ, R6, 0x20, RZ, 0xc0, !PT ;  /* 0x0000002006ff7812 */ /* 0x000fe200078cc0ff */
[----:B------:R-:W2:Y:S04]  /*12c740*/  LDL.LU.64 R18, [R1+0x1190] ;  /* 0x0011900001127983 */ /* 0x000ea80000300a00 */
[----:B------:R-:W2:Y:S04]  /*12c750*/  LDL.LU.64 R16, [R1+0x1188] ;  /* 0x0011880001107983 */ /* 0x000ea80000300a00 */
[----:B------:R-:W2:Y:S04]  /*12c760*/  LDL.LU.64 R14, [R1+0x1180] ;  /* 0x00118000010e7983 */ /* 0x000ea80000300a00 */
[----:B------:R-:W2:Y:S01]  /*12c770*/  LDL.LU R10, [R1+0x71c] ;  /* 0x00071c00010a7983 */ /* 0x000ea20000300800 */
[----:B---3--:R-:W-:-:S13]  /*12c780*/  LOP3.LUT P0, RZ, R5, 0x10000000, RZ, 0xc0, !PT ;  /* 0x1000000005ff7812 */ /* 0x008fda000780c0ff */
        /* <DEDUP_REMOVED lines=25> */
[C---:B0-----:R-:W-:Y:S02]  /*12c920*/  PRMT R6, R11.reuse, 0x7772, RZ ;  /* 0x000077720b067816 */ /* 0x041fe400000000ff */
[----:B------:R-:W3:Y:S04]  /*12c930*/  LDL.LU.64 R12, [R1+0x1178] ;  /* 0x00117800010c7983 */ /* 0x000ee80000300a00 */
[----:B------:R-:W4:Y:S04]  /*12c940*/  LDL.LU R28, [R1+0x72c] ;  /* 0x00072c00011c7983 */ /* 0x000f280000300800 */
[----:B--2---:R0:W-:Y:S04]  /*12c950*/  @P4 STG.E.U8 desc[UR42][R2.64], R6 ;  /* 0x0000000602004986 */ /* 0x0041e8000c10112a */
[----:B0-----:R-:W2:Y:S04]  /*12c960*/  LDL.LU.64 R2, [R1+0x1170] ;  /* 0x0011700001027983 */ /* 0x001ea80000300a00 */
[----:B------:R-:W2:Y:S04]  /*12c970*/  LDL.LU.64 R26, [R1+0x1150] ;  /* 0x00115000011a7983 */ /* 0x000ea80000300a00 */
        /* <DEDUP_REMOVED lines=25> */
[----:B------:R4:W-:Y:S01]  /*12cb10*/  @P0 STG.E.U8 desc[UR42][R2.64], R6 ;  /* 0x0000000602000986 */ /* 0x0009e2000c10112a */
[----:B------:R-:W-:-:S02]  /*12cb20*/  LOP3.LUT P0, RZ, R8, 0x20000, RZ, 0xc0, !PT ;  /* 0x0002000008ff7812 */ /* 0x000fc4000780c0ff */
[----:B----4-:R-:W-:Y:S01]  /*12cb30*/  PRMT R6, R28, 0x7770, RZ ;  /* 0x000077701c067816 */ /* 0x010fe200000000ff */
        /* <DEDUP_REMOVED lines=37> */
[----:B------:R-:W2:Y:S04]  /*12cd90*/  LDL.LU R4, [R1+0x53e0] ;  /* 0x0053e00001047983 */ /* 0x000ea80000300800 */
[----:B------:R-:W3:Y:S04]  /*12cda0*/  LDL.LU.64 R12, [R1+0x1108] ;  /* 0x00110800010c7983 */ /* 0x000ee80000300a00 */
[----:B----4-:R0:W-:Y:S04]  /*12cdb0*/  @P6 STG.E.U8 desc[UR42][R2.64], R6 ;  /* 0x0000000602006986 */ /* 0x0101e8000c10112a */
[----:B------:R-:W4:Y:S04]  /*12cdc0*/  LDL.LU.64 R20, [R1+0x1100] ;  /* 0x0011000001147983 */ /* 0x000f280000300a00 */
[----:B0-----:R-:W2:Y:S04]  /*12cdd0*/  LDL.LU.64 R2, [R1+0x10f8] ;  /* 0x0010f80001027983 */ /* 0x001ea80000300a00 */
[----:B------:R-:W2:Y:S01]  /*12cde0*/  LDL.LU R11, [R1+0x744] ;  /* 0x00074400010b7983 */ /* 0x000ea20000300800 */
[----:B------:R-:W-:-:S02]  /*12cdf0*/  LOP3.LUT P3, RZ, R5, 0x200000, RZ, 0xc0, !PT ;  /* 0x0020000005ff7812 */ /* 0x000fc4000786c0ff */
[C---:B------:R-:W-:Y:S02]  /*12ce00*/  LOP3.LUT P4, RZ, R5.reuse, 0x100000, RZ, 0xc0, !PT ;  /* 0x0010000005ff7812 */ /* 0x040fe4000788c0ff */
[----:B------:R-:W-:Y:S01]  /*12ce10*/  LOP3.LUT P5, RZ, R5, 0x80000, RZ, 0xc0, !PT ;  /* 0x0008000005ff7812 */ /* 0x000fe200078ac0ff */
[----:B------:R-:W4:Y:S04]  /*12ce20*/  LDL.LU.64 R18, [R1+0x10f0] ;  /* 0x0010f00001127983 */ /* 0x000f280000300a00 */
[----:B------:R-:W4:Y:S04]  /*12ce30*/  LDL.LU.64 R16, [R1+0x10e8] ;  /* 0x0010e80001107983 */ /* 0x000f280000300a00 */
[----:B------:R-:W4:Y:S04]  /*12ce40*/  LDL.LU.64 R14, [R1+0x10d0] ;  /* 0x0010d000010e7983 */ /* 0x000f280000300a00 */
[----:B------:R-:W4:Y:S01]  /*12ce50*/  LDL.LU R10, [R1+0x734] ;  /* 0x00073400010a7983 */ /* 0x000f220000300800 */
[----:B--2---:R-:W-:-:S05]  /*12ce60*/  PRMT R6, R11, 0x7770, RZ ;  /* 0x000077700b067816 */ /* 0x004fca00000000ff */
[----:B---3--:R0:W-:Y:S02]  /*12ce70*/  @P3 STG.E.U8 desc[UR42][R12.64], R6 ;  /* 0x000000060c003986 */ /* 0x0081e4000c10112a */
[C---:B0-----:R-:W-:Y:S02]  /*12ce80*/  PRMT R6, R11.reuse, 0x7771, RZ ;  /* 0x000077710b067816 */ /* 0x041fe400000000ff */
[----:B------:R-:W2:Y:S04]  /*12ce90*/  LDL.LU.64 R12, [R1+0x10e0] ;  /* 0x0010e000010c7983 */ /* 0x000ea80000300a00 */
[----:B----4-:R0:W-:Y:S02]  /*12cea0*/  @P4 STG.E.U8 desc[UR42][R20.64], R6 ;  /* 0x0000000614004986 */ /* 0x0101e4000c10112a */
[----:B0-----:R-:W-:-:S05]  /*12ceb0*/  PRMT R6, R11, 0x7772, RZ ;  /* 0x000077720b067816 */ /* 0x001fca00000000ff */
[----:B------:R0:W-:Y:S04]  /*12cec0*/  @P5 STG.E.U8 desc[UR42][R2.64], R6 ;  /* 0x0000000602005986 */ /* 0x0001e8000c10112a */
        /* <DEDUP_REMOVED lines=26> */
[----:B------:R-:W-:Y:S01]  /*12d070*/  LOP3.LUT R8, R8, 0xfffffbff, RZ, 0xc0, !PT ;  /* 0xfffffbff08087812 */ /* 0x000fe200078ec0ff */
[----:B------:R-:W4:Y:S04]  /*12d080*/  LDL.LU.64 R28, [R1+0x10c0] ;  /* 0x0010c000011c7983 */ /* 0x000f280000300a00 */
[----:B------:R-:W4:Y:S04]  /*12d090*/  LDL.LU.64 R26, [R1+0x10b8] ;  /* 0x0010b800011a7983 */ /* 0x000f280000300a00 */
        /* <DEDUP_REMOVED lines=33> */
[----:B0-----:R-:W3:Y:S01]  /*12d2b0*/  LDL.LU.64 R2, [R1+0x53c8] ;  /* 0x0053c80001027983 */ /* 0x001ee20000300a00 */
[----:B------:R-:W-:Y:S02]  /*12d2c0*/  LOP3.LUT P0, RZ, R8, 0x40, RZ, 0xc0, !PT ;  /* 0x0000004008ff7812 */ /* 0x000fe4000780c0ff */
[----:B------:R-:W-:-:S11]  /*12d2d0*/  PRMT R6, R4, 0x7772, RZ ;  /* 0x0000777204067816 */ /* 0x000fd600000000ff */
[----:B----4-:R0:W-:Y:S01]  /*12d2e0*/  @P0 STG.E.U8 desc[UR42][R28.64], R6 ;  /* 0x000000061c000986 */ /* 0x0101e2000c10112a */
[----:B------:R-:W-:Y:S02]  /*12d2f0*/  LOP3.LUT P0, RZ, R8, 0x20, RZ, 0xc0, !PT ;  /* 0x0000002008ff7812 */ /* 0x000fe4000780c0ff */
[----:B0-----:R-:W-:Y:S02]  /*12d300*/  PRMT R6, R4, 0x7773, RZ ;  /* 0x0000777304067816 */ /* 0x001fe400000000ff */
[C---:B------:R-:W-:Y:S02]  /*12d310*/  LOP3.LUT P1, RZ, R5.reuse, 0x100, RZ, 0xc0, !PT ;  /* 0x0000010005ff7812 */ /* 0x040fe4000782c0ff */
[C---:B------:R-:W-:Y:S02]  /*12d320*/  LOP3.LUT P2, RZ, R5.reuse, 0x80, RZ, 0xc0, !PT ;  /* 0x0000008005ff7812 */ /* 0x040fe4000784c0ff */
[C---:B------:R-:W-:Y:S02]  /*12d330*/  LOP3.LUT P3, RZ, R5.reuse, 0x40, RZ, 0xc0, !PT ;  /* 0x0000004005ff7812 */ /* 0x040fe4000786c0ff */
[----:B------:R-:W-:-:S03]  /*12d340*/  LOP3.LUT P4, RZ, R5, 0x20, RZ, 0xc0, !PT ;  /* 0x0000002005ff7812 */ /* 0x000fc6000788c0ff */
[----:B------:R3:W-:Y:S01]  /*12d350*/  @P0 STG.E.U8 desc[UR42][R26.64], R6 ;  /* 0x000000061a000986 */ /* 0x0007e2000c10112a */
[----:B------:R-:W-:Y:S02]  /*12d360*/  LOP3.LUT P0, RZ, R8, 0x10, RZ, 0xc0, !PT ;  /* 0x0000001008ff7812 */ /* 0x000fe4000780c0ff */
[C---:B------:R-:W-:Y:S02]  /*12d370*/  LOP3.LUT P5, RZ, R5.reuse, 0x10, RZ, 0xc0, !PT ;  /* 0x0000001005ff7812 */ /* 0x040fe400078ac0ff */
[----:B------:R-:W-:Y:S01]  /*12d380*/  LOP3.LUT P6, RZ, R5, 0x8, RZ, 0xc0, !PT ;  /* 0x0000000805ff7812 */ /* 0x000fe200078cc0ff */
[----:B------:R-:W4:Y:S01]  /*12d390*/  LDL.LU R4, [R1+0x53c4] ;  /* 0x0053c40001047983 */ /* 0x000f220000300800 */
[----:B---3--:R-:W-:-:S07]  /*12d3a0*/  PRMT R6, R3, 0x7770, RZ ;  /* 0x0000777003067816 */ /* 0x008fce00000000ff */
        /* <DEDUP_REMOVED lines=13> */
[----:B--2---:R0:W-:Y:S04]  /*12d480*/  @P6 STG.E.U8 desc[UR42][R12.64], R6 ;  /* 0x000000060c006986 */ /* 0x0041e8000c10112a */
[----:B0-----:R-:W2:Y:S01]  /*12d490*/  LDL.LU.64 R12, [R1+0x1070] ;  /* 0x00107000010c7983 */ /* 0x001ea20000300a00 */
[----:B------:R-:W-:-:S03]  /*12d4a0*/  LOP3.LUT P3, RZ, R5, 0x4, RZ, 0xc0, !PT ;  /* 0x0000000405ff7812 */ /* 0x000fc6000786c0ff */
[----:B------:R-:W3:Y:S01]  /*12d4b0*/  LDL.LU.64 R26, [R1+0x1050] ;  /* 0x00105000011a7983 */ /* 0x000ee20000300a00 */
[C---:B------:R-:W-:Y:S02]  /*12d4c0*/  LOP3.LUT P4, RZ, R5.reuse, 0x2, RZ, 0xc0, !PT ;  /* 0x0000000205ff7812 */ /* 0x040fe4000788c0ff */
[----:B------:R-:W-:Y:S01]  /*12d4d0*/  LOP3.LUT P5, RZ, R5, 0x1, RZ, 0xc0, !PT ;  /* 0x0000000105ff7812 */ /* 0x000fe200078ac0ff */
[----:B------:R-:W3:Y:S01]  /*12d4e0*/  LDL.LU.64 R24, [R1+0x1038] ;  /* 0x0010380001187983 */ /* 0x000ee20000300a00 */
[----:B------:R-:W-:-:S03]  /*12d4f0*/  PRMT R5, R11, 0x7773, RZ ;  /* 0x000077730b057816 */ /* 0x000fc600000000ff */
[----:B------:R-:W3:Y:S04]  /*12d500*/  LDL.LU.64 R20, [R1+0x1028] ;  /* 0x0010280001147983 */ /* 0x000ee80000300a00 */
[----:B------:R-:W3:Y:S04]  /*12d510*/  LDL.LU R18, [R1+0x73c] ;  /* 0x00073c0001127983 */ /* 0x000ee80000300800 */
[----:B------:R-:W3:Y:S04]  /*12d520*/  LDL.LU.64 R16, [R1+0x1020] ;  /* 0x0010200001107983 */ /* 0x000ee80000300a00 */
[----:B------:R-:W3:Y:S04]  /*12d530*/  LDL.LU R23, [R1+0x760] ;  /* 0x0007600001177983 */ /* 0x000ee80000300800 */
[----:B------:R-:W3:Y:S04]  /*12d540*/  LDL.LU.64 R14, [R1+0xff0] ;  /* 0x000ff000010e7983 */ /* 0x000ee80000300a00 */
[----:B--2---:R0:W-:Y:S04]  /*12d550*/  @P3 STG.E.U8 desc[UR42][R12.64], R5 ;  /* 0x000000050c003986 */ /* 0x0041e8000c10112a */
[----:B0-----:R-:W2:Y:S04]  /*12d560*/  LDL.LU.64 R12, [R1+0xfc8] ;  /* 0x000fc800010c7983 */ /* 0x001ea80000300a00 */
[----:B------:R-:W2:Y:S04]  /*12d570*/  LDL.LU R11, [R1+0x750] ;  /* 0x00075000010b7983 */ /* 0x000ea80000300800 */
[----:B--2---:R0:W-:Y:S04]  /*12d580*/  STL [R1+0x53b4], R11 ;  /* 0x0053b40b01007387 */ /* 0x0041e80000100800 */
[----:B0-----:R-:W2:Y:S01]  /*12d590*/  LDL.LU.64 R10, [R1+0xfd0] ;  /* 0x000fd000010a7983 */ /* 0x001ea20000300a00 */
[----:B---3--:R-:W-:-:S02]  /*12d5a0*/  LOP3.LUT P0, RZ, R3, 0x400000, RZ, 0xc0, !PT ;  /* 0x0040000003ff7812 */ /* 0x008fc4000780c0ff */
[----:B----4-:R-:W-:-:S11]  /*12d5b0*/  LOP3.LUT R4, R4, 0xefffffff, RZ, 0xc0, !PT ;  /* 0xefffffff04047812 */ /* 0x010fd600078ec0ff */
        /* <DEDUP_REMOVED lines=19> */
[----:B------:R-:W-:Y:S02]  /*12d6f0*/  PRMT R5, R18, 0x7770, RZ ;  /* 0x0000777012057816 */ /* 0x000fe400000000ff */
[----:B------:R-:W-:Y:S02]  /*12d700*/  LOP3.LUT P6, RZ, R3, 0x80000000, RZ, 0xc0, !PT ;  /* 0x8000000003ff7812 */ /* 0x000fe400078cc0ff */
[----:B------:R-:W-:Y:S01]  /*12d710*/  LOP3.LUT R8, R8, 0xfffffffb, RZ, 0xc0, !PT ;  /* 0xfffffffb08087812 */ /* 0x000fe200078ec0ff */
[----:B------:R-:W3:Y:S04]  /*12d720*/  LDL.LU.64 R6, [R1+0xfa0] ;  /* 0x000fa00001067983 */ /* 0x000ee80000300a00 */
[----:B------:R0:W-:Y:S04]  /*12d730*/  @P4 STG.E.U8 desc[UR42][R26.64], R5 ;  /* 0x000000051a004986 */ /* 0x0001e8000c10112a */
[----:B------:R-:W4:Y:S01]  /*12d740*/  LDL.LU.64 R28, [R1+0xf80] ;  /* 0x000f8000011c7983 */ /* 0x000f220000300a00 */
[----:B------:R-:W-:-:S02]  /*12d750*/  @P0 LOP3.LUT R8, R8, 0x4, RZ, 0xfc, !PT ;  /* 0x0000000408080812 */ /* 0x000fc400078efcff */
[----:B------:R-:W-:Y:S02]  /*12d760*/  LOP3.LUT P0, RZ, R3, 0x20000000, RZ, 0xc0, !PT ;  /* 0x2000000003ff7812 */ /* 0x000fe4000780c0ff */
[----:B------:R-:W-:Y:S02]  /*12d770*/  LOP3.LUT R8, R8, 0xfffffff7, RZ, 0xc0, !PT ;  /* 0xfffffff708087812 */ /* 0x000fe400078ec0ff */
[----:B0-----:R-:W-:Y:S01]  /*12d780*/  PRMT R5, R18, 0x7771, RZ ;  /* 0x0000777112057816 */ /* 0x001fe200000000ff */
[----:B------:R-:W3:Y:S04]  /*12d790*/  LDL.LU.64 R26, [R1+0xf78] ;  /* 0x000f7800011a7983 */ /* 0x000ee80000300a00 */
[----:B------:R0:W-:Y:S04]  /*12d7a0*/  @P5 STG.E.U8 desc[UR42][R24.64], R5 ;  /* 0x0000000518005986 */ /* 0x0001e8000c10112a */
[----:B------:R-:W-:-:S02]  /*12d7b0*/  @P0 LOP3.LUT R8, R8, 0x8, RZ, 0xfc, !PT ;  /* 0x0000000808080812 */ /* 0x000fc400078efcff */
[----:B------:R-:W-:Y:S02]  /*12d7c0*/  LOP3.LUT P0, RZ, R3, 0x40000000, RZ, 0xc0, !PT ;  /* 0x4000000003ff7812 */ /* 0x000fe4000780c0ff */
[C---:B0-----:R-:W-:Y:S01]  /*12d7d0*/  PRMT R5, R18.reuse, 0x7772, RZ ;  /* 0x0000777212057816 */ /* 0x041fe200000000ff */
        /* <DEDUP_REMOVED lines=25> */
[----:B------:R-:W-:-:S02]  /*12d970*/  LOP3.LUT P0, RZ, R4, 0x80000000, RZ, 0xc0, !PT ;  /* 0x8000000004ff7812 */ /* 0x000fc4000780c0ff */
[C---:B------:R-:W-:Y:S02]  /*12d980*/  LOP3.LUT P1, RZ, R3.reuse, 0x200000, RZ, 0xc0, !PT ;  /* 0x0020000003ff7812 */ /* 0x040fe4000782c0ff */
[C---:B------:R-:W-:Y:S02]  /*12d990*/  LOP3.LUT P2, RZ, R3.reuse, 0x100000, RZ, 0xc0, !PT ;  /* 0x0010000003ff7812 */ /* 0x040fe4000784c0ff */
[C---:B------:R-:W-:Y:S02]  /*12d9a0*/  LOP3.LUT P3, RZ, R3.reuse, 0x80000, RZ, 0xc0, !PT ;  /* 0x0008000003ff7812 */ /* 0x040fe4000786c0ff */
[C---:B------:R-:W-:Y:S02]  /*12d9b0*/  LOP3.LUT P4, RZ, R3.reuse, 0x40000, RZ, 0xc0, !PT ;  /* 0x0004000003ff7812 */ /* 0x040fe4000788c0ff */
[C---:B------:R-:W-:Y:S02]  /*12d9c0*/  LOP3.LUT P5, RZ, R3.reuse, 0x20000, RZ, 0xc0, !PT ;  /* 0x0002000003ff7812 */ /* 0x040fe400078ac0ff */
[----:B------:R-:W-:-:S02]  /*12d9d0*/  LOP3.LUT P6, RZ, R3, 0x10000, RZ, 0xc0, !PT ;  /* 0x0001000003ff7812 */ /* 0x000fc400078cc0ff */
[----:B--2---:R-:W-:-:S05]  /*12d9e0*/  PRMT R5, R11, 0x7770, RZ ;  /* 0x000077700b057816 */ /* 0x004fca00000000ff */
[----:B---3--:R0:W-:Y:S01]  /*12d9f0*/  @P0 STG.E.U8 desc[UR42][R8.64], R5 ;  /* 0x0000000508000986 */ /* 0x0081e2000c10112a */
        /* <DEDUP_REMOVED lines=18> */
[----:B------:R-:W3:Y:S01]  /*12db20*/  LDL.LU.64 R26, [R1+0xee0] ;  /* 0x000ee000011a7983 */ /* 0x000ee20000300a00 */
[----:B0-----:R-:W-:-:S05]  /*12db30*/  PRMT R5, R22, 0x7770, RZ ;  /* 0x0000777016057816 */ /* 0x001fca00000000ff */
[----:B------:R0:W-:Y:S02]  /*12db40*/  @P5 STG.E.U8 desc[UR42][R14.64], R5 ;  /* 0x000000050e005986 */ /* 0x0001e4000c10112a */
[----:B0-----:R-:W-:-:S05]  /*12db50*/  PRMT R5, R22, 0x7771, RZ ;  /* 0x0000777116057816 */ /* 0x001fca00000000ff */
[----:B------:R0:W-:Y:S04]  /*12db60*/  @P6 STG.E.U8 desc[UR42][R12.64], R5 ;  /* 0x000000050c006986 */ /* 0x0001e8000c10112a */
[----:B0-----:R-:W4:Y:S01]  /*12db70*/  LDL.LU.64 R12, [R1+0xed8] ;  /* 0x000ed800010c7983 */ /* 0x001f220000300a00 */
[C---:B------:R-:W-:Y:S02]  /*12db80*/  LOP3.LUT P3, RZ, R3.reuse, 0x8000, RZ, 0xc0, !PT ;  /* 0x0000800003ff7812 */ /* 0x040fe4000786c0ff */
[----:B------:R-:W-:Y:S02]  /*12db90*/  LOP3.LUT P4, RZ, R3, 0x4000, RZ, 0xc0, !PT ;  /* 0x0000400003ff7812 */ /* 0x000fe4000788c0ff */
[C---:B------:R-:W-:Y:S01]  /*12dba0*/  PRMT R5, R22.reuse, 0x7772, RZ ;  /* 0x0000777216057816 */ /* 0x040fe200000000ff */
[----:B------:R-:W2:Y:S04]  /*12dbb0*/  LDL.LU.64 R20, [R1+0xeb0] ;  /* 0x000eb00001147983 */ /* 0x000ea80000300a00 */
[----:B------:R-:W2:Y:S04]  /*12dbc0*/  LDL.LU.64 R18, [R1+0xe98] ;  /* 0x000e980001127983 */ /* 0x000ea80000300a00 */
[----:B------:R-:W2:Y:S04]  /*12dbd0*/  LDL.LU.64 R16, [R1+0xe80] ;  /* 0x000e800001107983 */ /* 0x000ea80000300a00 */
[----:B------:R-:W2:Y:S04]  /*12dbe0*/  LDL.LU R11, [R1+0x768] ;  /* 0x00076800010b7983 */ /* 0x000ea80000300800 */
[----:B------:R-:W2:Y:S04]  /*12dbf0*/  LDL.LU.64 R14, [R1+0xe78] ;  /* 0x000e7800010e7983 */ /* 0x000ea80000300a00 */
[----:B------:R-:W2:Y:S04]  /*12dc00*/  LDL.LU R25, [R1+0x758] ;  /* 0x0007580001197983 */ /* 0x000ea80000300800 */
[----:B---3--:R0:W-:Y:S02]  /*12dc10*/  @P3 STG.E.U8 desc[UR42][R26.64], R5 ;  /* 0x000000051a003986 */ /* 0x0081e4000c10112a */
[----:B0-----:R-:W-:-:S05]  /*12dc20*/  PRMT R5, R22, 0x7773, RZ ;  /* 0x0000777316057816 */ /* 0x001fca00000000ff */
        /* <DEDUP_REMOVED lines=29> */
[C---:B------:R-:W-:Y:S02]  /*12de00*/  LOP3.LUT P6, RZ, R3.reuse, 0x1000, RZ, 0xc0, !PT ;  /* 0x0000100003ff7812 */ /* 0x040fe400078cc0ff */
[C---:B------:R-:W-:Y:S02]  /*12de10*/  LOP3.LUT P1, RZ, R3.reuse, 0x4, RZ, 0xc0, !PT ;  /* 0x0000000403ff7812 */ /* 0x040fe4000782c0ff */
[----:B------:R-:W-:Y:S02]  /*12de20*/  @P0 LOP3.LUT R4, R4, 0x4000000, RZ, 0xfc, !PT ;  /* 0x0400000004040812 */ /* 0x000fe400078efcff */
[C---:B------:R-:W-:Y:S02]  /*12de30*/  LOP3.LUT P0, RZ, R3.reuse, 0x400, RZ, 0xc0, !PT ;  /* 0x0000040003ff7812 */ /* 0x040fe4000780c0ff */
[C---:B------:R-:W-:Y:S02]  /*12de40*/  LOP3.LUT P2, RZ, R3.reuse, 0x2, RZ, 0xc0, !PT ;  /* 0x0000000203ff7812 */ /* 0x040fe4000784c0ff */
[----:B------:R-:W-:-:S02]  /*12de50*/  LOP3.LUT P3, RZ, R3, 0x1, RZ, 0xc0, !PT ;  /* 0x0000000103ff7812 */ /* 0x000fc4000786c0ff */
[----:B------:R-:W-:Y:S01]  /*12de60*/  LOP3.LUT R4, R4, 0xf7ffffff, RZ, 0xc0, !PT ;  /* 0xf7ffffff04047812 */ /* 0x000fe200078ec0ff */
[----:B------:R-:W4:Y:S04]  /*12de70*/  LDL.LU.64 R6, [R1+0xe00] ;  /* 0x000e000001067983 */ /* 0x000f280000300a00 */
[----:B------:R-:W4:Y:S04]  /*12de80*/  LDL.LU.64 R28, [R1+0xde8] ;  /* 0x000de800011c7983 */ /* 0x000f280000300a00 */
[----:B------:R-:W4:Y:S04]  /*12de90*/  LDL.LU.64 R26, [R1+0xde0] ;  /* 0x000de000011a7983 */ /* 0x000f280000300a00 */
[----:B------:R-:W4:Y:S01]  /*12dea0*/  LDL.LU.64 R22, [R1+0xdd8] ;  /* 0x000dd80001167983 */ /* 0x000f220000300a00 */
[----:B------:R-:W-:-:S02]  /*12deb0*/  @P0 LOP3.LUT R4, R4, 0x8000000, RZ, 0xfc, !PT ;  /* 0x0800000004040812 */ /* 0x000fc400078efcff */
[----:B------:R-:W-:Y:S02]  /*12dec0*/  LOP3.LUT P0, RZ, R3, 0x800, RZ, 0xc0, !PT ;  /* 0x0000080003ff7812 */ /* 0x000fe4000780c0ff */
[----:B------:R-:W-:-:S05]  /*12ded0*/  PRMT R3, R11, 0x7770, RZ ;  /* 0x000077700b037816 */ /* 0x000fca00000000ff */
[----:B------:R0:W-:Y:S02]  /*12dee0*/  @P5 STG.E.U8 desc[UR42][R20.64], R3 ;  /* 0x0000000314005986 */ /* 0x0001e4000c10112a */
[C---:B0-----:R-:W-:Y:S02]  /*12def0*/  PRMT R3, R11.reuse, 0x7771, RZ ;  /* 0x000077710b037816 */ /* 0x041fe400000000ff */
        /* <DEDUP_REMOVED lines=49> */
[----:B0-----:R-:W-:-:S02]  /*12e210*/  PRMT R3, R11, 0x7770, RZ ;  /* 0x000077700b037816 */ /* 0x001fc400000000ff */
[----:B------:R-:W4:Y:S04]  /*12e220*/  LDL.LU.64 R14, [R1+0xd58] ;  /* 0x000d5800010e7983 */ /* 0x000f280000300a00 */
[----:B---3--:R0:W-:Y:S04]  /*12e230*/  @P6 STG.E.U8 desc[UR42][R12.64], R3 ;  /* 0x000000030c006986 */ /* 0x0081e8000c10112a */
[----:B0-----:R-:W3:Y:S01]  /*12e240*/  LDL.LU.64 R12, [R1+0xd50] ;  /* 0x000d5000010c7983 */ /* 0x001ee20000300a00 */
[C---:B------:R-:W-:Y:S02]  /*12e250*/  LOP3.LUT P3, RZ, R0.reuse, 0x10000000, RZ, 0xc0, !PT ;  /* 0x1000000000ff7812 */ /* 0x040fe4000786c0ff */
[----:B------:R-:W-:-:S02]  /*12e260*/  LOP3.LUT P5, RZ, R0, 0x8000000, RZ, 0xc0, !PT ;  /* 0x0800000000ff7812 */ /* 0x000fc400078ac0ff */
[C---:B------:R-:W-:Y:S01]  /*12e270*/  PRMT R3, R11.reuse, 0x7771, RZ ;  /* 0x000077710b037816 */ /* 0x040fe200000000ff */
[----:B------:R-:W2:Y:S04]  /*12e280*/  LDL.LU.64 R20, [R1+0xd48] ;  /* 0x000d480001147983 */ /* 0x000ea80000300a00 */
[----:B------:R-:W2:Y:S04]  /*12e290*/  LDL.LU.64 R18, [R1+0xd40] ;  /* 0x000d400001127983 */ /* 0x000ea80000300a00 */
[----:B------:R-:W2:Y:S04]  /*12e2a0*/  LDL.LU.64 R16, [R1+0xd38] ;  /* 0x000d380001107983 */ /* 0x000ea80000300a00 */
[----:B------:R-:W2:Y:S04]  /*12e2b0*/  LDL.LU R23, [R1+0x770] ;  /* 0x0007700001177983 */ /* 0x000ea80000300800 */
[----:B----4-:R0:W-:Y:S02]  /*12e2c0*/  @P3 STG.E.U8 desc[UR42][R14.64], R3 ;  /* 0x000000030e003986 */ /* 0x0101e4000c10112a */
[----:B0-----:R-:W-:-:S02]  /*12e2d0*/  PRMT R3, R11, 0x7772, RZ ;  /* 0x000077720b037816 */ /* 0x001fc400000000ff */
[----:B------:R-:W4:Y:S04]  /*12e2e0*/  LDL.LU.64 R14, [R1+0xd30] ;  /* 0x000d3000010e7983 */ /* 0x000f280000300a00 */
        /* <DEDUP_REMOVED lines=34> */
[----:B------:R-:W2:Y:S04]  /*12e510*/  LDL.LU R11, [R1+0x788] ;  /* 0x00078800010b7983 */ /* 0x000ea80000300800 */
[----:B------:R-:W2:Y:S01]  /*12e520*/  LDL.LU.64 R24, [R1+0xcf8] ;  /* 0x000cf80001187983 */ /* 0x000ea20000300a00 */
[----:B------:R-:W-:-:S02]  /*12e530*/  @P0 LOP3.LUT R4, R4, 0x40000, RZ, 0xfc, !PT ;  /* 0x0004000004040812 */ /* 0x000fc400078efcff */
[----:B------:R-:W-:Y:S02]  /*12e540*/  LOP3.LUT P0, RZ, R0, 0x800000, RZ, 0xc0, !PT ;  /* 0x0080000000ff7812 */ /* 0x000fe4000780c0ff */
[----:B------:R-:W-:Y:S01]  /*12e550*/  LOP3.LUT R4, R4, 0xfff7ffff, RZ, 0xc0, !PT ;  /* 0xfff7ffff04047812 */ /* 0x000fe200078ec0ff */
[----:B------:R0:W-:Y:S10]  /*12e560*/  @P4 STG.E.U8 desc[UR42][R20.64], R3 ;  /* 0x0000000314004986 */ /* 0x0001f4000c10112a */
[----:B------:R-:W-:-:S02]  /*12e570*/  @P0 LOP3.LUT R4, R4, 0x80000, RZ, 0xfc, !PT ;  /* 0x0008000004040812 */ /* 0x000fc400078efcff */
[----:B------:R-:W-:Y:S02]  /*12e580*/  LOP3.LUT P0, RZ, R0, 0x1000000, RZ, 0xc0, !PT ;  /* 0x0100000000ff7812 */ /* 0x000fe4000780c0ff */
[C---:B0-----:R-:W-:Y:S01]  /*12e590*/  PRMT R3, R23.reuse, 0x7770, RZ ;  /* 0x0000777017037816 */ /* 0x041fe200000000ff */
[----:B------:R-:W2:Y:S04]  /*12e5a0*/  LDL.LU.64 R20, [R1+0xcf0] ;  /* 0x000cf00001147983 */ /* 0x000ea80000300a00 */
[----:B------:R0:W-:Y:S02]  /*12e5b0*/  @P6 STG.E.U8 desc[UR42][R18.64], R3 ;  /* 0x0000000312006986 */ /* 0x0001e4000c10112a */
[----:B0-----:R-:W-:Y:S02]  /*12e5c0*/  PRMT R3, R23, 0x7771, RZ ;  /* 0x0000777117037816 */ /* 0x001fe400000000ff */
[----:B------:R-:W2:Y:S04]  /*12e5d0*/  LDL.LU.64 R18, [R1+0xce0] ;  /* 0x000ce00001127983 */ /* 0x000ea80000300a00 */
        /* <DEDUP_REMOVED lines=28> */
[----:B0-----:R-:W-:-:S02]  /*12e7a0*/  PRMT R3, R2, 0x7773, RZ ;  /* 0x0000777302037816 */ /* 0x001fc400000000ff */
[----:B------:R-:W2:Y:S09]  /*12e7b0*/  LDL.LU R2, [R1+0x5384] ;  /* 0x0053840001027983 */ /* 0x000eb20000300800 */
        /* <DEDUP_REMOVED lines=11> */
[----:B------:R0:W-:Y:S04]  /*12e870*/  @P2 STG.E.U8 desc[UR42][R20.64], R3 ;  /* 0x0000000314002986 */ /* 0x0001e8000c10112a */
[----:B------:R-:W2:Y:S01]  /*12e880*/  LDL.LU.64 R28, [R1+0xcb8] ;  /* 0x000cb800011c7983 */ /* 0x000ea20000300a00 */
[----:B0-----:R-:W-:-:S03]  /*12e890*/  PRMT R3, R11, 0x7770, RZ ;  /* 0x000077700b037816 */ /* 0x001fc600000000ff */
[----:B------:R-:W2:Y:S04]  /*12e8a0*/  LDL.LU.64 R20, [R1+0xcb0] ;  /* 0x000cb00001147983 */ /* 0x000ea80000300a00 */
[----:B------:R0:W-:Y:S02]  /*12e8b0*/  @P3 STG.E.U8 desc[UR42][R18.64], R3 ;  /* 0x0000000312003986 */ /* 0x0001e4000c10112a */
[----:B0-----:R-:W-:-:S05]  /*12e8c0*/  PRMT R3, R11, 0x7771, RZ ;  /* 0x000077710b037816 */ /* 0x001fca00000000ff */
[----:B------:R0:W-:Y:S02]  /*12e8d0*/  @P5 STG.E.U8 desc[UR42][R16.64], R3 ;  /* 0x0000000310005986 */ /* 0x0001e4000c10112a */
[----:B0-----:R-:W-:-:S05]  /*12e8e0*/  PRMT R3, R11, 0x7772, RZ ;  /* 0x000077720b037816 */ /* 0x001fca00000000ff */
[----:B----4-:R0:W-:Y:S04]  /*12e8f0*/  @P4 STG.E.U8 desc[UR42][R14.64], R3 ;  /* 0x000000030e004986 */ /* 0x0101e8000c10112a */
[----:B0-----:R-:W4:Y:S04]  /*12e900*/  LDL.LU R15, [R1+0x778] ;  /* 0x00077800010f7983 */ /* 0x001f280000300800 */
[----:B------:R-:W4:Y:S01]  /*12e910*/  LDL.LU.64 R18, [R1+0xca8] ;  /* 0x000ca80001127983 */ /* 0x000f220000300a00 */
[----:B------:R-:W-:-:S03]  /*12e920*/  PRMT R3, R11, 0x7773, RZ ;  /* 0x000077730b037816 */ /* 0x000fc600000000ff */
[----:B------:R-:W4:Y:S04]  /*12e930*/  LDL.LU.64 R16, [R1+0xca0] ;  /* 0x000ca00001107983 */ /* 0x000f280000300a00 */
[----:B---3--:R0:W-:Y:S04]  /*12e940*/  @P6 STG.E.U8 desc[UR42][R12.64], R3 ;  /* 0x000000030c006986 */ /* 0x0081e8000c10112a */
[----:B0-----:R-:W3:Y:S04]  /*12e950*/  LDL.LU.64 R12, [R1+0xc98] ;  /* 0x000c9800010c7983 */ /* 0x001ee80000300a00 */
[----:B------:R-:W3:Y:S04]  /*12e960*/  LDL.LU.64 R26, [R1+0xc90] ;  /* 0x000c9000011a7983 */ /* 0x000ee80000300a00 */
[----:B------:R-:W3:Y:S04]  /*12e970*/  LDL.LU R11, [R1+0x78c] ;  /* 0x00078c00010b7983 */ /* 0x000ee80000300800 */
[----:B------:R-:W3:Y:S04]  /*12e980*/  LDL.LU.64 R24, [R1+0xc88] ;  /* 0x000c880001187983 */ /* 0x000ee80000300a00 */
[----:B------:R-:W3:Y:S01]  /*12e990*/  LDL.LU R14, [R1+0x77c] ;  /* 0x00077c00010e7983 */ /* 0x000ee20000300800 */
[----:B------:R-:W-:-:S02]  /*12e9a0*/  LOP3.LUT R4, R4, 0xfffffdff, RZ, 0xc0, !PT ;  /* 0xfffffdff04047812 */ /* 0x000fc400078ec0ff */
[C---:B--2---:R-:W-:Y:S02]  /*12e9b0*/  LOP3.LUT P5, RZ, R2.reuse, 0x80000000, RZ, 0xc0, !PT ;  /* 0x8000000002ff7812 */ /* 0x044fe400078ac0ff */
[C---:B------:R-:W-:Y:S02]  /*12e9c0*/  LOP3.LUT P1, RZ, R2.reuse, 0x8000, RZ, 0xc0, !PT ;  /* 0x0000800002ff7812 */ /* 0x040fe4000782c0ff */
[C---:B------:R-:W-:Y:S02]  /*12e9d0*/  LOP3.LUT P0, RZ, R2.reuse, 0x20000000, RZ, 0xc0, !PT ;  /* 0x2000000002ff7812 */ /* 0x040fe4000780c0ff */
[----:B------:R-:W-:-:S09]  /*12e9e0*/  LOP3.LUT P3, RZ, R2, 0x10000000, RZ, 0xc0, !PT ;  /* 0x1000000002ff7812 */ /* 0x000fd2000786c0ff */
[----:B------:R-:W-:Y:S02]  /*12e9f0*/  @P1 LOP3.LUT R4, R4, 0x200, RZ, 0xfc, !PT ;  /* 0x0000020004041812 */ /* 0x000fe400078efcff */
[----:B------:R-:W-:Y:S02]  /*12ea00*/  LOP3.LUT P1, RZ, R2, 0x20000, RZ, 0xc0, !PT ;  /* 0x0002000002ff7812 */ /* 0x000fe4000782c0ff */
[----:B------:R-:W-:Y:S02]  /*12ea10*/  LOP3.LUT R4, R4, 0xfffffbff, RZ, 0xc0, !PT ;  /* 0xfffffbff04047812 */ /* 0x000fe400078ec0ff */
[----:B------:R-:W-:-:S09]  /*12ea20*/  LOP3.LUT P2, RZ, R2, 0x1000000, RZ, 0xc0, !PT ;  /* 0x0100000002ff7812 */ /* 0x000fd2000784c0ff */
[----:B------:R-:W-:Y:S02]  /*12ea30*/  @P1 LOP3.LUT R4, R4, 0x400, RZ, 0xfc, !PT ;  /* 0x0000040004041812 */ /* 0x000fe400078efcff */
[----:B------:R-:W-:Y:S02]  /*12ea40*/  LOP3.LUT P1, RZ, R2, 0x80000, RZ, 0xc0, !PT ;  /* 0x0008000002ff7812 */ /* 0x000fe4000782c0ff */
[----:B------:R-:W-:-:S11]  /*12ea50*/  LOP3.LUT R4, R4, 0xfffff7ff, RZ, 0xc0, !PT ;  /* 0xfffff7ff04047812 */ /* 0x000fd600078ec0ff */
[----:B------:R-:W-:Y:S02]  /*12ea60*/  @P1 LOP3.LUT R4, R4, 0x800, RZ, 0xfc, !PT ;  /* 0x0000080004041812 */ /* 0x000fe400078efcff */
[----:B------:R-:W-:Y:S02]  /*12ea70*/  LOP3.LUT P1, RZ, R2, 0x100000, RZ, 0xc0, !PT ;  /* 0x0010000002ff7812 */ /* 0x000fe4000782c0ff */
[----:B----4-:R-:W-:-:S05]  /*12ea80*/  PRMT R3, R15, 0x7770, RZ ;  /* 0x000077700f037816 */ /* 0x010fca00000000ff */
[----:B------:R0:W-:Y:S04]  /*12ea90*/  @P5 STG.E.U8 desc[UR42][R22.64], R3 ;  /* 0x0000000316005986 */ /* 0x0001e8000c10112a */
[----:B0-----:R-:W2:Y:S01]  /*12eaa0*/  LDL.LU.64 R22, [R1+0xc80] ;  /* 0x000c800001167983 */ /* 0x001ea20000300a00 */
[----:B------:R-:W-:-:S05]  /*12eab0*/  PRMT R3, R15, 0x7771, RZ ;  /* 0x000077710f037816 */ /* 0x000fca00000000ff */
[----:B------:R0:W-:Y:S02]  /*12eac0*/  @P0 STG.E.U8 desc[UR42][R28.64], R3 ;  /* 0x000000031c000986 */ /* 0x0001e4000c10112a */
[----:B0-----:R-:W-:-:S05]  /*12ead0*/  PRMT R3, R15, 0x7772, RZ ;  /* 0x000077720f037816 */ /* 0x001fca00000000ff */
[----:B------:R0:W-:Y:S04]  /*12eae0*/  @P3 STG.E.U8 desc[UR42][R20.64], R3 ;  /* 0x0000000314003986 */ /* 0x0001e8000c10112a */
[----:B0-----:R-:W4:Y:S01]  /*12eaf0*/  LDL.LU.64 R20, [R1+0xc68] ;  /* 0x000c680001147983 */ /* 0x001f220000300a00 */
[----:B------:R-:W-:-:S05]  /*12eb00*/  PRMT R3, R15, 0x7773, RZ ;  /* 0x000077730f037816 */ /* 0x000fca00000000ff */
[----:B------:R0:W-:Y:S04]  /*12eb10*/  @P2 STG.E.U8 desc[UR42][R18.64], R3 ;  /* 0x0000000312002986 */ /* 0x0001e8000c10112a */
[----:B0-----:R-:W4:Y:S01]  /*12eb20*/  LDL.LU.64 R18, [R1+0xc78] ;  /* 0x000c780001127983 */ /* 0x001f220000300a00 */
[----:B---3--:R-:W-:-:S05]  /*12eb30*/  PRMT R3, R11, 0x7770, RZ ;  /* 0x000077700b037816 */ /* 0x008fca00000000ff */
[----:B------:R0:W-:Y:S04]  /*12eb40*/  @P1 STG.E.U8 desc[UR42][R16.64], R3 ;  /* 0x0000000310001986 */ /* 0x0001e8000c10112a */
        /* <DEDUP_REMOVED lines=12> */
[----:B------:R-:W-:-:S04]  /*12ec10*/  @P6 LOP3.LUT R4, R4, 0x100, RZ, 0xfc, !PT ;  /* 0x0000010004046812 */ /* 0x000fc800078efcff */
[----:B------:R-:W-:Y:S02]  /*12ec20*/  LOP3.LUT P1, RZ, R4, 0x800, RZ, 0xc0, !PT ;  /* 0x0000080004ff7812 */ /* 0x000fe4000782c0ff */
[----:B------:R-:W-:-:S11]  /*12ec30*/  PRMT R3, R11, 0x7771, RZ ;  /* 0x000077710b037816 */ /* 0x000fd600000000ff */
[----:B------:R0:W-:Y:S01]  /*12ec40*/  @P1 STG.E.U8 desc[UR42][R12.64], R3 ;  /* 0x000000030c001986 */ /* 0x0001e2000c10112a */
[C---:B------:R-:W-:Y:S02]  /*12ec50*/  LOP3.LUT P1, RZ, R4.reuse, 0x400, RZ, 0xc0, !PT ;  /* 0x0000040004ff7812 */ /* 0x040fe4000782c0ff */
[----:B0-----:R-:W-:Y:S01]  /*12ec60*/  PRMT R3, R11, 0x7772, RZ ;  /* 0x000077720b037816 */ /* 0x001fe200000000ff */
[----:B------:R-:W3:Y:S10]  /*12ec70*/  LDL.LU R12, [R1+0x700] ;  /* 0x00070000010c7983 */ /* 0x000ef40000300800 */
[----:B------:R0:W-:Y:S01]  /*12ec80*/  @P1 STG.E.U8 desc[UR42][R26.64], R3 ;  /* 0x000000031a001986 */ /* 0x0001e2000c10112a */
[----:B------:R-:W-:-:S03]  /*12ec90*/  LOP3.LUT P1, RZ, R4, 0x200, RZ, 0xc0, !PT ;  /* 0x0000020004ff7812 */ /* 0x000fc6000782c0ff */
[----:B0-----:R-:W3:Y:S01]  /*12eca0*/  LDL.LU.64 R26, [R1+0xc60] ;  /* 0x000c6000011a7983 */ /* 0x001ee20000300a00 */
[----:B------:R-:W-:-:S03]  /*12ecb0*/  PRMT R3, R11, 0x7773, RZ ;  /* 0x000077730b037816 */ /* 0x000fc600000000ff */
[----:B------:R-:W3:Y:S06]  /*12ecc0*/  LDL.LU.64 R8, [R1+0xc48] ;  /* 0x000c480001087983 */ /* 0x000eec0000300a00 */
[----:B------:R0:W-:Y:S04]  /*12ecd0*/  @P1 STG.E.U8 desc[UR42][R24.64], R3 ;  /* 0x0000000318001986 */ /* 0x0001e8000c10112a */
[----:B0-----:R-:W3:Y:S01]  /*12ece0*/  LDL.LU.64 R24, [R1+0xc58] ;  /* 0x000c580001187983 */ /* 0x001ee20000300a00 */
[----:B------:R-:W-:-:S02]  /*12ecf0*/  LOP3.LUT P6, RZ, R2, 0x100, RZ, 0xc0, !PT ;  /* 0x0000010002ff7812 */ /* 0x000fc400078cc0ff */
[----:B------:R-:W-:Y:S01]  /*12ed00*/  PRMT R3, R14, 0x7770, RZ ;  /* 0x000077700e037816 */ /* 0x000fe200000000ff */
[----:B------:R-:W3:Y:S10]  /*12ed10*/  LDL.LU R13, [R1+0xac] ;  /* 0x0000ac00010d7983 */ /* 0x000ef40000300800 */
[----:B--2---:R0:W-:Y:S01]  /*12ed20*/  @P6 STG.E.U8 desc[UR42][R22.64], R3 ;  /* 0x0000000316006986 */ /* 0x0041e2000c10112a */
[----:B------:R-:W-:-:S03]  /*12ed30*/  LOP3.LUT P6, RZ, R4, 0x100, RZ, 0xc0, !PT ;  /* 0x0000010004ff7812 */ /* 0x000fc600078cc0ff */
[----:B0-----:R-:W2:Y:S04]  /*12ed40*/  LDL.LU.64 R22, [R1+0xc50] ;  /* 0x000c500001167983 */ /* 0x001ea80000300a00 */
[----:B------:R-:W2:Y:S04]  /*12ed50*/  LDL.LU.64 R6, [R1+0xc40] ;  /* 0x000c400001067983 */ /* 0x000ea80000300a00 */
[----:B------:R-:W2:Y:S01]  /*12ed60*/  LDL.LU R15, [R1+0x20] ;  /* 0x00002000010f7983 */ /* 0x000ea20000300800 */
[----:B------:R-:W-:-:S03]  /*12ed70*/  PRMT R3, R14, 0x7771, RZ ;  /* 0x000077710e037816 */ /* 0x000fc600000000ff */
[----:B------:R-:W2:Y:S04]  /*12ed80*/  LDL R11, [R1+0xa8] ;  /* 0x0000a800010b7983 */ /* 0x000ea80000100800 */
[----:B----4-:R0:W-:Y:S01]  /*12ed90*/  @P6 STG.E.U8 desc[UR42][R20.64], R3 ;  /* 0x0000000314006986 */ /* 0x0101e2000c10112a */
[----:B------:R-:W-:-:S03]  /*12eda0*/  LOP3.LUT P6, RZ, R4, 0x80, RZ, 0xc0, !PT ;  /* 0x0000008004ff7812 */ /* 0x000fc600078cc0ff */
[----:B0-----:R-:W4:Y:S01]  /*12edb0*/  LDL.LU.64 R20, [R1+0xc38] ;  /* 0x000c380001147983 */ /* 0x001f220000300a00 */
[----:B------:R-:W-:-:S03]  /*12edc0*/  PRMT R3, R14, 0x7772, RZ ;  /* 0x000077720e037816 */ /* 0x000fc600000000ff */
[----:B------:R-:W4:Y:S06]  /*12edd0*/  LDL.LU.64 R28, [R1+0xc30] ;  /* 0x000c3000011c7983 */ /* 0x000f2c0000300a00 */
[----:B------:R0:W-:Y:S01]  /*12ede0*/  @P6 STG.E.U8 desc[UR42][R18.64], R3 ;  /* 0x0000000312006986 */ /* 0x0001e2000c10112a */
[----:B------:R-:W-:Y:S02]  /*12edf0*/  LOP3.LUT P6, RZ, R4, 0x40, RZ, 0xc0, !PT ;  /* 0x0000004004ff7812 */ /* 0x000fe400078cc0ff */
[----:B0-----:R-:W-:Y:S01]  /*12ee00*/  PRMT R3, R14, 0x7773, RZ ;  /* 0x000077730e037816 */ /* 0x001fe200000000ff */
[----:B------:R-:W4:Y:S10]  /*12ee10*/  LDL.LU R19, [R1+0xa4] ;  /* 0x0000a40001137983 */ /* 0x000f340000300800 */
[----:B---3--:R0:W-:Y:S04]  /*12ee20*/  @P6 STG.E.U8 desc[UR42][R16.64], R3 ;  /* 0x0000000310006986 */ /* 0x0081e8000c10112a */
[----:B0-----:R-:W3:Y:S01]  /*12ee30*/  LDL.LU.64 R16, [R1+0xc28] ;  /* 0x000c280001107983 */ /* 0x001ee20000300a00 */
[----:B------:R-:W-:-:S03]  /*12ee40*/  LOP3.LUT P6, RZ, R4, 0x20, RZ, 0xc0, !PT ;  /* 0x0000002004ff7812 */ /* 0x000fc600078cc0ff */
[----:B------:R-:W3:Y:S01]  /*12ee50*/  LDL.LU R14, [R1+0x704] ;  /* 0x00070400010e7983 */ /* 0x000ee20000300800 */
[----:B------:R-:W-:-:S03]  /*12ee60*/  LOP3.LUT P5, RZ, R2, 0x8, RZ, 0xc0, !PT ;  /* 0x0000000802ff7812 */ /* 0x000fc600078ac0ff */
[----:B------:R-:W3:Y:S01]  /*12ee70*/  LDL.LU R18, [R1+0xd0] ;  /* 0x0000d00001127983 */ /* 0x000ee20000300800 */
[C---:B------:R-:W-:Y:S02]  /*12ee80*/  LOP3.LUT P4, RZ, R2.reuse, 0x4, RZ, 0xc0, !PT ;  /* 0x0000000402ff7812 */ /* 0x040fe4000788c0ff */
[C---:B------:R-:W-:Y:S02]  /*12ee90*/  LOP3.LUT P0, RZ, R2.reuse, 0x2, RZ, 0xc0, !PT ;  /* 0x0000000202ff7812 */ /* 0x040fe4000780c0ff */
[----:B------:R-:W-:Y:S02]  /*12eea0*/  LOP3.LUT P3, RZ, R2, 0x1, RZ, 0xc0, !PT ;  /* 0x0000000102ff7812 */ /* 0x000fe4000786c0ff */
[----:B------:R-:W-:-:S05]  /*12eeb0*/  PRMT R3, R12, 0x7770, RZ ;  /* 0x000077700c037816 */ /* 0x000fca00000000ff */
[----:B------:R0:W-:Y:S04]  /*12eec0*/  @P6 STG.E.U8 desc[UR42][R26.64], R3 ;  /* 0x000000031a006986 */ /* 0x0001e8000c10112a */
[----:B0-----:R-:W3:Y:S01]  /*12eed0*/  LDL.LU.64 R26, [R1+0xc20] ;  /* 0x000c2000011a7983 */ /* 0x001ee20000300a00 */
[----:B------:R-:W-:-:S05]  /*12eee0*/  PRMT R3, R12, 0x7771, RZ ;  /* 0x000077710c037816 */ /* 0x000fca00000000ff */
[----:B------:R0:W-:Y:S02]  /*12eef0*/  @P5 STG.E.U8 desc[UR42][R8.64], R3 ;  /* 0x0000000308005986 */ /* 0x0001e4000c10112a */
[----:B0-----:R-:W-:-:S05]  /*12ef00*/  PRMT R3, R12, 0x7772, RZ ;  /* 0x000077720c037816 */ /* 0x001fca00000000ff */
[----:B------:R0:W-:Y:S04]  /*12ef10*/  @P4 STG.E.U8 desc[UR42][R24.64], R3 ;  /* 0x0000000318004986 */ /* 0x0001e8000c10112a */
[----:B0-----:R-:W3:Y:S01]  /*12ef20*/  LDL.LU.64 R24, [R1+0xc18] ;  /* 0x000c180001187983 */ /* 0x001ee20000300a00 */
[----:B------:R-:W-:Y:S02]  /*12ef30*/  PRMT R3, R12, 0x7773, RZ ;  /* 0x000077730c037816 */ /* 0x000fe400000000ff */
[----:B------:R-:W-:Y:S02]  /*12ef40*/  LOP3.LUT P6, RZ, R4, 0x10, RZ, 0xc0, !PT ;  /* 0x0000001004ff7812 */ /* 0x000fe400078cc0ff */
[----:B------:R-:W-:Y:S01]  /*12ef50*/  LOP3.LUT P2, RZ, R2, 0x200, RZ, 0xc0, !PT ;  /* 0x0000020002ff7812 */ /* 0x000fe2000784c0ff */
[----:B--2---:R0:W-:Y:S04]  /*12ef60*/  @P0 STG.E.U8 desc[UR42][R22.64], R3 ;  /* 0x0000000316000986 */ /* 0x0041e8000c10112a */
[----:B0-----:R-:W2:Y:S01]  /*12ef70*/  LDL.LU.64 R22, [R1+0xc10] ;  /* 0x000c100001167983 */ /* 0x001ea20000300a00 */
[----:B------:R-:W-:-:S05]  /*12ef80*/  PRMT R3, R15, 0x7770, RZ ;  /* 0x000077700f037816 */ /* 0x000fca00000000ff */
[----:B------:R0:W-:Y:S02]  /*12ef90*/  @P3 STG.E.U8 desc[UR42][R6.64], R3 ;  /* 0x0000000306003986 */ /* 0x0001e4000c10112a */
[----:B0-----:R-:W-:-:S05]  /*12efa0*/  PRMT R3, R15, 0x7771, RZ ;  /* 0x000077710f037816 */ /* 0x001fca00000000ff */
[----:B----4-:R0:W-:Y:S01]  /*12efb0*/  @P6 STG.E.U8 desc[UR42][R20.64], R3 ;  /* 0x0000000314006986 */ /* 0x0101e2000c10112a */
[----:B------:R-:W-:-:S03]  /*12efc0*/  ISETP.LT.AND P6, PT, R13, UR23, !P2 ;  /* 0x000000170d007c0c */ /* 0x000fc6000d7c1270 */
[----:B0-----:R-:W4:Y:S01]  /*12efd0*/  LDL.LU.64 R20, [R1+0xc08] ;  /* 0x000c080001147983 */ /* 0x001f220000300a00 */
[----:B------:R-:W-:-:S03]  /*12efe0*/  PRMT R3, R15, 0x7772, RZ ;  /* 0x000077720f037816 */ /* 0x000fc600000000ff */
[----:B------:R-:W4:Y:S06]  /*12eff0*/  LDL.LU R12, [R1+0x24] ;  /* 0x00002400010c7983 */ /* 0x000f2c0000300800 */
[----:B------:R0:W-:Y:S01]  /*12f000*/  @P6 STG.E.U8 desc[UR42][R28.64], R3 ;  /* 0x000000031c006986 */ /* 0x0001e2000c10112a */
[----:B------:R-:W-:Y:S01]  /*12f010*/  ISETP.LT.AND P6, PT, R11, UR4, !P2 ;  /* 0x000000040b007c0c */ /* 0x000fe2000d7c1270 */
[----:B------:R-:W1:Y:S02]  /*12f020*/  LDCU UR4, c[0x0][0x398] ;  /* 0x00007300ff0477ac */ /* 0x000e640008000800 */
[----:B0-----:R-:W4:Y:S01]  /*12f030*/  LDL.LU.64 R28, [R1+0xc00] ;  /* 0x000c0000011c7983 */ /* 0x001f220000300a00 */
[----:B------:R-:W-:-:S09]  /*12f040*/  PRMT R3, R15, 0x7773, RZ ;  /* 0x000077730f037816 */ /* 0x000fd200000000ff */
[----:B---3--:R0:W-:Y:S04]  /*12f050*/  @P6 STG.E.U8 desc[UR42][R16.64], R3 ;  /* 0x0000000310006986 */ /* 0x0081e8000c10112a */
[----:B0-----:R-:W3:Y:S01]  /*12f060*/  LDL.LU.64 R16, [R1+0xbf8] ;  /* 0x000bf80001107983 */ /* 0x001ee20000300a00 */
[----:B------:R-:W-:-:S04]  /*12f070*/  LOP3.LUT P1, RZ, R2, 0x400, RZ, 0xc0, !PT ;  /* 0x0000040002ff7812 */ /* 0x000fc8000782c0ff */
[----:B-1----:R-:W-:Y:S01]  /*12f080*/  ISETP.LT.AND P6, PT, R19, UR4, !P1 ;  /* 0x0000000413007c0c */ /* 0x002fe2000cfc1270 */
[----:B------:R-:W0:Y:S01]  /*12f090*/  LDCU UR4, c[0x0][0x398] ;  /* 0x00007300ff0477ac */ /* 0x000e220008000800 */
[----:B------:R-:W-:Y:S02]  /*12f0a0*/  PRMT R3, R14, 0x7770, RZ ;  /* 0x000077700e037816 */ /* 0x000fe400000000ff */
[----:B------:R-:W-:-:S09]  /*12f0b0*/  LOP3.LUT P0, RZ, R2, 0x800, RZ, 0xc0, !PT ;  /* 0x0000080002ff7812 */ /* 0x000fd2000780c0ff */
[----:B------:R1:W-:Y:S01]  /*12f0c0*/  @P6 STG.E.U8 desc[UR42][R26.64], R3 ;  /* 0x000000031a006986 */ /* 0x0003e2000c10112a */
[----:B0-----:R-:W-:Y:S01]  /*12f0d0*/  ISETP.LT.AND P6, PT, R18, UR4, !P1 ;  /* 0x0000000412007c0c */ /* 0x001fe2000cfc1270 */
[----:B------:R-:W0:Y:S02]  /*12f0e0*/  LDCU UR4, c[0x0][0x398] ;  /* 0x00007300ff0477ac */ /* 0x000e240008000800 */
[----:B-1----:R-:W3:Y:S01]  /*12f0f0*/  LDL.LU.64 R26, [R1+0xbf0] ;  /* 0x000bf000011a7983 */ /* 0x002ee20000300a00 */
[----:B------:R-:W-:-:S09]  /*12f100*/  PRMT R3, R14, 0x7771, RZ ;  /* 0x000077710e037816 */ /* 0x000fd200000000ff */
[----:B------:R1:W-:Y:S04]  /*12f110*/  @P6 STG.E.U8 desc[UR42][R24.64], R3 ;  /* 0x0000000318006986 */ /* 0x0003e8000c10112a */
[----:B-1----:R-:W3:Y:S01]  /*12f120*/  LDL.LU.64 R24, [R1+0xbe8] ;  /* 0x000be80001187983 */ /* 0x002ee20000300a00 */
[----:B0-----:R-:W-:Y:S01]  /*12f130*/  ISETP.LT.AND P6, PT, R13, UR4, !P1 ;  /* 0x000000040d007c0c */ /* 0x001fe2000cfc1270 */
[----:B------:R-:W0:Y:S01]  /*12f140*/  LDCU UR4, c[0x0][0x398] ;  /* 0x00007300ff0477ac */ /* 0x000e220008000800 */
[C---:B------:R-:W-:Y:S01]  /*12f150*/  PRMT R3, R14.reuse, 0x7772, RZ ;  /* 0x000077720e037816 */ /* 0x040fe200000000ff */
[----:B------:R-:W3:Y:S10]  /*12f160*/  LDL.LU R15, [R1+0x708] ;  /* 0x00070800010f7983 */ /* 0x000ef40000300800 */
[----:B--2---:R1:W-:Y:S01]  /*12f170*/  @P6 STG.E.U8 desc[UR42][R22.64], R3 ;  /* 0x0000000316006986 */ /* 0x0043e2000c10112a */
[----:B0-----:R-:W-:Y:S01]  /*12f180*/  ISETP.LT.AND P6, PT, R11, UR4, !P1 ;  /* 0x000000040b007c0c */ /* 0x001fe2000cfc1270 */
[----:B------:R-:W0:Y:S02]  /*12f190*/  LDCU UR4, c[0x0][0x398] ;  /* 0x00007300ff0477ac */ /* 0x000e240008000800 */
[----:B-1----:R-:W2:Y:S01]  /*12f1a0*/  LDL.LU.64 R22, [R1+0xbe0] ;  /* 0x000be00001167983 */ /* 0x002ea20000300a00 */
[----:B------:R-:W-:-:S09]  /*12f1b0*/  PRMT R3, R14, 0x7773, RZ ;  /* 0x000077730e037816 */ /* 0x000fd200000000ff */
[----:B----4-:R1:W-:Y:S01]  /*12f1c0*/  @P6 STG.E.U8 desc[UR42][R20.64], R3 ;  /* 0x0000000314006986 */ /* 0x0103e2000c10112a */
[----:B0-----:R-:W-:Y:S01]  /*12f1d0*/  ISETP.LT.AND P6, PT, R19, UR4, !P0 ;  /* 0x0000000413007c0c */ /* 0x001fe2000c7c1270 */
[----:B------:R-:W0:Y:S02]  /*12f1e0*/  LDCU UR4, c[0x0][0x398] ;  /* 0x00007300ff0477ac */ /* 0x000e240008000800 */
[----:B-1----:R-:W4:Y:S01]  /*12f1f0*/  LDL.LU.64 R20, [R1+0xbc8] ;  /* 0x000bc80001147983 */ /* 0x002f220000300a00 */
[----:B------:R-:W-:-:S09]  /*12f200*/  PRMT R3, R12, 0x7770, RZ ;  /* 0x000077700c037816 */ /* 0x000fd200000000ff */
[----:B------:R1:W-:Y:S01]  /*12f210*/  @P6 STG.E.U8 desc[UR42][R28.64], R3 ;  /* 0x000000031c006986 */ /* 0x0003e2000c10112a */
[----:B0-----:R-:W-:Y:S01]  /*12f220*/  ISETP.LT.AND P6, PT, R18, UR4, !P0 ;  /* 0x0000000412007c0c */ /* 0x001fe2000c7c1270 */
[----:B------:R-:W0:Y:S02]  /*12f230*/  LDCU UR4, c[0x0][0x398] ;  /* 0x00007300ff0477ac */ /* 0x000e240008000800 */
[----:B-1----:R-:W4:Y:S01]  /*12f240*/  LDL.LU.64 R28, [R1+0xbd8] ;  /* 0x000bd800011c7983 */ /* 0x002f220000300a00 */
[----:B------:R-:W-:-:S09]  /*12f250*/  PRMT R3, R12, 0x7771, RZ ;  /* 0x000077710c037816 */ /* 0x000fd200000000ff */
[----:B---3--:R1:W-:Y:S04]  /*12f260*/  @P6 STG.E.U8 desc[UR42][R16.64], R3 ;  /* 0x0000000310006986 */ /* 0x0083e8000c10112a */
[----:B-1----:R-:W3:Y:S01]  /*12f270*/  LDL.LU.64 R16, [R1+0xbd0] ;  /* 0x000bd00001107983 */ /* 0x002ee20000300a00 */
[----:B0-----:R-:W-:Y:S01]  /*12f280*/  ISETP.LT.AND P6, PT, R13, UR4, !P0 ;  /* 0x000000040d007c0c */ /* 0x001fe2000c7c1270 */
[----:B------:R-:W0:Y:S01]  /*12f290*/  LDCU UR4, c[0x0][0x398] ;  /* 0x00007300ff0477ac */ /* 0x000e220008000800 */
[----:B------:R-:W-:Y:S01]  /*12f2a0*/  PRMT R3, R12, 0x7772, RZ ;  /* 0x000077720c037816 */ /* 0x000fe200000000ff */
[----:B------:R-:W3:Y:S01]  /*12f2b0*/  LDL.LU R14, [R1+0x28] ;  /* 0x00002800010e7983 */ /* 0x000ee20000300800 */
        /* <DEDUP_REMOVED lines=10> */
[----:B------:R-:W-:-:S11]  /*12f360*/  PRMT R3, R15, 0x7770, RZ ;  /* 0x000077700f037816 */ /* 0x000fd600000000ff */
        /* <DEDUP_REMOVED lines=9> */
[----:B------:R-:W-:-:S03]  /*12f400*/  PRMT R3, R15, 0x7772, RZ ;  /* 0x000077720f037816 */ /* 0x000fc600000000ff */
[----:B------:R-:W4:Y:S06]  /*12f410*/  LDL.LU R12, [R1+0x70c] ;  /* 0x00070c00010c7983 */ /* 0x000f2c0000300800 */
[----:B------:R1:W-:Y:S01]  /*12f420*/  @P6 STG.E.U8 desc[UR42][R28.64], R3 ;  /* 0x000000031c006986 */ /* 0x0003e2000c10112a */
[----:B0-----:R-:W-:Y:S01]  /*12f430*/  ISETP.LT.AND P6, PT, R11, UR4, !P2 ;  /* 0x000000040b007c0c */ /* 0x001fe2000d7c1270 */
[----:B------:R-:W0:Y:S02]  /*12f440*/  LDCU UR4, c[0x0][0x398] ;  /* 0x00007300ff0477ac */ /* 0x000e240008000800 */
[----:B-1----:R-:W4:Y:S01]  /*12f450*/  LDL.LU.64 R28, [R1+0xba0] ;  /* 0x000ba000011c7983 */ /* 0x002f220000300a00 */
[----:B------:R-:W-:-:S09]  /*12f460*/  PRMT R3, R15, 0x7773, RZ ;  /* 0x000077730f037816 */ /* 0x000fd200000000ff */
[----:B---3--:R1:W-:Y:S04]  /*12f470*/  @P6 STG.E.U8 desc[UR42][R16.64], R3 ;  /* 0x0000000310006986 */ /* 0x0083e8000c10112a */
[----:B-1----:R-:W3:Y:S01]  /*12f480*/  LDL.LU.64 R16, [R1+0xb98] ;  /* 0x000b980001107983 */ /* 0x002ee20000300a00 */
[----:B------:R-:W-:-:S04]  /*12f490*/  LOP3.LUT P1, RZ, R2, 0x2000, RZ, 0xc0, !PT ;  /* 0x0000200002ff7812 */ /* 0x000fc8000782c0ff */
[----:B0-----:R-:W-:Y:S01]  /*12f4a0*/  ISETP.LT.AND P6, PT, R19, UR4, !P1 ;  /* 0x0000000413007c0c */ /* 0x001fe2000cfc1270 */
        /* <DEDUP_REMOVED lines=167> */
[C---:B------:R-:W-:Y:S02]  /*12ff20*/  LOP3.LUT P2, RZ, R2.reuse, 0x40000000, RZ, 0xc0, !PT ;  /* 0x4000000002ff7812 */ /* 0x040fe4000784c0ff */
[----:B------:R-:W-:-:S07]  /*12ff30*/  LOP3.LUT P1, RZ, R2, 0x400000, RZ, 0xc0, !PT ;  /* 0x0040000002ff7812 */ /* 0x000fce000782c0ff */
[----:B------:R1:W-:Y:S01]  /*12ff40*/  @P6 STG.E.U8 desc[UR42][R26.64], R3 ;  /* 0x000000031a006986 */ /* 0x0003e2000c10112a */
[----:B0-----:R-:W-:-:S03]  /*12ff50*/  ISETP.LT.AND P6, PT, R11, UR4, !P0 ;  /* 0x000000040b007c0c */ /* 0x001fc6000c7c1270 */
[----:B-1----:R-:W3:Y:S01]  /*12ff60*/  LDL.LU.64 R26, [R1+0x9c8] ;  /* 0x0009c800011a7983 */ /* 0x002ee20000300a00 */
[----:B------:R-:W-:Y:S02]  /*12ff70*/  LOP3.LUT P0, RZ, R2, 0x2000000, RZ, 0xc0, !PT ;  /* 0x0200000002ff7812 */ /* 0x000fe4000780c0ff */
[----:B------:R-:W-:Y:S01]  /*12ff80*/  PRMT R2, R12, 0x7773, RZ ;  /* 0x000077730c027816 */ /* 0x000fe200000000ff */
[----:B------:R-:W0:Y:S06]  /*12ff90*/  LDCU UR4, c[0x0][0x398] ;  /* 0x00007300ff0477ac */ /* 0x000e2c0008000800 */
        /* <DEDUP_REMOVED lines=9> */
[----:B------:R-:W-:-:S03]  /*130030*/  PRMT R2, R15, 0x7771, RZ ;  /* 0x000077710f027816 */ /* 0x000fc600000000ff */
[----:B------:R-:W2:Y:S06]  /*130040*/  LDL.LU R10, [R1+0x2208] ;  /* 0x00220800010a7983 */ /* 0x000eac0000300800 */
        /* <DEDUP_REMOVED lines=15> */
[----:B------:R-:W-:-:S11]  /*130140*/  PRMT R2, R14, 0x7770, RZ ;  /* 0x000077700e027816 */ /* 0x000fd600000000ff */
        /* <DEDUP_REMOVED lines=25> */
[----:B------:R-:W-:-:S03]  /*1302e0*/  PRMT R2, R12, 0x7771, RZ ;  /* 0x000077710c027816 */ /* 0x000fc600000000ff */
[----:B------:R-:W4:Y:S06]  /*1302f0*/  LDL.LU R14, [R1+0x3b0] ;  /* 0x0003b000010e7983 */ /* 0x000f2c0000300800 */
[----:B---3--:R1:W-:Y:S04]  /*130300*/  @P6 STG.E.U8 desc[UR42][R16.64], R2 ;  /* 0x0000000210006986 */ /* 0x0083e8000c10112a */
[----:B-1----:R-:W3:Y:S01]  /*130310*/  LDL.LU.64 R16, [R1+0x928] ;  /* 0x0009280001107983 */ /* 0x002ee20000300a00 */
[----:B0-----:R-:W-:Y:S01]  /*130320*/  ISETP.LT.AND P6, PT, R13, UR4, !P0 ;  /* 0x000000040d007c0c */ /* 0x001fe2000c7c1270 */
[----:B------:R-:W0:Y:S01]  /*130330*/  LDCU UR4, c[0x0][0x398] ;  /* 0x00007300ff0477ac */ /* 0x000e220008000800 */
[----:B------:R-:W-:-:S02]  /*130340*/  PRMT R2, R12, 0x7772, RZ ;  /* 0x000077720c027816 */ /* 0x000fc400000000ff */
        /* <DEDUP_REMOVED lines=23> */
[----:B0-----:R-:W-:Y:S02]  /*1304c0*/  ISETP.LT.AND P5, PT, R11, UR4, !P5 ;  /* 0x000000040b007c0c */ /* 0x001fe4000efa1270 */
[C---:B------:R-:W-:Y:S02]  /*1304d0*/  LOP3.LUT P4, RZ, R4.reuse, 0x4, RZ, 0xc0, !PT ;  /* 0x0000000404ff7812 */ /* 0x040fe4000788c0ff */
[----:B------:R-:W-:-:S02]  /*1304e0*/  LOP3.LUT P3, RZ, R4, 0x2, RZ, 0xc0, !PT ;  /* 0x0000000204ff7812 */ /* 0x000fc4000786c0ff */
[----:B------:R-:W-:Y:S01]  /*1304f0*/  LOP3.LUT P2, RZ, R4, 0x1, RZ, 0xc0, !PT ;  /* 0x0000000104ff7812 */ /* 0x000fe2000784c0ff */
[----:B------:R-:W0:Y:S01]  /*130500*/  LDCU UR4, c[0x0][0x398] ;  /* 0x00007300ff0477ac */ /* 0x000e220008000800 */
[----:B------:R-:W3:Y:S04]  /*130510*/  LDS.128 R4, [R14] ;  /* 0x000000000e047984 */ /* 0x000ee80000000c00 */
[----:B-1----:R-:W4:Y:S01]  /*130520*/  LDL.LU.64 R28, [R1+0x998] ;  /* 0x00099800011c7983 */ /* 0x002f220000300a00 */
[----:B------:R-:W-:-:S05]  /*130530*/  PRMT R2, R15, 0x7773, RZ ;  /* 0x000077730f027816 */ /* 0x000fca00000000ff */
        /* <DEDUP_REMOVED lines=14> */
[C---:B------:R-:W-:Y:S02]  /*130620*/  PRMT R2, R4.reuse, 0x7772, RZ ;  /* 0x0000777204027816 */ /* 0x040fe400000000ff */
[----:B------:R-:W-:Y:S02]  /*130630*/  PRMT R4, R4, 0x7773, RZ ;  /* 0x0000777304047816 */ /* 0x000fe400000000ff */
[----:B0-----:R-:W-:Y:S01]  /*130640*/  ISETP.LT.AND P4, PT, R11, UR4, !P4 ;  /* 0x000000040b007c0c */ /* 0x001fe2000e781270 */
[----:B------:R-:W0:Y:S06]  /*130650*/  LDCU UR4, c[0x0][0x398] ;  /* 0x00007300ff0477ac */ /* 0x000e2c0008000800 */
[----:B--2---:R1:W-:Y:S04]  /*130660*/  @P5 STG.E.U8 desc[UR42][R22.64], R2 ;  /* 0x0000000216005986 */ /* 0x0043e8000c10112a */
[----:B-1----:R-:W2:Y:S04]  /*130670*/  LDL.LU.64 R22, [R1+0x9f8] ;  /* 0x0009f80001167983 */ /* 0x002ea80000300a00 */
        /* <DEDUP_REMOVED lines=14> */
[C---:B------:R-:W-:Y:S01]  /*130760*/  PRMT R2, R12.reuse, 0x7772, RZ ;  /* 0x000077720c027816 */ /* 0x040fe200000000ff */
[----:B------:R-:W3:Y:S01]  /*130770*/  LDL.LU R15, [R1+0x798] ;  /* 0x00079800010f7983 */ /* 0x000ee20000300800 */
[----:B0-----:R-:W-:Y:S01]  /*130780*/  ISETP.LT.AND P3, PT, R11, UR4, !P3 ;  /* 0x000000040b007c0c */ /* 0x001fe2000df61270 */
[----:B------:R-:W0:Y:S08]  /*130790*/  LDCU UR4, c[0x0][0x398] ;  /* 0x00007300ff0477ac */ /* 0x000e300008000800 */
[----:B------:R1:W-:Y:S04]  /*1307a0*/  @P4 STG.E.U8 desc[UR42][R26.64], R2 ;  /* 0x000000021a004986 */ /* 0x0003e8000c10112a */
[----:B-1----:R-:W3:Y:S01]  /*1307b0*/  LDL.LU.64 R26, [R1+0xa48] ;  /* 0x000a4800011a7983 */ /* 0x002ee20000300a00 */
[----:B------:R-:W-:-:S05]  /*1307c0*/  PRMT R2, R12, 0x7773, RZ ;  /* 0x000077730c027816 */ /* 0x000fca00000000ff */
        /* <DEDUP_REMOVED lines=8> */
[----:B-1----:R-:W2:Y:S04]  /*130850*/  LDL.LU.64 R22, [R1+0xab0] ;  /* 0x000ab00001167983 */ /* 0x002ea80000300a00 */
[----:B------:R-:W2:Y:S01]  /*130860*/  LDL.LU.64 R8, [R1+0xaa8] ;  /* 0x000aa80001087983 */ /* 0x000ea20000300a00 */
[----:B------:R-:W-:-:S05]  /*130870*/  PRMT R2, R5, 0x7771, RZ ;  /* 0x0000777105027816 */ /* 0x000fca00000000ff */
[----:B----4-:R1:W-:Y:S01]  /*130880*/  @P3 STG.E.U8 desc[UR42][R20.64], R2 ;  /* 0x0000000214003986 */ /* 0x0103e2000c10112a */
[----:B0-----:R-:W-:Y:S01]  /*130890*/  ISETP.LT.AND P3, PT, R13, UR4, !P2 ;  /* 0x000000040d007c0c */ /* 0x001fe2000d761270 */
[----:B------:R-:W0:Y:S02]  /*1308a0*/  LDCU UR4, c[0x0][0x398] ;  /* 0x00007300ff0477ac */ /* 0x000e240008000800 */
[----:B-1----:R-:W4:Y:S01]  /*1308b0*/  LDL.LU.64 R20, [R1+0xaa0] ;  /* 0x000aa00001147983 */ /* 0x002f220000300a00 */
[----:B------:R-:W-:-:S09]  /*1308c0*/  PRMT R2, R5, 0x7772, RZ ;  /* 0x0000777205027816 */ /* 0x000fd200000000ff */
[----:B------:R1:W-:Y:S01]  /*1308d0*/  @P3 STG.E.U8 desc[UR42][R28.64], R2 ;  /* 0x000000021c003986 */ /* 0x0003e2000c10112a */
[----:B0-----:R-:W-:Y:S02]  /*1308e0*/  ISETP.LT.AND P2, PT, R11, UR4, !P2 ;  /* 0x000000040b007c0c */ /* 0x001fe4000d741270 */
[----:B------:R-:W-:Y:S01]  /*1308f0*/  PRMT R5, R5, 0x7773, RZ ;  /* 0x0000777305057816 */ /* 0x000fe200000000ff */
[----:B------:R-:W0:Y:S01]  /*130900*/  LDCU UR4, c[0x0][0x398] ;  /* 0x00007300ff0477ac */ /* 0x000e220008000800 */
[----:B-1----:R-:W4:Y:S09]  /*130910*/  LDL.LU.64 R28, [R1+0xac8] ;  /* 0x000ac800011c7983 */ /* 0x002f320000300a00 */
        /* <DEDUP_REMOVED lines=9> */
[----:B------:R-:W0:Y:S01]  /*1309b0*/  LDCU UR4, c[0x0][0x398] ;  /* 0x00007300ff0477ac */ /* 0x000e220008000800 */
[----:B-1----:R-:W-:Y:S01]  /*1309c0*/  PRMT R2, R15, 0x7771, RZ ;  /* 0x000077710f027816 */ /* 0x002fe200000000ff */
[----:B------:R-:W3:Y:S04]  /*1309d0*/  LDL.LU.64 R26, [R1+0xaf8] ;  /* 0x000af800011a7983 */ /* 0x000ee80000300a00 */
[----:B------:R-:W3:Y:S06]  /*1309e0*/  LDL.LU R12, [R1+0x79c] ;  /* 0x00079c00010c7983 */ /* 0x000eec0000300800 */
[----:B------:R1:W-:Y:S01]  /*1309f0*/  @P2 STG.E.U8 desc[UR42][R24.64], R2 ;  /* 0x0000000218002986 */ /* 0x0003e2000c10112a */
[----:B0-----:R-:W-:Y:S01]  /*130a00*/  ISETP.LT.AND P2, PT, R13, UR4, !P1 ;  /* 0x000000040d007c0c */ /* 0x001fe2000cf41270 */
[----:B------:R-:W0:Y:S02]  /*130a10*/  LDCU UR4, c[0x0][0x398] ;  /* 0x00007300ff0477ac */ /* 0x000e240008000800 */
[----:B-1----:R-:W3:Y:S01]  /*130a20*/  LDL.LU.64 R24, [R1+0xaf0] ;  /* 0x000af00001187983 */ /* 0x002ee20000300a00 */
[----:B------:R-:W-:-:S02]  /*130a30*/  PRMT R2, R15, 0x7772, RZ ;  /* 0x000077720f027816 */ /* 0x000fc400000000ff */
[----:B0-----:R-:W-:Y:S01]  /*130a40*/  ISETP.LT.AND P1, PT, R11, UR4, !P1 ;  /* 0x000000040b007c0c */ /* 0x001fe2000cf21270 */
[----:B------:R-:W0:Y:S06]  /*130a50*/  LDCU UR4, c[0x0][0x398] ;  /* 0x00007300ff0477ac */ /* 0x000e2c0008000800 */
[----:B--2---:R1:W-:Y:S02]  /*130a60*/  @P2 STG.E.U8 desc[UR42][R22.64], R2 ;  /* 0x0000000216002986 */ /* 0x0043e4000c10112a */
[----:B-1----:R-:W-:Y:S02]  /*130a70*/  PRMT R2, R15, 0x7773, RZ ;  /* 0x000077730f027816 */ /* 0x002fe400000000ff */
[----:B------:R-:W2:Y:S04]  /*130a80*/  LDL.LU.64 R22, [R1+0xb08] ;  /* 0x000b080001167983 */ /* 0x000ea80000300a00 */
[----:B------:R1:W-:Y:S01]  /*130a90*/  @P1 STG.E.U8 desc[UR42][R8.64], R2 ;  /* 0x0000000208001986 */ /* 0x0003e2000c10112a */
[----:B0-----:R-:W-:Y:S01]  /*130aa0*/  ISETP.LT.AND P1, PT, R19, UR4, !P6 ;  /* 0x0000000413007c0c */ /* 0x001fe2000f721270 */
[----:B------:R-:W0:Y:S01]  /*130ab0*/  LDCU UR4, c[0x0][0x398] ;  /* 0x00007300ff0477ac */ /* 0x000e220008000800 */
[----:B-1----:R-:W-:-:S11]  /*130ac0*/  PRMT R2, R6, 0x7770, RZ ;  /* 0x0000777006027816 */ /* 0x002fd600000000ff */
[----:B----4-:R1:W-:Y:S01]  /*130ad0*/  @P1 STG.E.U8 desc[UR42][R20.64], R2 ;  /* 0x0000000214001986 */ /* 0x0103e2000c10112a */
[----:B0-----:R-:W-:Y:S01]  /*130ae0*/  ISETP.LT.AND P1, PT, R18, UR4, !P6 ;  /* 0x0000000412007c0c */ /* 0x001fe2000f721270 */
[----:B------:R-:W0:Y:S02]  /*130af0*/  LDCU UR4, c[0x0][0x398] ;  /* 0x00007300ff0477ac */ /* 0x000e240008000800 */
[----:B-1----:R-:W4:Y:S01]  /*130b00*/  LDL.LU.64 R20, [R1+0xb20] ;  /* 0x000b200001147983 */ /* 0x002f220000300a00 */
[----:B------:R-:W-:-:S03]  /*130b10*/  PRMT R2, R6, 0x7771, RZ ;  /* 0x0000777106027816 */ /* 0x000fc600000000ff */
[----:B------:R-:W4:Y:S06]  /*130b20*/  LDL.LU.64 R8, [R1+0xb18] ;  /* 0x000b180001087983 */ /* 0x000f2c0000300a00 */
[----:B------:R1:W-:Y:S01]  /*130b30*/  @P1 STG.E.U8 desc[UR42][R28.64], R2 ;  /* 0x000000021c001986 */ /* 0x0003e2000c10112a */
[----:B0-----:R-:W-:Y:S01]  /*130b40*/  ISETP.LT.AND P1, PT, R13, UR4, !P6 ;  /* 0x000000040d007c0c */ /* 0x001fe2000f721270 */
[----:B------:R-:W0:Y:S01]  /*130b50*/  LDCU UR4, c[0x0][0x398] ;  /* 0x00007300ff0477ac */ /* 0x000e220008000800 */
[----:B-1----:R-:W-:-:S11]  /*130b60*/  PRMT R2, R6, 0x7772, RZ ;  /* 0x0000777206027816 */ /* 0x002fd600000000ff */
[----:B---3--:R1:W-:Y:S04]  /*130b70*/  @P1 STG.E.U8 desc[UR42][R16.64], R2 ;  /* 0x0000000210001986 */ /* 0x0083e8000c10112a */
[----:B-1----:R-:W3:Y:S01]  /*130b80*/  LDL.LU.64 R16, [R1+0xae8] ;  /* 0x000ae80001107983 */ /* 0x002ee20000300a00 */
[----:B0-----:R-:W-:Y:S01]  /*130b90*/  ISETP.LT.AND P1, PT, R11, UR4, !P6 ;  /* 0x000000040b007c0c */ /* 0x001fe2000f721270 */
[----:B------:R-:W0:Y:S01]  /*130ba0*/  LDCU UR4, c[0x0][0x398] ;  /* 0x00007300ff0477ac */ /* 0x000e220008000800 */
[----:B------:R-:W-:Y:S02]  /*130bb0*/  PRMT R6, R6, 0x7773, RZ ;  /* 0x0000777306067816 */ /* 0x000fe400000000ff */
[C---:B------:R-:W-:Y:S01]  /*130bc0*/  LOP3.LUT P4, RZ, R0.reuse, 0x20000, RZ, 0xc0, !PT ;  /* 0x0002000000ff7812 */ /* 0x040fe2000788c0ff */
[----:B------:R-:W3:Y:S01]  /*130bd0*/  LDL.LU.64 R28, [R1+0xac0] ;  /* 0x000ac000011c7983 */ /* 0x000ee20000300a00 */
[----:B------:R-:W-:-:S07]  /*130be0*/  LOP3.LUT P5, RZ, R0, 0x80000, RZ, 0xc0, !PT ;  /* 0x0008000000ff7812 */ /* 0x000fce00078ac0ff */
[----:B------:R1:W-:Y:S01]  /*130bf0*/  @P1 STG.E.U8 desc[UR42][R26.64], R6 ;  /* 0x000000061a001986 */ /* 0x0003e2000c10112a */
[----:B0-----:R-:W-:Y:S01]  /*130c00*/  ISETP.LT.AND P1, PT, R19, UR4, !P4 ;  /* 0x0000000413007c0c */ /* 0x001fe2000e721270 */
[----:B------:R-:W0:Y:S01]  /*130c10*/  LDCU UR4, c[0x0][0x398] ;  /* 0x00007300ff0477ac */ /* 0x000e220008000800 */
[----:B------:R-:W-:Y:S01]  /*130c20*/  PRMT R2, R12, 0x7770, RZ ;  /* 0x000077700c027816 */ /* 0x000fe200000000ff */
[----:B-1----:R-:W3:Y:S10]  /*130c30*/  LDL.LU.64 R26, [R1+0xa98] ;  /* 0x000a9800011a7983 */ /* 0x002ef40000300a00 */
[----:B------:R1:W-:Y:S01]  /*130c40*/  @P1 STG.E.U8 desc[UR42][R24.64], R2 ;  /* 0x0000000218001986 */ /* 0x0003e2000c10112a */
[----:B0-----:R-:W-:Y:S01]  /*130c50*/  ISETP.LT.AND P1, PT, R18, UR4, !P4 ;  /* 0x0000000412007c0c */ /* 0x001fe2000e721270 */
[----:B------:R-:W0:Y:S01]  /*130c60*/  LDCU UR4, c[0x0][0x398] ;  /* 0x00007300ff0477ac */ /* 0x000e220008000800 */
[C---:B-1----:R-:W-:Y:S01]  /*130c70*/  PRMT R2, R12.reuse, 0x7771, RZ ;  /* 0x000077710c027816 */ /* 0x042fe200000000ff */
[----:B------:R-:W3:Y:S04]  /*130c80*/  LDL.LU.64 R24, [R1+0xa90] ;  /* 0x000a900001187983 */ /* 0x000ee80000300a00 */
[----:B------:R-:W3:Y:S06]  /*130c90*/  LDL.LU R15, [R1+0x7a0] ;  /* 0x0007a000010f7983 */ /* 0x000eec0000300800 */
[----:B--2---:R1:W-:Y:S01]  /*130ca0*/  @P1 STG.E.U8 desc[UR42][R22.64], R2 ;  /* 0x0000000216001986 */ /* 0x0043e2000c10112a */
[----:B0-----:R-:W-:Y:S01]  /*130cb0*/  ISETP.LT.AND P1, PT, R13, UR4, !P4 ;  /* 0x000000040d007c0c */ /* 0x001fe2000e721270 */
[----:B------:R-:W0:Y:S01]  /*130cc0*/  LDCU UR4, c[0x0][0x398] ;  /* 0x00007300ff0477ac */ /* 0x000e220008000800 */
[C---:B-1----:R-:W-:Y:S01]  /*130cd0*/  PRMT R2, R12.reuse, 0x7772, RZ ;  /* 0x000077720c027816 */ /* 0x042fe200000000ff */
[----:B------:R-:W2:Y:S10]  /*130ce0*/  LDL.LU.64 R22, [R1+0xa28] ;  /* 0x000a280001167983 */ /* 0x000eb40000300a00 */
[----:B----4-:R1:W-:Y:S01]  /*130cf0*/  @P1 STG.E.U8 desc[UR42][R20.64], R2 ;  /* 0x0000000214001986 */ /* 0x0103e2000c10112a */
[----:B0-----:R-:W-:Y:S01]  /*130d00*/  ISETP.LT.AND P1, PT, R11, UR4, !P4 ;  /* 0x000000040b007c0c */ /* 0x001fe2000e721270 */
[----:B------:R-:W0:Y:S01]  /*130d10*/  LDCU UR4, c[0x0][0x398] ;  /* 0x00007300ff0477ac */ /* 0x000e220008000800 */
[----:B-1----:R-:W-:Y:S01]  /*130d20*/  PRMT R2, R12, 0x7773, RZ ;  /* 0x000077730c027816 */ /* 0x002fe200000000ff */
[----:B------:R-:W4:Y:S10]  /*130d30*/  LDL.LU.64 R20, [R1+0x9f0] ;  /* 0x0009f00001147983 */ /* 0x000f340000300a00 */
        /* <DEDUP_REMOVED lines=13> */
[C---:B------:R-:W-:Y:S02]  /*130e10*/  PRMT R2, R7.reuse, 0x7772, RZ ;  /* 0x0000777207027816 */ /* 0x040fe400000000ff */
[----:B------:R-:W-:Y:S02]  /*130e20*/  PRMT R7, R7, 0x7773, RZ ;  /* 0x0000777307077816 */ /* 0x000fe400000000ff */
[----:B------:R-:W-:-:S05]  /*130e30*/  LOP3.LUT P6, RZ, R0, 0x200000, RZ, 0xc0, !PT ;  /* 0x0020000000ff7812 */ /* 0x000fca00078cc0ff */
[----:B------:R1:W-:Y:S01]  /*130e40*/  @P1 STG.E.U8 desc[UR42][R26.64], R2 ;  /* 0x000000021a001986 */ /* 0x0003e2000c10112a */
[----:B0-----:R-:W-:Y:S01]  /*130e50*/  ISETP.LT.AND P1, PT, R11, UR4, !P5 ;  /* 0x000000040b007c0c */ /* 0x001fe2000ef21270 */
[----:B------:R-:W0:Y:S02]  /*130e60*/  LDCU UR4, c[0x0][0x398] ;  /* 0x00007300ff0477ac */ /* 0x000e240008000800 */
[----:B-1----:R-:W3:Y:S10]  /*130e70*/  LDL.LU.64 R26, [R1+0x990] ;  /* 0x00099000011a7983 */ /* 0x002ef40000300a00 */
[----:B------:R1:W-:Y:S01]  /*130e80*/  @P1 STG.E.U8 desc[UR42][R24.64], R7 ;  /* 0x0000000718001986 */ /* 0x0003e2000c10112a */
[----:B0-----:R-:W-:Y:S01]  /*130e90*/  ISETP.LT.AND P1, PT, R19, UR4, !P6 ;  /* 0x0000000413007c0c */ /* 0x001fe2000f721270 */
[----:B------:R-:W0:Y:S01]  /*130ea0*/  LDCU UR4, c[0x0][0x398] ;  /* 0x00007300ff0477ac */ /* 0x000e220008000800 */
[C---:B------:R-:W-:Y:S01]  /*130eb0*/  PRMT R2, R15.reuse, 0x7770, RZ ;  /* 0x000077700f027816 */ /* 0x040fe200000000ff */
[----:B------:R-:W0:Y:S04]  /*130ec0*/  LDS.128 R4, [R14+0x400] ;  /* 0x000400000e047984 */ /* 0x000e280000000c00 */
[----:B-1----:R-:W3:Y:S06]  /*130ed0*/  LDL.LU.64 R24, [R1+0x980] ;  /* 0x0009800001187983 */ /* 0x002eec0000300a00 */
        /* <DEDUP_REMOVED lines=11> */
[----:B---3--:R1:W-:Y:S04]  /*130f90*/  @P1 STG.E.U8 desc[UR42][R16.64], R2 ;  /* 0x0000000210001986 */ /* 0x0083e8000c10112a */
[----:B-1----:R-:W3:Y:S01]  /*130fa0*/  LDL.LU.64 R16, [R1+0x920] ;  /* 0x0009200001107983 */ /* 0x002ee20000300a00 */
[----:B------:R-:W-:-:S03]  /*130fb0*/  PRMT R2, R15, 0x7773, RZ ;  /* 0x000077730f027816 */ /* 0x000fc600000000ff */
[----:B------:R-:W3:Y:S01]  /*130fc0*/  LDL.LU.64 R14, [R1+0x918] ;  /* 0x00091800010e7983 */ /* 0x000ee20000300a00 */
[----:B0-----:R-:W-:Y:S01]  /*130fd0*/  ISETP.LT.AND P1, PT, R11, UR4, !P6 ;  /* 0x000000040b007c0c */ /* 0x001fe2000f721270 */
[----:B------:R-:W0:Y:S01]  /*130fe0*/  LDCU UR4, c[0x0][0x398] ;  /* 0x00007300ff0477ac */ /* 0x000e220008000800 */
[----:B------:R-:W-:-:S11]  /*130ff0*/  LOP3.LUT P4, RZ, R0, 0x400000, RZ, 0xc0, !PT ;  /* 0x0040000000ff7812 */ /* 0x000fd6000788c0ff */
[----:B------:R1:W-:Y:S01]  /*131000*/  @P1 STG.E.U8 desc[UR42][R28.64], R2 ;  /* 0x000000021c001986 */ /* 0x0003e2000c10112a */
[----:B0-----:R-:W-:Y:S01]  /*131010*/  ISETP.LT.AND P1, PT, R19, UR4, !P4 ;  /* 0x0000000413007c0c */ /* 0x001fe2000e721270 */
[----:B------:R-:W0:Y:S01]  /*131020*/  LDCU UR4, c[0x0][0x398] ;  /* 0x00007300ff0477ac */ /* 0x000e220008000800 */
[----:B-1----:R-:W-:Y:S02]  /*131030*/  PRMT R2, R4, 0x7770, RZ ;  /* 0x0000777004027816 */ /* 0x002fe400000000ff */
[----:B------:R-:W-:-:S09]  /*131040*/  LOP3.LUT P5, RZ, R0, 0x1000, RZ, 0xc0, !PT ;  /* 0x0000100000ff7812 */ /* 0x000fd200078ac0ff */
[----:B------:R1:W-:Y:S01]  /*131050*/  @P1 STG.E.U8 desc[UR42][R26.64], R2 ;  /* 0x000000021a001986 */ /* 0x0003e2000c10112a */
[----:B0-----:R-:W-:Y:S01]  /*131060*/  ISETP.LT.AND P1, PT, R18, UR4, !P4 ;  /* 0x0000000412007c0c */ /* 0x001fe2000e721270 */
[----:B------:R-:W0:Y:S01]  /*131070*/  LDCU UR4, c[0x0][0x398] ;  /* 0x00007300ff0477ac */ /* 0x000e220008000800 */
[C---:B-1----:R-:W-:Y:S01]  /*131080*/  PRMT R2, R4.reuse, 0x7771, RZ ;  /* 0x0000777104027816 */ /* 0x042fe200000000ff */
[----:B------:R-:W3:Y:S10]  /*131090*/  LDL.LU.64 R26, [R1+0x910] ;  /* 0x00091000011a7983 */ /* 0x000ef40000300a00 */
[----:B------:R1:W-:Y:S01]  /*1310a0*/  @P1 STG.E.U8 desc[UR42][R24.64], R2 ;  /* 0x0000000218001986 */ /* 0x0003e2000c10112a */
[----:B0-----:R-:W-:Y:S01]  /*1310b0*/  ISETP.LT.AND P1, PT, R13, UR4, !P4 ;  /* 0x000000040d007c0c */ /* 0x001fe2000e721270 */
[----:B------:R-:W0:Y:S01]  /*1310c0*/  LDCU UR4, c[0x0][0x398] ;  /* 0x00007300ff0477ac */ /* 0x000e220008000800 */
[----:B-1----:R-:W-:-:S02]  /*1310d0*/  PRMT R2, R4, 0x7772, RZ ;  /* 0x0000777204027816 */ /* 0x002fc400000000ff */
[----:B------:R-:W-:Y:S01]  /*1310e0*/  PRMT R4, R4, 0x7773, RZ ;  /* 0x0000777304047816 */ /* 0x000fe200000000ff */
[----:B------:R-:W3:Y:S08]  /*1310f0*/  LDL.LU.64 R24, [R1+0x908] ;  /* 0x0009080001187983 */ /* 0x000ef00000300a00 */
[----:B--2---:R1:W-:Y:S01]  /*131100*/  @P1 STG.E.U8 desc[UR42][R22.64], R2 ;  /* 0x0000000216001986 */ /* 0x0043e2000c10112a */
[----:B0-----:R-:W-:Y:S01]  /*131110*/  ISETP.LT.AND P1, PT, R11, UR4, !P4 ;  /* 0x000000040b007c0c */ /* 0x001fe2000e721270 */
[----:B------:R-:W0:Y:S02]  /*131120*/  LDCU UR4, c[0x0][0x398] ;  /* 0x00007300ff0477ac */ /* 0x000e240008000800 */
[----:B-1----:R-:W2:Y:S10]  /*131130*/  LDL.LU.64 R22, [R1+0x900] ;  /* 0x0009000001167983 */ /* 0x002eb40000300a00 */
[----:B----4-:R1:W-:Y:S01]  /*131140*/  @P1 STG.E.U8 desc[UR42][R20.64], R4 ;  /* 0x0000000414001986 */ /* 0x0103e2000c10112a */
[----:B------:R-:W-:-:S02]  /*131150*/  ISETP.LT.AND P1, PT, R19, UR5, !P5 ;  /* 0x0000000513007c0c */ /* 0x000fc4000ef21270 */
[----:B------:R-:W-:Y:S01]  /*131160*/  PRMT R2, R12, 0x7770, RZ ;  /* 0x000077700c027816 */ /* 0x000fe200000000ff */
[----:B------:R-:W4:Y:S01]  /*131170*/  LDCU UR5, c[0x0][0x398] ;  /* 0x00007300ff0577ac */ /* 0x000f220008000800 */
[----:B-1----:R-:W2:Y:S09]  /*131180*/  LDL.LU.64 R20, [R1+0x8f8] ;  /* 0x0008f80001147983 */ /* 0x002eb20000300a00 */
[----:B---3--:R1:W-:Y:S01]  /*131190*/  @P1 STG.E.U8 desc[UR42][R16.64], R2 ;  /* 0x0000000210001986 */ /* 0x0083e2000c10112a */
[----:B0-----:R-:W-:Y:S01]  /*1311a0*/  ISETP.LT.AND P1, PT, R18, UR4, !P5 ;  /* 0x0000000412007c0c */ /* 0x001fe2000ef21270 */
[----:B------:R-:W0:Y:S01]  /*1311b0*/  LDCU UR4, c[0x0][0x398] ;  /* 0x00007300ff0477ac */ /* 0x000e220008000800 */
[----:B-1----:R-:W-:Y:S01]  /*1311c0*/  PRMT R2, R12, 0x7771, RZ ;  /* 0x000077710c027816 */ /* 0x002fe200000000ff */
[----:B------:R-:W3:Y:S10]  /*1311d0*/  LDL.LU.64 R16, [R1+0x8f0] ;  /* 0x0008f00001107983 */ /* 0x000ef40000300a00 */
[----:B------:R1:W-:Y:S04]  /*1311e0*/  @P1 STG.E.U8 desc[UR42][R14.64], R2 ;  /* 0x000000020e001986 */ /* 0x0003e8000c10112a */
[----:B-1----:R-:W3:Y:S01]  /*1311f0*/  LDL.LU.64 R14, [R1+0x8e8] ;  /* 0x0008e800010e7983 */ /* 0x002ee20000300a00 */
[----:B----4-:R-:W-:Y:S01]  /*131200*/  ISETP.LT.AND P1, PT, R13, UR5, !P5 ;  /* 0x000000050d007c0c */ /* 0x010fe2000ef21270 */
[----:B------:R-:W1:Y:S01]  /*131210*/  LDCU UR5, c[0x0][0x398] ;  /* 0x00007300ff0577ac */ /* 0x000e620008000800 */
[----:B0-----:R-:W-:-:S02]  /*131220*/  ISETP.LT.AND P2, PT, R11, UR4, !P5 ;  /* 0x000000040b007c0c */ /* 0x001fc4000ef41270 */
[----:B------:R-:W-:Y:S02]  /*131230*/  PRMT R2, R12, 0x7772, RZ ;  /* 0x000077720c027816 */ /* 0x000fe400000000ff */
[C---:B------:R-:W-:Y:S02]  /*131240*/  LOP3.LUT P6, RZ, R0.reuse, 0x400, RZ, 0xc0, !PT ;  /* 0x0000040000ff7812 */ /* 0x040fe400078cc0ff */
[C---:B------:R-:W-:Y:S02]  /*131250*/  LOP3.LUT P4, RZ, R0.reuse, 0x100, RZ, 0xc0, !PT ;  /* 0x0000010000ff7812 */ /* 0x040fe4000788c0ff */
[----:B------:R-:W-:Y:S01]  /*131260*/  LOP3.LUT P5, RZ, R0, 0x40, RZ, 0xc0, !PT ;  /* 0x0000004000ff7812 */ /* 0x000fe200078ac0ff */
[----:B------:R-:W4:Y:S01]  /*131270*/  LDL.LU R28, [R1+0x7a8] ;  /* 0x0007a800011c7983 */ /* 0x000f220000300800 */
[----:B------:R-:W-:Y:S01]  /*131280*/  ISETP.LT.AND P3, PT, R11, UR8, !P6 ;  /* 0x000000080b007c0c */ /* 0x000fe2000f761270 */
[----:B------:R-:W0:Y:S01]  /*131290*/  LDCU UR4, c[0x0][0x398] ;  /* 0x00007300ff0477ac */ /* 0x000e220008000800 */
[----:B------:R-:W0:Y:S01]  /*1312a0*/  LDCU UR8, c[0x0][0x398] ;  /* 0x00007300ff0877ac */ /* 0x000e220008000800 */
[----:B------:R0:W-:Y:S01]  /*1312b0*/  @P1 STG.E.U8 desc[UR42][R26.64], R2 ;  /* 0x000000021a001986 */ /* 0x0001e2000c10112a */
[----:B------:R-:W-:Y:S01]  /*1312c0*/  ISETP.LT.AND P1, PT, R19, UR6, !P6 ;  /* 0x0000000613007c0c */ /* 0x000fe2000f721270 */
[----:B------:R-:W1:Y:S01]  /*1312d0*/  LDCU UR6, c[0x0][0x398] ;  /* 0x00007300ff0677ac */ /* 0x000e620008000800 */
[----:B0-----:R-:W-:-:S05]  /*1312e0*/  PRMT R2, R12, 0x7773, RZ ;  /* 0x000077730c027816 */ /* 0x001fca00000000ff */
[----:B------:R0:W-:Y:S01]  /*1312f0*/  @P2 STG.E.U8 desc[UR42][R24.64], R2 ;  /* 0x0000000218002986 */ /* 0x0001e2000c10112a */
[----:B-1----:R-:W-:Y:S01]  /*131300*/  ISETP.LT.AND P2, PT, R18, UR5, !P6 ;  /* 0x0000000512007c0c */ /* 0x002fe2000f741270 */
[----:B------:R-:W1:Y:S01]  /*131310*/  LDCU UR5, c[0x0][0x398] ;  /* 0x00007300ff0577ac */ /* 0x000e620008000800 */
[----:B0-----:R-:W-:-:S05]  /*131320*/  PRMT R2, R5, 0x7770, RZ ;  /* 0x0000777005027816 */ /* 0x001fca00000000ff */
[----:B--2---:R0:W-:Y:S01]  /*131330*/  @P1 STG.E.U8 desc[UR42][R22.64], R2 ;  /* 0x0000000216001986 */ /* 0x0041e2000c10112a */
[----:B------:R-:W-:Y:S02]  /*131340*/  ISETP.LT.AND P1, PT, R13, UR7, !P6 ;  /* 0x000000070d007c0c */ /* 0x000fe4000f721270 */
[----:B------:R-:W-:Y:S02]  /*131350*/  LOP3.LUT P6, RZ, R0, 0x10, RZ, 0xc0, !PT ;  /* 0x0000001000ff7812 */ /* 0x000fe400078cc0ff */
[C---:B------:R-:W-:Y:S01]  /*131360*/  PRMT R0, R5.reuse, 0x7771, RZ ;  /* 0x0000777105007816 */ /* 0x040fe200000000ff */
[----:B------:R-:W2:Y:S01]  /*131370*/  LDCU UR7, c[0x0][0x398] ;  /* 0x00007300ff0777ac */ /* 0x000ea20008000800 */
[----:B0-----:R-:W2:Y:S04]  /*131380*/  LDL.LU.64 R2, [R1+0x8e0] ;  /* 0x0008e00001027983 */ /* 0x001ea80000300a00 */
[----:B------:R-:W2:Y:S04]  /*131390*/  LDL.LU.64 R8, [R1+0x8c8] ;  /* 0x0008c80001087983 */ /* 0x000ea80000300a00 */
[----:B------:R-:W2:Y:S04]  /*1313a0*/  LDL.LU.64 R26, [R1+0x8d0] ;  /* 0x0008d000011a7983 */ /* 0x000ea80000300a00 */
[----:B------:R-:W2:Y:S04]  /*1313b0*/  LDL.LU.64 R24, [R1+0x8c0] ;  /* 0x0008c00001187983 */ /* 0x000ea80000300a00 */
[----:B------:R0:W-:Y:S02]  /*1313c0*/  @P2 STG.E.U8 desc[UR42][R20.64], R0 ;  /* 0x0000000014002986 */ /* 0x0001e4000c10112a */
[----:B0-----:R-:W-:-:S02]  /*1313d0*/  PRMT R0, R5, 0x7772, RZ ;  /* 0x0000777205007816 */ /* 0x001fc400000000ff */
[----:B------:R-:W-:-:S03]  /*1313e0*/  PRMT R5, R5, 0x7773, RZ ;  /* 0x0000777305057816 */ /* 0x000fc600000000ff */
[----:B---3--:R-:W-:Y:S04]  /*1313f0*/  @P1 STG.E.U8 desc[UR42][R16.64], R0 ;  /* 0x0000000010001986 */ /* 0x008fe8000c10112a */
[----:B------:R0:W-:Y:S04]  /*131400*/  @P3 STG.E.U8 desc[UR42][R14.64], R5 ;  /* 0x000000050e003986 */ /* 0x0001e8000c10112a */
[----:B0-----:R-:W3:Y:S04]  /*131410*/  LDL.LU.64 R4, [R1+0x8d8] ;  /* 0x0008d80001047983 */ /* 0x001ee80000300a00 */
[----:B------:R-:W3:Y:S04]  /*131420*/  LDL.LU.64 R22, [R1+0x8b8] ;  /* 0x0008b80001167983 */ /* 0x000ee80000300a00 */
[----:B------:R-:W3:Y:S04]  /*131430*/  LDL.LU.64 R20, [R1+0x8b0] ;  /* 0x0008b00001147983 */ /* 0x000ee80000300a00 */
[----:B------:R-:W3:Y:S04]  /*131440*/  LDL.LU.64 R16, [R1+0x8a8] ;  /* 0x0008a80001107983 */ /* 0x000ee80000300a00 */
[----:B------:R-:W3:Y:S04]  /*131450*/  LDL.LU.64 R14, [R1+0x8a0] ;  /* 0x0008a000010e7983 */ /* 0x000ee80000300a00 */
[----:B------:R-:W3:Y:S01]  /*131460*/  LDL.LU R12, [R1+0x7ac] ;  /* 0x0007ac00010c7983 */ /* 0x000ee20000300800 */
[----:B------:R-:W-:-:S02]  /*131470*/  ISETP.LT.AND P2, PT, R19, UR4, !P4 ;  /* 0x0000000413007c0c */ /* 0x000fc4000e741270 */
[----:B------:R-:W-:Y:S02]  /*131480*/  ISETP.LT.AND P1, PT, R18, UR9, !P4 ;  /* 0x0000000912007c0c */ /* 0x000fe4000e721270 */
[----:B----4-:R-:W-:Y:S01]  /*131490*/  PRMT R0, R28, 0x7770, RZ ;  /* 0x000077701c007816 */ /* 0x010fe200000000ff */
[----:B------:R-:W0:Y:S01]  /*1314a0*/  LDCU UR4, c[0x0][0x398] ;  /* 0x00007300ff0477ac */ /* 0x000e220008000800 */
[----:B------:R-:W-:Y:S01]  /*1314b0*/  ISETP.LT.AND P3, PT, R13, UR6, !P4 ;  /* 0x000000060d007c0c */ /* 0x000fe2000e761270 */
[----:B------:R-:W4:Y:S01]  /*1314c0*/  LDCU UR6, c[0x0][0x398] ;  /* 0x00007300ff0677ac */ /* 0x000f220008000800 */
[----:B------:R-:W0:Y:S01]  /*1314d0*/  LDCU UR9, c[0x0][0x398] ;  /* 0x00007300ff0977ac */ /* 0x000e220008000800 */
[----:B------:R-:W-:-:S04]  /*1314e0*/  LOP3.LUT P0, RZ, R10, 0x40000000, RZ, 0xc0, !PT ;  /* 0x400000000aff7812 */ /* 0x000fc8000780c0ff */
[----:B--2---:R2:W-:Y:S01]  /*1314f0*/  @P2 STG.E.U8 desc[UR42][R2.64], R0 ;  /* 0x0000000002002986 */ /* 0x0045e2000c10112a */
[----:B------:R-:W-:Y:S02]  /*131500*/  ISETP.LT.AND P2, PT, R11, UR10, !P4 ;  /* 0x0000000a0b007c0c */ /* 0x000fe4000e741270 */
[----:B-1----:R-:W-:Y:S01]  /*131510*/  ISETP.LT.AND P4, PT, R19, UR5, !P5 ;  /* 0x0000000513007c0c */ /* 0x002fe2000ef81270 */
[----:B------:R-:W1:Y:S01]  /*131520*/  LDCU UR5, c[0x0][0x398] ;  /* 0x00007300ff0577ac */ /* 0x000e620008000800 */
[----:B------:R-:W0:Y:S01]  /*131530*/  LDCU UR10, c[0x0][0x398] ;  /* 0x00007300ff0a77ac */ /* 0x000e220008000800 */
[C---:B--2---:R-:W-:Y:S02]  /*131540*/  PRMT R0, R28.reuse, 0x7771, RZ ;  /* 0x000077711c007816 */ /* 0x044fe400000000ff */
[----:B------:R-:W-:-:S03]  /*131550*/  PRMT R2, R28, 0x7772, RZ ;  /* 0x000077721c027816 */ /* 0x000fc600000000ff */
[----:B---3--:R2:W-:Y:S04]  /*131560*/  @P1 STG.E.U8 desc[UR42][R4.64], R0 ;  /* 0x0000000004001986 */ /* 0x0085e8000c10112a */
[----:B------:R3:W-:Y:S01]  /*131570*/  @P3 STG.E.U8 desc[UR42][R8.64], R2 ;  /* 0x0000000208003986 */ /* 0x0007e2000c10112a */
[----:B------:R-:W-:Y:S02]  /*131580*/  ISETP.LT.AND P3, PT, R13, UR7, !P5 ;  /* 0x000000070d007c0c */ /* 0x000fe4000ef61270 */
[----:B------:R-:W-:Y:S01]  /*131590*/  ISETP.LT.AND P1, PT, R18, UR11, !P5 ;  /* 0x0000000b12007c0c */ /* 0x000fe2000ef21270 */
[----:B------:R-:W1:Y:S01]  /*1315a0*/  LDCU UR7, c[0x0][0x398] ;  /* 0x00007300ff0777ac */ /* 0x000e620008000800 */
[----:B--2---:R-:W-:Y:S02]  /*1315b0*/  PRMT R0, R28, 0x7773, RZ ;  /* 0x000077731c007816 */ /* 0x004fe400000000ff */
[----:B---3--:R-:W-:-:S03]  /*1315c0*/  PRMT R2, R6, 0x7770, RZ ;  /* 0x0000777006027816 */ /* 0x008fc600000000ff */
[----:B------:R2:W-:Y:S01]  /*1315d0*/  @P2 STG.E.U8 desc[UR42][R26.64], R0 ;  /* 0x000000001a002986 */ /* 0x0005e2000c10112a */
[----:B------:R-:W-:Y:S02]  /*1315e0*/  ISETP.LT.AND P2, PT, R11, UR8, !P5 ;  /* 0x000000080b007c0c */ /* 0x000fe4000ef41270 */
[----:B0-----:R-:W-:Y:S01]  /*1315f0*/  ISETP.LT.AND P5, PT, R19, UR4, !P6 ;  /* 0x0000000413007c0c */ /* 0x001fe2000f7a1270 */
[----:B------:R0:W-:Y:S01]  /*131600*/  @P4 STG.E.U8 desc[UR42][R24.64], R2 ;  /* 0x0000000218004986 */ /* 0x0001e2000c10112a */
[----:B------:R-:W-:Y:S02]  /*131610*/  PRMT R3, R12, 0x7770, RZ ;  /* 0x000077700c037816 */ /* 0x000fe400000000ff */
[C---:B--2---:R-:W-:Y:S02]  /*131620*/  PRMT R0, R6.reuse, 0x7771, RZ ;  /* 0x0000777106007816 */ /* 0x044fe400000000ff */
[C---:B0-----:R-:W-:Y:S02]  /*131630*/  PRMT R2, R6.reuse, 0x7772, RZ ;  /* 0x0000777206027816 */ /* 0x041fe400000000ff */
[----:B------:R-:W-:Y:S01]  /*131640*/  PRMT R6, R6, 0x7773, RZ ;  /* 0x0000777306067816 */ /* 0x000fe200000000ff */
[----:B------:R0:W-:Y:S04]  /*131650*/  @P1 STG.E.U8 desc[UR42][R22.64], R0 ;  /* 0x0000000016001986 */ /* 0x0001e8000c10112a */
[----:B------:R2:W-:Y:S01]  /*131660*/  @P3 STG.E.U8 desc[UR42][R20.64], R2 ;  /* 0x0000000214003986 */ /* 0x0005e2000c10112a */
[----:B------:R-:W-:-:S03]  /*131670*/  ISETP.LT.AND P3, PT, R18, UR12, !P6 ;  /* 0x0000000c12007c0c */ /* 0x000fc6000f761270 */
[----:B------:R3:W-:Y:S04]  /*131680*/  @P2 STG.E.U8 desc[UR42][R16.64], R6 ;  /* 0x0000000610002986 */ /* 0x0007e8000c10112a */
[----:B------:R0:W-:Y:S01]  /*131690*/  @P5 STG.E.U8 desc[UR42][R14.64], R3 ;  /* 0x000000030e005986 */ /* 0x0001e2000c10112a */
[----:B----4-:R-:W-:Y:S02]  /*1316a0*/  ISETP.LT.AND P5, PT, R13, UR6, !P6 ;  /* 0x000000060d007c0c */ /* 0x010fe4000f7a1270 */
[----:B-1----:R-:W-:Y:S02]  /*1316b0*/  ISETP.LT.AND P4, PT, R19, UR5, !P0 ;  /* 0x0000000513007c0c */ /* 0x002fe4000c781270 */
[----:B------:R-:W-:Y:S02]  /*1316c0*/  ISETP.LT.AND P1, PT, R18, UR10, !P0 ;  /* 0x0000000a12007c0c */ /* 0x000fe4000c721270 */
[----:B------:R-:W-:-:S02]  /*1316d0*/  ISETP.LT.AND P2, PT, R13, UR7, !P0 ;  /* 0x000000070d007c0c */ /* 0x000fc4000c741270 */
[C---:B------:R-:W-:Y:S02]  /*1316e0*/  ISETP.LT.AND P6, PT, R11.reuse, UR9, !P6 ;  /* 0x000000090b007c0c */ /* 0x040fe4000f7c1270 */
[C---:B------:R-:W-:Y:S02]  /*1316f0*/  PRMT R4, R12.reuse, 0x7773, RZ ;  /* 0x000077730c047816 */ /* 0x040fe400000000ff */
[C---:B0-----:R-:W-:Y:S02]  /*131700*/  PRMT R0, R12.reuse, 0x7771, RZ ;  /* 0x000077710c007816 */ /* 0x041fe400000000ff */
[----:B--2---:R-:W-:Y:S01]  /*131710*/  PRMT R2, R12, 0x7772, RZ ;  /* 0x000077720c027816 */ /* 0x004fe200000000ff */
[----:B------:R-:W2:Y:S04]  /*131720*/  LDL.LU.64 R22, [R1+0x890] ;  /* 0x0008900001167983 */ /* 0x000ea80000300a00 */
[----:B------:R-:W4:Y:S04]  /*131730*/  LDL.LU.64 R20, [R1+0x880] ;  /* 0x0008800001147983 */ /* 0x000f280000300a00 */
[----:B------:R-:W4:Y:S04]  /*131740*/  LDL.LU.64 R18, [R1+0x3b8] ;  /* 0x0003b80001127983 */ /* 0x000f280000300a00 */
[----:B---3--:R-:W3:Y:S04]  /*131750*/  LDL.LU.64 R16, [R1+0x898] ;  /* 0x0008980001107983 */ /* 0x008ee80000300a00 */
[----:B------:R-:W3:Y:S04]  /*131760*/  LDL.LU.64 R14, [R1+0x888] ;  /* 0x00088800010e7983 */ /* 0x000ee80000300a00 */
[----:B------:R-:W3:Y:S01]  /*131770*/  LDL.LU.64 R12, [R1+0x878] ;  /* 0x00087800010c7983 */ /* 0x000ee20000300a00 */
[----:B------:R-:W-:-:S02]  /*131780*/  ISETP.LT.AND P0, PT, R11, UR7, !P0 ;  /* 0x000000070b007c0c */ /* 0x000fc4000c701270 */
[C---:B------:R-:W-:Y:S02]  /*131790*/  PRMT R3, R7.reuse, 0x7770, RZ ;  /* 0x0000777007037816 */ /* 0x040fe400000000ff */
[C---:B------:R-:W-:Y:S02]  /*1317a0*/  PRMT R5, R7.reuse, 0x7771, RZ ;  /* 0x0000777107057816 */ /* 0x040fe400000000ff */
[C---:B------:R-:W-:Y:S02]  /*1317b0*/  PRMT R6, R7.reuse, 0x7772, RZ ;  /* 0x0000777207067816 */ /* 0x040fe400000000ff */
[----:B------:R-:W-:Y:S01]  /*1317c0*/  PRMT R7, R7, 0x7773, RZ ;  /* 0x0000777307077816 */ /* 0x000fe200000000ff */
[----:B--2---:R0:W-:Y:S04]  /*1317d0*/  @P3 STG.E.U8 desc[UR42][R22.64], R0 ;  /* 0x0000000016003986 */ /* 0x0041e8000c10112a */
[----:B----4-:R0:W-:Y:S04]  /*1317e0*/  @P5 STG.E.U8 desc[UR42][R20.64], R2 ;  /* 0x0000000214005986 */ /* 0x0101e8000c10112a */
[----:B------:R0:W-:Y:S04]  /*1317f0*/  @P6 STG.E.U8 desc[UR42][R18.64], R4 ;  /* 0x0000000412006986 */ /* 0x0001e8000c10112a */
[----:B---3--:R0:W-:Y:S04]  /*131800*/  @P4 STG.E.U8 desc[UR42][R16.64], R3 ;  /* 0x0000000310004986 */ /* 0x0081e8000c10112a */
[----:B------:R0:W-:Y:S04]  /*131810*/  @P1 STG.E.U8 desc[UR42][R14.64], R5 ;  /* 0x000000050e001986 */ /* 0x0001e8000c10112a */
[----:B------:R0:W-:Y:S01]  /*131820*/  @P2 STG.E.U8 desc[UR42][R12.64], R6 ;  /* 0x000000060c002986 */ /* 0x0001e2000c10112a */
[----:B------:R-:W-:Y:S05]  /*131830*/  @!P0 EXIT ;  /* 0x000000000000894d */ /* 0x000fea0003800000 */
[----:B0-----:R-:W2:Y:S04]  /*131840*/  LDL.LU.64 R12, [R1+0x870] ;  /* 0x00087000010c7983 */ /* 0x001ea80000300a00 */
[----:B--2---:R-:W-:Y:S01]  /*131850*/  STG.E.U8 desc[UR42][R12.64], R7 ;  /* 0x000000070c007986 */ /* 0x004fe2000c10112a */
[----:B------:R-:W-:Y:S05]  /*131860*/  EXIT ;  /* 0x000000000000794d */ /* 0x000fea0003800000 */
.L_x_2:
[----:B------:R-:W-:-:S00]  /*131870*/  BRA `(.L_x_2) ;  /* 0xfffffffc00fc7947 */ /* 0x000fc0000383ffff */
[----:B------:R-:W-:-:S00]  /*131880*/  NOP ;  /* 0x0000000000007918 */ /* 0x000fc00000000000 */
[----:B------:R-:W-:-:S00]  /*131890*/  NOP ;  /* 0x0000000000007918 */ /* 0x000fc00000000000 */
[----:B------:R-:W-:-:S00]  /*1318a0*/  NOP ;  /* 0x0000000000007918 */ /* 0x000fc00000000000 */
[----:B------:R-:W-:-:S00]  /*1318b0*/  NOP ;  /* 0x0000000000007918 */ /* 0x000fc00000000000 */
[----:B------:R-:W-:-:S00]  /*1318c0*/  NOP ;  /* 0x0000000000007918 */ /* 0x000fc00000000000 */
[----:B------:R-:W-:-:S00]  /*1318d0*/  NOP ;  /* 0x0000000000007918 */ /* 0x000fc00000000000 */
[----:B------:R-:W-:-:S00]  /*1318e0*/  NOP ;  /* 0x0000000000007918 */ /* 0x000fc00000000000 */
[----:B------:R-:W-:-:S00]  /*1318f0*/  NOP ;  /* 0x0000000000007918 */ /* 0x000fc00000000000 */
.L_x_3:


//--------------------- .nv.shared.matmul_kernel  --------------------------
	.section	.nv.shared.matmul_kernel,"aw",@nobits
	.sectionflags	@""
	.align	16
	.zero		1024


//--------------------- .nv.shared.reserved.0     --------------------------
	.section	.nv.shared.reserved.0,"aw",@nobits
	.weak		__nv_reservedSMEM_offset_0_alias
	.size		__nv_reservedSMEM_offset_0_alias, 0, 64
	.other		__nv_reservedSMEM_offset_0_alias,@"STO_CUDA_RESERVED_SHARED STV_DEFAULT"
__nv_reservedSMEM_offset_0_alias:
	.zero		0
	.zero		64


//--------------------- .nv.constant0.matmul_kernel --------------------------
	.section	.nv.constant0.matmul_kernel,"a",@progbits
	.sectionflags	@""
	.align	4
.nv.constant0.matmul_kernel:
	.zero		976


//--------------------- SYMBOLS --------------------------

	.type		.nv.reservedSmem.offset0,@object
	.size		.nv.reservedSmem.offset0,0x4
	.type		.nv.reservedSmem.cap,@object
	.size		.nv.reservedSmem.cap,0x4
